// Copyright (c) 2024, Jay Shah, Ganesh Bikshandi, Ying Zhang, Vijay Thakkar, Pradeep Ramani, Tri Dao.
// Splitting the different template instantiations to different files to speed up compilation.
// This file is auto-generated. See "generate_kernels.py"

#include "flash_fwd_launch_template.h"

#ifndef FLASHATTENTION_DISABLE_HDIM96
template void run_mha_fwd_<90, cutlass::half_t, 96, 96, false, false, false, true>(Flash_fwd_params &params, cudaStream_t stream);
#endif


// ===== COMPILED SASS (sm_90a) =====

	.target	sm_90a

	.elftype	@"ET_EXEC"


//--------------------- .note.nv.tkinfo           --------------------------
	.section	.note.nv.tkinfo,"",@"SHT_NOTE"
	.sectionflags	@"SHF_NOTE_NV_TKINFO"
	.tkinfo
        /*0018*/ 	.word	0x00000002
        /*0030*/ 	.string	""
        /*0030*/ 	.string	"ptxas"
        /*0030*/ 	.string	"Cuda compilation tools, release 13.0, V13.0.88"
        /*0030*/ 	.string	"Build cuda_13.0.r13.0/compiler.36424714_0"
        /*0030*/ 	.string	"-arch sm_90a -m 64 "



//--------------------- .note.nv.cuinfo           --------------------------
	.section	.note.nv.cuinfo,"",@"SHT_NOTE"
	.sectionflags	@"SHF_NOTE_NV_CUINFO"
        /*0018*/ 	.short	0x0002
        /*001a*/ 	.short	0x005a
        /*001c*/ 	.short	0x0082
	.zero		2


//--------------------- .nv.info                  --------------------------
	.section	.nv.info,"",@"SHT_CUDA_INFO"
	.align	4


	//----- nvinfo : EIATTR_REGCOUNT
	.align		4
        /*0000*/ 	.byte	0x04, 0x2f
        /*0002*/ 	.short	(.L_23 - .L_22)
	.align		4
.L_22:
        /*0004*/ 	.word	index@(_ZN7cutlass13device_kernelIN5flash11enable_sm90INS1_16FlashAttnFwdSm90INS1_25CollectiveMainloopFwdSm90ILi2EN4cute5tupleIJNS5_1CILi1EEES8_S8_EEENS6_IJNS7_ILi192EEENS7_ILi144EEENS7_ILi96EEEEEELi96ENS_6half_tEfNS_4arch4Sm90ELb1ELb0ELb0ELb1ELb0ELb1ELb0ELb0ELb1ELb1ELb0ELb0EEENS1_21CollectiveEpilogueFwdINS6_IJSA_SC_SB_EEES9_SE_SG_Li384ELb1ELb1ELb0ELb0EEENS1_36VarlenDynamicPersistentTileSchedulerILi192ELi144ELi384ELi128ELb0ELb1ELb1ELb1ELb1ELb1EEEEEEEEEvNT_6ParamsE)
        /*0008*/ 	.word	0x00000080


	//----- nvinfo : EIATTR_FRAME_SIZE
	.align		4
.L_23:
        /*000c*/ 	.byte	0x04, 0x11
        /*000e*/ 	.short	(.L_25 - .L_24)
	.align		4
.L_24:
        /*0010*/ 	.word	index@(_ZN7cutlass13device_kernelIN5flash11enable_sm90INS1_16FlashAttnFwdSm90INS1_25CollectiveMainloopFwdSm90ILi2EN4cute5tupleIJNS5_1CILi1EEES8_S8_EEENS6_IJNS7_ILi192EEENS7_ILi144EEENS7_ILi96EEEEEELi96ENS_6half_tEfNS_4arch4Sm90ELb1ELb0ELb0ELb1ELb0ELb1ELb0ELb0ELb1ELb1ELb0ELb0EEENS1_21CollectiveEpilogueFwdINS6_IJSA_SC_SB_EEES9_SE_SG_Li384ELb1ELb1ELb0ELb0EEENS1_36VarlenDynamicPersistentTileSchedulerILi192ELi144ELi384ELi128ELb0ELb1ELb1ELb1ELb1ELb1EEEEEEEEEvNT_6ParamsE)
        /*0014*/ 	.word	0x00000088


	//----- nvinfo : EIATTR_REGCOUNT
	.align		4
.L_25:
        /*0018*/ 	.byte	0x04, 0x2f
        /*001a*/ 	.short	(.L_27 - .L_26)
	.align		4
.L_26:
        /*001c*/ 	.word	index@(_ZN7cutlass13device_kernelIN5flash11enable_sm90INS1_16FlashAttnFwdSm90INS1_25CollectiveMainloopFwdSm90ILi2EN4cute5tupleIJNS5_1CILi1EEES8_S8_EEENS6_IJNS7_ILi192EEENS7_ILi144EEENS7_ILi96EEEEEELi96ENS_6half_tEfNS_4arch4Sm90ELb1ELb0ELb0ELb1ELb0ELb0ELb0ELb0ELb1ELb1ELb0ELb0EEENS1_21CollectiveEpilogueFwdINS6_IJSA_SC_SB_EEES9_SE_SG_Li384ELb1ELb1ELb0ELb0EEENS1_36VarlenDynamicPersistentTileSchedulerILi192ELi144ELi384ELi128ELb0ELb1ELb1ELb1ELb1ELb1EEEEEEEEEvNT_6ParamsE)
        /*0020*/ 	.word	0x00000080


	//----- nvinfo : EIATTR_FRAME_SIZE
	.align		4
.L_27:
        /*0024*/ 	.byte	0x04, 0x11
        /*0026*/ 	.short	(.L_29 - .L_28)
	.align		4
.L_28:
        /*0028*/ 	.word	index@(_ZN7cutlass13device_kernelIN5flash11enable_sm90INS1_16FlashAttnFwdSm90INS1_25CollectiveMainloopFwdSm90ILi2EN4cute5tupleIJNS5_1CILi1EEES8_S8_EEENS6_IJNS7_ILi192EEENS7_ILi144EEENS7_ILi96EEEEEELi96ENS_6half_tEfNS_4arch4Sm90ELb1ELb0ELb0ELb1ELb0ELb0ELb0ELb0ELb1ELb1ELb0ELb0EEENS1_21CollectiveEpilogueFwdINS6_IJSA_SC_SB_EEES9_SE_SG_Li384ELb1ELb1ELb0ELb0EEENS1_36VarlenDynamicPersistentTileSchedulerILi192ELi144ELi384ELi128ELb0ELb1ELb1ELb1ELb1ELb1EEEEEEEEEvNT_6ParamsE)
        /*002c*/ 	.word	0x00000038


	//----- nvinfo : EIATTR_REGCOUNT
	.align		4
.L_29:
        /*0030*/ 	.byte	0x04, 0x2f
        /*0032*/ 	.short	(.L_31 - .L_30)
	.align		4
.L_30:
        /*0034*/ 	.word	index@(_ZN7cutlass13device_kernelIN5flash11enable_sm90INS1_16FlashAttnFwdSm90INS1_25CollectiveMainloopFwdSm90ILi2EN4cute5tupleIJNS5_1CILi1EEES8_S8_EEENS6_IJNS7_ILi192EEENS7_ILi144EEENS7_ILi96EEEEEELi96ENS_6half_tEfNS_4arch4Sm90ELb1ELb0ELb0ELb0ELb0ELb0ELb0ELb0ELb1ELb1ELb0ELb0EEENS1_21CollectiveEpilogueFwdINS6_IJSA_SC_SB_EEES9_SE_SG_Li384ELb0ELb1ELb0ELb0EEENS1_30DynamicPersistentTileSchedulerILi384ELi128ELb0ELb1ELb1EEEEEEEEEvNT_6ParamsE)
        /*0038*/ 	.word	0x00000080


	//----- nvinfo : EIATTR_FRAME_SIZE
	.align		4
.L_31:
        /*003c*/ 	.byte	0x04, 0x11
        /*003e*/ 	.short	(.L_33 - .L_32)
	.align		4
.L_32:
        /*0040*/ 	.word	index@(_ZN7cutlass13device_kernelIN5flash11enable_sm90INS1_16FlashAttnFwdSm90INS1_25CollectiveMainloopFwdSm90ILi2EN4cute5tupleIJNS5_1CILi1EEES8_S8_EEENS6_IJNS7_ILi192EEENS7_ILi144EEENS7_ILi96EEEEEELi96ENS_6half_tEfNS_4arch4Sm90ELb1ELb0ELb0ELb0ELb0ELb0ELb0ELb0ELb1ELb1ELb0ELb0EEENS1_21CollectiveEpilogueFwdINS6_IJSA_SC_SB_EEES9_SE_SG_Li384ELb0ELb1ELb0ELb0EEENS1_30DynamicPersistentTileSchedulerILi384ELi128ELb0ELb1ELb1EEEEEEEEEvNT_6ParamsE)
        /*0044*/ 	.word	0x00000010


	//----- nvinfo : EIATTR_REGCOUNT
	.align		4
.L_33:
        /*0048*/ 	.byte	0x04, 0x2f
        /*004a*/ 	.short	(.L_35 - .L_34)
	.align		4
.L_34:
        /*004c*/ 	.word	index@(_ZN7cutlass13device_kernelIN5flash11enable_sm90INS1_16FlashAttnFwdSm90INS1_25CollectiveMainloopFwdSm90ILi2EN4cute5tupleIJNS5_1CILi1EEES8_S8_EEENS6_IJNS7_ILi192EEENS7_ILi128EEENS7_ILi96EEEEEELi96ENS_6half_tEfNS_4arch4Sm90ELb0ELb1ELb0ELb1ELb0ELb1ELb0ELb0ELb1ELb1ELb0ELb0EEENS1_21CollectiveEpilogueFwdINS6_IJSA_SC_SB_EEES9_SE_SG_Li384ELb1ELb1ELb0ELb0EEENS1_36VarlenDynamicPersistentTileSchedulerILi192ELi128ELi384ELi128ELb0ELb1ELb1ELb1ELb0ELb1EEEEEEEEEvNT_6ParamsE)
        /*0050*/ 	.word	0x00000080


	//----- nvinfo : EIATTR_FRAME_SIZE
	.align		4
.L_35:
        /*0054*/ 	.byte	0x04, 0x11
        /*0056*/ 	.short	(.L_37 - .L_36)
	.align		4
.L_36:
        /*0058*/ 	.word	index@(_ZN7cutlass13device_kernelIN5flash11enable_sm90INS1_16FlashAttnFwdSm90INS1_25CollectiveMainloopFwdSm90ILi2EN4cute5tupleIJNS5_1CILi1EEES8_S8_EEENS6_IJNS7_ILi192EEENS7_ILi128EEENS7_ILi96EEEEEELi96ENS_6half_tEfNS_4arch4Sm90ELb0ELb1ELb0ELb1ELb0ELb1ELb0ELb0ELb1ELb1ELb0ELb0EEENS1_21CollectiveEpilogueFwdINS6_IJSA_SC_SB_EEES9_SE_SG_Li384ELb1ELb1ELb0ELb0EEENS1_36VarlenDynamicPersistentTileSchedulerILi192ELi128ELi384ELi128ELb0ELb1ELb1ELb1ELb0ELb1EEEEEEEEEvNT_6ParamsE)
        /*005c*/ 	.word	0x00000060


	//----- nvinfo : EIATTR_REGCOUNT
	.align		4
.L_37:
        /*0060*/ 	.byte	0x04, 0x2f
        /*0062*/ 	.short	(.L_39 - .L_38)
	.align		4
.L_38:
        /*0064*/ 	.word	index@(_ZN7cutlass13device_kernelIN5flash11enable_sm90INS1_16FlashAttnFwdSm90INS1_25CollectiveMainloopFwdSm90ILi2EN4cute5tupleIJNS5_1CILi1EEES8_S8_EEENS6_IJNS7_ILi192EEENS7_ILi128EEENS7_ILi96EEEEEELi96ENS_6half_tEfNS_4arch4Sm90ELb0ELb1ELb0ELb1ELb0ELb0ELb0ELb0ELb1ELb1ELb0ELb0EEENS1_21CollectiveEpilogueFwdINS6_IJSA_SC_SB_EEES9_SE_SG_Li384ELb1ELb1ELb0ELb0EEENS1_36VarlenDynamicPersistentTileSchedulerILi192ELi128ELi384ELi128ELb0ELb1ELb1ELb1ELb0ELb1EEEEEEEEEvNT_6ParamsE)
        /*0068*/ 	.word	0x00000080


	//----- nvinfo : EIATTR_FRAME_SIZE
	.align		4
.L_39:
        /*006c*/ 	.byte	0x04, 0x11
        /*006e*/ 	.short	(.L_41 - .L_40)
	.align		4
.L_40:
        /*0070*/ 	.word	index@(_ZN7cutlass13device_kernelIN5flash11enable_sm90INS1_16FlashAttnFwdSm90INS1_25CollectiveMainloopFwdSm90ILi2EN4cute5tupleIJNS5_1CILi1EEES8_S8_EEENS6_IJNS7_ILi192EEENS7_ILi128EEENS7_ILi96EEEEEELi96ENS_6half_tEfNS_4arch4Sm90ELb0ELb1ELb0ELb1ELb0ELb0ELb0ELb0ELb1ELb1ELb0ELb0EEENS1_21CollectiveEpilogueFwdINS6_IJSA_SC_SB_EEES9_SE_SG_Li384ELb1ELb1ELb0ELb0EEENS1_36VarlenDynamicPersistentTileSchedulerILi192ELi128ELi384ELi128ELb0ELb1ELb1ELb1ELb0ELb1EEEEEEEEEvNT_6ParamsE)
        /*0074*/ 	.word	0x00000038


	//----- nvinfo : EIATTR_REGCOUNT
	.align		4
.L_41:
        /*0078*/ 	.byte	0x04, 0x2f
        /*007a*/ 	.short	(.L_43 - .L_42)
	.align		4
.L_42:
        /*007c*/ 	.word	index@(_ZN7cutlass13device_kernelIN5flash11enable_sm90INS1_16FlashAttnFwdSm90INS1_25CollectiveMainloopFwdSm90ILi2EN4cute5tupleIJNS5_1CILi1EEES8_S8_EEENS6_IJNS7_ILi192EEENS7_ILi128EEENS7_ILi96EEEEEELi96ENS_6half_tEfNS_4arch4Sm90ELb0ELb1ELb0ELb0ELb0ELb0ELb0ELb0ELb1ELb1ELb0ELb0EEENS1_21CollectiveEpilogueFwdINS6_IJSA_SC_SB_EEES9_SE_SG_Li384ELb0ELb1ELb0ELb0EEENS1_30DynamicPersistentTileSchedulerILi384ELi128ELb0ELb1ELb1EEEEEEEEEvNT_6ParamsE)
        /*0080*/ 	.word	0x00000080


	//----- nvinfo : EIATTR_FRAME_SIZE
	.align		4
.L_43:
        /*0084*/ 	.byte	0x04, 0x11
        /*0086*/ 	.short	(.L_45 - .L_44)
	.align		4
.L_44:
        /*0088*/ 	.word	index@(_ZN7cutlass13device_kernelIN5flash11enable_sm90INS1_16FlashAttnFwdSm90INS1_25CollectiveMainloopFwdSm90ILi2EN4cute5tupleIJNS5_1CILi1EEES8_S8_EEENS6_IJNS7_ILi192EEENS7_ILi128EEENS7_ILi96EEEEEELi96ENS_6half_tEfNS_4arch4Sm90ELb0ELb1ELb0ELb0ELb0ELb0ELb0ELb0ELb1ELb1ELb0ELb0EEENS1_21CollectiveEpilogueFwdINS6_IJSA_SC_SB_EEES9_SE_SG_Li384ELb0ELb1ELb0ELb0EEENS1_30DynamicPersistentTileSchedulerILi384ELi128ELb0ELb1ELb1EEEEEEEEEvNT_6ParamsE)
        /*008c*/ 	.word	0x00000000


	//----- nvinfo : EIATTR_REGCOUNT
	.align		4
.L_45:
        /*0090*/ 	.byte	0x04, 0x2f
        /*0092*/ 	.short	(.L_47 - .L_46)
	.align		4
.L_46:
        /*0094*/ 	.word	index@(_ZN7cutlass13device_kernelIN5flash11enable_sm90INS1_16FlashAttnFwdSm90INS1_25CollectiveMainloopFwdSm90ILi2EN4cute5tupleIJNS5_1CILi1EEES8_S8_EEENS6_IJNS7_ILi192EEENS7_ILi144EEENS7_ILi96EEEEEELi96ENS_6half_tEfNS_4arch4Sm90ELb0ELb0ELb0ELb1ELb0ELb1ELb0ELb0ELb1ELb1ELb0ELb0EEENS1_21CollectiveEpilogueFwdINS6_IJSA_SC_SB_EEES9_SE_SG_Li384ELb1ELb1ELb0ELb0EEENS1_36VarlenDynamicPersistentTileSchedulerILi192ELi144ELi384ELi128ELb0ELb1ELb1ELb0ELb1ELb1EEEEEEEEEvNT_6ParamsE)
        /*0098*/ 	.word	0x00000080


	//----- nvinfo : EIATTR_FRAME_SIZE
	.align		4
.L_47:
        /*009c*/ 	.byte	0x04, 0x11
        /*009e*/ 	.short	(.L_49 - .L_48)
	.align		4
.L_48:
        /*00a0*/ 	.word	index@(_ZN7cutlass13device_kernelIN5flash11enable_sm90INS1_16FlashAttnFwdSm90INS1_25CollectiveMainloopFwdSm90ILi2EN4cute5tupleIJNS5_1CILi1EEES8_S8_EEENS6_IJNS7_ILi192EEENS7_ILi144EEENS7_ILi96EEEEEELi96ENS_6half_tEfNS_4arch4Sm90ELb0ELb0ELb0ELb1ELb0ELb1ELb0ELb0ELb1ELb1ELb0ELb0EEENS1_21CollectiveEpilogueFwdINS6_IJSA_SC_SB_EEES9_SE_SG_Li384ELb1ELb1ELb0ELb0EEENS1_36VarlenDynamicPersistentTileSchedulerILi192ELi144ELi384ELi128ELb0ELb1ELb1ELb0ELb1ELb1EEEEEEEEEvNT_6ParamsE)
        /*00a4*/ 	.word	0x000000e8


	//----- nvinfo : EIATTR_REGCOUNT
	.align		4
.L_49:
        /*00a8*/ 	.byte	0x04, 0x2f
        /*00aa*/ 	.short	(.L_51 - .L_50)
	.align		4
.L_50:
        /*00ac*/ 	.word	index@(_ZN7cutlass13device_kernelIN5flash11enable_sm90INS1_16FlashAttnFwdSm90INS1_25CollectiveMainloopFwdSm90ILi2EN4cute5tupleIJNS5_1CILi1EEES8_S8_EEENS6_IJNS7_ILi192EEENS7_ILi144EEENS7_ILi96EEEEEELi96ENS_6half_tEfNS_4arch4Sm90ELb0ELb0ELb0ELb1ELb0ELb0ELb0ELb0ELb1ELb1ELb0ELb0EEENS1_21CollectiveEpilogueFwdINS6_IJSA_SC_SB_EEES9_SE_SG_Li384ELb1ELb1ELb0ELb0EEENS1_36VarlenDynamicPersistentTileSchedulerILi192ELi144ELi384ELi128ELb0ELb1ELb1ELb0ELb1ELb1EEEEEEEEEvNT_6ParamsE)
        /*00b0*/ 	.word	0x00000080


	//----- nvinfo : EIATTR_FRAME_SIZE
	.align		4
.L_51:
        /*00b4*/ 	.byte	0x04, 0x11
        /*00b6*/ 	.short	(.L_53 - .L_52)
	.align		4
.L_52:
        /*00b8*/ 	.word	index@(_ZN7cutlass13device_kernelIN5flash11enable_sm90INS1_16FlashAttnFwdSm90INS1_25CollectiveMainloopFwdSm90ILi2EN4cute5tupleIJNS5_1CILi1EEES8_S8_EEENS6_IJNS7_ILi192EEENS7_ILi144EEENS7_ILi96EEEEEELi96ENS_6half_tEfNS_4arch4Sm90ELb0ELb0ELb0ELb1ELb0ELb0ELb0ELb0ELb1ELb1ELb0ELb0EEENS1_21CollectiveEpilogueFwdINS6_IJSA_SC_SB_EEES9_SE_SG_Li384ELb1ELb1ELb0ELb0EEENS1_36VarlenDynamicPersistentTileSchedulerILi192ELi144ELi384ELi128ELb0ELb1ELb1ELb0ELb1ELb1EEEEEEEEEvNT_6ParamsE)
        /*00bc*/ 	.word	0x00000040


	//----- nvinfo : EIATTR_REGCOUNT
	.align		4
.L_53:
        /*00c0*/ 	.byte	0x04, 0x2f
        /*00c2*/ 	.short	(.L_55 - .L_54)
	.align		4
.L_54:
        /*00c4*/ 	.word	index@(_ZN7cutlass13device_kernelIN5flash11enable_sm90INS1_16FlashAttnFwdSm90INS1_25CollectiveMainloopFwdSm90ILi2EN4cute5tupleIJNS5_1CILi1EEES8_S8_EEENS6_IJNS7_ILi192EEENS7_ILi144EEENS7_ILi96EEEEEELi96ENS_6half_tEfNS_4arch4Sm90ELb0ELb0ELb0ELb0ELb0ELb0ELb0ELb0ELb1ELb1ELb0ELb0EEENS1_21CollectiveEpilogueFwdINS6_IJSA_SC_SB_EEES9_SE_SG_Li384ELb0ELb1ELb0ELb0EEENS1_29StaticPersistentTileSchedulerILb0EEEEEEEEEvNT_6ParamsE)
        /*00c8*/ 	.word	0x00000080


	//----- nvinfo : EIATTR_FRAME_SIZE
	.align		4
.L_55:
        /*00cc*/ 	.byte	0x04, 0x11
        /*00ce*/ 	.short	(.L_57 - .L_56)
	.align		4
.L_56:
        /*00d0*/ 	.word	index@(_ZN7cutlass13device_kernelIN5flash11enable_sm90INS1_16FlashAttnFwdSm90INS1_25CollectiveMainloopFwdSm90ILi2EN4cute5tupleIJNS5_1CILi1EEES8_S8_EEENS6_IJNS7_ILi192EEENS7_ILi144EEENS7_ILi96EEEEEELi96ENS_6half_tEfNS_4arch4Sm90ELb0ELb0ELb0ELb0ELb0ELb0ELb0ELb0ELb1ELb1ELb0ELb0EEENS1_21CollectiveEpilogueFwdINS6_IJSA_SC_SB_EEES9_SE_SG_Li384ELb0ELb1ELb0ELb0EEENS1_29StaticPersistentTileSchedulerILb0EEEEEEEEEvNT_6ParamsE)
        /*00d4*/ 	.word	0x00000028


	//----- nvinfo : EIATTR_MIN_STACK_SIZE
	.align		4
.L_57:
        /*00d8*/ 	.byte	0x04, 0x12
        /*00da*/ 	.short	(.L_59 - .L_58)
	.align		4
.L_58:
        /*00dc*/ 	.word	index@(_ZN7cutlass13device_kernelIN5flash11enable_sm90INS1_16FlashAttnFwdSm90INS1_25CollectiveMainloopFwdSm90ILi2EN4cute5tupleIJNS5_1CILi1EEES8_S8_EEENS6_IJNS7_ILi192EEENS7_ILi144EEENS7_ILi96EEEEEELi96ENS_6half_tEfNS_4arch4Sm90ELb0ELb0ELb0ELb0ELb0ELb0ELb0ELb0ELb1ELb1ELb0ELb0EEENS1_21CollectiveEpilogueFwdINS6_IJSA_SC_SB_EEES9_SE_SG_Li384ELb0ELb1ELb0ELb0EEENS1_29StaticPersistentTileSchedulerILb0EEEEEEEEEvNT_6ParamsE)
        /*00e0*/ 	.word	0x00000028


	//----- nvinfo : EIATTR_MIN_STACK_SIZE
	.align		4
.L_59:
        /*00e4*/ 	.byte	0x04, 0x12
        /*00e6*/ 	.short	(.L_61 - .L_60)
	.align		4
.L_60:
        /*00e8*/ 	.word	index@(_ZN7cutlass13device_kernelIN5flash11enable_sm90INS1_16FlashAttnFwdSm90INS1_25CollectiveMainloopFwdSm90ILi2EN4cute5tupleIJNS5_1CILi1EEES8_S8_EEENS6_IJNS7_ILi192EEENS7_ILi144EEENS7_ILi96EEEEEELi96ENS_6half_tEfNS_4arch4Sm90ELb0ELb0ELb0ELb1ELb0ELb0ELb0ELb0ELb1ELb1ELb0ELb0EEENS1_21CollectiveEpilogueFwdINS6_IJSA_SC_SB_EEES9_SE_SG_Li384ELb1ELb1ELb0ELb0EEENS1_36VarlenDynamicPersistentTileSchedulerILi192ELi144ELi384ELi128ELb0ELb1ELb1ELb0ELb1ELb1EEEEEEEEEvNT_6ParamsE)
        /*00ec*/ 	.word	0x00000040


	//----- nvinfo : EIATTR_MIN_STACK_SIZE
	.align		4
.L_61:
        /*00f0*/ 	.byte	0x04, 0x12
        /*00f2*/ 	.short	(.L_63 - .L_62)
	.align		4
.L_62:
        /*00f4*/ 	.word	index@(_ZN7cutlass13device_kernelIN5flash11enable_sm90INS1_16FlashAttnFwdSm90INS1_25CollectiveMainloopFwdSm90ILi2EN4cute5tupleIJNS5_1CILi1EEES8_S8_EEENS6_IJNS7_ILi192EEENS7_ILi144EEENS7_ILi96EEEEEELi96ENS_6half_tEfNS_4arch4Sm90ELb0ELb0ELb0ELb1ELb0ELb1ELb0ELb0ELb1ELb1ELb0ELb0EEENS1_21CollectiveEpilogueFwdINS6_IJSA_SC_SB_EEES9_SE_SG_Li384ELb1ELb1ELb0ELb0EEENS1_36VarlenDynamicPersistentTileSchedulerILi192ELi144ELi384ELi128ELb0ELb1ELb1ELb0ELb1ELb1EEEEEEEEEvNT_6ParamsE)
        /*00f8*/ 	.word	0x000000e8


	//----- nvinfo : EIATTR_MIN_STACK_SIZE
	.align		4
.L_63:
        /*00fc*/ 	.byte	0x04, 0x12
        /*00fe*/ 	.short	(.L_65 - .L_64)
	.align		4
.L_64:
        /*0100*/ 	.word	index@(_ZN7cutlass13device_kernelIN5flash11enable_sm90INS1_16FlashAttnFwdSm90INS1_25CollectiveMainloopFwdSm90ILi2EN4cute5tupleIJNS5_1CILi1EEES8_S8_EEENS6_IJNS7_ILi192EEENS7_ILi128EEENS7_ILi96EEEEEELi96ENS_6half_tEfNS_4arch4Sm90ELb0ELb1ELb0ELb0ELb0ELb0ELb0ELb0ELb1ELb1ELb0ELb0EEENS1_21CollectiveEpilogueFwdINS6_IJSA_SC_SB_EEES9_SE_SG_Li384ELb0ELb1ELb0ELb0EEENS1_30DynamicPersistentTileSchedulerILi384ELi128ELb0ELb1ELb1EEEEEEEEEvNT_6ParamsE)
        /*0104*/ 	.word	0x00000000


	//----- nvinfo : EIATTR_MIN_STACK_SIZE
	.align		4
.L_65:
        /*0108*/ 	.byte	0x04, 0x12
        /*010a*/ 	.short	(.L_67 - .L_66)
	.align		4
.L_66:
        /*010c*/ 	.word	index@(_ZN7cutlass13device_kernelIN5flash11enable_sm90INS1_16FlashAttnFwdSm90INS1_25CollectiveMainloopFwdSm90ILi2EN4cute5tupleIJNS5_1CILi1EEES8_S8_EEENS6_IJNS7_ILi192EEENS7_ILi128EEENS7_ILi96EEEEEELi96ENS_6half_tEfNS_4arch4Sm90ELb0ELb1ELb0ELb1ELb0ELb0ELb0ELb0ELb1ELb1ELb0ELb0EEENS1_21CollectiveEpilogueFwdINS6_IJSA_SC_SB_EEES9_SE_SG_Li384ELb1ELb1ELb0ELb0EEENS1_36VarlenDynamicPersistentTileSchedulerILi192ELi128ELi384ELi128ELb0ELb1ELb1ELb1ELb0ELb1EEEEEEEEEvNT_6ParamsE)
        /*0110*/ 	.word	0x00000038


	//----- nvinfo : EIATTR_MIN_STACK_SIZE
	.align		4
.L_67:
        /*0114*/ 	.byte	0x04, 0x12
        /*0116*/ 	.short	(.L_69 - .L_68)
	.align		4
.L_68:
        /*0118*/ 	.word	index@(_ZN7cutlass13device_kernelIN5flash11enable_sm90INS1_16FlashAttnFwdSm90INS1_25CollectiveMainloopFwdSm90ILi2EN4cute5tupleIJNS5_1CILi1EEES8_S8_EEENS6_IJNS7_ILi192EEENS7_ILi128EEENS7_ILi96EEEEEELi96ENS_6half_tEfNS_4arch4Sm90ELb0ELb1ELb0ELb1ELb0ELb1ELb0ELb0ELb1ELb1ELb0ELb0EEENS1_21CollectiveEpilogueFwdINS6_IJSA_SC_SB_EEES9_SE_SG_Li384ELb1ELb1ELb0ELb0EEENS1_36VarlenDynamicPersistentTileSchedulerILi192ELi128ELi384ELi128ELb0ELb1ELb1ELb1ELb0ELb1EEEEEEEEEvNT_6ParamsE)
        /*011c*/ 	.word	0x00000060


	//----- nvinfo : EIATTR_MIN_STACK_SIZE
	.align		4
.L_69:
        /*0120*/ 	.byte	0x04, 0x12
        /*0122*/ 	.short	(.L_71 - .L_70)
	.align		4
.L_70:
        /*0124*/ 	.word	index@(_ZN7cutlass13device_kernelIN5flash11enable_sm90INS1_16FlashAttnFwdSm90INS1_25CollectiveMainloopFwdSm90ILi2EN4cute5tupleIJNS5_1CILi1EEES8_S8_EEENS6_IJNS7_ILi192EEENS7_ILi144EEENS7_ILi96EEEEEELi96ENS_6half_tEfNS_4arch4Sm90ELb1ELb0ELb0ELb0ELb0ELb0ELb0ELb0ELb1ELb1ELb0ELb0EEENS1_21CollectiveEpilogueFwdINS6_IJSA_SC_SB_EEES9_SE_SG_Li384ELb0ELb1ELb0ELb0EEENS1_30DynamicPersistentTileSchedulerILi384ELi128ELb0ELb1ELb1EEEEEEEEEvNT_6ParamsE)
        /*0128*/ 	.word	0x00000010


	//----- nvinfo : EIATTR_MIN_STACK_SIZE
	.align		4
.L_71:
        /*012c*/ 	.byte	0x04, 0x12
        /*012e*/ 	.short	(.L_73 - .L_72)
	.align		4
.L_72:
        /*0130*/ 	.word	index@(_ZN7cutlass13device_kernelIN5flash11enable_sm90INS1_16FlashAttnFwdSm90INS1_25CollectiveMainloopFwdSm90ILi2EN4cute5tupleIJNS5_1CILi1EEES8_S8_EEENS6_IJNS7_ILi192EEENS7_ILi144EEENS7_ILi96EEEEEELi96ENS_6half_tEfNS_4arch4Sm90ELb1ELb0ELb0ELb1ELb0ELb0ELb0ELb0ELb1ELb1ELb0ELb0EEENS1_21CollectiveEpilogueFwdINS6_IJSA_SC_SB_EEES9_SE_SG_Li384ELb1ELb1ELb0ELb0EEENS1_36VarlenDynamicPersistentTileSchedulerILi192ELi144ELi384ELi128ELb0ELb1ELb1ELb1ELb1ELb1EEEEEEEEEvNT_6ParamsE)
        /*0134*/ 	.word	0x00000038


	//----- nvinfo : EIATTR_MIN_STACK_SIZE
	.align		4
.L_73:
        /*0138*/ 	.byte	0x04, 0x12
        /*013a*/ 	.short	(.L_75 - .L_74)
	.align		4
.L_74:
        /*013c*/ 	.word	index@(_ZN7cutlass13device_kernelIN5flash11enable_sm90INS1_16FlashAttnFwdSm90INS1_25CollectiveMainloopFwdSm90ILi2EN4cute5tupleIJNS5_1CILi1EEES8_S8_EEENS6_IJNS7_ILi192EEENS7_ILi144EEENS7_ILi96EEEEEELi96ENS_6half_tEfNS_4arch4Sm90ELb1ELb0ELb0ELb1ELb0ELb1ELb0ELb0ELb1ELb1ELb0ELb0EEENS1_21CollectiveEpilogueFwdINS6_IJSA_SC_SB_EEES9_SE_SG_Li384ELb1ELb1ELb0ELb0EEENS1_36VarlenDynamicPersistentTileSchedulerILi192ELi144ELi384ELi128ELb0ELb1ELb1ELb1ELb1ELb1EEEEEEEEEvNT_6ParamsE)
        /*0140*/ 	.word	0x00000088
.L_75:


//--------------------- .nv.compat                --------------------------
	.section	.nv.compat,"",@"SHT_CUDA_COMPAT_INFO"
	.align	4
        /*0000*/ 	.byte	0x02, 0x09, 0x01, 0x00, 0x02, 0x02, 0x04, 0x00, 0x02, 0x05, 0x05, 0x00, 0x03, 0x07, 0x01, 0x01
        /*0010*/ 	.byte	0x02, 0x03, 0x01, 0x00, 0x02, 0x06, 0x01, 0x00, 0x04, 0x0b, 0x08, 0x00, 0x00, 0x00, 0x00, 0x00
        /*0020*/ 	.byte	0x00, 0x00, 0x00, 0x00


//--------------------- .nv.info._ZN7cutlass13device_kernelIN5flash11enable_sm90INS1_16FlashAttnFwdSm90INS1_25CollectiveMainloopFwdSm90ILi2EN4cute5tupleIJNS5_1CILi1EEES8_S8_EEENS6_IJNS7_ILi192EEENS7_ILi144EEENS7_ILi96EEEEEELi96ENS_6half_tEfNS_4arch4Sm90ELb0ELb0ELb0ELb0ELb0ELb0ELb0ELb0ELb1ELb1ELb0ELb0EEENS1_21CollectiveEpilogueFwdINS6_IJSA_SC_SB_EEES9_SE_SG_Li384ELb0ELb1ELb0ELb0EEENS1_29StaticPersistentTileSchedulerILb0EEEEEEEEEvNT_6ParamsE --------------------------
	.section	.nv.info._ZN7cutlass13device_kernelIN5flash11enable_sm90INS1_16FlashAttnFwdSm90INS1_25CollectiveMainloopFwdSm90ILi2EN4cute5tupleIJNS5_1CILi1EEES8_S8_EEENS6_IJNS7_ILi192EEENS7_ILi144EEENS7_ILi96EEEEEELi96ENS_6half_tEfNS_4arch4Sm90ELb0ELb0ELb0ELb0ELb0ELb0ELb0ELb0ELb1ELb1ELb0ELb0EEENS1_21CollectiveEpilogueFwdINS6_IJSA_SC_SB_EEES9_SE_SG_Li384ELb0ELb1ELb0ELb0EEENS1_29StaticPersistentTileSchedulerILb0EEEEEEEEEvNT_6ParamsE,"",@"SHT_CUDA_INFO"
	.sectionflags	@""
	.align	4


	//----- nvinfo : EIATTR_CUDA_API_VERSION
	.align		4
        /*0000*/ 	.byte	0x04, 0x37
        /*0002*/ 	.short	(.L_77 - .L_76)
.L_76:
        /*0004*/ 	.word	0x00000082


	//----- nvinfo : EIATTR_KPARAM_INFO
	.align		4
.L_77:
        /*0008*/ 	.byte	0x04, 0x17
        /*000a*/ 	.short	(.L_79 - .L_78)
.L_78:
        /*000c*/ 	.word	0x00000000
        /*0010*/ 	.short	0x0000
        /*0012*/ 	.short	0x0070
        /*0014*/ 	.byte	0x00, 0xf0, 0x01, 0x28


	//----- nvinfo : EIATTR_SPARSE_MMA_MASK
	.align		4
.L_79:
        /*0018*/ 	.byte	0x03, 0x50
        /*001a*/ 	.short	0x0000


	//----- nvinfo : EIATTR_MAXREG_COUNT
	.align		4
        /*001c*/ 	.byte	0x03, 0x1b
        /*001e*/ 	.short	0x0080


	//----- nvinfo : EIATTR_NUM_BARRIERS
	.align		4
        /*0020*/ 	.byte	0x02, 0x4c
        /*0022*/ 	.byte	0x10
	.zero		1


	//----- nvinfo : EIATTR_EXTERNS
	.align		4
        /*0024*/ 	.byte	0x04, 0x0f
        /*0026*/ 	.short	(.L_81 - .L_80)


	//   ....[0]....
	.align		4
.L_80:
        /*0028*/ 	.word	index@(__assertfail)


	//----- nvinfo : EIATTR_ANNOTATIONS
	.align		4
.L_81:
        /*002c*/ 	.byte	0x04, 0x55
        /*002e*/ 	.short	(.L_83 - .L_82)


	//   ....[0]....
.L_82:
        /*0030*/ 	.word	0x00000001
        /*0034*/ 	.byte	0x30, 0x09, 0x00, 0x00, 0x01, 0x00, 0x00, 0x00, 0x30, 0x0a, 0x00, 0x00, 0x01, 0x00, 0x00, 0x00
        /* <DEDUP_REMOVED lines=10> */
        /*00e4*/ 	.byte	0x30, 0xde, 0x00, 0x00


	//----- nvinfo : EIATTR_MERCURY_ISA_VERSION
	.align		4
.L_83:
        /*00e8*/ 	.byte	0x03, 0x5f
        /*00ea*/ 	.short	0x0101


	//----- nvinfo : EIATTR_INT_WARP_WIDE_INSTR_OFFSETS
	.align		4
        /*00ec*/ 	.byte	0x04, 0x31
        /*00ee*/ 	.short	(.L_85 - .L_84)


	//   ....[0]....
.L_84:
        /*00f0*/ 	.word	0x00000120


	//   ....[1]....
        /*00f4*/ 	.word	0x000001c0


	//   ....[2]....
        /*00f8*/ 	.word	0x00000230


	//----- nvinfo : EIATTR_COOP_GROUP_MASK_REGIDS
	.align		4
.L_85:
        /*00fc*/ 	.byte	0x04, 0x29
        /*00fe*/ 	.short	(.L_87 - .L_86)


	//   ....[0]....
.L_86:
        /*0100*/ 	.word	0xffffffff


	//   ....[1]....
        /*0104*/ 	.word	0xffffffff


	//   ....[2]....
        /*0108*/ 	.word	0xffffffff


	//   ....[3]....
        /*010c*/ 	.word	0xffffffff


	//   ....[4]....
        /*0110*/ 	.word	0xffffffff


	//   ....[5]....
        /*0114*/ 	.word	0xffffffff


	//   ....[6]....
        /*0118*/ 	.word	0xffffffff


	//   ....[7]....
        /*011c*/ 	.word	0xffffffff


	//   ....[8]....
        /*0120*/ 	.word	0xffffffff


	//   ....[9]....
        /*0124*/ 	.word	0xffffffff


	//   ....[10]....
        /*0128*/ 	.word	0xffffffff


	//   ....[11]....
        /*012c*/ 	.word	0xffffffff


	//   ....[12]....
        /*0130*/ 	.word	0xffffffff


	//   ....[13]....
        /*0134*/ 	.word	0xffffffff


	//   ....[14]....
        /*0138*/ 	.word	0xffffffff


	//   ....[15]....
        /*013c*/ 	.word	0xffffffff


	//   ....[16]....
        /*0140*/ 	.word	0xffffffff


	//   ....[17]....
        /*0144*/ 	.word	0xffffffff


	//   ....[18]....
        /*0148*/ 	.word	0xffffffff


	//   ....[19]....
        /*014c*/ 	.word	0xffffffff


	//   ....[20]....
        /*0150*/ 	.word	0xffffffff


	//   ....[21]....
        /*0154*/ 	.word	0xffffffff


	//   ....[22]....
        /*0158*/ 	.word	0xffffffff


	//   ....[23]....
        /*015c*/ 	.word	0xffffffff


	//   ....[24]....
        /*0160*/ 	.word	0xffffffff


	//   ....[25]....
        /*0164*/ 	.word	0xffffffff


	//   ....[26]....
        /*0168*/ 	.word	0xffffffff


	//   ....[27]....
        /*016c*/ 	.word	0xffffffff


	//   ....[28]....
        /*0170*/ 	.word	0xffffffff


	//   ....[29]....
        /*0174*/ 	.word	0xffffffff


	//   ....[30]....
        /*0178*/ 	.word	0xffffffff


	//   ....[31]....
        /*017c*/ 	.word	0xffffffff


	//   ....[32]....
        /*0180*/ 	.word	0xffffffff


	//   ....[33]....
        /*0184*/ 	.word	0xffffffff


	//   ....[34]....
        /*0188*/ 	.word	0xffffffff


	//   ....[35]....
        /*018c*/ 	.word	0xffffffff


	//   ....[36]....
        /*0190*/ 	.word	0xffffffff


	//   ....[37]....
        /*0194*/ 	.word	0xffffffff


	//   ....[38]....
        /*0198*/ 	.word	0xffffffff


	//   ....[39]....
        /*019c*/ 	.word	0xffffffff


	//   ....[40]....
        /*01a0*/ 	.word	0xffffffff


	//   ....[41]....
        /*01a4*/ 	.word	0xffffffff


	//   ....[42]....
        /*01a8*/ 	.word	0xffffffff


	//   ....[43]....
        /*01ac*/ 	.word	0xffffffff


	//   ....[44]....
        /*01b0*/ 	.word	0x0500000f


	//   ....[45]....
        /*01b4*/ 	.word	0x0500000f


	//   ....[46]....
        /*01b8*/ 	.word	0x0500000f


	//   ....[47]....
        /*01bc*/ 	.word	0x0500000f


	//   ....[48]....
        /*01c0*/ 	.word	0x0500000f


	//   ....[49]....
        /*01c4*/ 	.word	0x0500000f


	//   ....[50]....
        /*01c8*/ 	.word	0x0500000f


	//   ....[51]....
        /*01cc*/ 	.word	0x0500000f


	//   ....[52]....
        /*01d0*/ 	.word	0x0500000f


	//   ....[53]....
        /*01d4*/ 	.word	0x0500000f


	//   ....[54]....
        /*01d8*/ 	.word	0x0500000f


	//   ....[55]....
        /*01dc*/ 	.word	0x0500000f


	//   ....[56]....
        /*01e0*/ 	.word	0x0500000f


	//   ....[57]....
        /*01e4*/ 	.word	0x0500000f


	//----- nvinfo : EIATTR_COOP_GROUP_INSTR_OFFSETS
	.align		4
.L_87:
        /*01e8*/ 	.byte	0x04, 0x28
        /*01ea*/ 	.short	(.L_89 - .L_88)


	//   ....[0]....
.L_88:
        /*01ec*/ 	.word	0x00000060


	//   ....[1]....
        /*01f0*/ 	.word	0x00000130


	//   ....[2]....
        /*01f4*/ 	.word	0x000001e0


	//   ....[3]....
        /*01f8*/ 	.word	0x000003a0


	//   ....[4]....
        /*01fc*/ 	.word	0x00000500


	//   ....[5]....
        /*0200*/ 	.word	0x00000620


	//   ....[6]....
        /*0204*/ 	.word	0x00000780


	//   ....[7]....
        /*0208*/ 	.word	0x00000ef0


	//   ....[8]....
        /*020c*/ 	.word	0x00003190


	//   ....[9]....
        /*0210*/ 	.word	0x00003230


	//   ....[10]....
        /*0214*/ 	.word	0x000037c0


	//   ....[11]....
        /*0218*/ 	.word	0x00003850


	//   ....[12]....
        /*021c*/ 	.word	0x000048b0


	//   ....[13]....
        /*0220*/ 	.word	0x00006650


	//   ....[14]....
        /*0224*/ 	.word	0x00006670


	//   ....[15]....
        /*0228*/ 	.word	0x00006cd0


	//   ....[16]....
        /*022c*/ 	.word	0x00006d50


	//   ....[17]....
        /*0230*/ 	.word	0x00008160


	//   ....[18]....
        /*0234*/ 	.word	0x00008260


	//   ....[19]....
        /*0238*/ 	.word	0x000082c0


	//   ....[20]....
        /*023c*/ 	.word	0x00008410


	//   ....[21]....
        /*0240*/ 	.word	0x00008430


	//   ....[22]....
        /*0244*/ 	.word	0x00009340


	//   ....[23]....
        /*0248*/ 	.word	0x00009370


	//   ....[24]....
        /*024c*/ 	.word	0x000093d0


	//   ....[25]....
        /*0250*/ 	.word	0x00009430


	//   ....[26]....
        /*0254*/ 	.word	0x000098d0


	//   ....[27]....
        /*0258*/ 	.word	0x00009910


	//   ....[28]....
        /*025c*/ 	.word	0x00009a40


	//   ....[29]....
        /*0260*/ 	.word	0x00009a80


	//   ....[30]....
        /*0264*/ 	.word	0x0000a480


	//   ....[31]....
        /*0268*/ 	.word	0x0000b020


	//   ....[32]....
        /*026c*/ 	.word	0x0000b050


	//   ....[33]....
        /*0270*/ 	.word	0x0000b070


	//   ....[34]....
        /*0274*/ 	.word	0x0000b120


	//   ....[35]....
        /*0278*/ 	.word	0x0000b140


	//   ....[36]....
        /*027c*/ 	.word	0x0000b1e0


	//   ....[37]....
        /*0280*/ 	.word	0x0000b200


	//   ....[38]....
        /*0284*/ 	.word	0x0000b210


	//   ....[39]....
        /*0288*/ 	.word	0x0000b2a0


	//   ....[40]....
        /*028c*/ 	.word	0x0000b2f0


	//   ....[41]....
        /*0290*/ 	.word	0x0000b300


	//   ....[42]....
        /*0294*/ 	.word	0x0000b330


	//   ....[43]....
        /*0298*/ 	.word	0x0000ddb0


	//   ....[44]....
        /*029c*/ 	.word	0x0000e290


	//   ....[45]....
        /*02a0*/ 	.word	0x0000e400


	//   ....[46]....
        /*02a4*/ 	.word	0x0000e450


	//   ....[47]....
        /*02a8*/ 	.word	0x0000e4f0


	//   ....[48]....
        /*02ac*/ 	.word	0x0000e600


	//   ....[49]....
        /*02b0*/ 	.word	0x0000e660


	//   ....[50]....
        /*02b4*/ 	.word	0x0000e780


	//   ....[51]....
        /*02b8*/ 	.word	0x0000e7e0


	//   ....[52]....
        /*02bc*/ 	.word	0x0000e890


	//   ....[53]....
        /*02c0*/ 	.word	0x0000e960


	//   ....[54]....
        /*02c4*/ 	.word	0x0000ea30


	//   ....[55]....
        /*02c8*/ 	.word	0x0000eab0


	//   ....[56]....
        /*02cc*/ 	.word	0x0000eba0


	//   ....[57]....
        /*02d0*/ 	.word	0x0000ef30


	//----- nvinfo : EIATTR_REG_RECONFIG
	.align		4
.L_89:
        /*02d4*/ 	.byte	0x01, 0x54
	.zero		2


	//----- nvinfo : EIATTR_SYSCALL_OFFSETS
	.align		4
        /*02d8*/ 	.byte	0x04, 0x46
        /*02da*/ 	.short	(.L_91 - .L_90)


	//   ....[0]....
.L_90:
        /*02dc*/ 	.word	0x00001270


	//   ....[1]....
        /*02e0*/ 	.word	0x0000a100


	//   ....[2]....
        /*02e4*/ 	.word	0x0000a240


	//   ....[3]....
        /*02e8*/ 	.word	0x0000a330


	//   ....[4]....
        /*02ec*/ 	.word	0x0000ab20


	//----- nvinfo : EIATTR_MBARRIER_INSTR_OFFSETS
	.align		4
.L_91:
        /*02f0*/ 	.byte	0x04, 0x39
        /*02f2*/ 	.short	(.L_93 - .L_92)


	//   ....[0]....
.L_92:
        /*02f4*/ 	.word	0x00000250
        /*02f8*/ 	.word	0x000000ff
        /*02fc*/ 	.word	0x00031c00
        /*0300*/ 	.short	0x0100
        /*0302*/ 	.byte	0x08
	.zero		1


	//   ....[1]....
        /*0304*/ 	.word	0x00000260
        /*0308*/ 	.word	0x000000ff
        /*030c*/ 	.word	0x00031c20
        /*0310*/ 	.short	0x0100
        /*0312*/ 	.byte	0x08
	.zero		1


	//   ....[2]....
        /*0314*/ 	.word	0x00000350
        /*0318*/ 	.word	0x000000ff
        /*031c*/ 	.word	0x00031c30
        /*0320*/ 	.short	0x0100
        /*0322*/ 	.byte	0x08
	.zero		1


	//   ....[3]....
        /*0324*/ 	.word	0x00000360
        /*0328*/ 	.word	0x000000ff
        /*032c*/ 	.word	0x00031c40
        /*0330*/ 	.short	0x0100
        /*0332*/ 	.byte	0x08
	.zero		1


	//   ....[4]....
        /*0334*/ 	.word	0x00000370
        /*0338*/ 	.word	0x000000ff
        /*033c*/ 	.word	0x00031c38
        /*0340*/ 	.short	0x0100
        /*0342*/ 	.byte	0x08
	.zero		1


	//   ....[5]....
        /*0344*/ 	.word	0x00000380
        /*0348*/ 	.word	0x000000ff
        /*034c*/ 	.word	0x00031c48
        /*0350*/ 	.short	0x0100
        /*0352*/ 	.byte	0x08
	.zero		1


	//   ....[6]....
        /*0354*/ 	.word	0x000004b0
        /*0358*/ 	.word	0x000000ff
        /*035c*/ 	.word	0x00031c50
        /*0360*/ 	.short	0x0100
        /*0362*/ 	.byte	0x08
	.zero		1


	//   ....[7]....
        /*0364*/ 	.word	0x000004c0
        /*0368*/ 	.word	0x000000ff
        /*036c*/ 	.word	0x00031c60
        /*0370*/ 	.short	0x0100
        /*0372*/ 	.byte	0x08
	.zero		1


	//   ....[8]....
        /*0374*/ 	.word	0x000004d0
        /*0378*/ 	.word	0x000000ff
        /*037c*/ 	.word	0x00031c58
        /*0380*/ 	.short	0x0100
        /*0382*/ 	.byte	0x08
	.zero		1


	//   ....[9]....
        /*0384*/ 	.word	0x000004e0
        /*0388*/ 	.word	0x000000ff
        /*038c*/ 	.word	0x00031c68
        /*0390*/ 	.short	0x0100
        /*0392*/ 	.byte	0x08
	.zero		1


	//   ....[10]....
        /*0394*/ 	.word	0x000005d0
        /*0398*/ 	.word	0x000000ff
        /*039c*/ 	.word	0x00031c70
        /*03a0*/ 	.short	0x0100
        /*03a2*/ 	.byte	0x06
	.zero		1


	//   ....[11]....
        /*03a4*/ 	.word	0x000005e0
        /*03a8*/ 	.word	0x000000ff
        /*03ac*/ 	.word	0x00031c80
        /*03b0*/ 	.short	0x0100
        /*03b2*/ 	.byte	0x06
	.zero		1


	//   ....[12]....
        /*03b4*/ 	.word	0x000005f0
        /*03b8*/ 	.word	0x000000ff
        /*03bc*/ 	.word	0x00031c78
        /*03c0*/ 	.short	0x0100
        /*03c2*/ 	.byte	0x06
	.zero		1


	//   ....[13]....
        /*03c4*/ 	.word	0x00000600
        /*03c8*/ 	.word	0x000000ff
        /*03cc*/ 	.word	0x00031c88
        /*03d0*/ 	.short	0x0100
        /*03d2*/ 	.byte	0x06
	.zero		1


	//   ....[14]....
        /*03d4*/ 	.word	0x00000730
        /*03d8*/ 	.word	0x000000ff
        /*03dc*/ 	.word	0x00031c90
        /*03e0*/ 	.short	0x0100
        /*03e2*/ 	.byte	0x08
	.zero		1


	//   ....[15]....
        /*03e4*/ 	.word	0x00000740
        /*03e8*/ 	.word	0x000000ff
        /*03ec*/ 	.word	0x00031ca0
        /*03f0*/ 	.short	0x0100
        /*03f2*/ 	.byte	0x08
	.zero		1


	//   ....[16]....
        /*03f4*/ 	.word	0x00000750
        /*03f8*/ 	.word	0x000000ff
        /*03fc*/ 	.word	0x00031c98
        /*0400*/ 	.short	0x0100
        /*0402*/ 	.byte	0x08
	.zero		1


	//   ....[17]....
        /*0404*/ 	.word	0x00000760
        /*0408*/ 	.word	0x000000ff
        /*040c*/ 	.word	0x00031ca8
        /*0410*/ 	.short	0x0100
        /*0412*/ 	.byte	0x08
	.zero		1


	//   ....[18]....
        /*0414*/ 	.word	0x00000890
        /*0418*/ 	.word	0x000000ff
        /*041c*/ 	.word	0x00031cb0
        /*0420*/ 	.short	0x0100
        /*0422*/ 	.byte	0x08
	.zero		1


	//   ....[19]....
        /*0424*/ 	.word	0x000008a0
        /*0428*/ 	.word	0x000000ff
        /*042c*/ 	.word	0x00031cc0
        /*0430*/ 	.short	0x0100
        /*0432*/ 	.byte	0x08
	.zero		1


	//   ....[20]....
        /*0434*/ 	.word	0x000008b0
        /*0438*/ 	.word	0x000000ff
        /*043c*/ 	.word	0x00031cb8
        /*0440*/ 	.short	0x0100
        /*0442*/ 	.byte	0x08
	.zero		1


	//   ....[21]....
        /*0444*/ 	.word	0x000008c0
        /*0448*/ 	.word	0x000000ff
        /*044c*/ 	.word	0x00031cc8
        /*0450*/ 	.short	0x0100
        /*0452*/ 	.byte	0x08
	.zero		1


	//   ....[22]....
        /*0454*/ 	.word	0x000012b0
        /*0458*/ 	.word	0x000000ff
        /*045c*/ 	.word	0x00031c00
        /*0460*/ 	.short	0x010a
        /*0462*/ 	.byte	0x25
	.zero		1


	//   ....[23]....
        /*0464*/ 	.word	0x00001320
        /*0468*/ 	.word	0x00000004
        /*046c*/ 	.word	0x00031c30
        /*0470*/ 	.short	0x010a
        /*0472*/ 	.byte	0x3f
	.zero		1


	//   ....[24]....
        /*0474*/ 	.word	0x00001390
        /*0478*/ 	.word	0x00000004
        /*047c*/ 	.word	0x00031c30
        /*0480*/ 	.short	0x010a
        /*0482*/ 	.byte	0x3f
	.zero		1


	//   ....[25]....
        /*0484*/ 	.word	0x00003220
        /*0488*/ 	.word	0x00000004
        /*048c*/ 	.word	0x00000000
        /*0490*/ 	.short	0x0101
        /*0492*/ 	.byte	0x3f
	.zero		1


	//   ....[26]....
        /*0494*/ 	.word	0x00004b50
        /*0498*/ 	.word	0x000000ff
        /*049c*/ 	.word	0x00031c30
        /*04a0*/ 	.short	0x010a
        /*04a2*/ 	.byte	0x04
	.zero		1


	//   ....[27]....
        /*04a4*/ 	.word	0x00004b90
        /*04a8*/ 	.word	0x000000ff
        /*04ac*/ 	.word	0x00031c30
        /*04b0*/ 	.short	0x010a
        /*04b2*/ 	.byte	0x04
	.zero		1


	//   ....[28]....
        /*04b4*/ 	.word	0x00006210
        /*04b8*/ 	.word	0x000000ff
        /*04bc*/ 	.word	0x00031c50
        /*04c0*/ 	.short	0x010a
        /*04c2*/ 	.byte	0x04
	.zero		1


	//   ....[29]....
        /*04c4*/ 	.word	0x00006250
        /*04c8*/ 	.word	0x000000ff
        /*04cc*/ 	.word	0x00031c50
        /*04d0*/ 	.short	0x010a
        /*04d2*/ 	.byte	0x04
	.zero		1


	//   ....[30]....
        /*04d4*/ 	.word	0x000074a0
        /*04d8*/ 	.word	0x0000000a
        /*04dc*/ 	.word	0x00000000
        /*04e0*/ 	.short	0x0101
        /*04e2*/ 	.byte	0x3f
	.zero		1


	//   ....[31]....
        /*04e4*/ 	.word	0x000075f0
        /*04e8*/ 	.word	0x00000008
        /*04ec*/ 	.word	0x00000000
        /*04f0*/ 	.short	0x0101
        /*04f2*/ 	.byte	0x3f
	.zero		1


	//   ....[32]....
        /*04f4*/ 	.word	0x000081d0
        /*04f8*/ 	.word	0x000000ff
        /*04fc*/ 	.word	0x00031c50
        /*0500*/ 	.short	0x010a
        /*0502*/ 	.byte	0x0c
	.zero		1


	//   ....[33]....
        /*0504*/ 	.word	0x00008210
        /*0508*/ 	.word	0x000000ff
        /*050c*/ 	.word	0x00031c50
        /*0510*/ 	.short	0x010a
        /*0512*/ 	.byte	0x0c
	.zero		1


	//   ....[34]....
        /*0514*/ 	.word	0x00008f50
        /*0518*/ 	.word	0x00000014
        /*051c*/ 	.word	0x00000000
        /*0520*/ 	.short	0x0101
        /*0522*/ 	.byte	0x3f
	.zero		1


	//   ....[35]....
        /*0524*/ 	.word	0x000098f0
        /*0528*/ 	.word	0x000000ff
        /*052c*/ 	.word	0x00000000
        /*0530*/ 	.short	0x0101
        /*0532*/ 	.byte	0x04
	.zero		1


	//   ....[36]....
        /*0534*/ 	.word	0x0000a6b0
        /*0538*/ 	.word	0x00000003
        /*053c*/ 	.word	0x00031c40
        /*0540*/ 	.short	0x010a
        /*0542*/ 	.byte	0x3f
	.zero		1


	//   ....[37]....
        /*0544*/ 	.word	0x0000b490
        /*0548*/ 	.word	0x000000ff
        /*054c*/ 	.word	0x00031c00
        /*0550*/ 	.short	0x0107
        /*0552*/ 	.byte	0x24
	.zero		1


	//   ....[38]....
        /*0554*/ 	.word	0x0000b500
        /*0558*/ 	.word	0x000000ff
        /*055c*/ 	.word	0x00031c00
        /*0560*/ 	.short	0x0101
        /*0562*/ 	.byte	0x24
	.zero		1


	//   ....[39]....
        /*0564*/ 	.word	0x0000b530
        /*0568*/ 	.word	0x000000ff
        /*056c*/ 	.word	0x00031c20
        /*0570*/ 	.short	0x010a
        /*0572*/ 	.byte	0x24
	.zero		1


	//   ....[40]....
        /*0574*/ 	.word	0x0000b820
        /*0578*/ 	.word	0x00000003
        /*057c*/ 	.word	0x00031c40
        /*0580*/ 	.short	0x010a
        /*0582*/ 	.byte	0x3f
	.zero		1


	//   ....[41]....
        /*0584*/ 	.word	0x0000bca0
        /*0588*/ 	.word	0x00000003
        /*058c*/ 	.word	0x00000060
        /*0590*/ 	.short	0x010a
        /*0592*/ 	.byte	0x3f
	.zero		1


	//   ....[42]....
        /*0594*/ 	.word	0x0000c390
        /*0598*/ 	.word	0x00000003
        /*059c*/ 	.word	0x00031c40
        /*05a0*/ 	.short	0x010a
        /*05a2*/ 	.byte	0x3f
	.zero		1


	//   ....[43]....
        /*05a4*/ 	.word	0x0000c810
        /*05a8*/ 	.word	0x0000000d
        /*05ac*/ 	.word	0x00000060
        /*05b0*/ 	.short	0x010a
        /*05b2*/ 	.byte	0x3f
	.zero		1


	//   ....[44]....
        /*05b4*/ 	.word	0x0000ce50
        /*05b8*/ 	.word	0x00000002
        /*05bc*/ 	.word	0x00031c40
        /*05c0*/ 	.short	0x010a
        /*05c2*/ 	.byte	0x3f
	.zero		1


	//   ....[45]....
        /*05c4*/ 	.word	0x0000d2e0
        /*05c8*/ 	.word	0x00000007
        /*05cc*/ 	.word	0x00000060
        /*05d0*/ 	.short	0x010a
        /*05d2*/ 	.byte	0x3f
	.zero		1


	//   ....[46]....
        /*05d4*/ 	.word	0x0000d7f0
        /*05d8*/ 	.word	0x00000003
        /*05dc*/ 	.word	0x00031c60
        /*05e0*/ 	.short	0x010a
        /*05e2*/ 	.byte	0x3f
	.zero		1


	//   ....[47]....
        /*05e4*/ 	.word	0x0000dd30
        /*05e8*/ 	.word	0x00000007
        /*05ec*/ 	.word	0x00031c20
        /*05f0*/ 	.short	0x010a
        /*05f2*/ 	.byte	0x3f
	.zero		1


	//   ....[48]....
        /*05f4*/ 	.word	0x0000ded0
        /*05f8*/ 	.word	0x00000005
        /*05fc*/ 	.word	0x00000000
        /*0600*/ 	.short	0x010a
        /*0602*/ 	.byte	0x3f
	.zero		1


	//   ....[49]....
        /*0604*/ 	.word	0x0000df40
        /*0608*/ 	.word	0x00000003
        /*060c*/ 	.word	0x00000000
        /*0610*/ 	.short	0x010a
        /*0612*/ 	.byte	0x3f
	.zero		1


	//   ....[50]....
        /*0614*/ 	.word	0x0000dfa0
        /*0618*/ 	.word	0x00000005
        /*061c*/ 	.word	0x00000000
        /*0620*/ 	.short	0x010a
        /*0622*/ 	.byte	0x3f
	.zero		1


	//   ....[51]....
        /*0624*/ 	.word	0x0000dfd0
        /*0628*/ 	.word	0x00000003
        /*062c*/ 	.word	0x00000000
        /*0630*/ 	.short	0x010a
        /*0632*/ 	.byte	0x3f
	.zero		1


	//   ....[52]....
        /*0634*/ 	.word	0x0000e040
        /*0638*/ 	.word	0x00000003
        /*063c*/ 	.word	0x00031c00
        /*0640*/ 	.short	0x010a
        /*0642*/ 	.byte	0x3f
	.zero		1


	//   ....[53]....
        /*0644*/ 	.word	0x0000e090
        /*0648*/ 	.word	0x00000004
        /*064c*/ 	.word	0x00031c30
        /*0650*/ 	.short	0x010a
        /*0652*/ 	.byte	0x3f
	.zero		1


	//   ....[54]....
        /*0654*/ 	.word	0x0000e0f0
        /*0658*/ 	.word	0x00000003
        /*065c*/ 	.word	0x00031c30
        /*0660*/ 	.short	0x010a
        /*0662*/ 	.byte	0x3f
	.zero		1


	//   ....[55]....
        /*0664*/ 	.word	0x0000e150
        /*0668*/ 	.word	0x00000003
        /*066c*/ 	.word	0x00031c50
        /*0670*/ 	.short	0x010a
        /*0672*/ 	.byte	0x3f
	.zero		1


	//   ....[56]....
        /*0674*/ 	.word	0x0000e1b0
        /*0678*/ 	.word	0x00000005
        /*067c*/ 	.word	0x00031c50
        /*0680*/ 	.short	0x010a
        /*0682*/ 	.byte	0x3f
	.zero		1


	//   ....[57]....
        /*0684*/ 	.word	0x0000e350
        /*0688*/ 	.word	0x00000003
        /*068c*/ 	.word	0x00031c40
        /*0690*/ 	.short	0x010a
        /*0692*/ 	.byte	0x3f
	.zero		1


	//   ....[58]....
        /*0694*/ 	.word	0x0000ebd0
        /*0698*/ 	.word	0x00000009
        /*069c*/ 	.word	0x00031c20
        /*06a0*/ 	.short	0x010a
        /*06a2*/ 	.byte	0x3f
	.zero		1


	//   ....[59]....
        /*06a4*/ 	.word	0x0000ec20
        /*06a8*/ 	.word	0x00000003
        /*06ac*/ 	.word	0x00031c40
        /*06b0*/ 	.short	0x010a
        /*06b2*/ 	.byte	0x3f
	.zero		1


	//   ....[60]....
        /*06b4*/ 	.word	0x0000ec70
        /*06b8*/ 	.word	0x00000003
        /*06bc*/ 	.word	0x00000060
        /*06c0*/ 	.short	0x010a
        /*06c2*/ 	.byte	0x3f
	.zero		1


	//   ....[61]....
        /*06c4*/ 	.word	0x0000ecc0
        /*06c8*/ 	.word	0x00000003
        /*06cc*/ 	.word	0x00031c40
        /*06d0*/ 	.short	0x010a
        /*06d2*/ 	.byte	0x3f
	.zero		1


	//   ....[62]....
        /*06d4*/ 	.word	0x0000ed10
        /*06d8*/ 	.word	0x0000000d
        /*06dc*/ 	.word	0x00000060
        /*06e0*/ 	.short	0x010a
        /*06e2*/ 	.byte	0x3f
	.zero		1


	//   ....[63]....
        /*06e4*/ 	.word	0x0000ed60
        /*06e8*/ 	.word	0x00000002
        /*06ec*/ 	.word	0x00031c40
        /*06f0*/ 	.short	0x010a
        /*06f2*/ 	.byte	0x3f
	.zero		1


	//   ....[64]....
        /*06f4*/ 	.word	0x0000edb0
        /*06f8*/ 	.word	0x00000007
        /*06fc*/ 	.word	0x00000060
        /*0700*/ 	.short	0x010a
        /*0702*/ 	.byte	0x3f
	.zero		1


	//   ....[65]....
        /*0704*/ 	.word	0x0000ee00
        /*0708*/ 	.word	0x00000003
        /*070c*/ 	.word	0x00031c60
        /*0710*/ 	.short	0x010a
        /*0712*/ 	.byte	0x3f
	.zero		1


	//   ....[66]....
        /*0714*/ 	.word	0x0000ee50
        /*0718*/ 	.word	0x00000007
        /*071c*/ 	.word	0x00031c20
        /*0720*/ 	.short	0x010a
        /*0722*/ 	.byte	0x3f
	.zero		1


	//   ....[67]....
        /*0724*/ 	.word	0x0000eff0
        /*0728*/ 	.word	0x00000005
        /*072c*/ 	.word	0x00000000
        /*0730*/ 	.short	0x010a
        /*0732*/ 	.byte	0x3f
	.zero		1


	//   ....[68]....
        /*0734*/ 	.word	0x0000f040
        /*0738*/ 	.word	0x00000003
        /*073c*/ 	.word	0x00000000
        /*0740*/ 	.short	0x010a
        /*0742*/ 	.byte	0x3f
	.zero		1


	//   ....[69]....
        /*0744*/ 	.word	0x0000f090
        /*0748*/ 	.word	0x00000005
        /*074c*/ 	.word	0x00000000
        /*0750*/ 	.short	0x010a
        /*0752*/ 	.byte	0x3f
	.zero		1


	//----- nvinfo : EIATTR_NUM_MBARRIERS
	.align		4
.L_93:
        /*0754*/ 	.byte	0x03, 0x38
        /*0756*/ 	.short	0x0016


	//----- nvinfo : EIATTR_EXIT_INSTR_OFFSETS
	.align		4
        /*0758*/ 	.byte	0x04, 0x1c
        /*075a*/ 	.short	(.L_95 - .L_94)


	//   ....[0]....
.L_94:
        /*075c*/ 	.word	0x00000a20


	//   ....[1]....
        /*0760*/ 	.word	0x00009bb0


	//   ....[2]....
        /*0764*/ 	.word	0x0000e020


	//----- nvinfo : EIATTR_MAX_THREADS
	.align		4
.L_95:
        /*0768*/ 	.byte	0x04, 0x05
        /*076a*/ 	.short	(.L_97 - .L_96)
.L_96:
        /*076c*/ 	.word	0x00000200
        /*0770*/ 	.word	0x00000001
        /*0774*/ 	.word	0x00000001


	//----- nvinfo : EIATTR_CRS_STACK_SIZE
	.align		4
.L_97:
        /*0778*/ 	.byte	0x04, 0x1e
        /*077a*/ 	.short	(.L_99 - .L_98)
.L_98:
        /*077c*/ 	.word	0x00000000


	//----- nvinfo : EIATTR_CBANK_PARAM_SIZE
	.align		4
.L_99:
        /*0780*/ 	.byte	0x03, 0x19
        /*0782*/ 	.short	0x0a70


	//----- nvinfo : EIATTR_PARAM_CBANK
	.align		4
        /*0784*/ 	.byte	0x04, 0x0a
        /*0786*/ 	.short	(.L_101 - .L_100)
	.align		4
.L_100:
        /*0788*/ 	.word	index@(.nv.constant0._ZN7cutlass13device_kernelIN5flash11enable_sm90INS1_16FlashAttnFwdSm90INS1_25CollectiveMainloopFwdSm90ILi2EN4cute5tupleIJNS5_1CILi1EEES8_S8_EEENS6_IJNS7_ILi192EEENS7_ILi144EEENS7_ILi96EEEEEELi96ENS_6half_tEfNS_4arch4Sm90ELb0ELb0ELb0ELb0ELb0ELb0ELb0ELb0ELb1ELb1ELb0ELb0EEENS1_21CollectiveEpilogueFwdINS6_IJSA_SC_SB_EEES9_SE_SG_Li384ELb0ELb1ELb0ELb0EEENS1_29StaticPersistentTileSchedulerILb0EEEEEEEEEvNT_6ParamsE)
        /*078c*/ 	.short	0x0210
        /*078e*/ 	.short	0x0a70


	//----- nvinfo : EIATTR_SW_WAR
	.align		4
.L_101:
        /*0790*/ 	.byte	0x04, 0x36
        /*0792*/ 	.short	(.L_103 - .L_102)
.L_102:
        /*0794*/ 	.word	0x00000008
.L_103:


//--------------------- .nv.info._ZN7cutlass13device_kernelIN5flash11enable_sm90INS1_16FlashAttnFwdSm90INS1_25CollectiveMainloopFwdSm90ILi2EN4cute5tupleIJNS5_1CILi1EEES8_S8_EEENS6_IJNS7_ILi192EEENS7_ILi144EEENS7_ILi96EEEEEELi96ENS_6half_tEfNS_4arch4Sm90ELb0ELb0ELb0ELb1ELb0ELb0ELb0ELb0ELb1ELb1ELb0ELb0EEENS1_21CollectiveEpilogueFwdINS6_IJSA_SC_SB_EEES9_SE_SG_Li384ELb1ELb1ELb0ELb0EEENS1_36VarlenDynamicPersistentTileSchedulerILi192ELi144ELi384ELi128ELb0ELb1ELb1ELb0ELb1ELb1EEEEEEEEEvNT_6ParamsE --------------------------
	.section	.nv.info._ZN7cutlass13device_kernelIN5flash11enable_sm90INS1_16FlashAttnFwdSm90INS1_25CollectiveMainloopFwdSm90ILi2EN4cute5tupleIJNS5_1CILi1EEES8_S8_EEENS6_IJNS7_ILi192EEENS7_ILi144EEENS7_ILi96EEEEEELi96ENS_6half_tEfNS_4arch4Sm90ELb0ELb0ELb0ELb1ELb0ELb0ELb0ELb0ELb1ELb1ELb0ELb0EEENS1_21CollectiveEpilogueFwdINS6_IJSA_SC_SB_EEES9_SE_SG_Li384ELb1ELb1ELb0ELb0EEENS1_36VarlenDynamicPersistentTileSchedulerILi192ELi144ELi384ELi128ELb0ELb1ELb1ELb0ELb1ELb1EEEEEEEEEvNT_6ParamsE,"",@"SHT_CUDA_INFO"
	.sectionflags	@""
	.align	4


	//----- nvinfo : EIATTR_CUDA_API_VERSION
	.align		4
        /*0000*/ 	.byte	0x04, 0x37
        /*0002*/ 	.short	(.L_105 - .L_104)
.L_104:
        /*0004*/ 	.word	0x00000082


	//----- nvinfo : EIATTR_KPARAM_INFO
	.align		4
.L_105:
        /*0008*/ 	.byte	0x04, 0x17
        /*000a*/ 	.short	(.L_107 - .L_106)
.L_106:
        /*000c*/ 	.word	0x00000000
        /*0010*/ 	.short	0x0000
        /*0012*/ 	.short	0x0070
        /*0014*/ 	.byte	0x00, 0xf0, 0x01, 0x2a


	//----- nvinfo : EIATTR_SPARSE_MMA_MASK
	.align		4
.L_107:
        /*0018*/ 	.byte	0x03, 0x50
        /*001a*/ 	.short	0x0000


	//----- nvinfo : EIATTR_MAXREG_COUNT
	.align		4
        /*001c*/ 	.byte	0x03, 0x1b
        /*001e*/ 	.short	0x0080


	//----- nvinfo : EIATTR_NUM_BARRIERS
	.align		4
        /*0020*/ 	.byte	0x02, 0x4c
        /*0022*/ 	.byte	0x10
	.zero		1


	//----- nvinfo : EIATTR_EXTERNS
	.align		4
        /*0024*/ 	.byte	0x04, 0x0f
        /*0026*/ 	.short	(.L_109 - .L_108)


	//   ....[0]....
	.align		4
.L_108:
        /*0028*/ 	.word	index@(__assertfail)


	//----- nvinfo : EIATTR_ANNOTATIONS
	.align		4
.L_109:
        /*002c*/ 	.byte	0x04, 0x55
        /*002e*/ 	.short	(.L_111 - .L_110)


	//   ....[0]....
.L_110:
        /* <DEDUP_REMOVED lines=22> */
        /*0184*/ 	.byte	0x30, 0x07, 0x01, 0x00, 0x01, 0x00, 0x00, 0x00, 0xa0, 0x0c, 0x01, 0x00


	//----- nvinfo : EIATTR_MERCURY_ISA_VERSION
	.align		4
.L_111:
        /*0190*/ 	.byte	0x03, 0x5f
        /*0192*/ 	.short	0x0101


	//----- nvinfo : EIATTR_UNUSED_LOAD_BYTE_OFFSET
	.align		4
        /*0194*/ 	.byte	0x04, 0x44
        /*0196*/ 	.short	(.L_113 - .L_112)


	//   ....[0]....
.L_112:
        /*0198*/ 	.word	0x00000a40
        /*019c*/ 	.word	0x0000fff0


	//   ....[1]....
        /*01a0*/ 	.word	0x00009030
        /*01a4*/ 	.word	0x0000fff0


	//----- nvinfo : EIATTR_INT_WARP_WIDE_INSTR_OFFSETS
	.align		4
.L_113:
        /*01a8*/ 	.byte	0x04, 0x31
        /*01aa*/ 	.short	(.L_115 - .L_114)


	//   ....[0]....
.L_114:
        /*01ac*/ 	.word	0x00000120


	//   ....[1]....
        /*01b0*/ 	.word	0x000001c0


	//   ....[2]....
        /*01b4*/ 	.word	0x00000230


	//   ....[3]....
        /*01b8*/ 	.word	0x0000bac0


	//   ....[4]....
        /*01bc*/ 	.word	0x0000bb50


	//   ....[5]....
        /*01c0*/ 	.word	0x0000f610


	//   ....[6]....
        /*01c4*/ 	.word	0x0000f6a0


	//----- nvinfo : EIATTR_COOP_GROUP_MASK_REGIDS
	.align		4
.L_115:
        /*01c8*/ 	.byte	0x04, 0x29
        /*01ca*/ 	.short	(.L_117 - .L_116)


	//   ....[0]....
.L_116:
        /*01cc*/ 	.word	0xffffffff


	//   ....[1]....
        /*01d0*/ 	.word	0xffffffff


	//   ....[2]....
        /*01d4*/ 	.word	0xffffffff


	//   ....[3]....
        /*01d8*/ 	.word	0xffffffff


	//   ....[4]....
        /*01dc*/ 	.word	0xffffffff


	//   ....[5]....
        /*01e0*/ 	.word	0xffffffff


	//   ....[6]....
        /*01e4*/ 	.word	0xffffffff


	//   ....[7]....
        /*01e8*/ 	.word	0xffffffff


	//   ....[8]....
        /*01ec*/ 	.word	0xffffffff


	//   ....[9]....
        /*01f0*/ 	.word	0xffffffff


	//   ....[10]....
        /*01f4*/ 	.word	0xffffffff


	//   ....[11]....
        /*01f8*/ 	.word	0xffffffff


	//   ....[12]....
        /*01fc*/ 	.word	0xffffffff


	//   ....[13]....
        /*0200*/ 	.word	0xffffffff


	//   ....[14]....
        /*0204*/ 	.word	0xffffffff


	//   ....[15]....
        /*0208*/ 	.word	0xffffffff


	//   ....[16]....
        /*020c*/ 	.word	0xffffffff


	//   ....[17]....
        /*0210*/ 	.word	0xffffffff


	//   ....[18]....
        /*0214*/ 	.word	0xffffffff


	//   ....[19]....
        /*0218*/ 	.word	0xffffffff


	//   ....[20]....
        /*021c*/ 	.word	0xffffffff


	//   ....[21]....
        /*0220*/ 	.word	0xffffffff


	//   ....[22]....
        /*0224*/ 	.word	0xffffffff


	//   ....[23]....
        /*0228*/ 	.word	0xffffffff


	//   ....[24]....
        /*022c*/ 	.word	0xffffffff


	//   ....[25]....
        /*0230*/ 	.word	0xffffffff


	//   ....[26]....
        /*0234*/ 	.word	0xffffffff


	//   ....[27]....
        /*0238*/ 	.word	0xffffffff


	//   ....[28]....
        /*023c*/ 	.word	0xffffffff


	//   ....[29]....
        /*0240*/ 	.word	0xffffffff


	//   ....[30]....
        /*0244*/ 	.word	0xffffffff


	//   ....[31]....
        /*0248*/ 	.word	0xffffffff


	//   ....[32]....
        /*024c*/ 	.word	0xffffffff


	//   ....[33]....
        /*0250*/ 	.word	0xffffffff


	//   ....[34]....
        /*0254*/ 	.word	0xffffffff


	//   ....[35]....
        /*0258*/ 	.word	0xffffffff


	//   ....[36]....
        /*025c*/ 	.word	0xffffffff


	//   ....[37]....
        /*0260*/ 	.word	0xffffffff


	//   ....[38]....
        /*0264*/ 	.word	0xffffffff


	//   ....[39]....
        /*0268*/ 	.word	0xffffffff


	//   ....[40]....
        /*026c*/ 	.word	0xffffffff


	//   ....[41]....
        /*0270*/ 	.word	0xffffffff


	//   ....[42]....
        /*0274*/ 	.word	0xffffffff


	//   ....[43]....
        /*0278*/ 	.word	0xffffffff


	//   ....[44]....
        /*027c*/ 	.word	0xffffffff


	//   ....[45]....
        /*0280*/ 	.word	0xffffffff


	//   ....[46]....
        /*0284*/ 	.word	0xffffffff


	//   ....[47]....
        /*0288*/ 	.word	0xffffffff


	//   ....[48]....
        /*028c*/ 	.word	0xffffffff


	//   ....[49]....
        /*0290*/ 	.word	0xffffffff


	//   ....[50]....
        /*0294*/ 	.word	0xffffffff


	//   ....[51]....
        /*0298*/ 	.word	0xffffffff


	//   ....[52]....
        /*029c*/ 	.word	0xffffffff


	//   ....[53]....
        /*02a0*/ 	.word	0xffffffff


	//   ....[54]....
        /*02a4*/ 	.word	0xffffffff


	//   ....[55]....
        /*02a8*/ 	.word	0xffffffff


	//   ....[56]....
        /*02ac*/ 	.word	0xffffffff


	//   ....[57]....
        /*02b0*/ 	.word	0xffffffff


	//   ....[58]....
        /*02b4*/ 	.word	0xffffffff


	//   ....[59]....
        /*02b8*/ 	.word	0xffffffff


	//   ....[60]....
        /*02bc*/ 	.word	0xffffffff


	//   ....[61]....
        /*02c0*/ 	.word	0xffffffff


	//   ....[62]....
        /*02c4*/ 	.word	0xffffffff


	//   ....[63]....
        /*02c8*/ 	.word	0xffffffff


	//   ....[64]....
        /*02cc*/ 	.word	0xffffffff


	//   ....[65]....
        /*02d0*/ 	.word	0xffffffff


	//   ....[66]....
        /*02d4*/ 	.word	0xffffffff


	//   ....[67]....
        /*02d8*/ 	.word	0xffffffff


	//   ....[68]....
        /*02dc*/ 	.word	0xffffffff


	//   ....[69]....
        /*02e0*/ 	.word	0xffffffff


	//   ....[70]....
        /*02e4*/ 	.word	0xffffffff


	//   ....[71]....
        /*02e8*/ 	.word	0xffffffff


	//   ....[72]....
        /*02ec*/ 	.word	0xffffffff


	//   ....[73]....
        /*02f0*/ 	.word	0xffffffff


	//   ....[74]....
        /*02f4*/ 	.word	0xffffffff


	//   ....[75]....
        /*02f8*/ 	.word	0xffffffff


	//   ....[76]....
        /*02fc*/ 	.word	0xffffffff


	//   ....[77]....
        /*0300*/ 	.word	0xffffffff


	//   ....[78]....
        /*0304*/ 	.word	0xffffffff


	//   ....[79]....
        /*0308*/ 	.word	0xffffffff


	//   ....[80]....
        /*030c*/ 	.word	0xffffffff


	//   ....[81]....
        /*0310*/ 	.word	0x0500000f


	//   ....[82]....
        /*0314*/ 	.word	0x0500000f


	//   ....[83]....
        /*0318*/ 	.word	0x0500000f


	//   ....[84]....
        /*031c*/ 	.word	0x0500000f


	//   ....[85]....
        /*0320*/ 	.word	0x0500000f


	//   ....[86]....
        /*0324*/ 	.word	0x0500000f


	//   ....[87]....
        /*0328*/ 	.word	0x0500000f


	//   ....[88]....
        /*032c*/ 	.word	0x0500000f


	//   ....[89]....
        /*0330*/ 	.word	0x0500000f


	//   ....[90]....
        /*0334*/ 	.word	0x0500000f


	//   ....[91]....
        /*0338*/ 	.word	0x0500000f


	//   ....[92]....
        /*033c*/ 	.word	0x0500000f


	//   ....[93]....
        /*0340*/ 	.word	0x0500000f


	//   ....[94]....
        /*0344*/ 	.word	0x0500000f


	//   ....[95]....
        /*0348*/ 	.word	0x0500000f


	//   ....[96]....
        /*034c*/ 	.word	0x0500000f


	//   ....[97]....
        /*0350*/ 	.word	0x0500000f


	//   ....[98]....
        /*0354*/ 	.word	0x0500000f


	//   ....[99]....
        /*0358*/ 	.word	0x0500000f


	//   ....[100]....
        /*035c*/ 	.word	0x0500000f


	//   ....[101]....
        /*0360*/ 	.word	0x0500000f


	//   ....[102]....
        /*0364*/ 	.word	0x0500000f


	//   ....[103]....
        /*0368*/ 	.word	0x0500000f


	//   ....[104]....
        /*036c*/ 	.word	0x0500000f


	//   ....[105]....
        /*0370*/ 	.word	0x0500000f


	//   ....[106]....
        /*0374*/ 	.word	0x0500000f


	//   ....[107]....
        /*0378*/ 	.word	0x0500000f


	//   ....[108]....
        /*037c*/ 	.word	0x0500000f


	//   ....[109]....
        /*0380*/ 	.word	0x0500000f


	//   ....[110]....
        /*0384*/ 	.word	0x0500000f


	//   ....[111]....
        /*0388*/ 	.word	0x0500000f


	//----- nvinfo : EIATTR_COOP_GROUP_INSTR_OFFSETS
	.align		4
.L_117:
        /*038c*/ 	.byte	0x04, 0x28
        /*038e*/ 	.short	(.L_119 - .L_118)


	//   ....[0]....
.L_118:
        /*0390*/ 	.word	0x00000060


	//   ....[1]....
        /*0394*/ 	.word	0x00000130


	//   ....[2]....
        /*0398*/ 	.word	0x000001e0


	//   ....[3]....
        /*039c*/ 	.word	0x000003a0


	//   ....[4]....
        /*03a0*/ 	.word	0x00000500


	//   ....[5]....
        /*03a4*/ 	.word	0x00000620


	//   ....[6]....
        /*03a8*/ 	.word	0x00000780


	//   ....[7]....
        /*03ac*/ 	.word	0x000013b0


	//   ....[8]....
        /*03b0*/ 	.word	0x00003620


	//   ....[9]....
        /*03b4*/ 	.word	0x00003730


	//   ....[10]....
        /*03b8*/ 	.word	0x00003a90


	//   ....[11]....
        /*03bc*/ 	.word	0x00003bc0


	//   ....[12]....
        /*03c0*/ 	.word	0x00004cb0


	//   ....[13]....
        /*03c4*/ 	.word	0x00006ca0


	//   ....[14]....
        /*03c8*/ 	.word	0x00006d40


	//   ....[15]....
        /*03cc*/ 	.word	0x00006d60


	//   ....[16]....
        /*03d0*/ 	.word	0x00006df0


	//   ....[17]....
        /*03d4*/ 	.word	0x00008590


	//   ....[18]....
        /*03d8*/ 	.word	0x00008690


	//   ....[19]....
        /*03dc*/ 	.word	0x000086f0


	//   ....[20]....
        /*03e0*/ 	.word	0x00008810


	//   ....[21]....
        /*03e4*/ 	.word	0x00008820


	//   ....[22]....
        /*03e8*/ 	.word	0x00009990


	//   ....[23]....
        /*03ec*/ 	.word	0x000099d0


	//   ....[24]....
        /*03f0*/ 	.word	0x00009a10


	//   ....[25]....
        /*03f4*/ 	.word	0x00009a40


	//   ....[26]....
        /*03f8*/ 	.word	0x00009ea0


	//   ....[27]....
        /*03fc*/ 	.word	0x00009eb0


	//   ....[28]....
        /*0400*/ 	.word	0x00009fc0


	//   ....[29]....
        /*0404*/ 	.word	0x00009fe0


	//   ....[30]....
        /*0408*/ 	.word	0x0000a810


	//   ....[31]....
        /*040c*/ 	.word	0x0000a820


	//   ....[32]....
        /*0410*/ 	.word	0x0000a920


	//   ....[33]....
        /*0414*/ 	.word	0x0000a940


	//   ....[34]....
        /*0418*/ 	.word	0x0000aab0


	//   ....[35]....
        /*041c*/ 	.word	0x0000ac80


	//   ....[36]....
        /*0420*/ 	.word	0x0000acb0


	//   ....[37]....
        /*0424*/ 	.word	0x0000ace0


	//   ....[38]....
        /*0428*/ 	.word	0x0000ad10


	//   ....[39]....
        /*042c*/ 	.word	0x0000ad40


	//   ....[40]....
        /*0430*/ 	.word	0x0000ad70


	//   ....[41]....
        /*0434*/ 	.word	0x0000aee0


	//   ....[42]....
        /*0438*/ 	.word	0x0000af10


	//   ....[43]....
        /*043c*/ 	.word	0x0000af40


	//   ....[44]....
        /*0440*/ 	.word	0x0000af70


	//   ....[45]....
        /*0444*/ 	.word	0x0000afa0


	//   ....[46]....
        /*0448*/ 	.word	0x0000afd0


	//   ....[47]....
        /*044c*/ 	.word	0x0000b060


	//   ....[48]....
        /*0450*/ 	.word	0x0000b090


	//   ....[49]....
        /*0454*/ 	.word	0x0000b110


	//   ....[50]....
        /*0458*/ 	.word	0x0000c080


	//   ....[51]....
        /*045c*/ 	.word	0x0000cd60


	//   ....[52]....
        /*0460*/ 	.word	0x0000cd80


	//   ....[53]....
        /*0464*/ 	.word	0x0000ce40


	//   ....[54]....
        /*0468*/ 	.word	0x0000ce60


	//   ....[55]....
        /*046c*/ 	.word	0x0000cf00


	//   ....[56]....
        /*0470*/ 	.word	0x0000cf20


	//   ....[57]....
        /*0474*/ 	.word	0x0000cf30


	//   ....[58]....
        /*0478*/ 	.word	0x0000cfc0


	//   ....[59]....
        /*047c*/ 	.word	0x0000d010


	//   ....[60]....
        /*0480*/ 	.word	0x0000d020


	//   ....[61]....
        /*0484*/ 	.word	0x0000d050


	//   ....[62]....
        /*0488*/ 	.word	0x0000d100


	//   ....[63]....
        /*048c*/ 	.word	0x0000fd20


	//   ....[64]....
        /*0490*/ 	.word	0x0000fd50


	//   ....[65]....
        /*0494*/ 	.word	0x0000fd90


	//   ....[66]....
        /*0498*/ 	.word	0x0000fdc0


	//   ....[67]....
        /*049c*/ 	.word	0x0000fdf0


	//   ....[68]....
        /*04a0*/ 	.word	0x0000fe20


	//   ....[69]....
        /*04a4*/ 	.word	0x0000fe50


	//   ....[70]....
        /*04a8*/ 	.word	0x0000fe80


	//   ....[71]....
        /*04ac*/ 	.word	0x00010000


	//   ....[72]....
        /*04b0*/ 	.word	0x00010030


	//   ....[73]....
        /*04b4*/ 	.word	0x00010060


	//   ....[74]....
        /*04b8*/ 	.word	0x00010090


	//   ....[75]....
        /*04bc*/ 	.word	0x000100c0


	//   ....[76]....
        /*04c0*/ 	.word	0x000100f0


	//   ....[77]....
        /*04c4*/ 	.word	0x000101b0


	//   ....[78]....
        /*04c8*/ 	.word	0x000101d0


	//   ....[79]....
        /*04cc*/ 	.word	0x00010240


	//   ....[80]....
        /*04d0*/ 	.word	0x000106b0


	//   ....[81]....
        /*04d4*/ 	.word	0x00010b90


	//   ....[82]....
        /*04d8*/ 	.word	0x00010d40


	//   ....[83]....
        /*04dc*/ 	.word	0x00010d90


	//   ....[84]....
        /*04e0*/ 	.word	0x00010df0


	//   ....[85]....
        /*04e4*/ 	.word	0x00010f00


	//   ....[86]....
        /*04e8*/ 	.word	0x00010f60


	//   ....[87]....
        /*04ec*/ 	.word	0x00011080


	//   ....[88]....
        /*04f0*/ 	.word	0x000110e0


	//   ....[89]....
        /*04f4*/ 	.word	0x00011190


	//   ....[90]....
        /*04f8*/ 	.word	0x00011260


	//   ....[91]....
        /*04fc*/ 	.word	0x00011330


	//   ....[92]....
        /*0500*/ 	.word	0x000113b0


	//   ....[93]....
        /*0504*/ 	.word	0x000114a0


	//   ....[94]....
        /*0508*/ 	.word	0x000117c0


	//   ....[95]....
        /*050c*/ 	.word	0x00011860


	//   ....[96]....
        /*0510*/ 	.word	0x00011980


	//   ....[97]....
        /*0514*/ 	.word	0x000119f0


	//   ....[98]....
        /*0518*/ 	.word	0x00011a60


	//   ....[99]....
        /*051c*/ 	.word	0x00011ad0


	//   ....[100]....
        /*0520*/ 	.word	0x00011b40


	//   ....[101]....
        /*0524*/ 	.word	0x00011bc0


	//   ....[102]....
        /*0528*/ 	.word	0x00011c50


	//   ....[103]....
        /*052c*/ 	.word	0x00011ce0


	//   ....[104]....
        /*0530*/ 	.word	0x00011d50


	//   ....[105]....
        /*0534*/ 	.word	0x00011dc0


	//   ....[106]....
        /*0538*/ 	.word	0x00011e30


	//   ....[107]....
        /*053c*/ 	.word	0x00011eb0


	//   ....[108]....
        /*0540*/ 	.word	0x00011f20


	//   ....[109]....
        /*0544*/ 	.word	0x00011fc0


	//   ....[110]....
        /*0548*/ 	.word	0x00012050


	//   ....[111]....
        /*054c*/ 	.word	0x00012170


	//----- nvinfo : EIATTR_REG_RECONFIG
	.align		4
.L_119:
        /*0550*/ 	.byte	0x01, 0x54
	.zero		2


	//----- nvinfo : EIATTR_SYSCALL_OFFSETS
	.align		4
        /*0554*/ 	.byte	0x04, 0x46
        /*0556*/ 	.short	(.L_121 - .L_120)


	//   ....[0]....
.L_120:
        /*0558*/ 	.word	0x00001560


	//   ....[1]....
        /*055c*/ 	.word	0x0000bcb0


	//   ....[2]....
        /*0560*/ 	.word	0x0000be00


	//   ....[3]....
        /*0564*/ 	.word	0x0000bf00


	//   ....[4]....
        /*0568*/ 	.word	0x0000c7e0


	//----- nvinfo : EIATTR_MBARRIER_INSTR_OFFSETS
	.align		4
.L_121:
        /*056c*/ 	.byte	0x04, 0x39
        /*056e*/ 	.short	(.L_123 - .L_122)


	//   ....[0]....
.L_122:
        /*0570*/ 	.word	0x00000250
        /*0574*/ 	.word	0x000000ff
        /*0578*/ 	.word	0x00031c00
        /*057c*/ 	.short	0x0100
        /*057e*/ 	.byte	0x08
	.zero		1


	//   ....[1]....
        /*0580*/ 	.word	0x00000260
        /*0584*/ 	.word	0x000000ff
        /*0588*/ 	.word	0x00031c20
        /*058c*/ 	.short	0x0100
        /*058e*/ 	.byte	0x08
	.zero		1


	//   ....[2]....
        /*0590*/ 	.word	0x00000350
        /*0594*/ 	.word	0x000000ff
        /*0598*/ 	.word	0x00031c30
        /*059c*/ 	.short	0x0100
        /*059e*/ 	.byte	0x08
	.zero		1


	//   ....[3]....
        /*05a0*/ 	.word	0x00000360
        /*05a4*/ 	.word	0x000000ff
        /*05a8*/ 	.word	0x00031c40
        /*05ac*/ 	.short	0x0100
        /*05ae*/ 	.byte	0x08
	.zero		1


	//   ....[4]....
        /*05b0*/ 	.word	0x00000370
        /*05b4*/ 	.word	0x000000ff
        /*05b8*/ 	.word	0x00031c38
        /*05bc*/ 	.short	0x0100
        /*05be*/ 	.byte	0x08
	.zero		1


	//   ....[5]....
        /*05c0*/ 	.word	0x00000380
        /*05c4*/ 	.word	0x000000ff
        /*05c8*/ 	.word	0x00031c48
        /*05cc*/ 	.short	0x0100
        /*05ce*/ 	.byte	0x08
	.zero		1


	//   ....[6]....
        /*05d0*/ 	.word	0x000004b0
        /*05d4*/ 	.word	0x000000ff
        /*05d8*/ 	.word	0x00031c50
        /*05dc*/ 	.short	0x0100
        /*05de*/ 	.byte	0x08
	.zero		1


	//   ....[7]....
        /*05e0*/ 	.word	0x000004c0
        /*05e4*/ 	.word	0x000000ff
        /*05e8*/ 	.word	0x00031c60
        /*05ec*/ 	.short	0x0100
        /*05ee*/ 	.byte	0x08
	.zero		1


	//   ....[8]....
        /*05f0*/ 	.word	0x000004d0
        /*05f4*/ 	.word	0x000000ff
        /*05f8*/ 	.word	0x00031c58
        /*05fc*/ 	.short	0x0100
        /*05fe*/ 	.byte	0x08
	.zero		1


	//   ....[9]....
        /*0600*/ 	.word	0x000004e0
        /*0604*/ 	.word	0x000000ff
        /*0608*/ 	.word	0x00031c68
        /*060c*/ 	.short	0x0100
        /*060e*/ 	.byte	0x08
	.zero		1


	//   ....[10]....
        /*0610*/ 	.word	0x000005d0
        /*0614*/ 	.word	0x000000ff
        /*0618*/ 	.word	0x00031c70
        /*061c*/ 	.short	0x0100
        /*061e*/ 	.byte	0x06
	.zero		1


	//   ....[11]....
        /*0620*/ 	.word	0x000005e0
        /*0624*/ 	.word	0x000000ff
        /*0628*/ 	.word	0x00031c80
        /*062c*/ 	.short	0x0100
        /*062e*/ 	.byte	0x06
	.zero		1


	//   ....[12]....
        /*0630*/ 	.word	0x000005f0
        /*0634*/ 	.word	0x000000ff
        /*0638*/ 	.word	0x00031c78
        /*063c*/ 	.short	0x0100
        /*063e*/ 	.byte	0x06
	.zero		1


	//   ....[13]....
        /*0640*/ 	.word	0x00000600
        /*0644*/ 	.word	0x000000ff
        /*0648*/ 	.word	0x00031c88
        /*064c*/ 	.short	0x0100
        /*064e*/ 	.byte	0x06
	.zero		1


	//   ....[14]....
        /*0650*/ 	.word	0x00000730
        /*0654*/ 	.word	0x000000ff
        /*0658*/ 	.word	0x00031c90
        /*065c*/ 	.short	0x0100
        /*065e*/ 	.byte	0x08
	.zero		1


	//   ....[15]....
        /*0660*/ 	.word	0x00000740
        /*0664*/ 	.word	0x000000ff
        /*0668*/ 	.word	0x00031ca0
        /*066c*/ 	.short	0x0100
        /*066e*/ 	.byte	0x08
	.zero		1


	//   ....[16]....
        /*0670*/ 	.word	0x00000750
        /*0674*/ 	.word	0x000000ff
        /*0678*/ 	.word	0x00031c98
        /*067c*/ 	.short	0x0100
        /*067e*/ 	.byte	0x08
	.zero		1


	//   ....[17]....
        /*0680*/ 	.word	0x00000760
        /*0684*/ 	.word	0x000000ff
        /*0688*/ 	.word	0x00031ca8
        /*068c*/ 	.short	0x0100
        /*068e*/ 	.byte	0x08
	.zero		1


	//   ....[18]....
        /*0690*/ 	.word	0x00000890
        /*0694*/ 	.word	0x000000ff
        /*0698*/ 	.word	0x00031cb0
        /*069c*/ 	.short	0x0100
        /*069e*/ 	.byte	0x08
	.zero		1


	//   ....[19]....
        /*06a0*/ 	.word	0x000008a0
        /*06a4*/ 	.word	0x000000ff
        /*06a8*/ 	.word	0x00031cc0
        /*06ac*/ 	.short	0x0100
        /*06ae*/ 	.byte	0x08
	.zero		1


	//   ....[20]....
        /*06b0*/ 	.word	0x000008b0
        /*06b4*/ 	.word	0x000000ff
        /*06b8*/ 	.word	0x00031cb8
        /*06bc*/ 	.short	0x0100
        /*06be*/ 	.byte	0x08
	.zero		1


	//   ....[21]....
        /*06c0*/ 	.word	0x000008c0
        /*06c4*/ 	.word	0x000000ff
        /*06c8*/ 	.word	0x00031cc8
        /*06cc*/ 	.short	0x0100
        /*06ce*/ 	.byte	0x08
	.zero		1


	//   ....[22]....
        /*06d0*/ 	.word	0x000015c0
        /*06d4*/ 	.word	0x000000ff
        /*06d8*/ 	.word	0x00031c00
        /*06dc*/ 	.short	0x010a
        /*06de*/ 	.byte	0x24
	.zero		1


	//   ....[23]....
        /*06e0*/ 	.word	0x00001630
        /*06e4*/ 	.word	0x00000004
        /*06e8*/ 	.word	0x00031c30
        /*06ec*/ 	.short	0x010a
        /*06ee*/ 	.byte	0x3f
	.zero		1


	//   ....[24]....
        /*06f0*/ 	.word	0x000016a0
        /*06f4*/ 	.word	0x00000004
        /*06f8*/ 	.word	0x00031c30
        /*06fc*/ 	.short	0x010a
        /*06fe*/ 	.byte	0x3f
	.zero		1


	//   ....[25]....
        /*0700*/ 	.word	0x00003710
        /*0704*/ 	.word	0x00000004
        /*0708*/ 	.word	0x00000000
        /*070c*/ 	.short	0x0101
        /*070e*/ 	.byte	0x3f
	.zero		1


	//   ....[26]....
        /*0710*/ 	.word	0x00004f50
        /*0714*/ 	.word	0x000000ff
        /*0718*/ 	.word	0x00031c30
        /*071c*/ 	.short	0x010a
        /*071e*/ 	.byte	0x06
	.zero		1


	//   ....[27]....
        /*0720*/ 	.word	0x00004f90
        /*0724*/ 	.word	0x000000ff
        /*0728*/ 	.word	0x00031c30
        /*072c*/ 	.short	0x010a
        /*072e*/ 	.byte	0x06
	.zero		1


	//   ....[28]....
        /*0730*/ 	.word	0x00006640
        /*0734*/ 	.word	0x000000ff
        /*0738*/ 	.word	0x00031c50
        /*073c*/ 	.short	0x010a
        /*073e*/ 	.byte	0x06
	.zero		1


	//   ....[29]....
        /*0740*/ 	.word	0x00006680
        /*0744*/ 	.word	0x000000ff
        /*0748*/ 	.word	0x00031c50
        /*074c*/ 	.short	0x010a
        /*074e*/ 	.byte	0x06
	.zero		1


	//   ....[30]....
        /*0750*/ 	.word	0x00007710
        /*0754*/ 	.word	0x0000000c
        /*0758*/ 	.word	0x00000000
        /*075c*/ 	.short	0x0101
        /*075e*/ 	.byte	0x3f
	.zero		1


	//   ....[31]....
        /*0760*/ 	.word	0x00007790
        /*0764*/ 	.word	0x00000014
        /*0768*/ 	.word	0x00000000
        /*076c*/ 	.short	0x0101
        /*076e*/ 	.byte	0x3f
	.zero		1


	//   ....[32]....
        /*0770*/ 	.word	0x00008600
        /*0774*/ 	.word	0x000000ff
        /*0778*/ 	.word	0x00031c50
        /*077c*/ 	.short	0x010a
        /*077e*/ 	.byte	0x09
	.zero		1


	//   ....[33]....
        /*0780*/ 	.word	0x00008640
        /*0784*/ 	.word	0x000000ff
        /*0788*/ 	.word	0x00031c50
        /*078c*/ 	.short	0x010a
        /*078e*/ 	.byte	0x09
	.zero		1


	//   ....[34]....
        /*0790*/ 	.word	0x00008cd0
        /*0794*/ 	.word	0x00000005
        /*0798*/ 	.word	0x00000000
        /*079c*/ 	.short	0x0101
        /*079e*/ 	.byte	0x3f
	.zero		1


	//   ....[35]....
        /*07a0*/ 	.word	0x00009ec0
        /*07a4*/ 	.word	0x000000ff
        /*07a8*/ 	.word	0x00000000
        /*07ac*/ 	.short	0x0101
        /*07ae*/ 	.byte	0x04
	.zero		1


	//   ....[36]....
        /*07b0*/ 	.word	0x0000c290
        /*07b4*/ 	.word	0x00000000
        /*07b8*/ 	.word	0x00031c40
        /*07bc*/ 	.short	0x010a
        /*07be*/ 	.byte	0x3f
	.zero		1


	//   ....[37]....
        /*07c0*/ 	.word	0x0000d1d0
        /*07c4*/ 	.word	0x00000016
        /*07c8*/ 	.word	0x00031c00
        /*07cc*/ 	.short	0x0107
        /*07ce*/ 	.byte	0x3f
	.zero		1


	//   ....[38]....
        /*07d0*/ 	.word	0x0000d2d0
        /*07d4*/ 	.word	0x00000016
        /*07d8*/ 	.word	0x00031c00
        /*07dc*/ 	.short	0x0101
        /*07de*/ 	.byte	0x3f
	.zero		1


	//   ....[39]....
        /*07e0*/ 	.word	0x0000d2f0
        /*07e4*/ 	.word	0x00000016
        /*07e8*/ 	.word	0x00031c20
        /*07ec*/ 	.short	0x010a
        /*07ee*/ 	.byte	0x3f
	.zero		1


	//   ....[40]....
        /*07f0*/ 	.word	0x0000d610
        /*07f4*/ 	.word	0x00000003
        /*07f8*/ 	.word	0x00031c40
        /*07fc*/ 	.short	0x010a
        /*07fe*/ 	.byte	0x3f
	.zero		1


	//   ....[41]....
        /*0800*/ 	.word	0x0000da90
        /*0804*/ 	.word	0x00000003
        /*0808*/ 	.word	0x00000060
        /*080c*/ 	.short	0x010a
        /*080e*/ 	.byte	0x3f
	.zero		1


	//   ....[42]....
        /*0810*/ 	.word	0x0000e1c0
        /*0814*/ 	.word	0x00000003
        /*0818*/ 	.word	0x00031c40
        /*081c*/ 	.short	0x010a
        /*081e*/ 	.byte	0x3f
	.zero		1


	//   ....[43]....
        /*0820*/ 	.word	0x0000e640
        /*0824*/ 	.word	0x0000000c
        /*0828*/ 	.word	0x00000060
        /*082c*/ 	.short	0x010a
        /*082e*/ 	.byte	0x3f
	.zero		1


	//   ....[44]....
        /*0830*/ 	.word	0x0000eca0
        /*0834*/ 	.word	0x00000002
        /*0838*/ 	.word	0x00031c40
        /*083c*/ 	.short	0x010a
        /*083e*/ 	.byte	0x3f
	.zero		1


	//   ....[45]....
        /*0840*/ 	.word	0x0000f130
        /*0844*/ 	.word	0x00000008
        /*0848*/ 	.word	0x00000060
        /*084c*/ 	.short	0x010a
        /*084e*/ 	.byte	0x3f
	.zero		1


	//   ....[46]....
        /*0850*/ 	.word	0x0000f740
        /*0854*/ 	.word	0x00000003
        /*0858*/ 	.word	0x00031c60
        /*085c*/ 	.short	0x010a
        /*085e*/ 	.byte	0x3f
	.zero		1


	//   ....[47]....
        /*0860*/ 	.word	0x00010630
        /*0864*/ 	.word	0x00000009
        /*0868*/ 	.word	0x00031c20
        /*086c*/ 	.short	0x010a
        /*086e*/ 	.byte	0x3f
	.zero		1


	//   ....[48]....
        /*0870*/ 	.word	0x000107d0
        /*0874*/ 	.word	0x00000005
        /*0878*/ 	.word	0x00000000
        /*087c*/ 	.short	0x010a
        /*087e*/ 	.byte	0x3f
	.zero		1


	//   ....[49]....
        /*0880*/ 	.word	0x00010840
        /*0884*/ 	.word	0x00000003
        /*0888*/ 	.word	0x00000000
        /*088c*/ 	.short	0x010a
        /*088e*/ 	.byte	0x3f
	.zero		1


	//   ....[50]....
        /*0890*/ 	.word	0x000108a0
        /*0894*/ 	.word	0x00000017
        /*0898*/ 	.word	0x00000000
        /*089c*/ 	.short	0x010a
        /*089e*/ 	.byte	0x3f
	.zero		1


	//   ....[51]....
        /*08a0*/ 	.word	0x000108d0
        /*08a4*/ 	.word	0x00000007
        /*08a8*/ 	.word	0x00000000
        /*08ac*/ 	.short	0x010a
        /*08ae*/ 	.byte	0x3f
	.zero		1


	//   ....[52]....
        /*08b0*/ 	.word	0x00010940
        /*08b4*/ 	.word	0x00000003
        /*08b8*/ 	.word	0x00031c00
        /*08bc*/ 	.short	0x010a
        /*08be*/ 	.byte	0x3f
	.zero		1


	//   ....[53]....
        /*08c0*/ 	.word	0x00010990
        /*08c4*/ 	.word	0x00000004
        /*08c8*/ 	.word	0x00031c30
        /*08cc*/ 	.short	0x010a
        /*08ce*/ 	.byte	0x3f
	.zero		1


	//   ....[54]....
        /*08d0*/ 	.word	0x000109f0
        /*08d4*/ 	.word	0x00000003
        /*08d8*/ 	.word	0x00031c30
        /*08dc*/ 	.short	0x010a
        /*08de*/ 	.byte	0x3f
	.zero		1


	//   ....[55]....
        /*08e0*/ 	.word	0x00010a50
        /*08e4*/ 	.word	0x00000003
        /*08e8*/ 	.word	0x00031c50
        /*08ec*/ 	.short	0x010a
        /*08ee*/ 	.byte	0x3f
	.zero		1


	//   ....[56]....
        /*08f0*/ 	.word	0x00010ab0
        /*08f4*/ 	.word	0x00000007
        /*08f8*/ 	.word	0x00031c50
        /*08fc*/ 	.short	0x010a
        /*08fe*/ 	.byte	0x3f
	.zero		1


	//   ....[57]....
        /*0900*/ 	.word	0x00010c50
        /*0904*/ 	.word	0x00000000
        /*0908*/ 	.word	0x00031c40
        /*090c*/ 	.short	0x010a
        /*090e*/ 	.byte	0x3f
	.zero		1


	//   ....[58]....
        /*0910*/ 	.word	0x000114e0
        /*0914*/ 	.word	0x00000016
        /*0918*/ 	.word	0x00031c20
        /*091c*/ 	.short	0x010a
        /*091e*/ 	.byte	0x3f
	.zero		1


	//   ....[59]....
        /*0920*/ 	.word	0x00011530
        /*0924*/ 	.word	0x00000003
        /*0928*/ 	.word	0x00031c40
        /*092c*/ 	.short	0x010a
        /*092e*/ 	.byte	0x3f
	.zero		1


	//   ....[60]....
        /*0930*/ 	.word	0x00011580
        /*0934*/ 	.word	0x00000003
        /*0938*/ 	.word	0x00000060
        /*093c*/ 	.short	0x010a
        /*093e*/ 	.byte	0x3f
	.zero		1


	//   ....[61]....
        /*0940*/ 	.word	0x000115d0
        /*0944*/ 	.word	0x00000003
        /*0948*/ 	.word	0x00031c40
        /*094c*/ 	.short	0x010a
        /*094e*/ 	.byte	0x3f
	.zero		1


	//   ....[62]....
        /*0950*/ 	.word	0x00011620
        /*0954*/ 	.word	0x0000000c
        /*0958*/ 	.word	0x00000060
        /*095c*/ 	.short	0x010a
        /*095e*/ 	.byte	0x3f
	.zero		1


	//   ....[63]....
        /*0960*/ 	.word	0x00011670
        /*0964*/ 	.word	0x00000002
        /*0968*/ 	.word	0x00031c40
        /*096c*/ 	.short	0x010a
        /*096e*/ 	.byte	0x3f
	.zero		1


	//   ....[64]....
        /*0970*/ 	.word	0x000116c0
        /*0974*/ 	.word	0x00000008
        /*0978*/ 	.word	0x00000060
        /*097c*/ 	.short	0x010a
        /*097e*/ 	.byte	0x3f
	.zero		1


	//   ....[65]....
        /*0980*/ 	.word	0x00011710
        /*0984*/ 	.word	0x00000003
        /*0988*/ 	.word	0x00031c60
        /*098c*/ 	.short	0x010a
        /*098e*/ 	.byte	0x3f
	.zero		1


	//   ....[66]....
        /*0990*/ 	.word	0x00012090
        /*0994*/ 	.word	0x00000009
        /*0998*/ 	.word	0x00031c20
        /*099c*/ 	.short	0x010a
        /*099e*/ 	.byte	0x3f
	.zero		1


	//   ....[67]....
        /*09a0*/ 	.word	0x00012230
        /*09a4*/ 	.word	0x00000005
        /*09a8*/ 	.word	0x00000000
        /*09ac*/ 	.short	0x010a
        /*09ae*/ 	.byte	0x3f
	.zero		1


	//   ....[68]....
        /*09b0*/ 	.word	0x00012280
        /*09b4*/ 	.word	0x00000003
        /*09b8*/ 	.word	0x00000000
        /*09bc*/ 	.short	0x010a
        /*09be*/ 	.byte	0x3f
	.zero		1


	//   ....[69]....
        /*09c0*/ 	.word	0x000122d0
        /*09c4*/ 	.word	0x00000017
        /*09c8*/ 	.word	0x00000000
        /*09cc*/ 	.short	0x010a
        /*09ce*/ 	.byte	0x3f
	.zero		1


	//----- nvinfo : EIATTR_NUM_MBARRIERS
	.align		4
.L_123:
        /*09d0*/ 	.byte	0x03, 0x38
        /*09d2*/ 	.short	0x0016


	//----- nvinfo : EIATTR_EXIT_INSTR_OFFSETS
	.align		4
        /*09d4*/ 	.byte	0x04, 0x1c
        /*09d6*/ 	.short	(.L_125 - .L_124)


	//   ....[0]....
.L_124:
        /*09d8*/ 	.word	0x00000a70


	//   ....[1]....
        /*09dc*/ 	.word	0x0000aa60


	//   ....[2]....
        /*09e0*/ 	.word	0x00010920


	//----- nvinfo : EIATTR_MAX_THREADS
	.align		4
.L_125:
        /*09e4*/ 	.byte	0x04, 0x05
        /*09e6*/ 	.short	(.L_127 - .L_126)
.L_126:
        /*09e8*/ 	.word	0x00000200
        /*09ec*/ 	.word	0x00000001
        /*09f0*/ 	.word	0x00000001


	//----- nvinfo : EIATTR_CRS_STACK_SIZE
	.align		4
.L_127:
        /*09f4*/ 	.byte	0x04, 0x1e
        /*09f6*/ 	.short	(.L_129 - .L_128)
.L_128:
        /*09f8*/ 	.word	0x00000000


	//----- nvinfo : EIATTR_CBANK_PARAM_SIZE
	.align		4
.L_129:
        /*09fc*/ 	.byte	0x03, 0x19
        /*09fe*/ 	.short	0x0af0


	//----- nvinfo : EIATTR_PARAM_CBANK
	.align		4
        /*0a00*/ 	.byte	0x04, 0x0a
        /*0a02*/ 	.short	(.L_131 - .L_130)
	.align		4
.L_130:
        /*0a04*/ 	.word	index@(.nv.constant0._ZN7cutlass13device_kernelIN5flash11enable_sm90INS1_16FlashAttnFwdSm90INS1_25CollectiveMainloopFwdSm90ILi2EN4cute5tupleIJNS5_1CILi1EEES8_S8_EEENS6_IJNS7_ILi192EEENS7_ILi144EEENS7_ILi96EEEEEELi96ENS_6half_tEfNS_4arch4Sm90ELb0ELb0ELb0ELb1ELb0ELb0ELb0ELb0ELb1ELb1ELb0ELb0EEENS1_21CollectiveEpilogueFwdINS6_IJSA_SC_SB_EEES9_SE_SG_Li384ELb1ELb1ELb0ELb0EEENS1_36VarlenDynamicPersistentTileSchedulerILi192ELi144ELi384ELi128ELb0ELb1ELb1ELb0ELb1ELb1EEEEEEEEEvNT_6ParamsE)
        /*0a08*/ 	.short	0x0210
        /*0a0a*/ 	.short	0x0af0


	//----- nvinfo : EIATTR_SW_WAR
	.align		4
.L_131:
        /*0a0c*/ 	.byte	0x04, 0x36
        /*0a0e*/ 	.short	(.L_133 - .L_132)
.L_132:
        /*0a10*/ 	.word	0x00000008
.L_133:


//--------------------- .nv.info._ZN7cutlass13device_kernelIN5flash11enable_sm90INS1_16FlashAttnFwdSm90INS1_25CollectiveMainloopFwdSm90ILi2EN4cute5tupleIJNS5_1CILi1EEES8_S8_EEENS6_IJNS7_ILi192EEENS7_ILi144EEENS7_ILi96EEEEEELi96ENS_6half_tEfNS_4arch4Sm90ELb0ELb0ELb0ELb1ELb0ELb1ELb0ELb0ELb1ELb1ELb0ELb0EEENS1_21CollectiveEpilogueFwdINS6_IJSA_SC_SB_EEES9_SE_SG_Li384ELb1ELb1ELb0ELb0EEENS1_36VarlenDynamicPersistentTileSchedulerILi192ELi144ELi384ELi128ELb0ELb1ELb1ELb0ELb1ELb1EEEEEEEEEvNT_6ParamsE --------------------------
	.section	.nv.info._ZN7cutlass13device_kernelIN5flash11enable_sm90INS1_16FlashAttnFwdSm90INS1_25CollectiveMainloopFwdSm90ILi2EN4cute5tupleIJNS5_1CILi1EEES8_S8_EEENS6_IJNS7_ILi192EEENS7_ILi144EEENS7_ILi96EEEEEELi96ENS_6half_tEfNS_4arch4Sm90ELb0ELb0ELb0ELb1ELb0ELb1ELb0ELb0ELb1ELb1ELb0ELb0EEENS1_21CollectiveEpilogueFwdINS6_IJSA_SC_SB_EEES9_SE_SG_Li384ELb1ELb1ELb0ELb0EEENS1_36VarlenDynamicPersistentTileSchedulerILi192ELi144ELi384ELi128ELb0ELb1ELb1ELb0ELb1ELb1EEEEEEEEEvNT_6ParamsE,"",@"SHT_CUDA_INFO"
	.sectionflags	@""
	.align	4


	//----- nvinfo : EIATTR_CUDA_API_VERSION
	.align		4
        /*0000*/ 	.byte	0x04, 0x37
        /*0002*/ 	.short	(.L_135 - .L_134)
.L_134:
        /*0004*/ 	.word	0x00000082


	//----- nvinfo : EIATTR_KPARAM_INFO
	.align		4
.L_135:
        /*0008*/ 	.byte	0x04, 0x17
        /*000a*/ 	.short	(.L_137 - .L_136)
.L_136:
        /*000c*/ 	.word	0x00000000
        /*0010*/ 	.short	0x0000
        /*0012*/ 	.short	0x0070
        /*0014*/ 	.byte	0x00, 0xf0, 0x01, 0x2a


	//----- nvinfo : EIATTR_SPARSE_MMA_MASK
	.align		4
.L_137:
        /*0018*/ 	.byte	0x03, 0x50
        /*001a*/ 	.short	0x0000


	//----- nvinfo : EIATTR_MAXREG_COUNT
	.align		4
        /*001c*/ 	.byte	0x03, 0x1b
        /*001e*/ 	.short	0x0080


	//----- nvinfo : EIATTR_NUM_BARRIERS
	.align		4
        /*0020*/ 	.byte	0x02, 0x4c
        /*0022*/ 	.byte	0x10
	.zero		1


	//----- nvinfo : EIATTR_EXTERNS
	.align		4
        /*0024*/ 	.byte	0x04, 0x0f
        /*0026*/ 	.short	(.L_139 - .L_138)


	//   ....[0]....
	.align		4
.L_138:
        /*0028*/ 	.word	index@(__assertfail)


	//----- nvinfo : EIATTR_ANNOTATIONS
	.align		4
.L_139:
        /*002c*/ 	.byte	0x04, 0x55
        /*002e*/ 	.short	(.L_141 - .L_140)


	//   ....[0]....
.L_140:
        /* <DEDUP_REMOVED lines=111> */


	//----- nvinfo : EIATTR_MERCURY_ISA_VERSION
	.align		4
.L_141:
        /*0708*/ 	.byte	0x03, 0x5f
        /*070a*/ 	.short	0x0101


	//----- nvinfo : EIATTR_UNUSED_LOAD_BYTE_OFFSET
	.align		4
        /*070c*/ 	.byte	0x04, 0x44
        /*070e*/ 	.short	(.L_143 - .L_142)


	//   ....[0]....
.L_142:
        /*0710*/ 	.word	0x00000ad0
        /*0714*/ 	.word	0x0000fff0


	//   ....[1]....
        /*0718*/ 	.word	0x000144f0
        /*071c*/ 	.word	0x0000fff0


	//----- nvinfo : EIATTR_INT_WARP_WIDE_INSTR_OFFSETS
	.align		4
.L_143:
        /*0720*/ 	.byte	0x04, 0x31
        /*0722*/ 	.short	(.L_145 - .L_144)


	//   ....[0]....
.L_144:
        /*0724*/ 	.word	0x00000180


	//   ....[1]....
        /*0728*/ 	.word	0x00000220


	//   ....[2]....
        /*072c*/ 	.word	0x00000290


	//   ....[3]....
        /*0730*/ 	.word	0x000187a0


	//   ....[4]....
        /*0734*/ 	.word	0x00018830


	//   ....[5]....
        /*0738*/ 	.word	0x0001c370


	//   ....[6]....
        /*073c*/ 	.word	0x0001c400


	//----- nvinfo : EIATTR_COOP_GROUP_MASK_REGIDS
	.align		4
.L_145:
        /*0740*/ 	.byte	0x04, 0x29
        /*0742*/ 	.short	(.L_147 - .L_146)


	//   ....[0]....
.L_146:
        /*0744*/ 	.word	0xffffffff


	//   ....[1]....
        /*0748*/ 	.word	0xffffffff


	//   ....[2]....
        /*074c*/ 	.word	0xffffffff


	//   ....[3]....
        /*0750*/ 	.word	0xffffffff


	//   ....[4]....
        /*0754*/ 	.word	0xffffffff


	//   ....[5]....
        /*0758*/ 	.word	0xffffffff


	//   ....[6]....
        /*075c*/ 	.word	0xffffffff


	//   ....[7]....
        /*0760*/ 	.word	0xffffffff


	//   ....[8]....
        /*0764*/ 	.word	0xffffffff


	//   ....[9]....
        /*0768*/ 	.word	0xffffffff


	//   ....[10]....
        /*076c*/ 	.word	0xffffffff


	//   ....[11]....
        /*0770*/ 	.word	0xffffffff


	//   ....[12]....
        /*0774*/ 	.word	0xffffffff


	//   ....[13]....
        /*0778*/ 	.word	0xffffffff


	//   ....[14]....
        /*077c*/ 	.word	0xffffffff


	//   ....[15]....
        /*0780*/ 	.word	0xffffffff


	//   ....[16]....
        /*0784*/ 	.word	0xffffffff


	//   ....[17]....
        /*0788*/ 	.word	0xffffffff


	//   ....[18]....
        /*078c*/ 	.word	0xffffffff


	//   ....[19]....
        /*0790*/ 	.word	0xffffffff


	//   ....[20]....
        /*0794*/ 	.word	0xffffffff


	//   ....[21]....
        /*0798*/ 	.word	0xffffffff


	//   ....[22]....
        /*079c*/ 	.word	0xffffffff


	//   ....[23]....
        /*07a0*/ 	.word	0xffffffff


	//   ....[24]....
        /*07a4*/ 	.word	0xffffffff


	//   ....[25]....
        /*07a8*/ 	.word	0xffffffff


	//   ....[26]....
        /*07ac*/ 	.word	0xffffffff


	//   ....[27]....
        /*07b0*/ 	.word	0xffffffff


	//   ....[28]....
        /*07b4*/ 	.word	0xffffffff


	//   ....[29]....
        /*07b8*/ 	.word	0xffffffff


	//   ....[30]....
        /*07bc*/ 	.word	0xffffffff


	//   ....[31]....
        /*07c0*/ 	.word	0xffffffff


	//   ....[32]....
        /*07c4*/ 	.word	0xffffffff


	//   ....[33]....
        /*07c8*/ 	.word	0xffffffff


	//   ....[34]....
        /*07cc*/ 	.word	0xffffffff


	//   ....[35]....
        /*07d0*/ 	.word	0xffffffff


	//   ....[36]....
        /*07d4*/ 	.word	0xffffffff


	//   ....[37]....
        /*07d8*/ 	.word	0xffffffff


	//   ....[38]....
        /*07dc*/ 	.word	0xffffffff


	//   ....[39]....
        /*07e0*/ 	.word	0xffffffff


	//   ....[40]....
        /*07e4*/ 	.word	0xffffffff


	//   ....[41]....
        /*07e8*/ 	.word	0xffffffff


	//   ....[42]....
        /*07ec*/ 	.word	0xffffffff


	//   ....[43]....
        /*07f0*/ 	.word	0xffffffff


	//   ....[44]....
        /*07f4*/ 	.word	0xffffffff


	//   ....[45]....
        /*07f8*/ 	.word	0xffffffff


	//   ....[46]....
        /*07fc*/ 	.word	0xffffffff


	//   ....[47]....
        /*0800*/ 	.word	0xffffffff


	//   ....[48]....
        /*0804*/ 	.word	0xffffffff


	//   ....[49]....
        /*0808*/ 	.word	0xffffffff


	//   ....[50]....
        /*080c*/ 	.word	0xffffffff


	//   ....[51]....
        /*0810*/ 	.word	0xffffffff


	//   ....[52]....
        /*0814*/ 	.word	0xffffffff


	//   ....[53]....
        /*0818*/ 	.word	0xffffffff


	//   ....[54]....
        /*081c*/ 	.word	0xffffffff


	//   ....[55]....
        /*0820*/ 	.word	0xffffffff


	//   ....[56]....
        /*0824*/ 	.word	0xffffffff


	//   ....[57]....
        /*0828*/ 	.word	0xffffffff


	//   ....[58]....
        /*082c*/ 	.word	0xffffffff


	//   ....[59]....
        /*0830*/ 	.word	0xffffffff


	//   ....[60]....
        /*0834*/ 	.word	0xffffffff


	//   ....[61]....
        /*0838*/ 	.word	0xffffffff


	//   ....[62]....
        /*083c*/ 	.word	0xffffffff


	//   ....[63]....
        /*0840*/ 	.word	0xffffffff


	//   ....[64]....
        /*0844*/ 	.word	0xffffffff


	//   ....[65]....
        /*0848*/ 	.word	0xffffffff


	//   ....[66]....
        /*084c*/ 	.word	0xffffffff


	//   ....[67]....
        /*0850*/ 	.word	0xffffffff


	//   ....[68]....
        /*0854*/ 	.word	0xffffffff


	//   ....[69]....
        /*0858*/ 	.word	0xffffffff


	//   ....[70]....
        /*085c*/ 	.word	0xffffffff


	//   ....[71]....
        /*0860*/ 	.word	0xffffffff


	//   ....[72]....
        /*0864*/ 	.word	0xffffffff


	//   ....[73]....
        /*0868*/ 	.word	0xffffffff


	//   ....[74]....
        /*086c*/ 	.word	0xffffffff


	//   ....[75]....
        /*0870*/ 	.word	0xffffffff


	//   ....[76]....
        /*0874*/ 	.word	0xffffffff


	//   ....[77]....
        /*0878*/ 	.word	0xffffffff


	//   ....[78]....
        /*087c*/ 	.word	0xffffffff


	//   ....[79]....
        /*0880*/ 	.word	0xffffffff


	//   ....[80]....
        /*0884*/ 	.word	0xffffffff


	//   ....[81]....
        /*0888*/ 	.word	0xffffffff


	//   ....[82]....
        /*088c*/ 	.word	0xffffffff


	//   ....[83]....
        /*0890*/ 	.word	0xffffffff


	//   ....[84]....
        /*0894*/ 	.word	0xffffffff


	//   ....[85]....
        /*0898*/ 	.word	0xffffffff


	//   ....[86]....
        /*089c*/ 	.word	0xffffffff


	//   ....[87]....
        /*08a0*/ 	.word	0xffffffff


	//   ....[88]....
        /*08a4*/ 	.word	0xffffffff


	//   ....[89]....
        /*08a8*/ 	.word	0xffffffff


	//   ....[90]....
        /*08ac*/ 	.word	0x0500000f


	//   ....[91]....
        /*08b0*/ 	.word	0x0500000f


	//   ....[92]....
        /*08b4*/ 	.word	0x0500000f


	//   ....[93]....
        /*08b8*/ 	.word	0x0500000f


	//   ....[94]....
        /*08bc*/ 	.word	0x0500000f


	//   ....[95]....
        /*08c0*/ 	.word	0x0500000f


	//   ....[96]....
        /*08c4*/ 	.word	0x0500000f


	//   ....[97]....
        /*08c8*/ 	.word	0x0500000f


	//   ....[98]....
        /*08cc*/ 	.word	0x0500000f


	//   ....[99]....
        /*08d0*/ 	.word	0x0500000f


	//   ....[100]....
        /*08d4*/ 	.word	0x0500000f


	//   ....[101]....
        /*08d8*/ 	.word	0x0500000f


	//   ....[102]....
        /*08dc*/ 	.word	0x0500000f


	//   ....[103]....
        /*08e0*/ 	.word	0x0500000f


	//   ....[104]....
        /*08e4*/ 	.word	0x0500000f


	//   ....[105]....
        /*08e8*/ 	.word	0x0500000f


	//   ....[106]....
        /*08ec*/ 	.word	0x0500000f


	//   ....[107]....
        /*08f0*/ 	.word	0x0500000f


	//   ....[108]....
        /*08f4*/ 	.word	0x0500000f


	//   ....[109]....
        /*08f8*/ 	.word	0x0500000f


	//   ....[110]....
        /*08fc*/ 	.word	0x0500000f


	//   ....[111]....
        /*0900*/ 	.word	0x0500000f


	//   ....[112]....
        /*0904*/ 	.word	0x0500000f


	//   ....[113]....
        /*0908*/ 	.word	0x0500000f


	//   ....[114]....
        /*090c*/ 	.word	0x0500000f


	//   ....[115]....
        /*0910*/ 	.word	0x0500000f


	//   ....[116]....
        /*0914*/ 	.word	0x0500000f


	//   ....[117]....
        /*0918*/ 	.word	0x0500000f


	//   ....[118]....
        /*091c*/ 	.word	0x0500000f


	//   ....[119]....
        /*0920*/ 	.word	0x0500000f


	//   ....[120]....
        /*0924*/ 	.word	0x0500000f


	//   ....[121]....
        /*0928*/ 	.word	0x0500000f


	//   ....[122]....
        /*092c*/ 	.word	0x0500000f


	//   ....[123]....
        /*0930*/ 	.word	0x0500000f


	//   ....[124]....
        /*0934*/ 	.word	0x0500000f


	//   ....[125]....
        /*0938*/ 	.word	0x0500000f


	//   ....[126]....
        /*093c*/ 	.word	0x0500000f


	//   ....[127]....
        /*0940*/ 	.word	0x0500000f


	//   ....[128]....
        /*0944*/ 	.word	0x0500000f


	//   ....[129]....
        /*0948*/ 	.word	0x0500000f


	//   ....[130]....
        /*094c*/ 	.word	0x0500000f


	//   ....[131]....
        /*0950*/ 	.word	0x0500000f


	//   ....[132]....
        /*0954*/ 	.word	0x0500000f


	//   ....[133]....
        /*0958*/ 	.word	0x0500000f


	//   ....[134]....
        /*095c*/ 	.word	0x0500000f


	//----- nvinfo : EIATTR_COOP_GROUP_INSTR_OFFSETS
	.align		4
.L_147:
        /*0960*/ 	.byte	0x04, 0x28
        /*0962*/ 	.short	(.L_149 - .L_148)


	//   ....[0]....
.L_148:
        /*0964*/ 	.word	0x00000060


	//   ....[1]....
        /*0968*/ 	.word	0x00000190


	//   ....[2]....
        /*096c*/ 	.word	0x00000240


	//   ....[3]....
        /*0970*/ 	.word	0x00000400


	//   ....[4]....
        /*0974*/ 	.word	0x00000560


	//   ....[5]....
        /*0978*/ 	.word	0x00000680


	//   ....[6]....
        /*097c*/ 	.word	0x000007e0


	//   ....[7]....
        /*0980*/ 	.word	0x00006e60


	//   ....[8]....
        /*0984*/ 	.word	0x00007430


	//   ....[9]....
        /*0988*/ 	.word	0x00007440


	//   ....[10]....
        /*098c*/ 	.word	0x00007450


	//   ....[11]....
        /*0990*/ 	.word	0x00007460


	//   ....[12]....
        /*0994*/ 	.word	0x00008fe0


	//   ....[13]....
        /*0998*/ 	.word	0x00008ff0


	//   ....[14]....
        /*099c*/ 	.word	0x00009000


	//   ....[15]....
        /*09a0*/ 	.word	0x00009010


	//   ....[16]....
        /*09a4*/ 	.word	0x0000d440


	//   ....[17]....
        /*09a8*/ 	.word	0x0000d460


	//   ....[18]....
        /*09ac*/ 	.word	0x0000d860


	//   ....[19]....
        /*09b0*/ 	.word	0x0000d880


	//   ....[20]....
        /*09b4*/ 	.word	0x0000ec60


	//   ....[21]....
        /*09b8*/ 	.word	0x00011830


	//   ....[22]....
        /*09bc*/ 	.word	0x00011850


	//   ....[23]....
        /*09c0*/ 	.word	0x00011de0


	//   ....[24]....
        /*09c4*/ 	.word	0x00011e00


	//   ....[25]....
        /*09c8*/ 	.word	0x000136d0


	//   ....[26]....
        /*09cc*/ 	.word	0x00013b50


	//   ....[27]....
        /*09d0*/ 	.word	0x00013e50


	//   ....[28]....
        /*09d4*/ 	.word	0x00013e80


	//   ....[29]....
        /*09d8*/ 	.word	0x00013ec0


	//   ....[30]....
        /*09dc*/ 	.word	0x00014eb0


	//   ....[31]....
        /*09e0*/ 	.word	0x00014ee0


	//   ....[32]....
        /*09e4*/ 	.word	0x00014f20


	//   ....[33]....
        /*09e8*/ 	.word	0x00014f40


	//   ....[34]....
        /*09ec*/ 	.word	0x00015430


	//   ....[35]....
        /*09f0*/ 	.word	0x00015450


	//   ....[36]....
        /*09f4*/ 	.word	0x00015550


	//   ....[37]....
        /*09f8*/ 	.word	0x00015570


	//   ....[38]....
        /*09fc*/ 	.word	0x00015dc0


	//   ....[39]....
        /*0a00*/ 	.word	0x00015dd0


	//   ....[40]....
        /*0a04*/ 	.word	0x00015f30


	//   ....[41]....
        /*0a08*/ 	.word	0x00015f40


	//   ....[42]....
        /*0a0c*/ 	.word	0x000160e0


	//   ....[43]....
        /*0a10*/ 	.word	0x000162d0


	//   ....[44]....
        /*0a14*/ 	.word	0x00016300


	//   ....[45]....
        /*0a18*/ 	.word	0x00016330


	//   ....[46]....
        /*0a1c*/ 	.word	0x00016360


	//   ....[47]....
        /*0a20*/ 	.word	0x00016390


	//   ....[48]....
        /*0a24*/ 	.word	0x000163c0


	//   ....[49]....
        /*0a28*/ 	.word	0x00016530


	//   ....[50]....
        /*0a2c*/ 	.word	0x00016560


	//   ....[51]....
        /*0a30*/ 	.word	0x00016590


	//   ....[52]....
        /*0a34*/ 	.word	0x000165c0


	//   ....[53]....
        /*0a38*/ 	.word	0x000165f0


	//   ....[54]....
        /*0a3c*/ 	.word	0x00016620


	//   ....[55]....
        /*0a40*/ 	.word	0x000166b0


	//   ....[56]....
        /*0a44*/ 	.word	0x000166e0


	//   ....[57]....
        /*0a48*/ 	.word	0x00016760


	//   ....[58]....
        /*0a4c*/ 	.word	0x000172e0


	//   ....[59]....
        /*0a50*/ 	.word	0x00018d60


	//   ....[60]....
        /*0a54*/ 	.word	0x00019a90


	//   ....[61]....
        /*0a58*/ 	.word	0x00019ab0


	//   ....[62]....
        /*0a5c*/ 	.word	0x00019b70


	//   ....[63]....
        /*0a60*/ 	.word	0x00019b90


	//   ....[64]....
        /*0a64*/ 	.word	0x00019c30


	//   ....[65]....
        /*0a68*/ 	.word	0x00019c50


	//   ....[66]....
        /*0a6c*/ 	.word	0x00019c60


	//   ....[67]....
        /*0a70*/ 	.word	0x00019cf0


	//   ....[68]....
        /*0a74*/ 	.word	0x00019d10


	//   ....[69]....
        /*0a78*/ 	.word	0x00019d80


	//   ....[70]....
        /*0a7c*/ 	.word	0x00019dc0


	//   ....[71]....
        /*0a80*/ 	.word	0x00019e30


	//   ....[72]....
        /*0a84*/ 	.word	0x0001caa0


	//   ....[73]....
        /*0a88*/ 	.word	0x0001cad0


	//   ....[74]....
        /*0a8c*/ 	.word	0x0001cb10


	//   ....[75]....
        /*0a90*/ 	.word	0x0001cb40


	//   ....[76]....
        /*0a94*/ 	.word	0x0001cb70


	//   ....[77]....
        /*0a98*/ 	.word	0x0001cba0


	//   ....[78]....
        /*0a9c*/ 	.word	0x0001cbd0


	//   ....[79]....
        /*0aa0*/ 	.word	0x0001cc00


	//   ....[80]....
        /*0aa4*/ 	.word	0x0001cd80


	//   ....[81]....
        /*0aa8*/ 	.word	0x0001cdb0


	//   ....[82]....
        /*0aac*/ 	.word	0x0001cde0


	//   ....[83]....
        /*0ab0*/ 	.word	0x0001ce10


	//   ....[84]....
        /*0ab4*/ 	.word	0x0001ce40


	//   ....[85]....
        /*0ab8*/ 	.word	0x0001ce70


	//   ....[86]....
        /*0abc*/ 	.word	0x0001cf30


	//   ....[87]....
        /*0ac0*/ 	.word	0x0001cf50


	//   ....[88]....
        /*0ac4*/ 	.word	0x0001cfc0


	//   ....[89]....
        /*0ac8*/ 	.word	0x0001d430


	//   ....[90]....
        /*0acc*/ 	.word	0x0001d890


	//   ....[91]....
        /*0ad0*/ 	.word	0x0001d940


	//   ....[92]....
        /*0ad4*/ 	.word	0x0001d9d0


	//   ....[93]....
        /*0ad8*/ 	.word	0x0001da20


	//   ....[94]....
        /*0adc*/ 	.word	0x0001da70


	//   ....[95]....
        /*0ae0*/ 	.word	0x0001db50


	//   ....[96]....
        /*0ae4*/ 	.word	0x0001dbe0


	//   ....[97]....
        /*0ae8*/ 	.word	0x0001dc40


	//   ....[98]....
        /*0aec*/ 	.word	0x0001dca0


	//   ....[99]....
        /*0af0*/ 	.word	0x0001deb0


	//   ....[100]....
        /*0af4*/ 	.word	0x0001df00


	//   ....[101]....
        /*0af8*/ 	.word	0x0001df90


	//   ....[102]....
        /*0afc*/ 	.word	0x0001e020


	//   ....[103]....
        /*0b00*/ 	.word	0x0001e0e0


	//   ....[104]....
        /*0b04*/ 	.word	0x0001e3c0


	//   ....[105]....
        /*0b08*/ 	.word	0x0001e570


	//   ....[106]....
        /*0b0c*/ 	.word	0x0001e5c0


	//   ....[107]....
        /*0b10*/ 	.word	0x0001e620


	//   ....[108]....
        /*0b14*/ 	.word	0x0001e730


	//   ....[109]....
        /*0b18*/ 	.word	0x0001e790


	//   ....[110]....
        /*0b1c*/ 	.word	0x0001e8b0


	//   ....[111]....
        /*0b20*/ 	.word	0x0001e910


	//   ....[112]....
        /*0b24*/ 	.word	0x0001e9b0


	//   ....[113]....
        /*0b28*/ 	.word	0x0001ea80


	//   ....[114]....
        /*0b2c*/ 	.word	0x0001eb00


	//   ....[115]....
        /*0b30*/ 	.word	0x0001ebc0


	//   ....[116]....
        /*0b34*/ 	.word	0x0001ec40


	//   ....[117]....
        /*0b38*/ 	.word	0x0001eff0


	//   ....[118]....
        /*0b3c*/ 	.word	0x0001f090


	//   ....[119]....
        /*0b40*/ 	.word	0x0001f1b0


	//   ....[120]....
        /*0b44*/ 	.word	0x0001f220


	//   ....[121]....
        /*0b48*/ 	.word	0x0001f290


	//   ....[122]....
        /*0b4c*/ 	.word	0x0001f300


	//   ....[123]....
        /*0b50*/ 	.word	0x0001f370


	//   ....[124]....
        /*0b54*/ 	.word	0x0001f3f0


	//   ....[125]....
        /*0b58*/ 	.word	0x0001f480


	//   ....[126]....
        /*0b5c*/ 	.word	0x0001f510


	//   ....[127]....
        /*0b60*/ 	.word	0x0001f580


	//   ....[128]....
        /*0b64*/ 	.word	0x0001f5f0


	//   ....[129]....
        /*0b68*/ 	.word	0x0001f660


	//   ....[130]....
        /*0b6c*/ 	.word	0x0001f6e0


	//   ....[131]....
        /*0b70*/ 	.word	0x0001f750


	//   ....[132]....
        /*0b74*/ 	.word	0x0001f7f0


	//   ....[133]....
        /*0b78*/ 	.word	0x0001f880


	//   ....[134]....
        /*0b7c*/ 	.word	0x0001f9a0


	//----- nvinfo : EIATTR_REG_RECONFIG
	.align		4
.L_149:
        /*0b80*/ 	.byte	0x01, 0x54
	.zero		2


	//----- nvinfo : EIATTR_SYSCALL_OFFSETS
	.align		4
        /*0b84*/ 	.byte	0x04, 0x46
        /*0b86*/ 	.short	(.L_151 - .L_150)


	//   ....[0]....
.L_150:
        /*0b88*/ 	.word	0x00001bc0


	//   ....[1]....
        /*0b8c*/ 	.word	0x00001d10


	//   ....[2]....
        /*0b90*/ 	.word	0x00007030


	//   ....[3]....
        /*0b94*/ 	.word	0x000073b0


	//   ....[4]....
        /*0b98*/ 	.word	0x00018990


	//   ....[5]....
        /*0b9c*/ 	.word	0x00018ae0


	//   ....[6]....
        /*0ba0*/ 	.word	0x00018be0


	//   ....[7]....
        /*0ba4*/ 	.word	0x00019510


	//----- nvinfo : EIATTR_MBARRIER_INSTR_OFFSETS
	.align		4
.L_151:
        /*0ba8*/ 	.byte	0x04, 0x39
        /*0baa*/ 	.short	(.L_153 - .L_152)


	//   ....[0]....
.L_152:
        /*0bac*/ 	.word	0x000002b0
        /*0bb0*/ 	.word	0x000000ff
        /*0bb4*/ 	.word	0x00031c00
        /*0bb8*/ 	.short	0x0100
        /*0bba*/ 	.byte	0x08
	.zero		1


	//   ....[1]....
        /*0bbc*/ 	.word	0x000002c0
        /*0bc0*/ 	.word	0x000000ff
        /*0bc4*/ 	.word	0x00031c20
        /*0bc8*/ 	.short	0x0100
        /*0bca*/ 	.byte	0x08
	.zero		1


	//   ....[2]....
        /*0bcc*/ 	.word	0x000003b0
        /*0bd0*/ 	.word	0x000000ff
        /*0bd4*/ 	.word	0x00031c30
        /*0bd8*/ 	.short	0x0100
        /*0bda*/ 	.byte	0x08
	.zero		1


	//   ....[3]....
        /*0bdc*/ 	.word	0x000003c0
        /*0be0*/ 	.word	0x000000ff
        /*0be4*/ 	.word	0x00031c40
        /*0be8*/ 	.short	0x0100
        /*0bea*/ 	.byte	0x08
	.zero		1


	//   ....[4]....
        /*0bec*/ 	.word	0x000003d0
        /*0bf0*/ 	.word	0x000000ff
        /*0bf4*/ 	.word	0x00031c38
        /*0bf8*/ 	.short	0x0100
        /*0bfa*/ 	.byte	0x08
	.zero		1


	//   ....[5]....
        /*0bfc*/ 	.word	0x000003e0
        /*0c00*/ 	.word	0x000000ff
        /*0c04*/ 	.word	0x00031c48
        /*0c08*/ 	.short	0x0100
        /*0c0a*/ 	.byte	0x08
	.zero		1


	//   ....[6]....
        /*0c0c*/ 	.word	0x00000510
        /*0c10*/ 	.word	0x000000ff
        /*0c14*/ 	.word	0x00031c50
        /*0c18*/ 	.short	0x0100
        /*0c1a*/ 	.byte	0x08
	.zero		1


	//   ....[7]....
        /*0c1c*/ 	.word	0x00000520
        /*0c20*/ 	.word	0x000000ff
        /*0c24*/ 	.word	0x00031c60
        /*0c28*/ 	.short	0x0100
        /*0c2a*/ 	.byte	0x08
	.zero		1


	//   ....[8]....
        /*0c2c*/ 	.word	0x00000530
        /*0c30*/ 	.word	0x000000ff
        /*0c34*/ 	.word	0x00031c58
        /*0c38*/ 	.short	0x0100
        /*0c3a*/ 	.byte	0x08
	.zero		1


	//   ....[9]....
        /*0c3c*/ 	.word	0x00000540
        /*0c40*/ 	.word	0x000000ff
        /*0c44*/ 	.word	0x00031c68
        /*0c48*/ 	.short	0x0100
        /*0c4a*/ 	.byte	0x08
	.zero		1


	//   ....[10]....
        /*0c4c*/ 	.word	0x00000630
        /*0c50*/ 	.word	0x000000ff
        /*0c54*/ 	.word	0x00031c70
        /*0c58*/ 	.short	0x0100
        /*0c5a*/ 	.byte	0x06
	.zero		1


	//   ....[11]....
        /*0c5c*/ 	.word	0x00000640
        /*0c60*/ 	.word	0x000000ff
        /*0c64*/ 	.word	0x00031c80
        /*0c68*/ 	.short	0x0100
        /*0c6a*/ 	.byte	0x06
	.zero		1


	//   ....[12]....
        /*0c6c*/ 	.word	0x00000650
        /*0c70*/ 	.word	0x000000ff
        /*0c74*/ 	.word	0x00031c78
        /*0c78*/ 	.short	0x0100
        /*0c7a*/ 	.byte	0x06
	.zero		1


	//   ....[13]....
        /*0c7c*/ 	.word	0x00000660
        /*0c80*/ 	.word	0x000000ff
        /*0c84*/ 	.word	0x00031c88
        /*0c88*/ 	.short	0x0100
        /*0c8a*/ 	.byte	0x06
	.zero		1


	//   ....[14]....
        /*0c8c*/ 	.word	0x00000790
        /*0c90*/ 	.word	0x000000ff
        /*0c94*/ 	.word	0x00031c90
        /*0c98*/ 	.short	0x0100
        /*0c9a*/ 	.byte	0x08
	.zero		1


	//   ....[15]....
        /*0c9c*/ 	.word	0x000007a0
        /*0ca0*/ 	.word	0x000000ff
        /*0ca4*/ 	.word	0x00031ca0
        /*0ca8*/ 	.short	0x0100
        /*0caa*/ 	.byte	0x08
	.zero		1


	//   ....[16]....
        /*0cac*/ 	.word	0x000007b0
        /*0cb0*/ 	.word	0x000000ff
        /*0cb4*/ 	.word	0x00031c98
        /*0cb8*/ 	.short	0x0100
        /*0cba*/ 	.byte	0x08
	.zero		1


	//   ....[17]....
        /*0cbc*/ 	.word	0x000007c0
        /*0cc0*/ 	.word	0x000000ff
        /*0cc4*/ 	.word	0x00031ca8
        /*0cc8*/ 	.short	0x0100
        /*0cca*/ 	.byte	0x08
	.zero		1


	//   ....[18]....
        /*0ccc*/ 	.word	0x000008f0
        /*0cd0*/ 	.word	0x000000ff
        /*0cd4*/ 	.word	0x00031cb0
        /*0cd8*/ 	.short	0x0100
        /*0cda*/ 	.byte	0x08
	.zero		1


	//   ....[19]....
        /*0cdc*/ 	.word	0x00000900
        /*0ce0*/ 	.word	0x000000ff
        /*0ce4*/ 	.word	0x00031cc0
        /*0ce8*/ 	.short	0x0100
        /*0cea*/ 	.byte	0x08
	.zero		1


	//   ....[20]....
        /*0cec*/ 	.word	0x00000910
        /*0cf0*/ 	.word	0x000000ff
        /*0cf4*/ 	.word	0x00031cb8
        /*0cf8*/ 	.short	0x0100
        /*0cfa*/ 	.byte	0x08
	.zero		1


	//   ....[21]....
        /*0cfc*/ 	.word	0x00000920
        /*0d00*/ 	.word	0x000000ff
        /*0d04*/ 	.word	0x00031cc8
        /*0d08*/ 	.short	0x0100
        /*0d0a*/ 	.byte	0x08
	.zero		1


	//   ....[22]....
        /*0d0c*/ 	.word	0x00003140
        /*0d10*/ 	.word	0x00000015
        /*0d14*/ 	.word	0x00031c90
        /*0d18*/ 	.short	0x010a
        /*0d1a*/ 	.byte	0x3f
	.zero		1


	//   ....[23]....
        /*0d1c*/ 	.word	0x00004b40
        /*0d20*/ 	.word	0x00000015
        /*0d24*/ 	.word	0x00031c90
        /*0d28*/ 	.short	0x010a
        /*0d2a*/ 	.byte	0x3f
	.zero		1


	//   ....[24]....
        /*0d2c*/ 	.word	0x00006540
        /*0d30*/ 	.word	0x00000015
        /*0d34*/ 	.word	0x00031c90
        /*0d38*/ 	.short	0x010a
        /*0d3a*/ 	.byte	0x3f
	.zero		1


	//   ....[25]....
        /*0d3c*/ 	.word	0x000067b0
        /*0d40*/ 	.word	0x00000020
        /*0d44*/ 	.word	0x00000000
        /*0d48*/ 	.short	0x0101
        /*0d4a*/ 	.byte	0x3f
	.zero		1


	//   ....[26]....
        /*0d4c*/ 	.word	0x000067f0
        /*0d50*/ 	.word	0x00000015
        /*0d54*/ 	.word	0x00031cb0
        /*0d58*/ 	.short	0x010a
        /*0d5a*/ 	.byte	0x3f
	.zero		1


	//   ....[27]....
        /*0d5c*/ 	.word	0x00006b30
        /*0d60*/ 	.word	0x00000015
        /*0d64*/ 	.word	0x00000000
        /*0d68*/ 	.short	0x0101
        /*0d6a*/ 	.byte	0x3f
	.zero		1


	//   ....[28]....
        /*0d6c*/ 	.word	0x000070d0
        /*0d70*/ 	.word	0x00000010
        /*0d74*/ 	.word	0x00031c00
        /*0d78*/ 	.short	0x010a
        /*0d7a*/ 	.byte	0x3f
	.zero		1


	//   ....[29]....
        /*0d7c*/ 	.word	0x00007120
        /*0d80*/ 	.word	0x00000010
        /*0d84*/ 	.word	0x00031c00
        /*0d88*/ 	.short	0x010a
        /*0d8a*/ 	.byte	0x3f
	.zero		1


	//   ....[30]....
        /*0d8c*/ 	.word	0x00007ba0
        /*0d90*/ 	.word	0x00000010
        /*0d94*/ 	.word	0x00031c00
        /*0d98*/ 	.short	0x010a
        /*0d9a*/ 	.byte	0x3f
	.zero		1


	//   ....[31]....
        /*0d9c*/ 	.word	0x000094c0
        /*0da0*/ 	.word	0x00000010
        /*0da4*/ 	.word	0x00031c00
        /*0da8*/ 	.short	0x010a
        /*0daa*/ 	.byte	0x3f
	.zero		1


	//   ....[32]....
        /*0dac*/ 	.word	0x0000ab60
        /*0db0*/ 	.word	0x00000000
        /*0db4*/ 	.word	0x00031c30
        /*0db8*/ 	.short	0x010a
        /*0dba*/ 	.byte	0x3f
	.zero		1


	//   ....[33]....
        /*0dbc*/ 	.word	0x0000ac30
        /*0dc0*/ 	.word	0x00000000
        /*0dc4*/ 	.word	0x00031c30
        /*0dc8*/ 	.short	0x010a
        /*0dca*/ 	.byte	0x3f
	.zero		1


	//   ....[34]....
        /*0dcc*/ 	.word	0x0000dde0
        /*0dd0*/ 	.word	0x00000000
        /*0dd4*/ 	.word	0x00000000
        /*0dd8*/ 	.short	0x0101
        /*0dda*/ 	.byte	0x3f
	.zero		1


	//   ....[35]....
        /*0ddc*/ 	.word	0x0000ef40
        /*0de0*/ 	.word	0x0000000e
        /*0de4*/ 	.word	0x00031c30
        /*0de8*/ 	.short	0x010a
        /*0dea*/ 	.byte	0x3f
	.zero		1


	//   ....[36]....
        /*0dec*/ 	.word	0x0000ef90
        /*0df0*/ 	.word	0x0000000e
        /*0df4*/ 	.word	0x00031c30
        /*0df8*/ 	.short	0x010a
        /*0dfa*/ 	.byte	0x3f
	.zero		1


	//   ....[37]....
        /*0dfc*/ 	.word	0x00011540
        /*0e00*/ 	.word	0x0000000f
        /*0e04*/ 	.word	0x00031c50
        /*0e08*/ 	.short	0x010a
        /*0e0a*/ 	.byte	0x3f
	.zero		1


	//   ....[38]....
        /*0e0c*/ 	.word	0x00011590
        /*0e10*/ 	.word	0x0000000f
        /*0e14*/ 	.word	0x00031c50
        /*0e18*/ 	.short	0x010a
        /*0e1a*/ 	.byte	0x3f
	.zero		1


	//   ....[39]....
        /*0e1c*/ 	.word	0x000127f0
        /*0e20*/ 	.word	0x0000004c
        /*0e24*/ 	.word	0x00000000
        /*0e28*/ 	.short	0x0101
        /*0e2a*/ 	.byte	0x3f
	.zero		1


	//   ....[40]....
        /*0e2c*/ 	.word	0x00012860
        /*0e30*/ 	.word	0x0000004b
        /*0e34*/ 	.word	0x00000000
        /*0e38*/ 	.short	0x0101
        /*0e3a*/ 	.byte	0x3f
	.zero		1


	//   ....[41]....
        /*0e3c*/ 	.word	0x00013760
        /*0e40*/ 	.word	0x00000009
        /*0e44*/ 	.word	0x00031c50
        /*0e48*/ 	.short	0x010a
        /*0e4a*/ 	.byte	0x3f
	.zero		1


	//   ....[42]....
        /*0e4c*/ 	.word	0x00013810
        /*0e50*/ 	.word	0x00000009
        /*0e54*/ 	.word	0x00031c50
        /*0e58*/ 	.short	0x010a
        /*0e5a*/ 	.byte	0x3f
	.zero		1


	//   ....[43]....
        /*0e5c*/ 	.word	0x00014180
        /*0e60*/ 	.word	0x00000008
        /*0e64*/ 	.word	0x00000000
        /*0e68*/ 	.short	0x0101
        /*0e6a*/ 	.byte	0x3f
	.zero		1


	//   ....[44]....
        /*0e6c*/ 	.word	0x00015440
        /*0e70*/ 	.word	0x00000000
        /*0e74*/ 	.word	0x00000000
        /*0e78*/ 	.short	0x0101
        /*0e7a*/ 	.byte	0x3f
	.zero		1


	//   ....[45]....
        /*0e7c*/ 	.word	0x000173c0
        /*0e80*/ 	.word	0x00000016
        /*0e84*/ 	.word	0x00031c20
        /*0e88*/ 	.short	0x010a
        /*0e8a*/ 	.byte	0x3f
	.zero		1


	//   ....[46]....
        /*0e8c*/ 	.word	0x00017480
        /*0e90*/ 	.word	0x00000008
        /*0e94*/ 	.word	0x00031ca0
        /*0e98*/ 	.short	0x010a
        /*0e9a*/ 	.byte	0x3f
	.zero		1


	//   ....[47]....
        /*0e9c*/ 	.word	0x000178b0
        /*0ea0*/ 	.word	0x00000008
        /*0ea4*/ 	.word	0x00031cc0
        /*0ea8*/ 	.short	0x010a
        /*0eaa*/ 	.byte	0x3f
	.zero		1


	//   ....[48]....
        /*0eac*/ 	.word	0x00017e10
        /*0eb0*/ 	.word	0x00000008
        /*0eb4*/ 	.word	0x00031ca0
        /*0eb8*/ 	.short	0x010a
        /*0eba*/ 	.byte	0x3f
	.zero		1


	//   ....[49]....
        /*0ebc*/ 	.word	0x00018230
        /*0ec0*/ 	.word	0x00000008
        /*0ec4*/ 	.word	0x00031cc0
        /*0ec8*/ 	.short	0x010a
        /*0eca*/ 	.byte	0x3f
	.zero		1


	//   ....[50]....
        /*0ecc*/ 	.word	0x00018fa0
        /*0ed0*/ 	.word	0x00000000
        /*0ed4*/ 	.word	0x00031c40
        /*0ed8*/ 	.short	0x010a
        /*0eda*/ 	.byte	0x3f
	.zero		1


	//   ....[51]....
        /*0edc*/ 	.word	0x00019f00
        /*0ee0*/ 	.word	0x00000016
        /*0ee4*/ 	.word	0x00031c00
        /*0ee8*/ 	.short	0x0107
        /*0eea*/ 	.byte	0x3f
	.zero		1


	//   ....[52]....
        /*0eec*/ 	.word	0x00019ff0
        /*0ef0*/ 	.word	0x00000016
        /*0ef4*/ 	.word	0x00031c00
        /*0ef8*/ 	.short	0x0101
        /*0efa*/ 	.byte	0x3f
	.zero		1


	//   ....[53]....
        /*0efc*/ 	.word	0x0001a010
        /*0f00*/ 	.word	0x00000016
        /*0f04*/ 	.word	0x00031c20
        /*0f08*/ 	.short	0x010a
        /*0f0a*/ 	.byte	0x3f
	.zero		1


	//   ....[54]....
        /*0f0c*/ 	.word	0x0001a350
        /*0f10*/ 	.word	0x00000003
        /*0f14*/ 	.word	0x00031c40
        /*0f18*/ 	.short	0x010a
        /*0f1a*/ 	.byte	0x3f
	.zero		1


	//   ....[55]....
        /*0f1c*/ 	.word	0x0001a7d0
        /*0f20*/ 	.word	0x00000003
        /*0f24*/ 	.word	0x00000060
        /*0f28*/ 	.short	0x010a
        /*0f2a*/ 	.byte	0x3f
	.zero		1


	//   ....[56]....
        /*0f2c*/ 	.word	0x0001af10
        /*0f30*/ 	.word	0x00000003
        /*0f34*/ 	.word	0x00031c40
        /*0f38*/ 	.short	0x010a
        /*0f3a*/ 	.byte	0x3f
	.zero		1


	//   ....[57]....
        /*0f3c*/ 	.word	0x0001b390
        /*0f40*/ 	.word	0x0000000c
        /*0f44*/ 	.word	0x00000060
        /*0f48*/ 	.short	0x010a
        /*0f4a*/ 	.byte	0x3f
	.zero		1


	//   ....[58]....
        /*0f4c*/ 	.word	0x0001ba00
        /*0f50*/ 	.word	0x00000002
        /*0f54*/ 	.word	0x00031c40
        /*0f58*/ 	.short	0x010a
        /*0f5a*/ 	.byte	0x3f
	.zero		1


	//   ....[59]....
        /*0f5c*/ 	.word	0x0001be90
        /*0f60*/ 	.word	0x00000007
        /*0f64*/ 	.word	0x00000060
        /*0f68*/ 	.short	0x010a
        /*0f6a*/ 	.byte	0x3f
	.zero		1


	//   ....[60]....
        /*0f6c*/ 	.word	0x0001c4b0
        /*0f70*/ 	.word	0x00000003
        /*0f74*/ 	.word	0x00031c60
        /*0f78*/ 	.short	0x010a
        /*0f7a*/ 	.byte	0x3f
	.zero		1


	//   ....[61]....
        /*0f7c*/ 	.word	0x0001d3b0
        /*0f80*/ 	.word	0x00000009
        /*0f84*/ 	.word	0x00031c20
        /*0f88*/ 	.short	0x010a
        /*0f8a*/ 	.byte	0x3f
	.zero		1


	//   ....[62]....
        /*0f8c*/ 	.word	0x0001d540
        /*0f90*/ 	.word	0x00000005
        /*0f94*/ 	.word	0x00000000
        /*0f98*/ 	.short	0x010a
        /*0f9a*/ 	.byte	0x3f
	.zero		1


	//   ....[63]....
        /*0f9c*/ 	.word	0x0001d5b0
        /*0fa0*/ 	.word	0x00000003
        /*0fa4*/ 	.word	0x00000000
        /*0fa8*/ 	.short	0x010a
        /*0faa*/ 	.byte	0x3f
	.zero		1


	//   ....[64]....
        /*0fac*/ 	.word	0x0001d610
        /*0fb0*/ 	.word	0x00000017
        /*0fb4*/ 	.word	0x00000000
        /*0fb8*/ 	.short	0x010a
        /*0fba*/ 	.byte	0x3f
	.zero		1


	//   ....[65]....
        /*0fbc*/ 	.word	0x0001d640
        /*0fc0*/ 	.word	0x00000007
        /*0fc4*/ 	.word	0x00000000
        /*0fc8*/ 	.short	0x010a
        /*0fca*/ 	.byte	0x3f
	.zero		1


	//   ....[66]....
        /*0fcc*/ 	.word	0x0001d6a0
        /*0fd0*/ 	.word	0x00000015
        /*0fd4*/ 	.word	0x00031c90
        /*0fd8*/ 	.short	0x010a
        /*0fda*/ 	.byte	0x3f
	.zero		1


	//   ....[67]....
        /*0fdc*/ 	.word	0x0001d6f0
        /*0fe0*/ 	.word	0x00000015
        /*0fe4*/ 	.word	0x00031c90
        /*0fe8*/ 	.short	0x010a
        /*0fea*/ 	.byte	0x3f
	.zero		1


	//   ....[68]....
        /*0fec*/ 	.word	0x0001d740
        /*0ff0*/ 	.word	0x00000015
        /*0ff4*/ 	.word	0x00031c90
        /*0ff8*/ 	.short	0x010a
        /*0ffa*/ 	.byte	0x3f
	.zero		1


	//   ....[69]....
        /*0ffc*/ 	.word	0x0001d790
        /*1000*/ 	.word	0x00000015
        /*1004*/ 	.word	0x00031cb0
        /*1008*/ 	.short	0x010a
        /*100a*/ 	.byte	0x3f
	.zero		1


	//   ....[70]....
        /*100c*/ 	.word	0x0001daa0
        /*1010*/ 	.word	0x00000010
        /*1014*/ 	.word	0x00031c00
        /*1018*/ 	.short	0x010a
        /*101a*/ 	.byte	0x3f
	.zero		1


	//   ....[71]....
        /*101c*/ 	.word	0x0001dcd0
        /*1020*/ 	.word	0x00000010
        /*1024*/ 	.word	0x00031c00
        /*1028*/ 	.short	0x010a
        /*102a*/ 	.byte	0x3f
	.zero		1


	//   ....[72]....
        /*102c*/ 	.word	0x0001dd20
        /*1030*/ 	.word	0x00000000
        /*1034*/ 	.word	0x00031c30
        /*1038*/ 	.short	0x010a
        /*103a*/ 	.byte	0x3f
	.zero		1


	//   ....[73]....
        /*103c*/ 	.word	0x0001dd70
        /*1040*/ 	.word	0x0000000e
        /*1044*/ 	.word	0x00031c30
        /*1048*/ 	.short	0x010a
        /*104a*/ 	.byte	0x3f
	.zero		1


	//   ....[74]....
        /*104c*/ 	.word	0x0001ddc0
        /*1050*/ 	.word	0x0000000f
        /*1054*/ 	.word	0x00031c50
        /*1058*/ 	.short	0x010a
        /*105a*/ 	.byte	0x3f
	.zero		1


	//   ....[75]....
        /*105c*/ 	.word	0x0001de10
        /*1060*/ 	.word	0x00000009
        /*1064*/ 	.word	0x00031c50
        /*1068*/ 	.short	0x010a
        /*106a*/ 	.byte	0x3f
	.zero		1


	//   ....[76]....
        /*106c*/ 	.word	0x0001e1a0
        /*1070*/ 	.word	0x00000016
        /*1074*/ 	.word	0x00031c20
        /*1078*/ 	.short	0x010a
        /*107a*/ 	.byte	0x3f
	.zero		1


	//   ....[77]....
        /*107c*/ 	.word	0x0001e1f0
        /*1080*/ 	.word	0x00000008
        /*1084*/ 	.word	0x00031ca0
        /*1088*/ 	.short	0x010a
        /*108a*/ 	.byte	0x3f
	.zero		1


	//   ....[78]....
        /*108c*/ 	.word	0x0001e240
        /*1090*/ 	.word	0x00000008
        /*1094*/ 	.word	0x00031cc0
        /*1098*/ 	.short	0x010a
        /*109a*/ 	.byte	0x3f
	.zero		1


	//   ....[79]....
        /*109c*/ 	.word	0x0001e290
        /*10a0*/ 	.word	0x00000008
        /*10a4*/ 	.word	0x00031ca0
        /*10a8*/ 	.short	0x010a
        /*10aa*/ 	.byte	0x3f
	.zero		1


	//   ....[80]....
        /*10ac*/ 	.word	0x0001e2e0
        /*10b0*/ 	.word	0x00000008
        /*10b4*/ 	.word	0x00031cc0
        /*10b8*/ 	.short	0x010a
        /*10ba*/ 	.byte	0x3f
	.zero		1


	//   ....[81]....
        /*10bc*/ 	.word	0x0001e480
        /*10c0*/ 	.word	0x00000000
        /*10c4*/ 	.word	0x00031c40
        /*10c8*/ 	.short	0x010a
        /*10ca*/ 	.byte	0x3f
	.zero		1


	//   ....[82]....
        /*10cc*/ 	.word	0x0001ed10
        /*10d0*/ 	.word	0x00000016
        /*10d4*/ 	.word	0x00031c20
        /*10d8*/ 	.short	0x010a
        /*10da*/ 	.byte	0x3f
	.zero		1


	//   ....[83]....
        /*10dc*/ 	.word	0x0001ed60
        /*10e0*/ 	.word	0x00000003
        /*10e4*/ 	.word	0x00031c40
        /*10e8*/ 	.short	0x010a
        /*10ea*/ 	.byte	0x3f
	.zero		1


	//   ....[84]....
        /*10ec*/ 	.word	0x0001edb0
        /*10f0*/ 	.word	0x00000003
        /*10f4*/ 	.word	0x00000060
        /*10f8*/ 	.short	0x010a
        /*10fa*/ 	.byte	0x3f
	.zero		1


	//   ....[85]....
        /*10fc*/ 	.word	0x0001ee00
        /*1100*/ 	.word	0x00000003
        /*1104*/ 	.word	0x00031c40
        /*1108*/ 	.short	0x010a
        /*110a*/ 	.byte	0x3f
	.zero		1


	//   ....[86]....
        /*110c*/ 	.word	0x0001ee50
        /*1110*/ 	.word	0x0000000c
        /*1114*/ 	.word	0x00000060
        /*1118*/ 	.short	0x010a
        /*111a*/ 	.byte	0x3f
	.zero		1


	//   ....[87]....
        /*111c*/ 	.word	0x0001eea0
        /*1120*/ 	.word	0x00000002
        /*1124*/ 	.word	0x00031c40
        /*1128*/ 	.short	0x010a
        /*112a*/ 	.byte	0x3f
	.zero		1


	//   ....[88]....
        /*112c*/ 	.word	0x0001eef0
        /*1130*/ 	.word	0x00000007
        /*1134*/ 	.word	0x00000060
        /*1138*/ 	.short	0x010a
        /*113a*/ 	.byte	0x3f
	.zero		1


	//   ....[89]....
        /*113c*/ 	.word	0x0001ef40
        /*1140*/ 	.word	0x00000003
        /*1144*/ 	.word	0x00031c60
        /*1148*/ 	.short	0x010a
        /*114a*/ 	.byte	0x3f
	.zero		1


	//   ....[90]....
        /*114c*/ 	.word	0x0001f8c0
        /*1150*/ 	.word	0x00000009
        /*1154*/ 	.word	0x00031c20
        /*1158*/ 	.short	0x010a
        /*115a*/ 	.byte	0x3f
	.zero		1


	//   ....[91]....
        /*115c*/ 	.word	0x0001fa60
        /*1160*/ 	.word	0x00000005
        /*1164*/ 	.word	0x00000000
        /*1168*/ 	.short	0x010a
        /*116a*/ 	.byte	0x3f
	.zero		1


	//   ....[92]....
        /*116c*/ 	.word	0x0001fab0
        /*1170*/ 	.word	0x00000003
        /*1174*/ 	.word	0x00000000
        /*1178*/ 	.short	0x010a
        /*117a*/ 	.byte	0x3f
	.zero		1


	//   ....[93]....
        /*117c*/ 	.word	0x0001fb00
        /*1180*/ 	.word	0x00000017
        /*1184*/ 	.word	0x00000000
        /*1188*/ 	.short	0x010a
        /*118a*/ 	.byte	0x3f
	.zero		1


	//----- nvinfo : EIATTR_NUM_MBARRIERS
	.align		4
.L_153:
        /*118c*/ 	.byte	0x03, 0x38
        /*118e*/ 	.short	0x0016


	//----- nvinfo : EIATTR_EXIT_INSTR_OFFSETS
	.align		4
        /*1190*/ 	.byte	0x04, 0x1c
        /*1192*/ 	.short	(.L_155 - .L_154)


	//   ....[0]....
.L_154:
        /*1194*/ 	.word	0x0001d690


	//----- nvinfo : EIATTR_MAX_THREADS
	.align		4
.L_155:
        /*1198*/ 	.byte	0x04, 0x05
        /*119a*/ 	.short	(.L_157 - .L_156)
.L_156:
        /*119c*/ 	.word	0x00000200
        /*11a0*/ 	.word	0x00000001
        /*11a4*/ 	.word	0x00000001


	//----- nvinfo : EIATTR_CRS_STACK_SIZE
	.align		4
.L_157:
        /*11a8*/ 	.byte	0x04, 0x1e
        /*11aa*/ 	.short	(.L_159 - .L_158)
.L_158:
        /*11ac*/ 	.word	0x00000000


	//----- nvinfo : EIATTR_CBANK_PARAM_SIZE
	.align		4
.L_159:
        /*11b0*/ 	.byte	0x03, 0x19
        /*11b2*/ 	.short	0x0af0


	//----- nvinfo : EIATTR_PARAM_CBANK
	.align		4
        /*11b4*/ 	.byte	0x04, 0x0a
        /*11b6*/ 	.short	(.L_161 - .L_160)
	.align		4
.L_160:
        /*11b8*/ 	.word	index@(.nv.constant0._ZN7cutlass13device_kernelIN5flash11enable_sm90INS1_16FlashAttnFwdSm90INS1_25CollectiveMainloopFwdSm90ILi2EN4cute5tupleIJNS5_1CILi1EEES8_S8_EEENS6_IJNS7_ILi192EEENS7_ILi144EEENS7_ILi96EEEEEELi96ENS_6half_tEfNS_4arch4Sm90ELb0ELb0ELb0ELb1ELb0ELb1ELb0ELb0ELb1ELb1ELb0ELb0EEENS1_21CollectiveEpilogueFwdINS6_IJSA_SC_SB_EEES9_SE_SG_Li384ELb1ELb1ELb0ELb0EEENS1_36VarlenDynamicPersistentTileSchedulerILi192ELi144ELi384ELi128ELb0ELb1ELb1ELb0ELb1ELb1EEEEEEEEEvNT_6ParamsE)
        /*11bc*/ 	.short	0x0210
        /*11be*/ 	.short	0x0af0


	//----- nvinfo : EIATTR_SW_WAR
	.align		4
.L_161:
        /*11c0*/ 	.byte	0x04, 0x36
        /*11c2*/ 	.short	(.L_163 - .L_162)
.L_162:
        /*11c4*/ 	.word	0x00000008
.L_163:


//--------------------- .nv.info._ZN7cutlass13device_kernelIN5flash11enable_sm90INS1_16FlashAttnFwdSm90INS1_25CollectiveMainloopFwdSm90ILi2EN4cute5tupleIJNS5_1CILi1EEES8_S8_EEENS6_IJNS7_ILi192EEENS7_ILi128EEENS7_ILi96EEEEEELi96ENS_6half_tEfNS_4arch4Sm90ELb0ELb1ELb0ELb0ELb0ELb0ELb0ELb0ELb1ELb1ELb0ELb0EEENS1_21CollectiveEpilogueFwdINS6_IJSA_SC_SB_EEES9_SE_SG_Li384ELb0ELb1ELb0ELb0EEENS1_30DynamicPersistentTileSchedulerILi384ELi128ELb0ELb1ELb1EEEEEEEEEvNT_6ParamsE --------------------------
	.section	.nv.info._ZN7cutlass13device_kernelIN5flash11enable_sm90INS1_16FlashAttnFwdSm90INS1_25CollectiveMainloopFwdSm90ILi2EN4cute5tupleIJNS5_1CILi1EEES8_S8_EEENS6_IJNS7_ILi192EEENS7_ILi128EEENS7_ILi96EEEEEELi96ENS_6half_tEfNS_4arch4Sm90ELb0ELb1ELb0ELb0ELb0ELb0ELb0ELb0ELb1ELb1ELb0ELb0EEENS1_21CollectiveEpilogueFwdINS6_IJSA_SC_SB_EEES9_SE_SG_Li384ELb0ELb1ELb0ELb0EEENS1_30DynamicPersistentTileSchedulerILi384ELi128ELb0ELb1ELb1EEEEEEEEEvNT_6ParamsE,"",@"SHT_CUDA_INFO"
	.sectionflags	@""
	.align	4


	//----- nvinfo : EIATTR_CUDA_API_VERSION
	.align		4
        /*0000*/ 	.byte	0x04, 0x37
        /*0002*/ 	.short	(.L_165 - .L_164)
.L_164:
        /*0004*/ 	.word	0x00000082


	//----- nvinfo : EIATTR_KPARAM_INFO
	.align		4
.L_165:
        /*0008*/ 	.byte	0x04, 0x17
        /*000a*/ 	.short	(.L_167 - .L_166)
.L_166:
        /*000c*/ 	.word	0x00000000
        /*0010*/ 	.short	0x0000
        /*0012*/ 	.short	0x0070
        /*0014*/ 	.byte	0x00, 0xf0, 0x01, 0x2a


	//----- nvinfo : EIATTR_SPARSE_MMA_MASK
	.align		4
.L_167:
        /*0018*/ 	.byte	0x03, 0x50
        /*001a*/ 	.short	0x0000


	//----- nvinfo : EIATTR_MAXREG_COUNT
	.align		4
        /*001c*/ 	.byte	0x03, 0x1b
        /*001e*/ 	.short	0x0080


	//----- nvinfo : EIATTR_NUM_BARRIERS
	.align		4
        /*0020*/ 	.byte	0x02, 0x4c
        /*0022*/ 	.byte	0x10
	.zero		1


	//----- nvinfo : EIATTR_EXTERNS
	.align		4
        /*0024*/ 	.byte	0x04, 0x0f
        /*0026*/ 	.short	(.L_169 - .L_168)


	//   ....[0]....
	.align		4
.L_168:
        /*0028*/ 	.word	index@(__assertfail)


	//----- nvinfo : EIATTR_MERCURY_ISA_VERSION
	.align		4
.L_169:
        /*002c*/ 	.byte	0x03, 0x5f
        /*002e*/ 	.short	0x0101


	//----- nvinfo : EIATTR_INT_WARP_WIDE_INSTR_OFFSETS
	.align		4
        /*0030*/ 	.byte	0x04, 0x31
        /*0032*/ 	.short	(.L_171 - .L_170)


	//   ....[0]....
.L_170:
        /*0034*/ 	.word	0x00000120


	//   ....[1]....
        /*0038*/ 	.word	0x00000160


	//   ....[2]....
        /*003c*/ 	.word	0x000001d0


	//   ....[3]....
        /*0040*/ 	.word	0x00010190


	//   ....[4]....
        /*0044*/ 	.word	0x00010220


	//   ....[5]....
        /*0048*/ 	.word	0x00013a00


	//   ....[6]....
        /*004c*/ 	.word	0x00013a90


	//----- nvinfo : EIATTR_COOP_GROUP_MASK_REGIDS
	.align		4
.L_171:
        /*0050*/ 	.byte	0x04, 0x29
        /*0052*/ 	.short	(.L_173 - .L_172)


	//   ....[0]....
.L_172:
        /*0054*/ 	.word	0xffffffff


	//   ....[1]....
        /*0058*/ 	.word	0xffffffff


	//   ....[2]....
        /*005c*/ 	.word	0xffffffff


	//   ....[3]....
        /*0060*/ 	.word	0xffffffff


	//   ....[4]....
        /*0064*/ 	.word	0xffffffff


	//   ....[5]....
        /*0068*/ 	.word	0xffffffff


	//   ....[6]....
        /*006c*/ 	.word	0xffffffff


	//   ....[7]....
        /*0070*/ 	.word	0xffffffff


	//   ....[8]....
        /*0074*/ 	.word	0xffffffff


	//   ....[9]....
        /*0078*/ 	.word	0xffffffff


	//   ....[10]....
        /*007c*/ 	.word	0xffffffff


	//   ....[11]....
        /*0080*/ 	.word	0xffffffff


	//   ....[12]....
        /*0084*/ 	.word	0xffffffff


	//   ....[13]....
        /*0088*/ 	.word	0xffffffff


	//   ....[14]....
        /*008c*/ 	.word	0xffffffff


	//   ....[15]....
        /*0090*/ 	.word	0xffffffff


	//   ....[16]....
        /*0094*/ 	.word	0xffffffff


	//   ....[17]....
        /*0098*/ 	.word	0xffffffff


	//   ....[18]....
        /*009c*/ 	.word	0xffffffff


	//   ....[19]....
        /*00a0*/ 	.word	0xffffffff


	//   ....[20]....
        /*00a4*/ 	.word	0xffffffff


	//   ....[21]....
        /*00a8*/ 	.word	0xffffffff


	//   ....[22]....
        /*00ac*/ 	.word	0xffffffff


	//   ....[23]....
        /*00b0*/ 	.word	0xffffffff


	//   ....[24]....
        /*00b4*/ 	.word	0xffffffff


	//   ....[25]....
        /*00b8*/ 	.word	0xffffffff


	//   ....[26]....
        /*00bc*/ 	.word	0xffffffff


	//   ....[27]....
        /*00c0*/ 	.word	0xffffffff


	//   ....[28]....
        /*00c4*/ 	.word	0xffffffff


	//   ....[29]....
        /*00c8*/ 	.word	0xffffffff


	//   ....[30]....
        /*00cc*/ 	.word	0xffffffff


	//   ....[31]....
        /*00d0*/ 	.word	0xffffffff


	//   ....[32]....
        /*00d4*/ 	.word	0xffffffff


	//   ....[33]....
        /*00d8*/ 	.word	0xffffffff


	//   ....[34]....
        /*00dc*/ 	.word	0xffffffff


	//   ....[35]....
        /*00e0*/ 	.word	0xffffffff


	//   ....[36]....
        /*00e4*/ 	.word	0xffffffff


	//   ....[37]....
        /*00e8*/ 	.word	0xffffffff


	//   ....[38]....
        /*00ec*/ 	.word	0xffffffff


	//   ....[39]....
        /*00f0*/ 	.word	0xffffffff


	//   ....[40]....
        /*00f4*/ 	.word	0xffffffff


	//   ....[41]....
        /*00f8*/ 	.word	0xffffffff


	//   ....[42]....
        /*00fc*/ 	.word	0xffffffff


	//   ....[43]....
        /*0100*/ 	.word	0xffffffff


	//   ....[44]....
        /*0104*/ 	.word	0xffffffff


	//   ....[45]....
        /*0108*/ 	.word	0xffffffff


	//   ....[46]....
        /*010c*/ 	.word	0xffffffff


	//   ....[47]....
        /*0110*/ 	.word	0xffffffff


	//   ....[48]....
        /*0114*/ 	.word	0xffffffff


	//   ....[49]....
        /*0118*/ 	.word	0xffffffff


	//   ....[50]....
        /*011c*/ 	.word	0xffffffff


	//   ....[51]....
        /*0120*/ 	.word	0xffffffff


	//   ....[52]....
        /*0124*/ 	.word	0xffffffff


	//   ....[53]....
        /*0128*/ 	.word	0xffffffff


	//   ....[54]....
        /*012c*/ 	.word	0xffffffff


	//   ....[55]....
        /*0130*/ 	.word	0xffffffff


	//   ....[56]....
        /*0134*/ 	.word	0xffffffff


	//   ....[57]....
        /*0138*/ 	.word	0xffffffff


	//   ....[58]....
        /*013c*/ 	.word	0xffffffff


	//   ....[59]....
        /*0140*/ 	.word	0xffffffff


	//   ....[60]....
        /*0144*/ 	.word	0xffffffff


	//   ....[61]....
        /*0148*/ 	.word	0xffffffff


	//   ....[62]....
        /*014c*/ 	.word	0xffffffff


	//   ....[63]....
        /*0150*/ 	.word	0xffffffff


	//   ....[64]....
        /*0154*/ 	.word	0xffffffff


	//   ....[65]....
        /*0158*/ 	.word	0xffffffff


	//   ....[66]....
        /*015c*/ 	.word	0x0500000f


	//   ....[67]....
        /*0160*/ 	.word	0x0500000f


	//   ....[68]....
        /*0164*/ 	.word	0x0500000f


	//   ....[69]....
        /*0168*/ 	.word	0x0500000f


	//   ....[70]....
        /*016c*/ 	.word	0x0500000f


	//   ....[71]....
        /*0170*/ 	.word	0x0500000f


	//   ....[72]....
        /*0174*/ 	.word	0x0500000f


	//   ....[73]....
        /*0178*/ 	.word	0x0500000f


	//   ....[74]....
        /*017c*/ 	.word	0x0500000f


	//   ....[75]....
        /*0180*/ 	.word	0x0500000f


	//   ....[76]....
        /*0184*/ 	.word	0x0500000f


	//   ....[77]....
        /*0188*/ 	.word	0x0500000f


	//   ....[78]....
        /*018c*/ 	.word	0x0500000f


	//   ....[79]....
        /*0190*/ 	.word	0x0500000f


	//   ....[80]....
        /*0194*/ 	.word	0x0500000f


	//----- nvinfo : EIATTR_COOP_GROUP_INSTR_OFFSETS
	.align		4
.L_173:
        /*0198*/ 	.byte	0x04, 0x28
        /*019a*/ 	.short	(.L_175 - .L_174)


	//   ....[0]....
.L_174:
        /*019c*/ 	.word	0x00000060


	//   ....[1]....
        /*01a0*/ 	.word	0x00000130


	//   ....[2]....
        /*01a4*/ 	.word	0x00000180


	//   ....[3]....
        /*01a8*/ 	.word	0x000003b0


	//   ....[4]....
        /*01ac*/ 	.word	0x00000510


	//   ....[5]....
        /*01b0*/ 	.word	0x00000630


	//   ....[6]....
        /*01b4*/ 	.word	0x00000790


	//   ....[7]....
        /*01b8*/ 	.word	0x000018d0


	//   ....[8]....
        /*01bc*/ 	.word	0x00001f90


	//   ....[9]....
        /*01c0*/ 	.word	0x00002e10


	//   ....[10]....
        /*01c4*/ 	.word	0x000035a0


	//   ....[11]....
        /*01c8*/ 	.word	0x000036b0


	//   ....[12]....
        /*01cc*/ 	.word	0x00003fa0


	//   ....[13]....
        /*01d0*/ 	.word	0x00004000


	//   ....[14]....
        /*01d4*/ 	.word	0x00004bd0


	//   ....[15]....
        /*01d8*/ 	.word	0x00005880


	//   ....[16]....
        /*01dc*/ 	.word	0x00005af0


	//   ....[17]....
        /*01e0*/ 	.word	0x000066d0


	//   ....[18]....
        /*01e4*/ 	.word	0x000067d0


	//   ....[19]....
        /*01e8*/ 	.word	0x00007010


	//   ....[20]....
        /*01ec*/ 	.word	0x000070a0


	//   ....[21]....
        /*01f0*/ 	.word	0x00008060


	//   ....[22]....
        /*01f4*/ 	.word	0x00008af0


	//   ....[23]....
        /*01f8*/ 	.word	0x00008b40


	//   ....[24]....
        /*01fc*/ 	.word	0x000090c0


	//   ....[25]....
        /*0200*/ 	.word	0x00009130


	//   ....[26]....
        /*0204*/ 	.word	0x0000a380


	//   ....[27]....
        /*0208*/ 	.word	0x0000aa50


	//   ....[28]....
        /*020c*/ 	.word	0x0000af80


	//   ....[29]....
        /*0210*/ 	.word	0x0000bb50


	//   ....[30]....
        /*0214*/ 	.word	0x0000bc50


	//   ....[31]....
        /*0218*/ 	.word	0x0000c4c0


	//   ....[32]....
        /*021c*/ 	.word	0x0000c530


	//   ....[33]....
        /*0220*/ 	.word	0x0000d4e0


	//   ....[34]....
        /*0224*/ 	.word	0x0000d5f0


	//   ....[35]....
        /*0228*/ 	.word	0x0000d650


	//   ....[36]....
        /*022c*/ 	.word	0x0000d770


	//   ....[37]....
        /*0230*/ 	.word	0x0000d790


	//   ....[38]....
        /*0234*/ 	.word	0x0000e680


	//   ....[39]....
        /*0238*/ 	.word	0x0000e6b0


	//   ....[40]....
        /*023c*/ 	.word	0x0000e6e0


	//   ....[41]....
        /*0240*/ 	.word	0x0000e710


	//   ....[42]....
        /*0244*/ 	.word	0x0000ec20


	//   ....[43]....
        /*0248*/ 	.word	0x0000ec50


	//   ....[44]....
        /*024c*/ 	.word	0x0000ed50


	//   ....[45]....
        /*0250*/ 	.word	0x0000ed70


	//   ....[46]....
        /*0254*/ 	.word	0x0000f410


	//   ....[47]....
        /*0258*/ 	.word	0x0000f420


	//   ....[48]....
        /*025c*/ 	.word	0x0000f520


	//   ....[49]....
        /*0260*/ 	.word	0x0000f540


	//   ....[50]....
        /*0264*/ 	.word	0x0000f6e0


	//   ....[51]....
        /*0268*/ 	.word	0x00010760


	//   ....[52]....
        /*026c*/ 	.word	0x000112b0


	//   ....[53]....
        /*0270*/ 	.word	0x000112e0


	//   ....[54]....
        /*0274*/ 	.word	0x00011350


	//   ....[55]....
        /*0278*/ 	.word	0x000113b0


	//   ....[56]....
        /*027c*/ 	.word	0x00011400


	//   ....[57]....
        /*0280*/ 	.word	0x00011460


	//   ....[58]....
        /*0284*/ 	.word	0x00011480


	//   ....[59]....
        /*0288*/ 	.word	0x000114b0


	//   ....[60]....
        /*028c*/ 	.word	0x000114d0


	//   ....[61]....
        /*0290*/ 	.word	0x00011530


	//   ....[62]....
        /*0294*/ 	.word	0x00011570


	//   ....[63]....
        /*0298*/ 	.word	0x00011610


	//   ....[64]....
        /*029c*/ 	.word	0x00014040


	//   ....[65]....
        /*02a0*/ 	.word	0x00014210


	//   ....[66]....
        /*02a4*/ 	.word	0x00014830


	//   ....[67]....
        /*02a8*/ 	.word	0x00014990


	//   ....[68]....
        /*02ac*/ 	.word	0x000149f0


	//   ....[69]....
        /*02b0*/ 	.word	0x00014aa0


	//   ....[70]....
        /*02b4*/ 	.word	0x00014b70


	//   ....[71]....
        /*02b8*/ 	.word	0x00014bf0


	//   ....[72]....
        /*02bc*/ 	.word	0x00014cc0


	//   ....[73]....
        /*02c0*/ 	.word	0x00014d40


	//   ....[74]....
        /*02c4*/ 	.word	0x00014e30


	//   ....[75]....
        /*02c8*/ 	.word	0x00014ea0


	//   ....[76]....
        /*02cc*/ 	.word	0x00014f80


	//   ....[77]....
        /*02d0*/ 	.word	0x00014ff0


	//   ....[78]....
        /*02d4*/ 	.word	0x000150c0


	//   ....[79]....
        /*02d8*/ 	.word	0x000153d0


	//   ....[80]....
        /*02dc*/ 	.word	0x000154f0


	//----- nvinfo : EIATTR_REG_RECONFIG
	.align		4
.L_175:
        /*02e0*/ 	.byte	0x01, 0x54
	.zero		2


	//----- nvinfo : EIATTR_SYSCALL_OFFSETS
	.align		4
        /*02e4*/ 	.byte	0x04, 0x46
        /*02e6*/ 	.short	(.L_177 - .L_176)


	//   ....[0]....
.L_176:
        /*02e8*/ 	.word	0x00001ac0


	//   ....[1]....
        /*02ec*/ 	.word	0x00010380


	//   ....[2]....
        /*02f0*/ 	.word	0x000104d0


	//   ....[3]....
        /*02f4*/ 	.word	0x000105c0


	//   ....[4]....
        /*02f8*/ 	.word	0x00010dd0


	//----- nvinfo : EIATTR_MBARRIER_INSTR_OFFSETS
	.align		4
.L_177:
        /*02fc*/ 	.byte	0x04, 0x39
        /*02fe*/ 	.short	(.L_179 - .L_178)


	//   ....[0]....
.L_178:
        /*0300*/ 	.word	0x00000260
        /*0304*/ 	.word	0x000000ff
        /*0308*/ 	.word	0x0002d800
        /*030c*/ 	.short	0x0100
        /*030e*/ 	.byte	0x08
	.zero		1


	//   ....[1]....
        /*0310*/ 	.word	0x00000270
        /*0314*/ 	.word	0x000000ff
        /*0318*/ 	.word	0x0002d820
        /*031c*/ 	.short	0x0100
        /*031e*/ 	.byte	0x08
	.zero		1


	//   ....[2]....
        /*0320*/ 	.word	0x00000360
        /*0324*/ 	.word	0x000000ff
        /*0328*/ 	.word	0x0002d830
        /*032c*/ 	.short	0x0100
        /*032e*/ 	.byte	0x08
	.zero		1


	//   ....[3]....
        /*0330*/ 	.word	0x00000370
        /*0334*/ 	.word	0x000000ff
        /*0338*/ 	.word	0x0002d840
        /*033c*/ 	.short	0x0100
        /*033e*/ 	.byte	0x08
	.zero		1


	//   ....[4]....
        /*0340*/ 	.word	0x00000380
        /*0344*/ 	.word	0x000000ff
        /*0348*/ 	.word	0x0002d838
        /*034c*/ 	.short	0x0100
        /*034e*/ 	.byte	0x08
	.zero		1


	//   ....[5]....
        /*0350*/ 	.word	0x00000390
        /*0354*/ 	.word	0x000000ff
        /*0358*/ 	.word	0x0002d848
        /*035c*/ 	.short	0x0100
        /*035e*/ 	.byte	0x08
	.zero		1


	//   ....[6]....
        /*0360*/ 	.word	0x000004c0
        /*0364*/ 	.word	0x000000ff
        /*0368*/ 	.word	0x0002d850
        /*036c*/ 	.short	0x0100
        /*036e*/ 	.byte	0x08
	.zero		1


	//   ....[7]....
        /*0370*/ 	.word	0x000004d0
        /*0374*/ 	.word	0x000000ff
        /*0378*/ 	.word	0x0002d860
        /*037c*/ 	.short	0x0100
        /*037e*/ 	.byte	0x08
	.zero		1


	//   ....[8]....
        /*0380*/ 	.word	0x000004e0
        /*0384*/ 	.word	0x000000ff
        /*0388*/ 	.word	0x0002d858
        /*038c*/ 	.short	0x0100
        /*038e*/ 	.byte	0x08
	.zero		1


	//   ....[9]....
        /*0390*/ 	.word	0x000004f0
        /*0394*/ 	.word	0x000000ff
        /*0398*/ 	.word	0x0002d868
        /*039c*/ 	.short	0x0100
        /*039e*/ 	.byte	0x08
	.zero		1


	//   ....[10]....
        /*03a0*/ 	.word	0x000005e0
        /*03a4*/ 	.word	0x000000ff
        /*03a8*/ 	.word	0x0002d870
        /*03ac*/ 	.short	0x0100
        /*03ae*/ 	.byte	0x06
	.zero		1


	//   ....[11]....
        /*03b0*/ 	.word	0x000005f0
        /*03b4*/ 	.word	0x000000ff
        /*03b8*/ 	.word	0x0002d880
        /*03bc*/ 	.short	0x0100
        /*03be*/ 	.byte	0x06
	.zero		1


	//   ....[12]....
        /*03c0*/ 	.word	0x00000600
        /*03c4*/ 	.word	0x000000ff
        /*03c8*/ 	.word	0x0002d878
        /*03cc*/ 	.short	0x0100
        /*03ce*/ 	.byte	0x06
	.zero		1


	//   ....[13]....
        /*03d0*/ 	.word	0x00000610
        /*03d4*/ 	.word	0x000000ff
        /*03d8*/ 	.word	0x0002d888
        /*03dc*/ 	.short	0x0100
        /*03de*/ 	.byte	0x06
	.zero		1


	//   ....[14]....
        /*03e0*/ 	.word	0x00000740
        /*03e4*/ 	.word	0x000000ff
        /*03e8*/ 	.word	0x0002d890
        /*03ec*/ 	.short	0x0100
        /*03ee*/ 	.byte	0x08
	.zero		1


	//   ....[15]....
        /*03f0*/ 	.word	0x00000750
        /*03f4*/ 	.word	0x000000ff
        /*03f8*/ 	.word	0x0002d8a0
        /*03fc*/ 	.short	0x0100
        /*03fe*/ 	.byte	0x08
	.zero		1


	//   ....[16]....
        /*0400*/ 	.word	0x00000760
        /*0404*/ 	.word	0x000000ff
        /*0408*/ 	.word	0x0002d898
        /*040c*/ 	.short	0x0100
        /*040e*/ 	.byte	0x08
	.zero		1


	//   ....[17]....
        /*0410*/ 	.word	0x00000770
        /*0414*/ 	.word	0x000000ff
        /*0418*/ 	.word	0x0002d8a8
        /*041c*/ 	.short	0x0100
        /*041e*/ 	.byte	0x08
	.zero		1


	//   ....[18]....
        /*0420*/ 	.word	0x000008a0
        /*0424*/ 	.word	0x000000ff
        /*0428*/ 	.word	0x0002d8b0
        /*042c*/ 	.short	0x0100
        /*042e*/ 	.byte	0x08
	.zero		1


	//   ....[19]....
        /*0430*/ 	.word	0x000008b0
        /*0434*/ 	.word	0x000000ff
        /*0438*/ 	.word	0x0002d8c0
        /*043c*/ 	.short	0x0100
        /*043e*/ 	.byte	0x08
	.zero		1


	//   ....[20]....
        /*0440*/ 	.word	0x000008c0
        /*0444*/ 	.word	0x000000ff
        /*0448*/ 	.word	0x0002d8b8
        /*044c*/ 	.short	0x0100
        /*044e*/ 	.byte	0x08
	.zero		1


	//   ....[21]....
        /*0450*/ 	.word	0x000008d0
        /*0454*/ 	.word	0x000000ff
        /*0458*/ 	.word	0x0002d8c8
        /*045c*/ 	.short	0x0100
        /*045e*/ 	.byte	0x08
	.zero		1


	//   ....[22]....
        /*0460*/ 	.word	0x00001b40
        /*0464*/ 	.word	0x000000ff
        /*0468*/ 	.word	0x0002d800
        /*046c*/ 	.short	0x010a
        /*046e*/ 	.byte	0x2a
	.zero		1


	//   ....[23]....
        /*0470*/ 	.word	0x00001bc0
        /*0474*/ 	.word	0x00000005
        /*0478*/ 	.word	0x0002d830
        /*047c*/ 	.short	0x010a
        /*047e*/ 	.byte	0x3f
	.zero		1


	//   ....[24]....
        /*0480*/ 	.word	0x00001c20
        /*0484*/ 	.word	0x00000005
        /*0488*/ 	.word	0x0002d830
        /*048c*/ 	.short	0x010a
        /*048e*/ 	.byte	0x3f
	.zero		1


	//   ....[25]....
        /*0490*/ 	.word	0x000020c0
        /*0494*/ 	.word	0x00000000
        /*0498*/ 	.word	0x00000000
        /*049c*/ 	.short	0x0101
        /*049e*/ 	.byte	0x3f
	.zero		1


	//   ....[26]....
        /*04a0*/ 	.word	0x00005000
        /*04a4*/ 	.word	0x000000ff
        /*04a8*/ 	.word	0x0002d830
        /*04ac*/ 	.short	0x010a
        /*04ae*/ 	.byte	0x06
	.zero		1


	//   ....[27]....
        /*04b0*/ 	.word	0x00005040
        /*04b4*/ 	.word	0x000000ff
        /*04b8*/ 	.word	0x0002d830
        /*04bc*/ 	.short	0x010a
        /*04be*/ 	.byte	0x06
	.zero		1


	//   ....[28]....
        /*04c0*/ 	.word	0x000052e0
        /*04c4*/ 	.word	0x000000ff
        /*04c8*/ 	.word	0x0002d850
        /*04cc*/ 	.short	0x010a
        /*04ce*/ 	.byte	0x06
	.zero		1


	//   ....[29]....
        /*04d0*/ 	.word	0x00005320
        /*04d4*/ 	.word	0x000000ff
        /*04d8*/ 	.word	0x0002d850
        /*04dc*/ 	.short	0x010a
        /*04de*/ 	.byte	0x06
	.zero		1


	//   ....[30]....
        /*04e0*/ 	.word	0x000058f0
        /*04e4*/ 	.word	0x00000008
        /*04e8*/ 	.word	0x00000000
        /*04ec*/ 	.short	0x0101
        /*04ee*/ 	.byte	0x3f
	.zero		1


	//   ....[31]....
        /*04f0*/ 	.word	0x00007320
        /*04f4*/ 	.word	0x00000036
        /*04f8*/ 	.word	0x00000000
        /*04fc*/ 	.short	0x0101
        /*04fe*/ 	.byte	0x3f
	.zero		1


	//   ....[32]....
        /*0500*/ 	.word	0x00008420
        /*0504*/ 	.word	0x000000ff
        /*0508*/ 	.word	0x0002d830
        /*050c*/ 	.short	0x010a
        /*050e*/ 	.byte	0x06
	.zero		1


	//   ....[33]....
        /*0510*/ 	.word	0x00008460
        /*0514*/ 	.word	0x000000ff
        /*0518*/ 	.word	0x0002d830
        /*051c*/ 	.short	0x010a
        /*051e*/ 	.byte	0x06
	.zero		1


	//   ....[34]....
        /*0520*/ 	.word	0x00008700
        /*0524*/ 	.word	0x000000ff
        /*0528*/ 	.word	0x0002d850
        /*052c*/ 	.short	0x010a
        /*052e*/ 	.byte	0x06
	.zero		1


	//   ....[35]....
        /*0530*/ 	.word	0x00008740
        /*0534*/ 	.word	0x000000ff
        /*0538*/ 	.word	0x0002d850
        /*053c*/ 	.short	0x010a
        /*053e*/ 	.byte	0x06
	.zero		1


	//   ....[36]....
        /*0540*/ 	.word	0x00009940
        /*0544*/ 	.word	0x0000001e
        /*0548*/ 	.word	0x00000000
        /*054c*/ 	.short	0x0101
        /*054e*/ 	.byte	0x3f
	.zero		1


	//   ....[37]....
        /*0550*/ 	.word	0x000099d0
        /*0554*/ 	.word	0x00000036
        /*0558*/ 	.word	0x00000000
        /*055c*/ 	.short	0x0101
        /*055e*/ 	.byte	0x3f
	.zero		1


	//   ....[38]....
        /*0560*/ 	.word	0x0000a510
        /*0564*/ 	.word	0x000000ff
        /*0568*/ 	.word	0x0002d830
        /*056c*/ 	.short	0x010a
        /*056e*/ 	.byte	0x06
	.zero		1


	//   ....[39]....
        /*0570*/ 	.word	0x0000a550
        /*0574*/ 	.word	0x000000ff
        /*0578*/ 	.word	0x0002d830
        /*057c*/ 	.short	0x010a
        /*057e*/ 	.byte	0x06
	.zero		1


	//   ....[40]....
        /*0580*/ 	.word	0x0000a7f0
        /*0584*/ 	.word	0x000000ff
        /*0588*/ 	.word	0x0002d850
        /*058c*/ 	.short	0x010a
        /*058e*/ 	.byte	0x06
	.zero		1


	//   ....[41]....
        /*0590*/ 	.word	0x0000a830
        /*0594*/ 	.word	0x000000ff
        /*0598*/ 	.word	0x0002d850
        /*059c*/ 	.short	0x010a
        /*059e*/ 	.byte	0x06
	.zero		1


	//   ....[42]....
        /*05a0*/ 	.word	0x0000adc0
        /*05a4*/ 	.word	0x0000000a
        /*05a8*/ 	.word	0x00000000
        /*05ac*/ 	.short	0x0101
        /*05ae*/ 	.byte	0x3f
	.zero		1


	//   ....[43]....
        /*05b0*/ 	.word	0x0000c930
        /*05b4*/ 	.word	0x00000036
        /*05b8*/ 	.word	0x00000000
        /*05bc*/ 	.short	0x0101
        /*05be*/ 	.byte	0x3f
	.zero		1


	//   ....[44]....
        /*05c0*/ 	.word	0x0000d560
        /*05c4*/ 	.word	0x000000ff
        /*05c8*/ 	.word	0x0002d850
        /*05cc*/ 	.short	0x010a
        /*05ce*/ 	.byte	0x09
	.zero		1


	//   ....[45]....
        /*05d0*/ 	.word	0x0000d5a0
        /*05d4*/ 	.word	0x000000ff
        /*05d8*/ 	.word	0x0002d850
        /*05dc*/ 	.short	0x010a
        /*05de*/ 	.byte	0x09
	.zero		1


	//   ....[46]....
        /*05e0*/ 	.word	0x0000dbe0
        /*05e4*/ 	.word	0x00000000
        /*05e8*/ 	.word	0x00000000
        /*05ec*/ 	.short	0x0101
        /*05ee*/ 	.byte	0x3f
	.zero		1


	//   ....[47]....
        /*05f0*/ 	.word	0x0000ec40
        /*05f4*/ 	.word	0x000000ff
        /*05f8*/ 	.word	0x00000000
        /*05fc*/ 	.short	0x0101
        /*05fe*/ 	.byte	0x05
	.zero		1


	//   ....[48]....
        /*0600*/ 	.word	0x00010990
        /*0604*/ 	.word	0x00000003
        /*0608*/ 	.word	0x0002d840
        /*060c*/ 	.short	0x010a
        /*060e*/ 	.byte	0x3f
	.zero		1


	//   ....[49]....
        /*0610*/ 	.word	0x00011710
        /*0614*/ 	.word	0x00000011
        /*0618*/ 	.word	0x0002d800
        /*061c*/ 	.short	0x0107
        /*061e*/ 	.byte	0x3f
	.zero		1


	//   ....[50]....
        /*0620*/ 	.word	0x000117e0
        /*0624*/ 	.word	0x00000011
        /*0628*/ 	.word	0x0002d800
        /*062c*/ 	.short	0x0101
        /*062e*/ 	.byte	0x3f
	.zero		1


	//   ....[51]....
        /*0630*/ 	.word	0x00011800
        /*0634*/ 	.word	0x00000011
        /*0638*/ 	.word	0x0002d820
        /*063c*/ 	.short	0x010a
        /*063e*/ 	.byte	0x3f
	.zero		1


	//   ....[52]....
        /*0640*/ 	.word	0x00011b20
        /*0644*/ 	.word	0x00000003
        /*0648*/ 	.word	0x0002d840
        /*064c*/ 	.short	0x010a
        /*064e*/ 	.byte	0x3f
	.zero		1


	//   ....[53]....
        /*0650*/ 	.word	0x00011f50
        /*0654*/ 	.word	0x00000002
        /*0658*/ 	.word	0x00000060
        /*065c*/ 	.short	0x010a
        /*065e*/ 	.byte	0x3f
	.zero		1


	//   ....[54]....
        /*0660*/ 	.word	0x00012670
        /*0664*/ 	.word	0x00000003
        /*0668*/ 	.word	0x0002d840
        /*066c*/ 	.short	0x010a
        /*066e*/ 	.byte	0x3f
	.zero		1


	//   ....[55]....
        /*0670*/ 	.word	0x00012aa0
        /*0674*/ 	.word	0x0000000c
        /*0678*/ 	.word	0x00000060
        /*067c*/ 	.short	0x010a
        /*067e*/ 	.byte	0x3f
	.zero		1


	//   ....[56]....
        /*0680*/ 	.word	0x000130d0
        /*0684*/ 	.word	0x00000002
        /*0688*/ 	.word	0x0002d840
        /*068c*/ 	.short	0x010a
        /*068e*/ 	.byte	0x3f
	.zero		1


	//   ....[57]....
        /*0690*/ 	.word	0x00013540
        /*0694*/ 	.word	0x00000008
        /*0698*/ 	.word	0x00000060
        /*069c*/ 	.short	0x010a
        /*069e*/ 	.byte	0x3f
	.zero		1


	//   ....[58]....
        /*06a0*/ 	.word	0x00013b30
        /*06a4*/ 	.word	0x00000003
        /*06a8*/ 	.word	0x0002d860
        /*06ac*/ 	.short	0x010a
        /*06ae*/ 	.byte	0x3f
	.zero		1


	//   ....[59]....
        /*06b0*/ 	.word	0x00014190
        /*06b4*/ 	.word	0x00000009
        /*06b8*/ 	.word	0x0002d820
        /*06bc*/ 	.short	0x010a
        /*06be*/ 	.byte	0x3f
	.zero		1


	//   ....[60]....
        /*06c0*/ 	.word	0x00014330
        /*06c4*/ 	.word	0x00000007
        /*06c8*/ 	.word	0x00000000
        /*06cc*/ 	.short	0x010a
        /*06ce*/ 	.byte	0x3f
	.zero		1


	//   ....[61]....
        /*06d0*/ 	.word	0x000143a0
        /*06d4*/ 	.word	0x00000003
        /*06d8*/ 	.word	0x00000000
        /*06dc*/ 	.short	0x010a
        /*06de*/ 	.byte	0x3f
	.zero		1


	//   ....[62]....
        /*06e0*/ 	.word	0x00014400
        /*06e4*/ 	.word	0x00000005
        /*06e8*/ 	.word	0x00000000
        /*06ec*/ 	.short	0x010a
        /*06ee*/ 	.byte	0x3f
	.zero		1


	//   ....[63]....
        /*06f0*/ 	.word	0x00014430
        /*06f4*/ 	.word	0x00000003
        /*06f8*/ 	.word	0x00000000
        /*06fc*/ 	.short	0x010a
        /*06fe*/ 	.byte	0x3f
	.zero		1


	//   ....[64]....
        /*0700*/ 	.word	0x000144a0
        /*0704*/ 	.word	0x00000003
        /*0708*/ 	.word	0x0002d800
        /*070c*/ 	.short	0x010a
        /*070e*/ 	.byte	0x3f
	.zero		1


	//   ....[65]....
        /*0710*/ 	.word	0x000144f0
        /*0714*/ 	.word	0x00000005
        /*0718*/ 	.word	0x0002d830
        /*071c*/ 	.short	0x010a
        /*071e*/ 	.byte	0x3f
	.zero		1


	//   ....[66]....
        /*0720*/ 	.word	0x00014550
        /*0724*/ 	.word	0x00000007
        /*0728*/ 	.word	0x0002d830
        /*072c*/ 	.short	0x010a
        /*072e*/ 	.byte	0x3f
	.zero		1


	//   ....[67]....
        /*0730*/ 	.word	0x000145b0
        /*0734*/ 	.word	0x00000007
        /*0738*/ 	.word	0x0002d850
        /*073c*/ 	.short	0x010a
        /*073e*/ 	.byte	0x3f
	.zero		1


	//   ....[68]....
        /*0740*/ 	.word	0x00014610
        /*0744*/ 	.word	0x00000005
        /*0748*/ 	.word	0x0002d830
        /*074c*/ 	.short	0x010a
        /*074e*/ 	.byte	0x3f
	.zero		1


	//   ....[69]....
        /*0750*/ 	.word	0x00014670
        /*0754*/ 	.word	0x00000005
        /*0758*/ 	.word	0x0002d850
        /*075c*/ 	.short	0x010a
        /*075e*/ 	.byte	0x3f
	.zero		1


	//   ....[70]....
        /*0760*/ 	.word	0x000146d0
        /*0764*/ 	.word	0x00000005
        /*0768*/ 	.word	0x0002d830
        /*076c*/ 	.short	0x010a
        /*076e*/ 	.byte	0x3f
	.zero		1


	//   ....[71]....
        /*0770*/ 	.word	0x00014730
        /*0774*/ 	.word	0x00000005
        /*0778*/ 	.word	0x0002d850
        /*077c*/ 	.short	0x010a
        /*077e*/ 	.byte	0x3f
	.zero		1


	//   ....[72]....
        /*0780*/ 	.word	0x00014790
        /*0784*/ 	.word	0x00000007
        /*0788*/ 	.word	0x0002d850
        /*078c*/ 	.short	0x010a
        /*078e*/ 	.byte	0x3f
	.zero		1


	//   ....[73]....
        /*0790*/ 	.word	0x000148e0
        /*0794*/ 	.word	0x00000003
        /*0798*/ 	.word	0x0002d840
        /*079c*/ 	.short	0x010a
        /*079e*/ 	.byte	0x3f
	.zero		1


	//   ....[74]....
        /*07a0*/ 	.word	0x000150f0
        /*07a4*/ 	.word	0x00000011
        /*07a8*/ 	.word	0x0002d820
        /*07ac*/ 	.short	0x010a
        /*07ae*/ 	.byte	0x3f
	.zero		1


	//   ....[75]....
        /*07b0*/ 	.word	0x00015140
        /*07b4*/ 	.word	0x00000003
        /*07b8*/ 	.word	0x0002d840
        /*07bc*/ 	.short	0x010a
        /*07be*/ 	.byte	0x3f
	.zero		1


	//   ....[76]....
        /*07c0*/ 	.word	0x00015190
        /*07c4*/ 	.word	0x00000002
        /*07c8*/ 	.word	0x00000060
        /*07cc*/ 	.short	0x010a
        /*07ce*/ 	.byte	0x3f
	.zero		1


	//   ....[77]....
        /*07d0*/ 	.word	0x000151e0
        /*07d4*/ 	.word	0x00000003
        /*07d8*/ 	.word	0x0002d840
        /*07dc*/ 	.short	0x010a
        /*07de*/ 	.byte	0x3f
	.zero		1


	//   ....[78]....
        /*07e0*/ 	.word	0x00015230
        /*07e4*/ 	.word	0x0000000c
        /*07e8*/ 	.word	0x00000060
        /*07ec*/ 	.short	0x010a
        /*07ee*/ 	.byte	0x3f
	.zero		1


	//   ....[79]....
        /*07f0*/ 	.word	0x00015280
        /*07f4*/ 	.word	0x00000002
        /*07f8*/ 	.word	0x0002d840
        /*07fc*/ 	.short	0x010a
        /*07fe*/ 	.byte	0x3f
	.zero		1


	//   ....[80]....
        /*0800*/ 	.word	0x000152d0
        /*0804*/ 	.word	0x00000008
        /*0808*/ 	.word	0x00000060
        /*080c*/ 	.short	0x010a
        /*080e*/ 	.byte	0x3f
	.zero		1


	//   ....[81]....
        /*0810*/ 	.word	0x00015320
        /*0814*/ 	.word	0x00000003
        /*0818*/ 	.word	0x0002d860
        /*081c*/ 	.short	0x010a
        /*081e*/ 	.byte	0x3f
	.zero		1


	//   ....[82]....
        /*0820*/ 	.word	0x00015410
        /*0824*/ 	.word	0x00000009
        /*0828*/ 	.word	0x0002d820
        /*082c*/ 	.short	0x010a
        /*082e*/ 	.byte	0x3f
	.zero		1


	//   ....[83]....
        /*0830*/ 	.word	0x000155b0
        /*0834*/ 	.word	0x00000007
        /*0838*/ 	.word	0x00000000
        /*083c*/ 	.short	0x010a
        /*083e*/ 	.byte	0x3f
	.zero		1


	//   ....[84]....
        /*0840*/ 	.word	0x00015600
        /*0844*/ 	.word	0x00000003
        /*0848*/ 	.word	0x00000000
        /*084c*/ 	.short	0x010a
        /*084e*/ 	.byte	0x3f
	.zero		1


	//   ....[85]....
        /*0850*/ 	.word	0x00015650
        /*0854*/ 	.word	0x00000005
        /*0858*/ 	.word	0x00000000
        /*085c*/ 	.short	0x010a
        /*085e*/ 	.byte	0x3f
	.zero		1


	//----- nvinfo : EIATTR_NUM_MBARRIERS
	.align		4
.L_179:
        /*0860*/ 	.byte	0x03, 0x38
        /*0862*/ 	.short	0x0016


	//----- nvinfo : EIATTR_EXIT_INSTR_OFFSETS
	.align		4
        /*0864*/ 	.byte	0x04, 0x1c
        /*0866*/ 	.short	(.L_181 - .L_180)


	//   ....[0]....
.L_180:
        /*0868*/ 	.word	0x00000a30


	//   ....[1]....
        /*086c*/ 	.word	0x0000f670


	//   ....[2]....
        /*0870*/ 	.word	0x00014480


	//----- nvinfo : EIATTR_MAX_THREADS
	.align		4
.L_181:
        /*0874*/ 	.byte	0x04, 0x05
        /*0876*/ 	.short	(.L_183 - .L_182)
.L_182:
        /*0878*/ 	.word	0x00000200
        /*087c*/ 	.word	0x00000001
        /*0880*/ 	.word	0x00000001


	//----- nvinfo : EIATTR_CRS_STACK_SIZE
	.align		4
.L_183:
        /*0884*/ 	.byte	0x04, 0x1e
        /*0886*/ 	.short	(.L_185 - .L_184)
.L_184:
        /*0888*/ 	.word	0x00000000


	//----- nvinfo : EIATTR_CBANK_PARAM_SIZE
	.align		4
.L_185:
        /*088c*/ 	.byte	0x03, 0x19
        /*088e*/ 	.short	0x0af0


	//----- nvinfo : EIATTR_PARAM_CBANK
	.align		4
        /*0890*/ 	.byte	0x04, 0x0a
        /*0892*/ 	.short	(.L_187 - .L_186)
	.align		4
.L_186:
        /*0894*/ 	.word	index@(.nv.constant0._ZN7cutlass13device_kernelIN5flash11enable_sm90INS1_16FlashAttnFwdSm90INS1_25CollectiveMainloopFwdSm90ILi2EN4cute5tupleIJNS5_1CILi1EEES8_S8_EEENS6_IJNS7_ILi192EEENS7_ILi128EEENS7_ILi96EEEEEELi96ENS_6half_tEfNS_4arch4Sm90ELb0ELb1ELb0ELb0ELb0ELb0ELb0ELb0ELb1ELb1ELb0ELb0EEENS1_21CollectiveEpilogueFwdINS6_IJSA_SC_SB_EEES9_SE_SG_Li384ELb0ELb1ELb0ELb0EEENS1_30DynamicPersistentTileSchedulerILi384ELi128ELb0ELb1ELb1EEEEEEEEEvNT_6ParamsE)
        /*0898*/ 	.short	0x0210
        /*089a*/ 	.short	0x0af0


	//----- nvinfo : EIATTR_SW_WAR
	.align		4
.L_187:
        /*089c*/ 	.byte	0x04, 0x36
        /*089e*/ 	.short	(.L_189 - .L_188)
.L_188:
        /*08a0*/ 	.word	0x00000008
.L_189:


//--------------------- .nv.info._ZN7cutlass13device_kernelIN5flash11enable_sm90INS1_16FlashAttnFwdSm90INS1_25CollectiveMainloopFwdSm90ILi2EN4cute5tupleIJNS5_1CILi1EEES8_S8_EEENS6_IJNS7_ILi192EEENS7_ILi128EEENS7_ILi96EEEEEELi96ENS_6half_tEfNS_4arch4Sm90ELb0ELb1ELb0ELb1ELb0ELb0ELb0ELb0ELb1ELb1ELb0ELb0EEENS1_21CollectiveEpilogueFwdINS6_IJSA_SC_SB_EEES9_SE_SG_Li384ELb1ELb1ELb0ELb0EEENS1_36VarlenDynamicPersistentTileSchedulerILi192ELi128ELi384ELi128ELb0ELb1ELb1ELb1ELb0ELb1EEEEEEEEEvNT_6ParamsE --------------------------
	.section	.nv.info._ZN7cutlass13device_kernelIN5flash11enable_sm90INS1_16FlashAttnFwdSm90INS1_25CollectiveMainloopFwdSm90ILi2EN4cute5tupleIJNS5_1CILi1EEES8_S8_EEENS6_IJNS7_ILi192EEENS7_ILi128EEENS7_ILi96EEEEEELi96ENS_6half_tEfNS_4arch4Sm90ELb0ELb1ELb0ELb1ELb0ELb0ELb0ELb0ELb1ELb1ELb0ELb0EEENS1_21CollectiveEpilogueFwdINS6_IJSA_SC_SB_EEES9_SE_SG_Li384ELb1ELb1ELb0ELb0EEENS1_36VarlenDynamicPersistentTileSchedulerILi192ELi128ELi384ELi128ELb0ELb1ELb1ELb1ELb0ELb1EEEEEEEEEvNT_6ParamsE,"",@"SHT_CUDA_INFO"
	.sectionflags	@""
	.align	4


	//----- nvinfo : EIATTR_CUDA_API_VERSION
	.align		4
        /*0000*/ 	.byte	0x04, 0x37
        /*0002*/ 	.short	(.L_191 - .L_190)
.L_190:
        /*0004*/ 	.word	0x00000082


	//----- nvinfo : EIATTR_KPARAM_INFO
	.align		4
.L_191:
        /*0008*/ 	.byte	0x04, 0x17
        /*000a*/ 	.short	(.L_193 - .L_192)
.L_192:
        /*000c*/ 	.word	0x00000000
        /*0010*/ 	.short	0x0000
        /*0012*/ 	.short	0x0070
        /*0014*/ 	.byte	0x00, 0xf0, 0x01, 0x2a


	//----- nvinfo : EIATTR_SPARSE_MMA_MASK
	.align		4
.L_193:
        /*0018*/ 	.byte	0x03, 0x50
        /*001a*/ 	.short	0x0000


	//----- nvinfo : EIATTR_MAXREG_COUNT
	.align		4
        /*001c*/ 	.byte	0x03, 0x1b
        /*001e*/ 	.short	0x0080


	//----- nvinfo : EIATTR_NUM_BARRIERS
	.align		4
        /*0020*/ 	.byte	0x02, 0x4c
        /*0022*/ 	.byte	0x10
	.zero		1


	//----- nvinfo : EIATTR_EXTERNS
	.align		4
        /*0024*/ 	.byte	0x04, 0x0f
        /*0026*/ 	.short	(.L_195 - .L_194)


	//   ....[0]....
	.align		4
.L_194:
        /*0028*/ 	.word	index@(__assertfail)


	//----- nvinfo : EIATTR_ANNOTATIONS
	.align		4
.L_195:
        /*002c*/ 	.byte	0x04, 0x55
        /*002e*/ 	.short	(.L_197 - .L_196)


	//   ....[0]....
.L_196:
        /* <DEDUP_REMOVED lines=23> */


	//----- nvinfo : EIATTR_MERCURY_ISA_VERSION
	.align		4
.L_197:
        /*0190*/ 	.byte	0x03, 0x5f
        /*0192*/ 	.short	0x0101


	//----- nvinfo : EIATTR_UNUSED_LOAD_BYTE_OFFSET
	.align		4
        /*0194*/ 	.byte	0x04, 0x44
        /*0196*/ 	.short	(.L_199 - .L_198)


	//   ....[0]....
.L_198:
        /*0198*/ 	.word	0x00000a50
        /*019c*/ 	.word	0x0000fff0


	//   ....[1]....
        /*01a0*/ 	.word	0x0000e090
        /*01a4*/ 	.word	0x0000fff0


	//----- nvinfo : EIATTR_INT_WARP_WIDE_INSTR_OFFSETS
	.align		4
.L_199:
        /*01a8*/ 	.byte	0x04, 0x31
        /*01aa*/ 	.short	(.L_201 - .L_200)


	//   ....[0]....
.L_200:
        /*01ac*/ 	.word	0x00000130


	//   ....[1]....
        /*01b0*/ 	.word	0x00000170


	//   ....[2]....
        /*01b4*/ 	.word	0x000001e0


	//   ....[3]....
        /*01b8*/ 	.word	0x000112b0


	//   ....[4]....
        /*01bc*/ 	.word	0x00011340


	//   ....[5]....
        /*01c0*/ 	.word	0x00014e30


	//   ....[6]....
        /*01c4*/ 	.word	0x00014ec0


	//----- nvinfo : EIATTR_COOP_GROUP_MASK_REGIDS
	.align		4
.L_201:
        /*01c8*/ 	.byte	0x04, 0x29
        /*01ca*/ 	.short	(.L_203 - .L_202)


	//   ....[0]....
.L_202:
        /*01cc*/ 	.word	0xffffffff


	//   ....[1]....
        /*01d0*/ 	.word	0xffffffff


	//   ....[2]....
        /*01d4*/ 	.word	0xffffffff


	//   ....[3]....
        /*01d8*/ 	.word	0xffffffff


	//   ....[4]....
        /*01dc*/ 	.word	0xffffffff


	//   ....[5]....
        /*01e0*/ 	.word	0xffffffff


	//   ....[6]....
        /*01e4*/ 	.word	0xffffffff


	//   ....[7]....
        /*01e8*/ 	.word	0xffffffff


	//   ....[8]....
        /*01ec*/ 	.word	0xffffffff


	//   ....[9]....
        /*01f0*/ 	.word	0xffffffff


	//   ....[10]....
        /*01f4*/ 	.word	0xffffffff


	//   ....[11]....
        /*01f8*/ 	.word	0xffffffff


	//   ....[12]....
        /*01fc*/ 	.word	0xffffffff


	//   ....[13]....
        /*0200*/ 	.word	0xffffffff


	//   ....[14]....
        /*0204*/ 	.word	0xffffffff


	//   ....[15]....
        /*0208*/ 	.word	0xffffffff


	//   ....[16]....
        /*020c*/ 	.word	0xffffffff


	//   ....[17]....
        /*0210*/ 	.word	0xffffffff


	//   ....[18]....
        /*0214*/ 	.word	0xffffffff


	//   ....[19]....
        /*0218*/ 	.word	0xffffffff


	//   ....[20]....
        /*021c*/ 	.word	0xffffffff


	//   ....[21]....
        /*0220*/ 	.word	0xffffffff


	//   ....[22]....
        /*0224*/ 	.word	0xffffffff


	//   ....[23]....
        /*0228*/ 	.word	0xffffffff


	//   ....[24]....
        /*022c*/ 	.word	0xffffffff


	//   ....[25]....
        /*0230*/ 	.word	0xffffffff


	//   ....[26]....
        /*0234*/ 	.word	0xffffffff


	//   ....[27]....
        /*0238*/ 	.word	0xffffffff


	//   ....[28]....
        /*023c*/ 	.word	0xffffffff


	//   ....[29]....
        /*0240*/ 	.word	0xffffffff


	//   ....[30]....
        /*0244*/ 	.word	0xffffffff


	//   ....[31]....
        /*0248*/ 	.word	0xffffffff


	//   ....[32]....
        /*024c*/ 	.word	0xffffffff


	//   ....[33]....
        /*0250*/ 	.word	0xffffffff


	//   ....[34]....
        /*0254*/ 	.word	0xffffffff


	//   ....[35]....
        /*0258*/ 	.word	0xffffffff


	//   ....[36]....
        /*025c*/ 	.word	0xffffffff


	//   ....[37]....
        /*0260*/ 	.word	0xffffffff


	//   ....[38]....
        /*0264*/ 	.word	0xffffffff


	//   ....[39]....
        /*0268*/ 	.word	0xffffffff


	//   ....[40]....
        /*026c*/ 	.word	0xffffffff


	//   ....[41]....
        /*0270*/ 	.word	0xffffffff


	//   ....[42]....
        /*0274*/ 	.word	0xffffffff


	//   ....[43]....
        /*0278*/ 	.word	0xffffffff


	//   ....[44]....
        /*027c*/ 	.word	0xffffffff


	//   ....[45]....
        /*0280*/ 	.word	0xffffffff


	//   ....[46]....
        /*0284*/ 	.word	0xffffffff


	//   ....[47]....
        /*0288*/ 	.word	0xffffffff


	//   ....[48]....
        /*028c*/ 	.word	0xffffffff


	//   ....[49]....
        /*0290*/ 	.word	0xffffffff


	//   ....[50]....
        /*0294*/ 	.word	0xffffffff


	//   ....[51]....
        /*0298*/ 	.word	0xffffffff


	//   ....[52]....
        /*029c*/ 	.word	0xffffffff


	//   ....[53]....
        /*02a0*/ 	.word	0xffffffff


	//   ....[54]....
        /*02a4*/ 	.word	0xffffffff


	//   ....[55]....
        /*02a8*/ 	.word	0xffffffff


	//   ....[56]....
        /*02ac*/ 	.word	0xffffffff


	//   ....[57]....
        /*02b0*/ 	.word	0xffffffff


	//   ....[58]....
        /*02b4*/ 	.word	0xffffffff


	//   ....[59]....
        /*02b8*/ 	.word	0xffffffff


	//   ....[60]....
        /*02bc*/ 	.word	0xffffffff


	//   ....[61]....
        /*02c0*/ 	.word	0xffffffff


	//   ....[62]....
        /*02c4*/ 	.word	0xffffffff


	//   ....[63]....
        /*02c8*/ 	.word	0xffffffff


	//   ....[64]....
        /*02cc*/ 	.word	0xffffffff


	//   ....[65]....
        /*02d0*/ 	.word	0xffffffff


	//   ....[66]....
        /*02d4*/ 	.word	0xffffffff


	//   ....[67]....
        /*02d8*/ 	.word	0xffffffff


	//   ....[68]....
        /*02dc*/ 	.word	0xffffffff


	//   ....[69]....
        /*02e0*/ 	.word	0xffffffff


	//   ....[70]....
        /*02e4*/ 	.word	0xffffffff


	//   ....[71]....
        /*02e8*/ 	.word	0xffffffff


	//   ....[72]....
        /*02ec*/ 	.word	0xffffffff


	//   ....[73]....
        /*02f0*/ 	.word	0xffffffff


	//   ....[74]....
        /*02f4*/ 	.word	0xffffffff


	//   ....[75]....
        /*02f8*/ 	.word	0xffffffff


	//   ....[76]....
        /*02fc*/ 	.word	0xffffffff


	//   ....[77]....
        /*0300*/ 	.word	0xffffffff


	//   ....[78]....
        /*0304*/ 	.word	0xffffffff


	//   ....[79]....
        /*0308*/ 	.word	0xffffffff


	//   ....[80]....
        /*030c*/ 	.word	0xffffffff


	//   ....[81]....
        /*0310*/ 	.word	0xffffffff


	//   ....[82]....
        /*0314*/ 	.word	0xffffffff


	//   ....[83]....
        /*0318*/ 	.word	0xffffffff


	//   ....[84]....
        /*031c*/ 	.word	0xffffffff


	//   ....[85]....
        /*0320*/ 	.word	0xffffffff


	//   ....[86]....
        /*0324*/ 	.word	0xffffffff


	//   ....[87]....
        /*0328*/ 	.word	0xffffffff


	//   ....[88]....
        /*032c*/ 	.word	0xffffffff


	//   ....[89]....
        /*0330*/ 	.word	0xffffffff


	//   ....[90]....
        /*0334*/ 	.word	0xffffffff


	//   ....[91]....
        /*0338*/ 	.word	0xffffffff


	//   ....[92]....
        /*033c*/ 	.word	0xffffffff


	//   ....[93]....
        /*0340*/ 	.word	0xffffffff


	//   ....[94]....
        /*0344*/ 	.word	0xffffffff


	//   ....[95]....
        /*0348*/ 	.word	0xffffffff


	//   ....[96]....
        /*034c*/ 	.word	0xffffffff


	//   ....[97]....
        /*0350*/ 	.word	0x0500000f


	//   ....[98]....
        /*0354*/ 	.word	0x0500000f


	//   ....[99]....
        /*0358*/ 	.word	0x0500000f


	//   ....[100]....
        /*035c*/ 	.word	0x0500000f


	//   ....[101]....
        /*0360*/ 	.word	0x0500000f


	//   ....[102]....
        /*0364*/ 	.word	0x0500000f


	//   ....[103]....
        /*0368*/ 	.word	0x0500000f


	//   ....[104]....
        /*036c*/ 	.word	0x0500000f


	//   ....[105]....
        /*0370*/ 	.word	0x0500000f


	//   ....[106]....
        /*0374*/ 	.word	0x0500000f


	//   ....[107]....
        /*0378*/ 	.word	0x0500000f


	//   ....[108]....
        /*037c*/ 	.word	0x0500000f


	//   ....[109]....
        /*0380*/ 	.word	0x0500000f


	//   ....[110]....
        /*0384*/ 	.word	0x0500000f


	//   ....[111]....
        /*0388*/ 	.word	0x0500000f


	//   ....[112]....
        /*038c*/ 	.word	0x0500000f


	//   ....[113]....
        /*0390*/ 	.word	0x0500000f


	//   ....[114]....
        /*0394*/ 	.word	0x0500000f


	//   ....[115]....
        /*0398*/ 	.word	0x0500000f


	//   ....[116]....
        /*039c*/ 	.word	0x0500000f


	//   ....[117]....
        /*03a0*/ 	.word	0x0500000f


	//   ....[118]....
        /*03a4*/ 	.word	0x0500000f


	//   ....[119]....
        /*03a8*/ 	.word	0x0500000f


	//   ....[120]....
        /*03ac*/ 	.word	0x0500000f


	//   ....[121]....
        /*03b0*/ 	.word	0x0500000f


	//   ....[122]....
        /*03b4*/ 	.word	0x0500000f


	//   ....[123]....
        /*03b8*/ 	.word	0x0500000f


	//   ....[124]....
        /*03bc*/ 	.word	0x0500000f


	//   ....[125]....
        /*03c0*/ 	.word	0x0500000f


	//   ....[126]....
        /*03c4*/ 	.word	0x0500000f


	//   ....[127]....
        /*03c8*/ 	.word	0x0500000f


	//----- nvinfo : EIATTR_COOP_GROUP_INSTR_OFFSETS
	.align		4
.L_203:
        /*03cc*/ 	.byte	0x04, 0x28
        /*03ce*/ 	.short	(.L_205 - .L_204)


	//   ....[0]....
.L_204:
        /*03d0*/ 	.word	0x00000070


	//   ....[1]....
        /*03d4*/ 	.word	0x00000140


	//   ....[2]....
        /*03d8*/ 	.word	0x00000190


	//   ....[3]....
        /*03dc*/ 	.word	0x000003c0


	//   ....[4]....
        /*03e0*/ 	.word	0x00000520


	//   ....[5]....
        /*03e4*/ 	.word	0x00000640


	//   ....[6]....
        /*03e8*/ 	.word	0x000007a0


	//   ....[7]....
        /*03ec*/ 	.word	0x00001a30


	//   ....[8]....
        /*03f0*/ 	.word	0x000020c0


	//   ....[9]....
        /*03f4*/ 	.word	0x00002440


	//   ....[10]....
        /*03f8*/ 	.word	0x00003700


	//   ....[11]....
        /*03fc*/ 	.word	0x00003810


	//   ....[12]....
        /*0400*/ 	.word	0x000040d0


	//   ....[13]....
        /*0404*/ 	.word	0x00004130


	//   ....[14]....
        /*0408*/ 	.word	0x00004d30


	//   ....[15]....
        /*040c*/ 	.word	0x000059b0


	//   ....[16]....
        /*0410*/ 	.word	0x00005c30


	//   ....[17]....
        /*0414*/ 	.word	0x00006810


	//   ....[18]....
        /*0418*/ 	.word	0x00006910


	//   ....[19]....
        /*041c*/ 	.word	0x00007190


	//   ....[20]....
        /*0420*/ 	.word	0x00007200


	//   ....[21]....
        /*0424*/ 	.word	0x000081a0


	//   ....[22]....
        /*0428*/ 	.word	0x00008c50


	//   ....[23]....
        /*042c*/ 	.word	0x00008ca0


	//   ....[24]....
        /*0430*/ 	.word	0x000091f0


	//   ....[25]....
        /*0434*/ 	.word	0x00009240


	//   ....[26]....
        /*0438*/ 	.word	0x0000a4e0


	//   ....[27]....
        /*043c*/ 	.word	0x0000ae30


	//   ....[28]....
        /*0440*/ 	.word	0x0000b0d0


	//   ....[29]....
        /*0444*/ 	.word	0x0000bca0


	//   ....[30]....
        /*0448*/ 	.word	0x0000bda0


	//   ....[31]....
        /*044c*/ 	.word	0x0000c620


	//   ....[32]....
        /*0450*/ 	.word	0x0000c680


	//   ....[33]....
        /*0454*/ 	.word	0x0000d630


	//   ....[34]....
        /*0458*/ 	.word	0x0000d740


	//   ....[35]....
        /*045c*/ 	.word	0x0000d7a0


	//   ....[36]....
        /*0460*/ 	.word	0x0000d8b0


	//   ....[37]....
        /*0464*/ 	.word	0x0000d8d0


	//   ....[38]....
        /*0468*/ 	.word	0x0000ea60


	//   ....[39]....
        /*046c*/ 	.word	0x0000eaa0


	//   ....[40]....
        /*0470*/ 	.word	0x0000ead0


	//   ....[41]....
        /*0474*/ 	.word	0x0000eb10


	//   ....[42]....
        /*0478*/ 	.word	0x0000efc0


	//   ....[43]....
        /*047c*/ 	.word	0x0000efe0


	//   ....[44]....
        /*0480*/ 	.word	0x0000f0f0


	//   ....[45]....
        /*0484*/ 	.word	0x0000f110


	//   ....[46]....
        /*0488*/ 	.word	0x0000f9e0


	//   ....[47]....
        /*048c*/ 	.word	0x0000f9f0


	//   ....[48]....
        /*0490*/ 	.word	0x0000faf0


	//   ....[49]....
        /*0494*/ 	.word	0x0000fb10


	//   ....[50]....
        /*0498*/ 	.word	0x0000fc90


	//   ....[51]....
        /*049c*/ 	.word	0x0000fe80


	//   ....[52]....
        /*04a0*/ 	.word	0x0000feb0


	//   ....[53]....
        /*04a4*/ 	.word	0x0000fee0


	//   ....[54]....
        /*04a8*/ 	.word	0x0000ff10


	//   ....[55]....
        /*04ac*/ 	.word	0x0000ff40


	//   ....[56]....
        /*04b0*/ 	.word	0x0000ff70


	//   ....[57]....
        /*04b4*/ 	.word	0x000100e0


	//   ....[58]....
        /*04b8*/ 	.word	0x00010110


	//   ....[59]....
        /*04bc*/ 	.word	0x00010140


	//   ....[60]....
        /*04c0*/ 	.word	0x00010170


	//   ....[61]....
        /*04c4*/ 	.word	0x000101a0


	//   ....[62]....
        /*04c8*/ 	.word	0x000101d0


	//   ....[63]....
        /*04cc*/ 	.word	0x00010270


	//   ....[64]....
        /*04d0*/ 	.word	0x000102d0


	//   ....[65]....
        /*04d4*/ 	.word	0x00010370


	//   ....[66]....
        /*04d8*/ 	.word	0x00011830


	//   ....[67]....
        /*04dc*/ 	.word	0x00012540


	//   ....[68]....
        /*04e0*/ 	.word	0x00012550


	//   ....[69]....
        /*04e4*/ 	.word	0x00012570


	//   ....[70]....
        /*04e8*/ 	.word	0x00012630


	//   ....[71]....
        /*04ec*/ 	.word	0x00012650


	//   ....[72]....
        /*04f0*/ 	.word	0x000126f0


	//   ....[73]....
        /*04f4*/ 	.word	0x00012710


	//   ....[74]....
        /*04f8*/ 	.word	0x00012720


	//   ....[75]....
        /*04fc*/ 	.word	0x000127b0


	//   ....[76]....
        /*0500*/ 	.word	0x00012800


	//   ....[77]....
        /*0504*/ 	.word	0x00012810


	//   ....[78]....
        /*0508*/ 	.word	0x00012840


	//   ....[79]....
        /*050c*/ 	.word	0x00015570


	//   ....[80]....
        /*0510*/ 	.word	0x000155c0


	//   ....[81]....
        /*0514*/ 	.word	0x000155f0


	//   ....[82]....
        /*0518*/ 	.word	0x00015620


	//   ....[83]....
        /*051c*/ 	.word	0x00015630


	//   ....[84]....
        /*0520*/ 	.word	0x00015660


	//   ....[85]....
        /*0524*/ 	.word	0x00015690


	//   ....[86]....
        /*0528*/ 	.word	0x000156c0


	//   ....[87]....
        /*052c*/ 	.word	0x00015840


	//   ....[88]....
        /*0530*/ 	.word	0x00015870


	//   ....[89]....
        /*0534*/ 	.word	0x000158a0


	//   ....[90]....
        /*0538*/ 	.word	0x000158d0


	//   ....[91]....
        /*053c*/ 	.word	0x00015900


	//   ....[92]....
        /*0540*/ 	.word	0x00015930


	//   ....[93]....
        /*0544*/ 	.word	0x000159f0


	//   ....[94]....
        /*0548*/ 	.word	0x00015a10


	//   ....[95]....
        /*054c*/ 	.word	0x00015a80


	//   ....[96]....
        /*0550*/ 	.word	0x00016120


	//   ....[97]....
        /*0554*/ 	.word	0x00016780


	//   ....[98]....
        /*0558*/ 	.word	0x00016940


	//   ....[99]....
        /*055c*/ 	.word	0x00016990


	//   ....[100]....
        /*0560*/ 	.word	0x000169f0


	//   ....[101]....
        /*0564*/ 	.word	0x00016b00


	//   ....[102]....
        /*0568*/ 	.word	0x00016b60


	//   ....[103]....
        /*056c*/ 	.word	0x00016c80


	//   ....[104]....
        /*0570*/ 	.word	0x00016ce0


	//   ....[105]....
        /*0574*/ 	.word	0x00016d80


	//   ....[106]....
        /*0578*/ 	.word	0x00016e50


	//   ....[107]....
        /*057c*/ 	.word	0x00016f50


	//   ....[108]....
        /*0580*/ 	.word	0x00016fd0


	//   ....[109]....
        /*0584*/ 	.word	0x000170c0


	//   ....[110]....
        /*0588*/ 	.word	0x000173d0


	//   ....[111]....
        /*058c*/ 	.word	0x00017470


	//   ....[112]....
        /*0590*/ 	.word	0x00017590


	//   ....[113]....
        /*0594*/ 	.word	0x00017600


	//   ....[114]....
        /*0598*/ 	.word	0x00017670


	//   ....[115]....
        /*059c*/ 	.word	0x000176e0


	//   ....[116]....
        /*05a0*/ 	.word	0x00017750


	//   ....[117]....
        /*05a4*/ 	.word	0x000177d0


	//   ....[118]....
        /*05a8*/ 	.word	0x00017860


	//   ....[119]....
        /*05ac*/ 	.word	0x000178f0


	//   ....[120]....
        /*05b0*/ 	.word	0x00017960


	//   ....[121]....
        /*05b4*/ 	.word	0x000179d0


	//   ....[122]....
        /*05b8*/ 	.word	0x00017a40


	//   ....[123]....
        /*05bc*/ 	.word	0x00017ac0


	//   ....[124]....
        /*05c0*/ 	.word	0x00017b30


	//   ....[125]....
        /*05c4*/ 	.word	0x00017bd0


	//   ....[126]....
        /*05c8*/ 	.word	0x00017c60


	//   ....[127]....
        /*05cc*/ 	.word	0x00017d80


	//----- nvinfo : EIATTR_REG_RECONFIG
	.align		4
.L_205:
        /*05d0*/ 	.byte	0x01, 0x54
	.zero		2


	//----- nvinfo : EIATTR_SYSCALL_OFFSETS
	.align		4
        /*05d4*/ 	.byte	0x04, 0x46
        /*05d6*/ 	.short	(.L_207 - .L_206)


	//   ....[0]....
.L_206:
        /*05d8*/ 	.word	0x00001c20


	//   ....[1]....
        /*05dc*/ 	.word	0x000114a0


	//   ....[2]....
        /*05e0*/ 	.word	0x000115f0


	//   ....[3]....
        /*05e4*/ 	.word	0x000116e0


	//   ....[4]....
        /*05e8*/ 	.word	0x00011fb0


	//----- nvinfo : EIATTR_MBARRIER_INSTR_OFFSETS
	.align		4
.L_207:
        /*05ec*/ 	.byte	0x04, 0x39
        /*05ee*/ 	.short	(.L_209 - .L_208)


	//   ....[0]....
.L_208:
        /*05f0*/ 	.word	0x00000270
        /*05f4*/ 	.word	0x000000ff
        /*05f8*/ 	.word	0x0002d800
        /*05fc*/ 	.short	0x0100
        /*05fe*/ 	.byte	0x08
	.zero		1


	//   ....[1]....
        /*0600*/ 	.word	0x00000280
        /*0604*/ 	.word	0x000000ff
        /*0608*/ 	.word	0x0002d820
        /*060c*/ 	.short	0x0100
        /*060e*/ 	.byte	0x08
	.zero		1


	//   ....[2]....
        /*0610*/ 	.word	0x00000370
        /*0614*/ 	.word	0x000000ff
        /*0618*/ 	.word	0x0002d830
        /*061c*/ 	.short	0x0100
        /*061e*/ 	.byte	0x08
	.zero		1


	//   ....[3]....
        /*0620*/ 	.word	0x00000380
        /*0624*/ 	.word	0x000000ff
        /*0628*/ 	.word	0x0002d840
        /*062c*/ 	.short	0x0100
        /*062e*/ 	.byte	0x08
	.zero		1


	//   ....[4]....
        /*0630*/ 	.word	0x00000390
        /*0634*/ 	.word	0x000000ff
        /*0638*/ 	.word	0x0002d838
        /*063c*/ 	.short	0x0100
        /*063e*/ 	.byte	0x08
	.zero		1


	//   ....[5]....
        /*0640*/ 	.word	0x000003a0
        /*0644*/ 	.word	0x000000ff
        /*0648*/ 	.word	0x0002d848
        /*064c*/ 	.short	0x0100
        /*064e*/ 	.byte	0x08
	.zero		1


	//   ....[6]....
        /*0650*/ 	.word	0x000004d0
        /*0654*/ 	.word	0x000000ff
        /*0658*/ 	.word	0x0002d850
        /*065c*/ 	.short	0x0100
        /*065e*/ 	.byte	0x08
	.zero		1


	//   ....[7]....
        /*0660*/ 	.word	0x000004e0
        /*0664*/ 	.word	0x000000ff
        /*0668*/ 	.word	0x0002d860
        /*066c*/ 	.short	0x0100
        /*066e*/ 	.byte	0x08
	.zero		1


	//   ....[8]....
        /*0670*/ 	.word	0x000004f0
        /*0674*/ 	.word	0x000000ff
        /*0678*/ 	.word	0x0002d858
        /*067c*/ 	.short	0x0100
        /*067e*/ 	.byte	0x08
	.zero		1


	//   ....[9]....
        /*0680*/ 	.word	0x00000500
        /*0684*/ 	.word	0x000000ff
        /*0688*/ 	.word	0x0002d868
        /*068c*/ 	.short	0x0100
        /*068e*/ 	.byte	0x08
	.zero		1


	//   ....[10]....
        /*0690*/ 	.word	0x000005f0
        /*0694*/ 	.word	0x000000ff
        /*0698*/ 	.word	0x0002d870
        /*069c*/ 	.short	0x0100
        /*069e*/ 	.byte	0x06
	.zero		1


	//   ....[11]....
        /*06a0*/ 	.word	0x00000600
        /*06a4*/ 	.word	0x000000ff
        /*06a8*/ 	.word	0x0002d880
        /*06ac*/ 	.short	0x0100
        /*06ae*/ 	.byte	0x06
	.zero		1


	//   ....[12]....
        /*06b0*/ 	.word	0x00000610
        /*06b4*/ 	.word	0x000000ff
        /*06b8*/ 	.word	0x0002d878
        /*06bc*/ 	.short	0x0100
        /*06be*/ 	.byte	0x06
	.zero		1


	//   ....[13]....
        /*06c0*/ 	.word	0x00000620
        /*06c4*/ 	.word	0x000000ff
        /*06c8*/ 	.word	0x0002d888
        /*06cc*/ 	.short	0x0100
        /*06ce*/ 	.byte	0x06
	.zero		1


	//   ....[14]....
        /*06d0*/ 	.word	0x00000750
        /*06d4*/ 	.word	0x000000ff
        /*06d8*/ 	.word	0x0002d890
        /*06dc*/ 	.short	0x0100
        /*06de*/ 	.byte	0x08
	.zero		1


	//   ....[15]....
        /*06e0*/ 	.word	0x00000760
        /*06e4*/ 	.word	0x000000ff
        /*06e8*/ 	.word	0x0002d8a0
        /*06ec*/ 	.short	0x0100
        /*06ee*/ 	.byte	0x08
	.zero		1


	//   ....[16]....
        /*06f0*/ 	.word	0x00000770
        /*06f4*/ 	.word	0x000000ff
        /*06f8*/ 	.word	0x0002d898
        /*06fc*/ 	.short	0x0100
        /*06fe*/ 	.byte	0x08
	.zero		1


	//   ....[17]....
        /*0700*/ 	.word	0x00000780
        /*0704*/ 	.word	0x000000ff
        /*0708*/ 	.word	0x0002d8a8
        /*070c*/ 	.short	0x0100
        /*070e*/ 	.byte	0x08
	.zero		1


	//   ....[18]....
        /*0710*/ 	.word	0x000008b0
        /*0714*/ 	.word	0x000000ff
        /*0718*/ 	.word	0x0002d8b0
        /*071c*/ 	.short	0x0100
        /*071e*/ 	.byte	0x08
	.zero		1


	//   ....[19]....
        /*0720*/ 	.word	0x000008c0
        /*0724*/ 	.word	0x000000ff
        /*0728*/ 	.word	0x0002d8c0
        /*072c*/ 	.short	0x0100
        /*072e*/ 	.byte	0x08
	.zero		1


	//   ....[20]....
        /*0730*/ 	.word	0x000008d0
        /*0734*/ 	.word	0x000000ff
        /*0738*/ 	.word	0x0002d8b8
        /*073c*/ 	.short	0x0100
        /*073e*/ 	.byte	0x08
	.zero		1


	//   ....[21]....
        /*0740*/ 	.word	0x000008e0
        /*0744*/ 	.word	0x000000ff
        /*0748*/ 	.word	0x0002d8c8
        /*074c*/ 	.short	0x0100
        /*074e*/ 	.byte	0x08
	.zero		1


	//   ....[22]....
        /*0750*/ 	.word	0x00001ca0
        /*0754*/ 	.word	0x000000ff
        /*0758*/ 	.word	0x0002d800
        /*075c*/ 	.short	0x010a
        /*075e*/ 	.byte	0x2a
	.zero		1


	//   ....[23]....
        /*0760*/ 	.word	0x00001d20
        /*0764*/ 	.word	0x00000005
        /*0768*/ 	.word	0x0002d830
        /*076c*/ 	.short	0x010a
        /*076e*/ 	.byte	0x3f
	.zero		1


	//   ....[24]....
        /*0770*/ 	.word	0x00001d80
        /*0774*/ 	.word	0x00000005
        /*0778*/ 	.word	0x0002d830
        /*077c*/ 	.short	0x010a
        /*077e*/ 	.byte	0x3f
	.zero		1


	//   ....[25]....
        /*0780*/ 	.word	0x000021f0
        /*0784*/ 	.word	0x00000000
        /*0788*/ 	.word	0x00000000
        /*078c*/ 	.short	0x0101
        /*078e*/ 	.byte	0x3f
	.zero		1


	//   ....[26]....
        /*0790*/ 	.word	0x00005160
        /*0794*/ 	.word	0x000000ff
        /*0798*/ 	.word	0x0002d830
        /*079c*/ 	.short	0x010a
        /*079e*/ 	.byte	0x06
	.zero		1


	//   ....[27]....
        /*07a0*/ 	.word	0x000051a0
        /*07a4*/ 	.word	0x000000ff
        /*07a8*/ 	.word	0x0002d830
        /*07ac*/ 	.short	0x010a
        /*07ae*/ 	.byte	0x06
	.zero		1


	//   ....[28]....
        /*07b0*/ 	.word	0x00005440
        /*07b4*/ 	.word	0x000000ff
        /*07b8*/ 	.word	0x0002d850
        /*07bc*/ 	.short	0x010a
        /*07be*/ 	.byte	0x06
	.zero		1


	//   ....[29]....
        /*07c0*/ 	.word	0x00005480
        /*07c4*/ 	.word	0x000000ff
        /*07c8*/ 	.word	0x0002d850
        /*07cc*/ 	.short	0x010a
        /*07ce*/ 	.byte	0x06
	.zero		1


	//   ....[30]....
        /*07d0*/ 	.word	0x00005a70
        /*07d4*/ 	.word	0x00000007
        /*07d8*/ 	.word	0x00000000
        /*07dc*/ 	.short	0x0101
        /*07de*/ 	.byte	0x3f
	.zero		1


	//   ....[31]....
        /*07e0*/ 	.word	0x00007600
        /*07e4*/ 	.word	0x00000036
        /*07e8*/ 	.word	0x00000000
        /*07ec*/ 	.short	0x0101
        /*07ee*/ 	.byte	0x3f
	.zero		1


	//   ....[32]....
        /*07f0*/ 	.word	0x00008580
        /*07f4*/ 	.word	0x000000ff
        /*07f8*/ 	.word	0x0002d830
        /*07fc*/ 	.short	0x010a
        /*07fe*/ 	.byte	0x06
	.zero		1


	//   ....[33]....
        /*0800*/ 	.word	0x000085c0
        /*0804*/ 	.word	0x000000ff
        /*0808*/ 	.word	0x0002d830
        /*080c*/ 	.short	0x010a
        /*080e*/ 	.byte	0x06
	.zero		1


	//   ....[34]....
        /*0810*/ 	.word	0x00008860
        /*0814*/ 	.word	0x000000ff
        /*0818*/ 	.word	0x0002d850
        /*081c*/ 	.short	0x010a
        /*081e*/ 	.byte	0x06
	.zero		1


	//   ....[35]....
        /*0820*/ 	.word	0x000088a0
        /*0824*/ 	.word	0x000000ff
        /*0828*/ 	.word	0x0002d850
        /*082c*/ 	.short	0x010a
        /*082e*/ 	.byte	0x06
	.zero		1


	//   ....[36]....
        /*0830*/ 	.word	0x00009a80
        /*0834*/ 	.word	0x0000002a
        /*0838*/ 	.word	0x00000000
        /*083c*/ 	.short	0x0101
        /*083e*/ 	.byte	0x3f
	.zero		1


	//   ....[37]....
        /*0840*/ 	.word	0x00009b10
        /*0844*/ 	.word	0x00000037
        /*0848*/ 	.word	0x00000000
        /*084c*/ 	.short	0x0101
        /*084e*/ 	.byte	0x3f
	.zero		1


	//   ....[38]....
        /*0850*/ 	.word	0x0000a660
        /*0854*/ 	.word	0x000000ff
        /*0858*/ 	.word	0x0002d830
        /*085c*/ 	.short	0x010a
        /*085e*/ 	.byte	0x06
	.zero		1


	//   ....[39]....
        /*0860*/ 	.word	0x0000a6a0
        /*0864*/ 	.word	0x000000ff
        /*0868*/ 	.word	0x0002d830
        /*086c*/ 	.short	0x010a
        /*086e*/ 	.byte	0x06
	.zero		1


	//   ....[40]....
        /*0870*/ 	.word	0x0000a940
        /*0874*/ 	.word	0x000000ff
        /*0878*/ 	.word	0x0002d850
        /*087c*/ 	.short	0x010a
        /*087e*/ 	.byte	0x06
	.zero		1


	//   ....[41]....
        /*0880*/ 	.word	0x0000a980
        /*0884*/ 	.word	0x000000ff
        /*0888*/ 	.word	0x0002d850
        /*088c*/ 	.short	0x010a
        /*088e*/ 	.byte	0x06
	.zero		1


	//   ....[42]....
        /*0890*/ 	.word	0x0000af30
        /*0894*/ 	.word	0x00000009
        /*0898*/ 	.word	0x00000000
        /*089c*/ 	.short	0x0101
        /*089e*/ 	.byte	0x3f
	.zero		1


	//   ....[43]....
        /*08a0*/ 	.word	0x0000ca90
        /*08a4*/ 	.word	0x00000036
        /*08a8*/ 	.word	0x00000000
        /*08ac*/ 	.short	0x0101
        /*08ae*/ 	.byte	0x3f
	.zero		1


	//   ....[44]....
        /*08b0*/ 	.word	0x0000d6b0
        /*08b4*/ 	.word	0x000000ff
        /*08b8*/ 	.word	0x0002d850
        /*08bc*/ 	.short	0x010a
        /*08be*/ 	.byte	0x09
	.zero		1


	//   ....[45]....
        /*08c0*/ 	.word	0x0000d6f0
        /*08c4*/ 	.word	0x000000ff
        /*08c8*/ 	.word	0x0002d850
        /*08cc*/ 	.short	0x010a
        /*08ce*/ 	.byte	0x09
	.zero		1


	//   ....[46]....
        /*08d0*/ 	.word	0x0000dd30
        /*08d4*/ 	.word	0x00000006
        /*08d8*/ 	.word	0x00000000
        /*08dc*/ 	.short	0x0101
        /*08de*/ 	.byte	0x3f
	.zero		1


	//   ....[47]....
        /*08e0*/ 	.word	0x0000eff0
        /*08e4*/ 	.word	0x000000ff
        /*08e8*/ 	.word	0x00000000
        /*08ec*/ 	.short	0x0101
        /*08ee*/ 	.byte	0x04
	.zero		1


	//   ....[48]....
        /*08f0*/ 	.word	0x00011a50
        /*08f4*/ 	.word	0x00000000
        /*08f8*/ 	.word	0x0002d840
        /*08fc*/ 	.short	0x010a
        /*08fe*/ 	.byte	0x3f
	.zero		1


	//   ....[49]....
        /*0900*/ 	.word	0x000129d0
        /*0904*/ 	.word	0x00000016
        /*0908*/ 	.word	0x0002d800
        /*090c*/ 	.short	0x0107
        /*090e*/ 	.byte	0x3f
	.zero		1


	//   ....[50]....
        /*0910*/ 	.word	0x00012ad0
        /*0914*/ 	.word	0x00000016
        /*0918*/ 	.word	0x0002d800
        /*091c*/ 	.short	0x0101
        /*091e*/ 	.byte	0x3f
	.zero		1


	//   ....[51]....
        /*0920*/ 	.word	0x00012af0
        /*0924*/ 	.word	0x00000016
        /*0928*/ 	.word	0x0002d820
        /*092c*/ 	.short	0x010a
        /*092e*/ 	.byte	0x3f
	.zero		1


	//   ....[52]....
        /*0930*/ 	.word	0x00012e10
        /*0934*/ 	.word	0x00000003
        /*0938*/ 	.word	0x0002d840
        /*093c*/ 	.short	0x010a
        /*093e*/ 	.byte	0x3f
	.zero		1


	//   ....[53]....
        /*0940*/ 	.word	0x00013290
        /*0944*/ 	.word	0x00000003
        /*0948*/ 	.word	0x00000060
        /*094c*/ 	.short	0x010a
        /*094e*/ 	.byte	0x3f
	.zero		1


	//   ....[54]....
        /*0950*/ 	.word	0x000139d0
        /*0954*/ 	.word	0x00000003
        /*0958*/ 	.word	0x0002d840
        /*095c*/ 	.short	0x010a
        /*095e*/ 	.byte	0x3f
	.zero		1


	//   ....[55]....
        /*0960*/ 	.word	0x00013e50
        /*0964*/ 	.word	0x0000000c
        /*0968*/ 	.word	0x00000060
        /*096c*/ 	.short	0x010a
        /*096e*/ 	.byte	0x3f
	.zero		1


	//   ....[56]....
        /*0970*/ 	.word	0x000144c0
        /*0974*/ 	.word	0x00000002
        /*0978*/ 	.word	0x0002d840
        /*097c*/ 	.short	0x010a
        /*097e*/ 	.byte	0x3f
	.zero		1


	//   ....[57]....
        /*0980*/ 	.word	0x00014950
        /*0984*/ 	.word	0x00000007
        /*0988*/ 	.word	0x00000060
        /*098c*/ 	.short	0x010a
        /*098e*/ 	.byte	0x3f
	.zero		1


	//   ....[58]....
        /*0990*/ 	.word	0x00014f70
        /*0994*/ 	.word	0x00000003
        /*0998*/ 	.word	0x0002d860
        /*099c*/ 	.short	0x010a
        /*099e*/ 	.byte	0x3f
	.zero		1


	//   ....[59]....
        /*09a0*/ 	.word	0x000160a0
        /*09a4*/ 	.word	0x00000009
        /*09a8*/ 	.word	0x0002d820
        /*09ac*/ 	.short	0x010a
        /*09ae*/ 	.byte	0x3f
	.zero		1


	//   ....[60]....
        /*09b0*/ 	.word	0x00016240
        /*09b4*/ 	.word	0x00000005
        /*09b8*/ 	.word	0x00000000
        /*09bc*/ 	.short	0x010a
        /*09be*/ 	.byte	0x3f
	.zero		1


	//   ....[61]....
        /*09c0*/ 	.word	0x000162b0
        /*09c4*/ 	.word	0x00000003
        /*09c8*/ 	.word	0x00000000
        /*09cc*/ 	.short	0x010a
        /*09ce*/ 	.byte	0x3f
	.zero		1


	//   ....[62]....
        /*09d0*/ 	.word	0x00016310
        /*09d4*/ 	.word	0x00000017
        /*09d8*/ 	.word	0x00000000
        /*09dc*/ 	.short	0x010a
        /*09de*/ 	.byte	0x3f
	.zero		1


	//   ....[63]....
        /*09e0*/ 	.word	0x00016340
        /*09e4*/ 	.word	0x00000007
        /*09e8*/ 	.word	0x00000000
        /*09ec*/ 	.short	0x010a
        /*09ee*/ 	.byte	0x3f
	.zero		1


	//   ....[64]....
        /*09f0*/ 	.word	0x000163b0
        /*09f4*/ 	.word	0x00000003
        /*09f8*/ 	.word	0x0002d800
        /*09fc*/ 	.short	0x010a
        /*09fe*/ 	.byte	0x3f
	.zero		1


	//   ....[65]....
        /*0a00*/ 	.word	0x00016400
        /*0a04*/ 	.word	0x00000005
        /*0a08*/ 	.word	0x0002d830
        /*0a0c*/ 	.short	0x010a
        /*0a0e*/ 	.byte	0x3f
	.zero		1


	//   ....[66]....
        /*0a10*/ 	.word	0x00016460
        /*0a14*/ 	.word	0x00000007
        /*0a18*/ 	.word	0x0002d830
        /*0a1c*/ 	.short	0x010a
        /*0a1e*/ 	.byte	0x3f
	.zero		1


	//   ....[67]....
        /*0a20*/ 	.word	0x000164c0
        /*0a24*/ 	.word	0x00000007
        /*0a28*/ 	.word	0x0002d850
        /*0a2c*/ 	.short	0x010a
        /*0a2e*/ 	.byte	0x3f
	.zero		1


	//   ....[68]....
        /*0a30*/ 	.word	0x00016520
        /*0a34*/ 	.word	0x00000005
        /*0a38*/ 	.word	0x0002d830
        /*0a3c*/ 	.short	0x010a
        /*0a3e*/ 	.byte	0x3f
	.zero		1


	//   ....[69]....
        /*0a40*/ 	.word	0x00016580
        /*0a44*/ 	.word	0x00000005
        /*0a48*/ 	.word	0x0002d850
        /*0a4c*/ 	.short	0x010a
        /*0a4e*/ 	.byte	0x3f
	.zero		1


	//   ....[70]....
        /*0a50*/ 	.word	0x000165e0
        /*0a54*/ 	.word	0x00000005
        /*0a58*/ 	.word	0x0002d830
        /*0a5c*/ 	.short	0x010a
        /*0a5e*/ 	.byte	0x3f
	.zero		1


	//   ....[71]....
        /*0a60*/ 	.word	0x00016640
        /*0a64*/ 	.word	0x00000005
        /*0a68*/ 	.word	0x0002d850
        /*0a6c*/ 	.short	0x010a
        /*0a6e*/ 	.byte	0x3f
	.zero		1


	//   ....[72]....
        /*0a70*/ 	.word	0x000166a0
        /*0a74*/ 	.word	0x00000007
        /*0a78*/ 	.word	0x0002d850
        /*0a7c*/ 	.short	0x010a
        /*0a7e*/ 	.byte	0x3f
	.zero		1


	//   ....[73]....
        /*0a80*/ 	.word	0x00016840
        /*0a84*/ 	.word	0x00000000
        /*0a88*/ 	.word	0x0002d840
        /*0a8c*/ 	.short	0x010a
        /*0a8e*/ 	.byte	0x3f
	.zero		1


	//   ....[74]....
        /*0a90*/ 	.word	0x000170f0
        /*0a94*/ 	.word	0x00000016
        /*0a98*/ 	.word	0x0002d820
        /*0a9c*/ 	.short	0x010a
        /*0a9e*/ 	.byte	0x3f
	.zero		1


	//   ....[75]....
        /*0aa0*/ 	.word	0x00017140
        /*0aa4*/ 	.word	0x00000003
        /*0aa8*/ 	.word	0x0002d840
        /*0aac*/ 	.short	0x010a
        /*0aae*/ 	.byte	0x3f
	.zero		1


	//   ....[76]....
        /*0ab0*/ 	.word	0x00017190
        /*0ab4*/ 	.word	0x00000003
        /*0ab8*/ 	.word	0x00000060
        /*0abc*/ 	.short	0x010a
        /*0abe*/ 	.byte	0x3f
	.zero		1


	//   ....[77]....
        /*0ac0*/ 	.word	0x000171e0
        /*0ac4*/ 	.word	0x00000003
        /*0ac8*/ 	.word	0x0002d840
        /*0acc*/ 	.short	0x010a
        /*0ace*/ 	.byte	0x3f
	.zero		1


	//   ....[78]....
        /*0ad0*/ 	.word	0x00017230
        /*0ad4*/ 	.word	0x0000000c
        /*0ad8*/ 	.word	0x00000060
        /*0adc*/ 	.short	0x010a
        /*0ade*/ 	.byte	0x3f
	.zero		1


	//   ....[79]....
        /*0ae0*/ 	.word	0x00017280
        /*0ae4*/ 	.word	0x00000002
        /*0ae8*/ 	.word	0x0002d840
        /*0aec*/ 	.short	0x010a
        /*0aee*/ 	.byte	0x3f
	.zero		1


	//   ....[80]....
        /*0af0*/ 	.word	0x000172d0
        /*0af4*/ 	.word	0x00000007
        /*0af8*/ 	.word	0x00000060
        /*0afc*/ 	.short	0x010a
        /*0afe*/ 	.byte	0x3f
	.zero		1


	//   ....[81]....
        /*0b00*/ 	.word	0x00017320
        /*0b04*/ 	.word	0x00000003
        /*0b08*/ 	.word	0x0002d860
        /*0b0c*/ 	.short	0x010a
        /*0b0e*/ 	.byte	0x3f
	.zero		1


	//   ....[82]....
        /*0b10*/ 	.word	0x00017ca0
        /*0b14*/ 	.word	0x00000009
        /*0b18*/ 	.word	0x0002d820
        /*0b1c*/ 	.short	0x010a
        /*0b1e*/ 	.byte	0x3f
	.zero		1


	//   ....[83]....
        /*0b20*/ 	.word	0x00017e40
        /*0b24*/ 	.word	0x00000005
        /*0b28*/ 	.word	0x00000000
        /*0b2c*/ 	.short	0x010a
        /*0b2e*/ 	.byte	0x3f
	.zero		1


	//   ....[84]....
        /*0b30*/ 	.word	0x00017e90
        /*0b34*/ 	.word	0x00000003
        /*0b38*/ 	.word	0x00000000
        /*0b3c*/ 	.short	0x010a
        /*0b3e*/ 	.byte	0x3f
	.zero		1


	//   ....[85]....
        /*0b40*/ 	.word	0x00017ee0
        /*0b44*/ 	.word	0x00000017
        /*0b48*/ 	.word	0x00000000
        /*0b4c*/ 	.short	0x010a
        /*0b4e*/ 	.byte	0x3f
	.zero		1


	//----- nvinfo : EIATTR_NUM_MBARRIERS
	.align		4
.L_209:
        /*0b50*/ 	.byte	0x03, 0x38
        /*0b52*/ 	.short	0x0016


	//----- nvinfo : EIATTR_EXIT_INSTR_OFFSETS
	.align		4
        /*0b54*/ 	.byte	0x04, 0x1c
        /*0b56*/ 	.short	(.L_211 - .L_210)


	//   ....[0]....
.L_210:
        /*0b58*/ 	.word	0x00000a80


	//   ....[1]....
        /*0b5c*/ 	.word	0x0000fc40


	//   ....[2]....
        /*0b60*/ 	.word	0x00016390


	//----- nvinfo : EIATTR_MAX_THREADS
	.align		4
.L_211:
        /*0b64*/ 	.byte	0x04, 0x05
        /*0b66*/ 	.short	(.L_213 - .L_212)
.L_212:
        /*0b68*/ 	.word	0x00000200
        /*0b6c*/ 	.word	0x00000001
        /*0b70*/ 	.word	0x00000001


	//----- nvinfo : EIATTR_CRS_STACK_SIZE
	.align		4
.L_213:
        /*0b74*/ 	.byte	0x04, 0x1e
        /*0b76*/ 	.short	(.L_215 - .L_214)
.L_214:
        /*0b78*/ 	.word	0x00000000


	//----- nvinfo : EIATTR_CBANK_PARAM_SIZE
	.align		4
.L_215:
        /*0b7c*/ 	.byte	0x03, 0x19
        /*0b7e*/ 	.short	0x0af0


	//----- nvinfo : EIATTR_PARAM_CBANK
	.align		4
        /*0b80*/ 	.byte	0x04, 0x0a
        /*0b82*/ 	.short	(.L_217 - .L_216)
	.align		4
.L_216:
        /*0b84*/ 	.word	index@(.nv.constant0._ZN7cutlass13device_kernelIN5flash11enable_sm90INS1_16FlashAttnFwdSm90INS1_25CollectiveMainloopFwdSm90ILi2EN4cute5tupleIJNS5_1CILi1EEES8_S8_EEENS6_IJNS7_ILi192EEENS7_ILi128EEENS7_ILi96EEEEEELi96ENS_6half_tEfNS_4arch4Sm90ELb0ELb1ELb0ELb1ELb0ELb0ELb0ELb0ELb1ELb1ELb0ELb0EEENS1_21CollectiveEpilogueFwdINS6_IJSA_SC_SB_EEES9_SE_SG_Li384ELb1ELb1ELb0ELb0EEENS1_36VarlenDynamicPersistentTileSchedulerILi192ELi128ELi384ELi128ELb0ELb1ELb1ELb1ELb0ELb1EEEEEEEEEvNT_6ParamsE)
        /*0b88*/ 	.short	0x0210
        /*0b8a*/ 	.short	0x0af0


	//----- nvinfo : EIATTR_SW_WAR
	.align		4
.L_217:
        /*0b8c*/ 	.byte	0x04, 0x36
        /*0b8e*/ 	.short	(.L_219 - .L_218)
.L_218:
        /*0b90*/ 	.word	0x00000008
.L_219:


//--------------------- .nv.info._ZN7cutlass13device_kernelIN5flash11enable_sm90INS1_16FlashAttnFwdSm90INS1_25CollectiveMainloopFwdSm90ILi2EN4cute5tupleIJNS5_1CILi1EEES8_S8_EEENS6_IJNS7_ILi192EEENS7_ILi128EEENS7_ILi96EEEEEELi96ENS_6half_tEfNS_4arch4Sm90ELb0ELb1ELb0ELb1ELb0ELb1ELb0ELb0ELb1ELb1ELb0ELb0EEENS1_21CollectiveEpilogueFwdINS6_IJSA_SC_SB_EEES9_SE_SG_Li384ELb1ELb1ELb0ELb0EEENS1_36VarlenDynamicPersistentTileSchedulerILi192ELi128ELi384ELi128ELb0ELb1ELb1ELb1ELb0ELb1EEEEEEEEEvNT_6ParamsE --------------------------
	.section	.nv.info._ZN7cutlass13device_kernelIN5flash11enable_sm90INS1_16FlashAttnFwdSm90INS1_25CollectiveMainloopFwdSm90ILi2EN4cute5tupleIJNS5_1CILi1EEES8_S8_EEENS6_IJNS7_ILi192EEENS7_ILi128EEENS7_ILi96EEEEEELi96ENS_6half_tEfNS_4arch4Sm90ELb0ELb1ELb0ELb1ELb0ELb1ELb0ELb0ELb1ELb1ELb0ELb0EEENS1_21CollectiveEpilogueFwdINS6_IJSA_SC_SB_EEES9_SE_SG_Li384ELb1ELb1ELb0ELb0EEENS1_36VarlenDynamicPersistentTileSchedulerILi192ELi128ELi384ELi128ELb0ELb1ELb1ELb1ELb0ELb1EEEEEEEEEvNT_6ParamsE,"",@"SHT_CUDA_INFO"
	.sectionflags	@""
	.align	4


	//----- nvinfo : EIATTR_CUDA_API_VERSION
	.align		4
        /*0000*/ 	.byte	0x04, 0x37
        /*0002*/ 	.short	(.L_221 - .L_220)
.L_220:
        /*0004*/ 	.word	0x00000082


	//----- nvinfo : EIATTR_KPARAM_INFO
	.align		4
.L_221:
        /*0008*/ 	.byte	0x04, 0x17
        /*000a*/ 	.short	(.L_223 - .L_222)
.L_222:
        /*000c*/ 	.word	0x00000000
        /*0010*/ 	.short	0x0000
        /*0012*/ 	.short	0x0070
        /*0014*/ 	.byte	0x00, 0xf0, 0x01, 0x2a


	//----- nvinfo : EIATTR_SPARSE_MMA_MASK
	.align		4
.L_223:
        /*0018*/ 	.byte	0x03, 0x50
        /*001a*/ 	.short	0x0000


	//----- nvinfo : EIATTR_MAXREG_COUNT
	.align		4
        /*001c*/ 	.byte	0x03, 0x1b
        /*001e*/ 	.short	0x0080


	//----- nvinfo : EIATTR_NUM_BARRIERS
	.align		4
        /*0020*/ 	.byte	0x02, 0x4c
        /*0022*/ 	.byte	0x10
	.zero		1


	//----- nvinfo : EIATTR_EXTERNS
	.align		4
        /*0024*/ 	.byte	0x04, 0x0f
        /*0026*/ 	.short	(.L_225 - .L_224)


	//   ....[0]....
	.align		4
.L_224:
        /*0028*/ 	.word	index@(__assertfail)


	//----- nvinfo : EIATTR_ANNOTATIONS
	.align		4
.L_225:
        /*002c*/ 	.byte	0x04, 0x55
        /*002e*/ 	.short	(.L_227 - .L_226)


	//   ....[0]....
.L_226:
        /* <DEDUP_REMOVED lines=84> */


	//----- nvinfo : EIATTR_MERCURY_ISA_VERSION
	.align		4
.L_227:
        /*0558*/ 	.byte	0x03, 0x5f
        /*055a*/ 	.short	0x0101


	//----- nvinfo : EIATTR_UNUSED_LOAD_BYTE_OFFSET
	.align		4
        /*055c*/ 	.byte	0x04, 0x44
        /*055e*/ 	.short	(.L_229 - .L_228)


	//   ....[0]....
.L_228:
        /*0560*/ 	.word	0x00000ae0
        /*0564*/ 	.word	0x0000fff0


	//   ....[1]....
        /*0568*/ 	.word	0x00018770
        /*056c*/ 	.word	0x0000fff0


	//----- nvinfo : EIATTR_INT_WARP_WIDE_INSTR_OFFSETS
	.align		4
.L_229:
        /*0570*/ 	.byte	0x04, 0x31
        /*0572*/ 	.short	(.L_231 - .L_230)


	//   ....[0]....
.L_230:
        /*0574*/ 	.word	0x00000190


	//   ....[1]....
        /*0578*/ 	.word	0x000001d0


	//   ....[2]....
        /*057c*/ 	.word	0x00000240


	//   ....[3]....
        /*0580*/ 	.word	0x0001d4b0


	//   ....[4]....
        /*0584*/ 	.word	0x0001d540


	//   ....[5]....
        /*0588*/ 	.word	0x00021070


	//   ....[6]....
        /*058c*/ 	.word	0x00021100


	//----- nvinfo : EIATTR_COOP_GROUP_MASK_REGIDS
	.align		4
.L_231:
        /*0590*/ 	.byte	0x04, 0x29
        /*0592*/ 	.short	(.L_233 - .L_232)


	//   ....[0]....
.L_232:
        /*0594*/ 	.word	0xffffffff


	//   ....[1]....
        /*0598*/ 	.word	0xffffffff


	//   ....[2]....
        /*059c*/ 	.word	0xffffffff


	//   ....[3]....
        /*05a0*/ 	.word	0xffffffff


	//   ....[4]....
        /*05a4*/ 	.word	0xffffffff


	//   ....[5]....
        /*05a8*/ 	.word	0xffffffff


	//   ....[6]....
        /*05ac*/ 	.word	0xffffffff


	//   ....[7]....
        /*05b0*/ 	.word	0xffffffff


	//   ....[8]....
        /*05b4*/ 	.word	0xffffffff


	//   ....[9]....
        /*05b8*/ 	.word	0xffffffff


	//   ....[10]....
        /*05bc*/ 	.word	0xffffffff


	//   ....[11]....
        /*05c0*/ 	.word	0xffffffff


	//   ....[12]....
        /*05c4*/ 	.word	0xffffffff


	//   ....[13]....
        /*05c8*/ 	.word	0xffffffff


	//   ....[14]....
        /*05cc*/ 	.word	0xffffffff


	//   ....[15]....
        /*05d0*/ 	.word	0xffffffff


	//   ....[16]....
        /*05d4*/ 	.word	0xffffffff


	//   ....[17]....
        /*05d8*/ 	.word	0xffffffff


	//   ....[18]....
        /*05dc*/ 	.word	0xffffffff


	//   ....[19]....
        /*05e0*/ 	.word	0xffffffff


	//   ....[20]....
        /*05e4*/ 	.word	0xffffffff


	//   ....[21]....
        /*05e8*/ 	.word	0xffffffff


	//   ....[22]....
        /*05ec*/ 	.word	0xffffffff


	//   ....[23]....
        /*05f0*/ 	.word	0xffffffff


	//   ....[24]....
        /*05f4*/ 	.word	0xffffffff


	//   ....[25]....
        /*05f8*/ 	.word	0xffffffff


	//   ....[26]....
        /*05fc*/ 	.word	0xffffffff


	//   ....[27]....
        /*0600*/ 	.word	0xffffffff


	//   ....[28]....
        /*0604*/ 	.word	0xffffffff


	//   ....[29]....
        /*0608*/ 	.word	0xffffffff


	//   ....[30]....
        /*060c*/ 	.word	0xffffffff


	//   ....[31]....
        /*0610*/ 	.word	0xffffffff


	//   ....[32]....
        /*0614*/ 	.word	0xffffffff


	//   ....[33]....
        /*0618*/ 	.word	0xffffffff


	//   ....[34]....
        /*061c*/ 	.word	0xffffffff


	//   ....[35]....
        /*0620*/ 	.word	0xffffffff


	//   ....[36]....
        /*0624*/ 	.word	0xffffffff


	//   ....[37]....
        /*0628*/ 	.word	0xffffffff


	//   ....[38]....
        /*062c*/ 	.word	0xffffffff


	//   ....[39]....
        /*0630*/ 	.word	0xffffffff


	//   ....[40]....
        /*0634*/ 	.word	0xffffffff


	//   ....[41]....
        /*0638*/ 	.word	0xffffffff


	//   ....[42]....
        /*063c*/ 	.word	0xffffffff


	//   ....[43]....
        /*0640*/ 	.word	0xffffffff


	//   ....[44]....
        /*0644*/ 	.word	0xffffffff


	//   ....[45]....
        /*0648*/ 	.word	0xffffffff


	//   ....[46]....
        /*064c*/ 	.word	0xffffffff


	//   ....[47]....
        /*0650*/ 	.word	0xffffffff


	//   ....[48]....
        /*0654*/ 	.word	0xffffffff


	//   ....[49]....
        /*0658*/ 	.word	0xffffffff


	//   ....[50]....
        /*065c*/ 	.word	0xffffffff


	//   ....[51]....
        /*0660*/ 	.word	0xffffffff


	//   ....[52]....
        /*0664*/ 	.word	0xffffffff


	//   ....[53]....
        /*0668*/ 	.word	0xffffffff


	//   ....[54]....
        /*066c*/ 	.word	0xffffffff


	//   ....[55]....
        /*0670*/ 	.word	0xffffffff


	//   ....[56]....
        /*0674*/ 	.word	0xffffffff


	//   ....[57]....
        /*0678*/ 	.word	0xffffffff


	//   ....[58]....
        /*067c*/ 	.word	0xffffffff


	//   ....[59]....
        /*0680*/ 	.word	0xffffffff


	//   ....[60]....
        /*0684*/ 	.word	0xffffffff


	//   ....[61]....
        /*0688*/ 	.word	0xffffffff


	//   ....[62]....
        /*068c*/ 	.word	0xffffffff


	//   ....[63]....
        /*0690*/ 	.word	0xffffffff


	//   ....[64]....
        /*0694*/ 	.word	0xffffffff


	//   ....[65]....
        /*0698*/ 	.word	0xffffffff


	//   ....[66]....
        /*069c*/ 	.word	0xffffffff


	//   ....[67]....
        /*06a0*/ 	.word	0xffffffff


	//   ....[68]....
        /*06a4*/ 	.word	0xffffffff


	//   ....[69]....
        /*06a8*/ 	.word	0xffffffff


	//   ....[70]....
        /*06ac*/ 	.word	0xffffffff


	//   ....[71]....
        /*06b0*/ 	.word	0xffffffff


	//   ....[72]....
        /*06b4*/ 	.word	0xffffffff


	//   ....[73]....
        /*06b8*/ 	.word	0xffffffff


	//   ....[74]....
        /*06bc*/ 	.word	0xffffffff


	//   ....[75]....
        /*06c0*/ 	.word	0xffffffff


	//   ....[76]....
        /*06c4*/ 	.word	0xffffffff


	//   ....[77]....
        /*06c8*/ 	.word	0xffffffff


	//   ....[78]....
        /*06cc*/ 	.word	0xffffffff


	//   ....[79]....
        /*06d0*/ 	.word	0xffffffff


	//   ....[80]....
        /*06d4*/ 	.word	0xffffffff


	//   ....[81]....
        /*06d8*/ 	.word	0xffffffff


	//   ....[82]....
        /*06dc*/ 	.word	0xffffffff


	//   ....[83]....
        /*06e0*/ 	.word	0xffffffff


	//   ....[84]....
        /*06e4*/ 	.word	0xffffffff


	//   ....[85]....
        /*06e8*/ 	.word	0xffffffff


	//   ....[86]....
        /*06ec*/ 	.word	0xffffffff


	//   ....[87]....
        /*06f0*/ 	.word	0xffffffff


	//   ....[88]....
        /*06f4*/ 	.word	0xffffffff


	//   ....[89]....
        /*06f8*/ 	.word	0xffffffff


	//   ....[90]....
        /*06fc*/ 	.word	0xffffffff


	//   ....[91]....
        /*0700*/ 	.word	0xffffffff


	//   ....[92]....
        /*0704*/ 	.word	0xffffffff


	//   ....[93]....
        /*0708*/ 	.word	0xffffffff


	//   ....[94]....
        /*070c*/ 	.word	0xffffffff


	//   ....[95]....
        /*0710*/ 	.word	0xffffffff


	//   ....[96]....
        /*0714*/ 	.word	0xffffffff


	//   ....[97]....
        /*0718*/ 	.word	0xffffffff


	//   ....[98]....
        /*071c*/ 	.word	0xffffffff


	//   ....[99]....
        /*0720*/ 	.word	0xffffffff


	//   ....[100]....
        /*0724*/ 	.word	0xffffffff


	//   ....[101]....
        /*0728*/ 	.word	0xffffffff


	//   ....[102]....
        /*072c*/ 	.word	0xffffffff


	//   ....[103]....
        /*0730*/ 	.word	0xffffffff


	//   ....[104]....
        /*0734*/ 	.word	0xffffffff


	//   ....[105]....
        /*0738*/ 	.word	0xffffffff


	//   ....[106]....
        /*073c*/ 	.word	0x0500000f


	//   ....[107]....
        /*0740*/ 	.word	0x0500000f


	//   ....[108]....
        /*0744*/ 	.word	0x0500000f


	//   ....[109]....
        /*0748*/ 	.word	0x0500000f


	//   ....[110]....
        /*074c*/ 	.word	0x0500000f


	//   ....[111]....
        /*0750*/ 	.word	0x0500000f


	//   ....[112]....
        /*0754*/ 	.word	0x0500000f


	//   ....[113]....
        /*0758*/ 	.word	0x0500000f


	//   ....[114]....
        /*075c*/ 	.word	0x0500000f


	//   ....[115]....
        /*0760*/ 	.word	0x0500000f


	//   ....[116]....
        /*0764*/ 	.word	0x0500000f


	//   ....[117]....
        /*0768*/ 	.word	0x0500000f


	//   ....[118]....
        /*076c*/ 	.word	0x0500000f


	//   ....[119]....
        /*0770*/ 	.word	0x0500000f


	//   ....[120]....
        /*0774*/ 	.word	0x0500000f


	//   ....[121]....
        /*0778*/ 	.word	0x0500000f


	//   ....[122]....
        /*077c*/ 	.word	0x0500000f


	//   ....[123]....
        /*0780*/ 	.word	0x0500000f


	//   ....[124]....
        /*0784*/ 	.word	0x0500000f


	//   ....[125]....
        /*0788*/ 	.word	0x0500000f


	//   ....[126]....
        /*078c*/ 	.word	0x0500000f


	//   ....[127]....
        /*0790*/ 	.word	0x0500000f


	//   ....[128]....
        /*0794*/ 	.word	0x0500000f


	//   ....[129]....
        /*0798*/ 	.word	0x0500000f


	//   ....[130]....
        /*079c*/ 	.word	0x0500000f


	//   ....[131]....
        /*07a0*/ 	.word	0x0500000f


	//   ....[132]....
        /*07a4*/ 	.word	0x0500000f


	//   ....[133]....
        /*07a8*/ 	.word	0x0500000f


	//   ....[134]....
        /*07ac*/ 	.word	0x0500000f


	//   ....[135]....
        /*07b0*/ 	.word	0x0500000f


	//   ....[136]....
        /*07b4*/ 	.word	0x0500000f


	//   ....[137]....
        /*07b8*/ 	.word	0x0500000f


	//   ....[138]....
        /*07bc*/ 	.word	0x0500000f


	//   ....[139]....
        /*07c0*/ 	.word	0x0500000f


	//   ....[140]....
        /*07c4*/ 	.word	0x0500000f


	//   ....[141]....
        /*07c8*/ 	.word	0x0500000f


	//   ....[142]....
        /*07cc*/ 	.word	0x0500000f


	//   ....[143]....
        /*07d0*/ 	.word	0x0500000f


	//   ....[144]....
        /*07d4*/ 	.word	0x0500000f


	//   ....[145]....
        /*07d8*/ 	.word	0x0500000f


	//   ....[146]....
        /*07dc*/ 	.word	0x0500000f


	//   ....[147]....
        /*07e0*/ 	.word	0x0500000f


	//   ....[148]....
        /*07e4*/ 	.word	0x0500000f


	//   ....[149]....
        /*07e8*/ 	.word	0x0500000f


	//   ....[150]....
        /*07ec*/ 	.word	0x0500000f


	//----- nvinfo : EIATTR_COOP_GROUP_INSTR_OFFSETS
	.align		4
.L_233:
        /*07f0*/ 	.byte	0x04, 0x28
        /*07f2*/ 	.short	(.L_235 - .L_234)


	//   ....[0]....
.L_234:
        /*07f4*/ 	.word	0x00000070


	//   ....[1]....
        /*07f8*/ 	.word	0x000001a0


	//   ....[2]....
        /*07fc*/ 	.word	0x000001f0


	//   ....[3]....
        /*0800*/ 	.word	0x00000420


	//   ....[4]....
        /*0804*/ 	.word	0x00000580


	//   ....[5]....
        /*0808*/ 	.word	0x000006a0


	//   ....[6]....
        /*080c*/ 	.word	0x00000800


	//   ....[7]....
        /*0810*/ 	.word	0x000074c0


	//   ....[8]....
        /*0814*/ 	.word	0x00007c30


	//   ....[9]....
        /*0818*/ 	.word	0x00007c40


	//   ....[10]....
        /*081c*/ 	.word	0x00007c50


	//   ....[11]....
        /*0820*/ 	.word	0x00007c60


	//   ....[12]....
        /*0824*/ 	.word	0x00009ac0


	//   ....[13]....
        /*0828*/ 	.word	0x00009ad0


	//   ....[14]....
        /*082c*/ 	.word	0x00009ae0


	//   ....[15]....
        /*0830*/ 	.word	0x00009af0


	//   ....[16]....
        /*0834*/ 	.word	0x0000bac0


	//   ....[17]....
        /*0838*/ 	.word	0x0000ca80


	//   ....[18]....
        /*083c*/ 	.word	0x0000d180


	//   ....[19]....
        /*0840*/ 	.word	0x0000d220


	//   ....[20]....
        /*0844*/ 	.word	0x0000d8f0


	//   ....[21]....
        /*0848*/ 	.word	0x0000d960


	//   ....[22]....
        /*084c*/ 	.word	0x0000e850


	//   ....[23]....
        /*0850*/ 	.word	0x0000f330


	//   ....[24]....
        /*0854*/ 	.word	0x0000fa70


	//   ....[25]....
        /*0858*/ 	.word	0x00010480


	//   ....[26]....
        /*085c*/ 	.word	0x000104a0


	//   ....[27]....
        /*0860*/ 	.word	0x00011260


	//   ....[28]....
        /*0864*/ 	.word	0x000112a0


	//   ....[29]....
        /*0868*/ 	.word	0x00012000


	//   ....[30]....
        /*086c*/ 	.word	0x00012cc0


	//   ....[31]....
        /*0870*/ 	.word	0x00012ce0


	//   ....[32]....
        /*0874*/ 	.word	0x00013410


	//   ....[33]....
        /*0878*/ 	.word	0x00013450


	//   ....[34]....
        /*087c*/ 	.word	0x00014660


	//   ....[35]....
        /*0880*/ 	.word	0x00014da0


	//   ....[36]....
        /*0884*/ 	.word	0x00015520


	//   ....[37]....
        /*0888*/ 	.word	0x00015f20


	//   ....[38]....
        /*088c*/ 	.word	0x00015f40


	//   ....[39]....
        /*0890*/ 	.word	0x00016c60


	//   ....[40]....
        /*0894*/ 	.word	0x00016c80


	//   ....[41]....
        /*0898*/ 	.word	0x00017aa0


	//   ....[42]....
        /*089c*/ 	.word	0x00018170


	//   ....[43]....
        /*08a0*/ 	.word	0x000181a0


	//   ....[44]....
        /*08a4*/ 	.word	0x000181f0


	//   ....[45]....
        /*08a8*/ 	.word	0x00018200


	//   ....[46]....
        /*08ac*/ 	.word	0x000191c0


	//   ....[47]....
        /*08b0*/ 	.word	0x00019200


	//   ....[48]....
        /*08b4*/ 	.word	0x00019240


	//   ....[49]....
        /*08b8*/ 	.word	0x00019250


	//   ....[50]....
        /*08bc*/ 	.word	0x00019790


	//   ....[51]....
        /*08c0*/ 	.word	0x000197b0


	//   ....[52]....
        /*08c4*/ 	.word	0x000198d0


	//   ....[53]....
        /*08c8*/ 	.word	0x000198f0


	//   ....[54]....
        /*08cc*/ 	.word	0x0001a140


	//   ....[55]....
        /*08d0*/ 	.word	0x0001a150


	//   ....[56]....
        /*08d4*/ 	.word	0x0001a2b0


	//   ....[57]....
        /*08d8*/ 	.word	0x0001a2c0


	//   ....[58]....
        /*08dc*/ 	.word	0x0001a460


	//   ....[59]....
        /*08e0*/ 	.word	0x0001a650


	//   ....[60]....
        /*08e4*/ 	.word	0x0001a680


	//   ....[61]....
        /*08e8*/ 	.word	0x0001a6b0


	//   ....[62]....
        /*08ec*/ 	.word	0x0001a6e0


	//   ....[63]....
        /*08f0*/ 	.word	0x0001a710


	//   ....[64]....
        /*08f4*/ 	.word	0x0001a740


	//   ....[65]....
        /*08f8*/ 	.word	0x0001a8b0


	//   ....[66]....
        /*08fc*/ 	.word	0x0001a8e0


	//   ....[67]....
        /*0900*/ 	.word	0x0001a910


	//   ....[68]....
        /*0904*/ 	.word	0x0001a940


	//   ....[69]....
        /*0908*/ 	.word	0x0001a970


	//   ....[70]....
        /*090c*/ 	.word	0x0001a9a0


	//   ....[71]....
        /*0910*/ 	.word	0x0001aa40


	//   ....[72]....
        /*0914*/ 	.word	0x0001aaa0


	//   ....[73]....
        /*0918*/ 	.word	0x0001ab40


	//   ....[74]....
        /*091c*/ 	.word	0x0001bc20


	//   ....[75]....
        /*0920*/ 	.word	0x0001da40


	//   ....[76]....
        /*0924*/ 	.word	0x0001e750


	//   ....[77]....
        /*0928*/ 	.word	0x0001e770


	//   ....[78]....
        /*092c*/ 	.word	0x0001e840


	//   ....[79]....
        /*0930*/ 	.word	0x0001e860


	//   ....[80]....
        /*0934*/ 	.word	0x0001e900


	//   ....[81]....
        /*0938*/ 	.word	0x0001e920


	//   ....[82]....
        /*093c*/ 	.word	0x0001e930


	//   ....[83]....
        /*0940*/ 	.word	0x0001e9c0


	//   ....[84]....
        /*0944*/ 	.word	0x0001e9e0


	//   ....[85]....
        /*0948*/ 	.word	0x0001ea50


	//   ....[86]....
        /*094c*/ 	.word	0x0001ea90


	//   ....[87]....
        /*0950*/ 	.word	0x0001eb00


	//   ....[88]....
        /*0954*/ 	.word	0x000217a0


	//   ....[89]....
        /*0958*/ 	.word	0x000217d0


	//   ....[90]....
        /*095c*/ 	.word	0x00021810


	//   ....[91]....
        /*0960*/ 	.word	0x00021840


	//   ....[92]....
        /*0964*/ 	.word	0x00021870


	//   ....[93]....
        /*0968*/ 	.word	0x000218a0


	//   ....[94]....
        /*096c*/ 	.word	0x000218d0


	//   ....[95]....
        /*0970*/ 	.word	0x00021900


	//   ....[96]....
        /*0974*/ 	.word	0x00021a80


	//   ....[97]....
        /*0978*/ 	.word	0x00021ab0


	//   ....[98]....
        /*097c*/ 	.word	0x00021ae0


	//   ....[99]....
        /*0980*/ 	.word	0x00021b10


	//   ....[100]....
        /*0984*/ 	.word	0x00021b40


	//   ....[101]....
        /*0988*/ 	.word	0x00021b70


	//   ....[102]....
        /*098c*/ 	.word	0x00021c30


	//   ....[103]....
        /*0990*/ 	.word	0x00021c50


	//   ....[104]....
        /*0994*/ 	.word	0x00021cc0


	//   ....[105]....
        /*0998*/ 	.word	0x00022360


	//   ....[106]....
        /*099c*/ 	.word	0x000227c0


	//   ....[107]....
        /*09a0*/ 	.word	0x00022860


	//   ....[108]....
        /*09a4*/ 	.word	0x000228f0


	//   ....[109]....
        /*09a8*/ 	.word	0x00022940


	//   ....[110]....
        /*09ac*/ 	.word	0x00022990


	//   ....[111]....
        /*09b0*/ 	.word	0x00022a60


	//   ....[112]....
        /*09b4*/ 	.word	0x00022af0


	//   ....[113]....
        /*09b8*/ 	.word	0x00022b50


	//   ....[114]....
        /*09bc*/ 	.word	0x00022bb0


	//   ....[115]....
        /*09c0*/ 	.word	0x00022f00


	//   ....[116]....
        /*09c4*/ 	.word	0x00022f50


	//   ....[117]....
        /*09c8*/ 	.word	0x00022fe0


	//   ....[118]....
        /*09cc*/ 	.word	0x00023070


	//   ....[119]....
        /*09d0*/ 	.word	0x00023130


	//   ....[120]....
        /*09d4*/ 	.word	0x00023410


	//   ....[121]....
        /*09d8*/ 	.word	0x000235d0


	//   ....[122]....
        /*09dc*/ 	.word	0x00023620


	//   ....[123]....
        /*09e0*/ 	.word	0x00023680


	//   ....[124]....
        /*09e4*/ 	.word	0x00023790


	//   ....[125]....
        /*09e8*/ 	.word	0x000237f0


	//   ....[126]....
        /*09ec*/ 	.word	0x00023910


	//   ....[127]....
        /*09f0*/ 	.word	0x00023970


	//   ....[128]....
        /*09f4*/ 	.word	0x00023a10


	//   ....[129]....
        /*09f8*/ 	.word	0x00023ae0


	//   ....[130]....
        /*09fc*/ 	.word	0x00023b60


	//   ....[131]....
        /*0a00*/ 	.word	0x00023c20


	//   ....[132]....
        /*0a04*/ 	.word	0x00023ca0


	//   ....[133]....
        /*0a08*/ 	.word	0x00024050


	//   ....[134]....
        /*0a0c*/ 	.word	0x000240f0


	//   ....[135]....
        /*0a10*/ 	.word	0x00024210


	//   ....[136]....
        /*0a14*/ 	.word	0x00024280


	//   ....[137]....
        /*0a18*/ 	.word	0x000242f0


	//   ....[138]....
        /*0a1c*/ 	.word	0x00024360


	//   ....[139]....
        /*0a20*/ 	.word	0x000243d0


	//   ....[140]....
        /*0a24*/ 	.word	0x00024450


	//   ....[141]....
        /*0a28*/ 	.word	0x000244e0


	//   ....[142]....
        /*0a2c*/ 	.word	0x00024570


	//   ....[143]....
        /*0a30*/ 	.word	0x000245e0


	//   ....[144]....
        /*0a34*/ 	.word	0x00024650


	//   ....[145]....
        /*0a38*/ 	.word	0x000246c0


	//   ....[146]....
        /*0a3c*/ 	.word	0x00024740


	//   ....[147]....
        /*0a40*/ 	.word	0x000247b0


	//   ....[148]....
        /*0a44*/ 	.word	0x00024850


	//   ....[149]....
        /*0a48*/ 	.word	0x000248e0


	//   ....[150]....
        /*0a4c*/ 	.word	0x00024a10


	//----- nvinfo : EIATTR_REG_RECONFIG
	.align		4
.L_235:
        /*0a50*/ 	.byte	0x01, 0x54
	.zero		2


	//----- nvinfo : EIATTR_SYSCALL_OFFSETS
	.align		4
        /*0a54*/ 	.byte	0x04, 0x46
        /*0a56*/ 	.short	(.L_237 - .L_236)


	//   ....[0]....
.L_236:
        /*0a58*/ 	.word	0x00001da0


	//   ....[1]....
        /*0a5c*/ 	.word	0x00001ef0


	//   ....[2]....
        /*0a60*/ 	.word	0x000076c0


	//   ....[3]....
        /*0a64*/ 	.word	0x000079e0


	//   ....[4]....
        /*0a68*/ 	.word	0x0001d6a0


	//   ....[5]....
        /*0a6c*/ 	.word	0x0001d7f0


	//   ....[6]....
        /*0a70*/ 	.word	0x0001d8e0


	//   ....[7]....
        /*0a74*/ 	.word	0x0001e1c0


	//----- nvinfo : EIATTR_MBARRIER_INSTR_OFFSETS
	.align		4
.L_237:
        /*0a78*/ 	.byte	0x04, 0x39
        /*0a7a*/ 	.short	(.L_239 - .L_238)


	//   ....[0]....
.L_238:
        /*0a7c*/ 	.word	0x000002d0
        /*0a80*/ 	.word	0x000000ff
        /*0a84*/ 	.word	0x0002d800
        /*0a88*/ 	.short	0x0100
        /*0a8a*/ 	.byte	0x08
	.zero		1


	//   ....[1]....
        /*0a8c*/ 	.word	0x000002e0
        /*0a90*/ 	.word	0x000000ff
        /*0a94*/ 	.word	0x0002d820
        /*0a98*/ 	.short	0x0100
        /*0a9a*/ 	.byte	0x08
	.zero		1


	//   ....[2]....
        /*0a9c*/ 	.word	0x000003d0
        /*0aa0*/ 	.word	0x000000ff
        /*0aa4*/ 	.word	0x0002d830
        /*0aa8*/ 	.short	0x0100
        /*0aaa*/ 	.byte	0x08
	.zero		1


	//   ....[3]....
        /*0aac*/ 	.word	0x000003e0
        /*0ab0*/ 	.word	0x000000ff
        /*0ab4*/ 	.word	0x0002d840
        /*0ab8*/ 	.short	0x0100
        /*0aba*/ 	.byte	0x08
	.zero		1


	//   ....[4]....
        /*0abc*/ 	.word	0x000003f0
        /*0ac0*/ 	.word	0x000000ff
        /*0ac4*/ 	.word	0x0002d838
        /*0ac8*/ 	.short	0x0100
        /*0aca*/ 	.byte	0x08
	.zero		1


	//   ....[5]....
        /*0acc*/ 	.word	0x00000400
        /*0ad0*/ 	.word	0x000000ff
        /*0ad4*/ 	.word	0x0002d848
        /*0ad8*/ 	.short	0x0100
        /*0ada*/ 	.byte	0x08
	.zero		1


	//   ....[6]....
        /*0adc*/ 	.word	0x00000530
        /*0ae0*/ 	.word	0x000000ff
        /*0ae4*/ 	.word	0x0002d850
        /*0ae8*/ 	.short	0x0100
        /*0aea*/ 	.byte	0x08
	.zero		1


	//   ....[7]....
        /*0aec*/ 	.word	0x00000540
        /*0af0*/ 	.word	0x000000ff
        /*0af4*/ 	.word	0x0002d860
        /*0af8*/ 	.short	0x0100
        /*0afa*/ 	.byte	0x08
	.zero		1


	//   ....[8]....
        /*0afc*/ 	.word	0x00000550
        /*0b00*/ 	.word	0x000000ff
        /*0b04*/ 	.word	0x0002d858
        /*0b08*/ 	.short	0x0100
        /*0b0a*/ 	.byte	0x08
	.zero		1


	//   ....[9]....
        /*0b0c*/ 	.word	0x00000560
        /*0b10*/ 	.word	0x000000ff
        /*0b14*/ 	.word	0x0002d868
        /*0b18*/ 	.short	0x0100
        /*0b1a*/ 	.byte	0x08
	.zero		1


	//   ....[10]....
        /*0b1c*/ 	.word	0x00000650
        /*0b20*/ 	.word	0x000000ff
        /*0b24*/ 	.word	0x0002d870
        /*0b28*/ 	.short	0x0100
        /*0b2a*/ 	.byte	0x06
	.zero		1


	//   ....[11]....
        /*0b2c*/ 	.word	0x00000660
        /*0b30*/ 	.word	0x000000ff
        /*0b34*/ 	.word	0x0002d880
        /*0b38*/ 	.short	0x0100
        /*0b3a*/ 	.byte	0x06
	.zero		1


	//   ....[12]....
        /*0b3c*/ 	.word	0x00000670
        /*0b40*/ 	.word	0x000000ff
        /*0b44*/ 	.word	0x0002d878
        /*0b48*/ 	.short	0x0100
        /*0b4a*/ 	.byte	0x06
	.zero		1


	//   ....[13]....
        /*0b4c*/ 	.word	0x00000680
        /*0b50*/ 	.word	0x000000ff
        /*0b54*/ 	.word	0x0002d888
        /*0b58*/ 	.short	0x0100
        /*0b5a*/ 	.byte	0x06
	.zero		1


	//   ....[14]....
        /*0b5c*/ 	.word	0x000007b0
        /*0b60*/ 	.word	0x000000ff
        /*0b64*/ 	.word	0x0002d890
        /*0b68*/ 	.short	0x0100
        /*0b6a*/ 	.byte	0x08
	.zero		1


	//   ....[15]....
        /*0b6c*/ 	.word	0x000007c0
        /*0b70*/ 	.word	0x000000ff
        /*0b74*/ 	.word	0x0002d8a0
        /*0b78*/ 	.short	0x0100
        /*0b7a*/ 	.byte	0x08
	.zero		1


	//   ....[16]....
        /*0b7c*/ 	.word	0x000007d0
        /*0b80*/ 	.word	0x000000ff
        /*0b84*/ 	.word	0x0002d898
        /*0b88*/ 	.short	0x0100
        /*0b8a*/ 	.byte	0x08
	.zero		1


	//   ....[17]....
        /*0b8c*/ 	.word	0x000007e0
        /*0b90*/ 	.word	0x000000ff
        /*0b94*/ 	.word	0x0002d8a8
        /*0b98*/ 	.short	0x0100
        /*0b9a*/ 	.byte	0x08
	.zero		1


	//   ....[18]....
        /*0b9c*/ 	.word	0x00000910
        /*0ba0*/ 	.word	0x000000ff
        /*0ba4*/ 	.word	0x0002d8b0
        /*0ba8*/ 	.short	0x0100
        /*0baa*/ 	.byte	0x08
	.zero		1


	//   ....[19]....
        /*0bac*/ 	.word	0x00000920
        /*0bb0*/ 	.word	0x000000ff
        /*0bb4*/ 	.word	0x0002d8c0
        /*0bb8*/ 	.short	0x0100
        /*0bba*/ 	.byte	0x08
	.zero		1


	//   ....[20]....
        /*0bbc*/ 	.word	0x00000930
        /*0bc0*/ 	.word	0x000000ff
        /*0bc4*/ 	.word	0x0002d8b8
        /*0bc8*/ 	.short	0x0100
        /*0bca*/ 	.byte	0x08
	.zero		1


	//   ....[21]....
        /*0bcc*/ 	.word	0x00000940
        /*0bd0*/ 	.word	0x000000ff
        /*0bd4*/ 	.word	0x0002d8c8
        /*0bd8*/ 	.short	0x0100
        /*0bda*/ 	.byte	0x08
	.zero		1


	//   ....[22]....
        /*0bdc*/ 	.word	0x00003390
        /*0be0*/ 	.word	0x0000000e
        /*0be4*/ 	.word	0x0002d890
        /*0be8*/ 	.short	0x010a
        /*0bea*/ 	.byte	0x3f
	.zero		1


	//   ....[23]....
        /*0bec*/ 	.word	0x00004da0
        /*0bf0*/ 	.word	0x0000000e
        /*0bf4*/ 	.word	0x0002d890
        /*0bf8*/ 	.short	0x010a
        /*0bfa*/ 	.byte	0x3f
	.zero		1


	//   ....[24]....
        /*0bfc*/ 	.word	0x00006780
        /*0c00*/ 	.word	0x0000000e
        /*0c04*/ 	.word	0x0002d890
        /*0c08*/ 	.short	0x010a
        /*0c0a*/ 	.byte	0x3f
	.zero		1


	//   ....[25]....
        /*0c0c*/ 	.word	0x000069f0
        /*0c10*/ 	.word	0x0000001c
        /*0c14*/ 	.word	0x00000000
        /*0c18*/ 	.short	0x0101
        /*0c1a*/ 	.byte	0x3f
	.zero		1


	//   ....[26]....
        /*0c1c*/ 	.word	0x00006a30
        /*0c20*/ 	.word	0x0000000e
        /*0c24*/ 	.word	0x0002d8b0
        /*0c28*/ 	.short	0x010a
        /*0c2a*/ 	.byte	0x3f
	.zero		1


	//   ....[27]....
        /*0c2c*/ 	.word	0x00006d50
        /*0c30*/ 	.word	0x0000000e
        /*0c34*/ 	.word	0x00000000
        /*0c38*/ 	.short	0x0101
        /*0c3a*/ 	.byte	0x3f
	.zero		1


	//   ....[28]....
        /*0c3c*/ 	.word	0x00007760
        /*0c40*/ 	.word	0x00000002
        /*0c44*/ 	.word	0x0002d800
        /*0c48*/ 	.short	0x010a
        /*0c4a*/ 	.byte	0x3f
	.zero		1


	//   ....[29]....
        /*0c4c*/ 	.word	0x000077b0
        /*0c50*/ 	.word	0x00000002
        /*0c54*/ 	.word	0x0002d800
        /*0c58*/ 	.short	0x010a
        /*0c5a*/ 	.byte	0x3f
	.zero		1


	//   ....[30]....
        /*0c5c*/ 	.word	0x00008390
        /*0c60*/ 	.word	0x00000002
        /*0c64*/ 	.word	0x0002d800
        /*0c68*/ 	.short	0x010a
        /*0c6a*/ 	.byte	0x3f
	.zero		1


	//   ....[31]....
        /*0c6c*/ 	.word	0x00009f70
        /*0c70*/ 	.word	0x00000002
        /*0c74*/ 	.word	0x0002d800
        /*0c78*/ 	.short	0x010a
        /*0c7a*/ 	.byte	0x3f
	.zero		1


	//   ....[32]....
        /*0c7c*/ 	.word	0x0000b690
        /*0c80*/ 	.word	0x0000000b
        /*0c84*/ 	.word	0x0002d830
        /*0c88*/ 	.short	0x010a
        /*0c8a*/ 	.byte	0x3f
	.zero		1


	//   ....[33]....
        /*0c8c*/ 	.word	0x0000b700
        /*0c90*/ 	.word	0x0000000b
        /*0c94*/ 	.word	0x0002d830
        /*0c98*/ 	.short	0x010a
        /*0c9a*/ 	.byte	0x3f
	.zero		1


	//   ....[34]....
        /*0c9c*/ 	.word	0x0000bd30
        /*0ca0*/ 	.word	0x00000000
        /*0ca4*/ 	.word	0x00000000
        /*0ca8*/ 	.short	0x0101
        /*0caa*/ 	.byte	0x3f
	.zero		1


	//   ....[35]....
        /*0cac*/ 	.word	0x0000ed20
        /*0cb0*/ 	.word	0x00000009
        /*0cb4*/ 	.word	0x0002d830
        /*0cb8*/ 	.short	0x010a
        /*0cba*/ 	.byte	0x3f
	.zero		1


	//   ....[36]....
        /*0cbc*/ 	.word	0x0000ed70
        /*0cc0*/ 	.word	0x00000009
        /*0cc4*/ 	.word	0x0002d830
        /*0cc8*/ 	.short	0x010a
        /*0cca*/ 	.byte	0x3f
	.zero		1


	//   ....[37]....
        /*0ccc*/ 	.word	0x0000f180
        /*0cd0*/ 	.word	0x00000009
        /*0cd4*/ 	.word	0x0002d850
        /*0cd8*/ 	.short	0x010a
        /*0cda*/ 	.byte	0x3f
	.zero		1


	//   ....[38]....
        /*0cdc*/ 	.word	0x0000f1c0
        /*0ce0*/ 	.word	0x00000009
        /*0ce4*/ 	.word	0x0002d850
        /*0ce8*/ 	.short	0x010a
        /*0cea*/ 	.byte	0x3f
	.zero		1


	//   ....[39]....
        /*0cec*/ 	.word	0x0000f8e0
        /*0cf0*/ 	.word	0x00000009
        /*0cf4*/ 	.word	0x00000000
        /*0cf8*/ 	.short	0x0101
        /*0cfa*/ 	.byte	0x3f
	.zero		1


	//   ....[40]....
        /*0cfc*/ 	.word	0x00010270
        /*0d00*/ 	.word	0x00000008
        /*0d04*/ 	.word	0x00000000
        /*0d08*/ 	.short	0x0101
        /*0d0a*/ 	.byte	0x3f
	.zero		1


	//   ....[41]....
        /*0d0c*/ 	.word	0x000123d0
        /*0d10*/ 	.word	0x00000000
        /*0d14*/ 	.word	0x0002d830
        /*0d18*/ 	.short	0x010a
        /*0d1a*/ 	.byte	0x3f
	.zero		1


	//   ....[42]....
        /*0d1c*/ 	.word	0x00012420
        /*0d20*/ 	.word	0x00000000
        /*0d24*/ 	.word	0x0002d830
        /*0d28*/ 	.short	0x010a
        /*0d2a*/ 	.byte	0x3f
	.zero		1


	//   ....[43]....
        /*0d2c*/ 	.word	0x00012830
        /*0d30*/ 	.word	0x00000006
        /*0d34*/ 	.word	0x0002d850
        /*0d38*/ 	.short	0x010a
        /*0d3a*/ 	.byte	0x3f
	.zero		1


	//   ....[44]....
        /*0d3c*/ 	.word	0x00012870
        /*0d40*/ 	.word	0x00000006
        /*0d44*/ 	.word	0x0002d850
        /*0d48*/ 	.short	0x010a
        /*0d4a*/ 	.byte	0x3f
	.zero		1


	//   ....[45]....
        /*0d4c*/ 	.word	0x000138f0
        /*0d50*/ 	.word	0x0000000b
        /*0d54*/ 	.word	0x00000000
        /*0d58*/ 	.short	0x0101
        /*0d5a*/ 	.byte	0x3f
	.zero		1


	//   ....[46]....
        /*0d5c*/ 	.word	0x00013900
        /*0d60*/ 	.word	0x00000009
        /*0d64*/ 	.word	0x00000000
        /*0d68*/ 	.short	0x0101
        /*0d6a*/ 	.byte	0x3f
	.zero		1


	//   ....[47]....
        /*0d6c*/ 	.word	0x000147b0
        /*0d70*/ 	.word	0x00000000
        /*0d74*/ 	.word	0x0002d830
        /*0d78*/ 	.short	0x010a
        /*0d7a*/ 	.byte	0x3f
	.zero		1


	//   ....[48]....
        /*0d7c*/ 	.word	0x00014800
        /*0d80*/ 	.word	0x00000000
        /*0d84*/ 	.word	0x0002d830
        /*0d88*/ 	.short	0x010a
        /*0d8a*/ 	.byte	0x3f
	.zero		1


	//   ....[49]....
        /*0d8c*/ 	.word	0x00014c10
        /*0d90*/ 	.word	0x00000006
        /*0d94*/ 	.word	0x0002d850
        /*0d98*/ 	.short	0x010a
        /*0d9a*/ 	.byte	0x3f
	.zero		1


	//   ....[50]....
        /*0d9c*/ 	.word	0x00014c50
        /*0da0*/ 	.word	0x00000006
        /*0da4*/ 	.word	0x0002d850
        /*0da8*/ 	.short	0x010a
        /*0daa*/ 	.byte	0x3f
	.zero		1


	//   ....[51]....
        /*0dac*/ 	.word	0x00015320
        /*0db0*/ 	.word	0x0000000a
        /*0db4*/ 	.word	0x00000000
        /*0db8*/ 	.short	0x0101
        /*0dba*/ 	.byte	0x3f
	.zero		1


	//   ....[52]....
        /*0dbc*/ 	.word	0x00015d10
        /*0dc0*/ 	.word	0x00000000
        /*0dc4*/ 	.word	0x00000000
        /*0dc8*/ 	.short	0x0101
        /*0dca*/ 	.byte	0x3f
	.zero		1


	//   ....[53]....
        /*0dcc*/ 	.word	0x00017b20
        /*0dd0*/ 	.word	0x0000000a
        /*0dd4*/ 	.word	0x0002d850
        /*0dd8*/ 	.short	0x010a
        /*0dda*/ 	.byte	0x3f
	.zero		1


	//   ....[54]....
        /*0ddc*/ 	.word	0x00017bd0
        /*0de0*/ 	.word	0x0000000a
        /*0de4*/ 	.word	0x0002d850
        /*0de8*/ 	.short	0x010a
        /*0dea*/ 	.byte	0x3f
	.zero		1


	//   ....[55]....
        /*0dec*/ 	.word	0x000183b0
        /*0df0*/ 	.word	0x00000007
        /*0df4*/ 	.word	0x00000000
        /*0df8*/ 	.short	0x0101
        /*0dfa*/ 	.byte	0x3f
	.zero		1


	//   ....[56]....
        /*0dfc*/ 	.word	0x000197a0
        /*0e00*/ 	.word	0x00000000
        /*0e04*/ 	.word	0x00000000
        /*0e08*/ 	.short	0x0101
        /*0e0a*/ 	.byte	0x3f
	.zero		1


	//   ....[57]....
        /*0e0c*/ 	.word	0x0001bd00
        /*0e10*/ 	.word	0x00000016
        /*0e14*/ 	.word	0x0002d820
        /*0e18*/ 	.short	0x010a
        /*0e1a*/ 	.byte	0x3f
	.zero		1


	//   ....[58]....
        /*0e1c*/ 	.word	0x0001bd90
        /*0e20*/ 	.word	0x0000000b
        /*0e24*/ 	.word	0x0002d8a0
        /*0e28*/ 	.short	0x010a
        /*0e2a*/ 	.byte	0x3f
	.zero		1


	//   ....[59]....
        /*0e2c*/ 	.word	0x0001c1e0
        /*0e30*/ 	.word	0x0000000b
        /*0e34*/ 	.word	0x0002d8c0
        /*0e38*/ 	.short	0x010a
        /*0e3a*/ 	.byte	0x3f
	.zero		1


	//   ....[60]....
        /*0e3c*/ 	.word	0x0001c6f0
        /*0e40*/ 	.word	0x00000006
        /*0e44*/ 	.word	0x0002d8a0
        /*0e48*/ 	.short	0x010a
        /*0e4a*/ 	.byte	0x3f
	.zero		1


	//   ....[61]....
        /*0e4c*/ 	.word	0x0001cb30
        /*0e50*/ 	.word	0x00000006
        /*0e54*/ 	.word	0x0002d8c0
        /*0e58*/ 	.short	0x010a
        /*0e5a*/ 	.byte	0x3f
	.zero		1


	//   ....[62]....
        /*0e5c*/ 	.word	0x0001dc60
        /*0e60*/ 	.word	0x00000000
        /*0e64*/ 	.word	0x0002d840
        /*0e68*/ 	.short	0x010a
        /*0e6a*/ 	.byte	0x3f
	.zero		1


	//   ....[63]....
        /*0e6c*/ 	.word	0x0001ebd0
        /*0e70*/ 	.word	0x00000016
        /*0e74*/ 	.word	0x0002d800
        /*0e78*/ 	.short	0x0107
        /*0e7a*/ 	.byte	0x3f
	.zero		1


	//   ....[64]....
        /*0e7c*/ 	.word	0x0001ecc0
        /*0e80*/ 	.word	0x00000016
        /*0e84*/ 	.word	0x0002d800
        /*0e88*/ 	.short	0x0101
        /*0e8a*/ 	.byte	0x3f
	.zero		1


	//   ....[65]....
        /*0e8c*/ 	.word	0x0001ece0
        /*0e90*/ 	.word	0x00000016
        /*0e94*/ 	.word	0x0002d820
        /*0e98*/ 	.short	0x010a
        /*0e9a*/ 	.byte	0x3f
	.zero		1


	//   ....[66]....
        /*0e9c*/ 	.word	0x0001f020
        /*0ea0*/ 	.word	0x00000003
        /*0ea4*/ 	.word	0x0002d840
        /*0ea8*/ 	.short	0x010a
        /*0eaa*/ 	.byte	0x3f
	.zero		1


	//   ....[67]....
        /*0eac*/ 	.word	0x0001f4a0
        /*0eb0*/ 	.word	0x00000003
        /*0eb4*/ 	.word	0x00000060
        /*0eb8*/ 	.short	0x010a
        /*0eba*/ 	.byte	0x3f
	.zero		1


	//   ....[68]....
        /*0ebc*/ 	.word	0x0001fbf0
        /*0ec0*/ 	.word	0x00000003
        /*0ec4*/ 	.word	0x0002d840
        /*0ec8*/ 	.short	0x010a
        /*0eca*/ 	.byte	0x3f
	.zero		1


	//   ....[69]....
        /*0ecc*/ 	.word	0x00020070
        /*0ed0*/ 	.word	0x0000000b
        /*0ed4*/ 	.word	0x00000060
        /*0ed8*/ 	.short	0x010a
        /*0eda*/ 	.byte	0x3f
	.zero		1


	//   ....[70]....
        /*0edc*/ 	.word	0x000206f0
        /*0ee0*/ 	.word	0x00000002
        /*0ee4*/ 	.word	0x0002d840
        /*0ee8*/ 	.short	0x010a
        /*0eea*/ 	.byte	0x3f
	.zero		1


	//   ....[71]....
        /*0eec*/ 	.word	0x00020b80
        /*0ef0*/ 	.word	0x00000007
        /*0ef4*/ 	.word	0x00000060
        /*0ef8*/ 	.short	0x010a
        /*0efa*/ 	.byte	0x3f
	.zero		1


	//   ....[72]....
        /*0efc*/ 	.word	0x000211b0
        /*0f00*/ 	.word	0x00000003
        /*0f04*/ 	.word	0x0002d860
        /*0f08*/ 	.short	0x010a
        /*0f0a*/ 	.byte	0x3f
	.zero		1


	//   ....[73]....
        /*0f0c*/ 	.word	0x000222e0
        /*0f10*/ 	.word	0x00000009
        /*0f14*/ 	.word	0x0002d820
        /*0f18*/ 	.short	0x010a
        /*0f1a*/ 	.byte	0x3f
	.zero		1


	//   ....[74]....
        /*0f1c*/ 	.word	0x00022470
        /*0f20*/ 	.word	0x00000005
        /*0f24*/ 	.word	0x00000000
        /*0f28*/ 	.short	0x010a
        /*0f2a*/ 	.byte	0x3f
	.zero		1


	//   ....[75]....
        /*0f2c*/ 	.word	0x000224e0
        /*0f30*/ 	.word	0x00000003
        /*0f34*/ 	.word	0x00000000
        /*0f38*/ 	.short	0x010a
        /*0f3a*/ 	.byte	0x3f
	.zero		1


	//   ....[76]....
        /*0f3c*/ 	.word	0x00022540
        /*0f40*/ 	.word	0x00000017
        /*0f44*/ 	.word	0x00000000
        /*0f48*/ 	.short	0x010a
        /*0f4a*/ 	.byte	0x3f
	.zero		1


	//   ....[77]....
        /*0f4c*/ 	.word	0x00022570
        /*0f50*/ 	.word	0x00000007
        /*0f54*/ 	.word	0x00000000
        /*0f58*/ 	.short	0x010a
        /*0f5a*/ 	.byte	0x3f
	.zero		1


	//   ....[78]....
        /*0f5c*/ 	.word	0x000225d0
        /*0f60*/ 	.word	0x0000000e
        /*0f64*/ 	.word	0x0002d890
        /*0f68*/ 	.short	0x010a
        /*0f6a*/ 	.byte	0x3f
	.zero		1


	//   ....[79]....
        /*0f6c*/ 	.word	0x00022620
        /*0f70*/ 	.word	0x0000000e
        /*0f74*/ 	.word	0x0002d890
        /*0f78*/ 	.short	0x010a
        /*0f7a*/ 	.byte	0x3f
	.zero		1


	//   ....[80]....
        /*0f7c*/ 	.word	0x00022670
        /*0f80*/ 	.word	0x0000000e
        /*0f84*/ 	.word	0x0002d890
        /*0f88*/ 	.short	0x010a
        /*0f8a*/ 	.byte	0x3f
	.zero		1


	//   ....[81]....
        /*0f8c*/ 	.word	0x000226c0
        /*0f90*/ 	.word	0x0000000e
        /*0f94*/ 	.word	0x0002d8b0
        /*0f98*/ 	.short	0x010a
        /*0f9a*/ 	.byte	0x3f
	.zero		1


	//   ....[82]....
        /*0f9c*/ 	.word	0x000229c0
        /*0fa0*/ 	.word	0x00000002
        /*0fa4*/ 	.word	0x0002d800
        /*0fa8*/ 	.short	0x010a
        /*0faa*/ 	.byte	0x3f
	.zero		1


	//   ....[83]....
        /*0fac*/ 	.word	0x00022be0
        /*0fb0*/ 	.word	0x00000002
        /*0fb4*/ 	.word	0x0002d800
        /*0fb8*/ 	.short	0x010a
        /*0fba*/ 	.byte	0x3f
	.zero		1


	//   ....[84]....
        /*0fbc*/ 	.word	0x00022c30
        /*0fc0*/ 	.word	0x0000000b
        /*0fc4*/ 	.word	0x0002d830
        /*0fc8*/ 	.short	0x010a
        /*0fca*/ 	.byte	0x3f
	.zero		1


	//   ....[85]....
        /*0fcc*/ 	.word	0x00022c80
        /*0fd0*/ 	.word	0x00000009
        /*0fd4*/ 	.word	0x0002d830
        /*0fd8*/ 	.short	0x010a
        /*0fda*/ 	.byte	0x3f
	.zero		1


	//   ....[86]....
        /*0fdc*/ 	.word	0x00022cd0
        /*0fe0*/ 	.word	0x00000009
        /*0fe4*/ 	.word	0x0002d850
        /*0fe8*/ 	.short	0x010a
        /*0fea*/ 	.byte	0x3f
	.zero		1


	//   ....[87]....
        /*0fec*/ 	.word	0x00022d20
        /*0ff0*/ 	.word	0x00000000
        /*0ff4*/ 	.word	0x0002d830
        /*0ff8*/ 	.short	0x010a
        /*0ffa*/ 	.byte	0x3f
	.zero		1


	//   ....[88]....
        /*0ffc*/ 	.word	0x00022d70
        /*1000*/ 	.word	0x00000006
        /*1004*/ 	.word	0x0002d850
        /*1008*/ 	.short	0x010a
        /*100a*/ 	.byte	0x3f
	.zero		1


	//   ....[89]....
        /*100c*/ 	.word	0x00022dc0
        /*1010*/ 	.word	0x00000000
        /*1014*/ 	.word	0x0002d830
        /*1018*/ 	.short	0x010a
        /*101a*/ 	.byte	0x3f
	.zero		1


	//   ....[90]....
        /*101c*/ 	.word	0x00022e10
        /*1020*/ 	.word	0x00000006
        /*1024*/ 	.word	0x0002d850
        /*1028*/ 	.short	0x010a
        /*102a*/ 	.byte	0x3f
	.zero		1


	//   ....[91]....
        /*102c*/ 	.word	0x00022e60
        /*1030*/ 	.word	0x0000000a
        /*1034*/ 	.word	0x0002d850
        /*1038*/ 	.short	0x010a
        /*103a*/ 	.byte	0x3f
	.zero		1


	//   ....[92]....
        /*103c*/ 	.word	0x000231f0
        /*1040*/ 	.word	0x00000016
        /*1044*/ 	.word	0x0002d820
        /*1048*/ 	.short	0x010a
        /*104a*/ 	.byte	0x3f
	.zero		1


	//   ....[93]....
        /*104c*/ 	.word	0x00023240
        /*1050*/ 	.word	0x0000000b
        /*1054*/ 	.word	0x0002d8a0
        /*1058*/ 	.short	0x010a
        /*105a*/ 	.byte	0x3f
	.zero		1


	//   ....[94]....
        /*105c*/ 	.word	0x00023290
        /*1060*/ 	.word	0x0000000b
        /*1064*/ 	.word	0x0002d8c0
        /*1068*/ 	.short	0x010a
        /*106a*/ 	.byte	0x3f
	.zero		1


	//   ....[95]....
        /*106c*/ 	.word	0x000232e0
        /*1070*/ 	.word	0x00000006
        /*1074*/ 	.word	0x0002d8a0
        /*1078*/ 	.short	0x010a
        /*107a*/ 	.byte	0x3f
	.zero		1


	//   ....[96]....
        /*107c*/ 	.word	0x00023330
        /*1080*/ 	.word	0x00000006
        /*1084*/ 	.word	0x0002d8c0
        /*1088*/ 	.short	0x010a
        /*108a*/ 	.byte	0x3f
	.zero		1


	//   ....[97]....
        /*108c*/ 	.word	0x000234d0
        /*1090*/ 	.word	0x00000000
        /*1094*/ 	.word	0x0002d840
        /*1098*/ 	.short	0x010a
        /*109a*/ 	.byte	0x3f
	.zero		1


	//   ....[98]....
        /*109c*/ 	.word	0x00023d70
        /*10a0*/ 	.word	0x00000016
        /*10a4*/ 	.word	0x0002d820
        /*10a8*/ 	.short	0x010a
        /*10aa*/ 	.byte	0x3f
	.zero		1


	//   ....[99]....
        /*10ac*/ 	.word	0x00023dc0
        /*10b0*/ 	.word	0x00000003
        /*10b4*/ 	.word	0x0002d840
        /*10b8*/ 	.short	0x010a
        /*10ba*/ 	.byte	0x3f
	.zero		1


	//   ....[100]....
        /*10bc*/ 	.word	0x00023e10
        /*10c0*/ 	.word	0x00000003
        /*10c4*/ 	.word	0x00000060
        /*10c8*/ 	.short	0x010a
        /*10ca*/ 	.byte	0x3f
	.zero		1


	//   ....[101]....
        /*10cc*/ 	.word	0x00023e60
        /*10d0*/ 	.word	0x00000003
        /*10d4*/ 	.word	0x0002d840
        /*10d8*/ 	.short	0x010a
        /*10da*/ 	.byte	0x3f
	.zero		1


	//   ....[102]....
        /*10dc*/ 	.word	0x00023eb0
        /*10e0*/ 	.word	0x0000000b
        /*10e4*/ 	.word	0x00000060
        /*10e8*/ 	.short	0x010a
        /*10ea*/ 	.byte	0x3f
	.zero		1


	//   ....[103]....
        /*10ec*/ 	.word	0x00023f00
        /*10f0*/ 	.word	0x00000002
        /*10f4*/ 	.word	0x0002d840
        /*10f8*/ 	.short	0x010a
        /*10fa*/ 	.byte	0x3f
	.zero		1


	//   ....[104]....
        /*10fc*/ 	.word	0x00023f50
        /*1100*/ 	.word	0x00000007
        /*1104*/ 	.word	0x00000060
        /*1108*/ 	.short	0x010a
        /*110a*/ 	.byte	0x3f
	.zero		1


	//   ....[105]....
        /*110c*/ 	.word	0x00023fa0
        /*1110*/ 	.word	0x00000003
        /*1114*/ 	.word	0x0002d860
        /*1118*/ 	.short	0x010a
        /*111a*/ 	.byte	0x3f
	.zero		1


	//   ....[106]....
        /*111c*/ 	.word	0x00024930
        /*1120*/ 	.word	0x00000009
        /*1124*/ 	.word	0x0002d820
        /*1128*/ 	.short	0x010a
        /*112a*/ 	.byte	0x3f
	.zero		1


	//   ....[107]....
        /*112c*/ 	.word	0x00024ad0
        /*1130*/ 	.word	0x00000005
        /*1134*/ 	.word	0x00000000
        /*1138*/ 	.short	0x010a
        /*113a*/ 	.byte	0x3f
	.zero		1


	//   ....[108]....
        /*113c*/ 	.word	0x00024b20
        /*1140*/ 	.word	0x00000003
        /*1144*/ 	.word	0x00000000
        /*1148*/ 	.short	0x010a
        /*114a*/ 	.byte	0x3f
	.zero		1


	//   ....[109]....
        /*114c*/ 	.word	0x00024b70
        /*1150*/ 	.word	0x00000017
        /*1154*/ 	.word	0x00000000
        /*1158*/ 	.short	0x010a
        /*115a*/ 	.byte	0x3f
	.zero		1


	//----- nvinfo : EIATTR_NUM_MBARRIERS
	.align		4
.L_239:
        /*115c*/ 	.byte	0x03, 0x38
        /*115e*/ 	.short	0x0016


	//----- nvinfo : EIATTR_EXIT_INSTR_OFFSETS
	.align		4
        /*1160*/ 	.byte	0x04, 0x1c
        /*1162*/ 	.short	(.L_241 - .L_240)


	//   ....[0]....
.L_240:
        /*1164*/ 	.word	0x000225c0


	//----- nvinfo : EIATTR_MAX_THREADS
	.align		4
.L_241:
        /*1168*/ 	.byte	0x04, 0x05
        /*116a*/ 	.short	(.L_243 - .L_242)
.L_242:
        /*116c*/ 	.word	0x00000200
        /*1170*/ 	.word	0x00000001
        /*1174*/ 	.word	0x00000001


	//----- nvinfo : EIATTR_CRS_STACK_SIZE
	.align		4
.L_243:
        /*1178*/ 	.byte	0x04, 0x1e
        /*117a*/ 	.short	(.L_245 - .L_244)
.L_244:
        /*117c*/ 	.word	0x00000000


	//----- nvinfo : EIATTR_CBANK_PARAM_SIZE
	.align		4
.L_245:
        /*1180*/ 	.byte	0x03, 0x19
        /*1182*/ 	.short	0x0af0


	//----- nvinfo : EIATTR_PARAM_CBANK
	.align		4
        /*1184*/ 	.byte	0x04, 0x0a
        /*1186*/ 	.short	(.L_247 - .L_246)
	.align		4
.L_246:
        /*1188*/ 	.word	index@(.nv.constant0._ZN7cutlass13device_kernelIN5flash11enable_sm90INS1_16FlashAttnFwdSm90INS1_25CollectiveMainloopFwdSm90ILi2EN4cute5tupleIJNS5_1CILi1EEES8_S8_EEENS6_IJNS7_ILi192EEENS7_ILi128EEENS7_ILi96EEEEEELi96ENS_6half_tEfNS_4arch4Sm90ELb0ELb1ELb0ELb1ELb0ELb1ELb0ELb0ELb1ELb1ELb0ELb0EEENS1_21CollectiveEpilogueFwdINS6_IJSA_SC_SB_EEES9_SE_SG_Li384ELb1ELb1ELb0ELb0EEENS1_36VarlenDynamicPersistentTileSchedulerILi192ELi128ELi384ELi128ELb0ELb1ELb1ELb1ELb0ELb1EEEEEEEEEvNT_6ParamsE)
        /*118c*/ 	.short	0x0210
        /*118e*/ 	.short	0x0af0


	//----- nvinfo : EIATTR_SW_WAR
	.align		4
.L_247:
        /*1190*/ 	.byte	0x04, 0x36
        /*1192*/ 	.short	(.L_249 - .L_248)
.L_248:
        /*1194*/ 	.word	0x00000008
.L_249:


//--------------------- .nv.info._ZN7cutlass13device_kernelIN5flash11enable_sm90INS1_16FlashAttnFwdSm90INS1_25CollectiveMainloopFwdSm90ILi2EN4cute5tupleIJNS5_1CILi1EEES8_S8_EEENS6_IJNS7_ILi192EEENS7_ILi144EEENS7_ILi96EEEEEELi96ENS_6half_tEfNS_4arch4Sm90ELb1ELb0ELb0ELb0ELb0ELb0ELb0ELb0ELb1ELb1ELb0ELb0EEENS1_21CollectiveEpilogueFwdINS6_IJSA_SC_SB_EEES9_SE_SG_Li384ELb0ELb1ELb0ELb0EEENS1_30DynamicPersistentTileSchedulerILi384ELi128ELb0ELb1ELb1EEEEEEEEEvNT_6ParamsE --------------------------
	.section	.nv.info._ZN7cutlass13device_kernelIN5flash11enable_sm90INS1_16FlashAttnFwdSm90INS1_25CollectiveMainloopFwdSm90ILi2EN4cute5tupleIJNS5_1CILi1EEES8_S8_EEENS6_IJNS7_ILi192EEENS7_ILi144EEENS7_ILi96EEEEEELi96ENS_6half_tEfNS_4arch4Sm90ELb1ELb0ELb0ELb0ELb0ELb0ELb0ELb0ELb1ELb1ELb0ELb0EEENS1_21CollectiveEpilogueFwdINS6_IJSA_SC_SB_EEES9_SE_SG_Li384ELb0ELb1ELb0ELb0EEENS1_30DynamicPersistentTileSchedulerILi384ELi128ELb0ELb1ELb1EEEEEEEEEvNT_6ParamsE,"",@"SHT_CUDA_INFO"
	.sectionflags	@""
	.align	4


	//----- nvinfo : EIATTR_CUDA_API_VERSION
	.align		4
        /*0000*/ 	.byte	0x04, 0x37
        /*0002*/ 	.short	(.L_251 - .L_250)
.L_250:
        /*0004*/ 	.word	0x00000082


	//----- nvinfo : EIATTR_KPARAM_INFO
	.align		4
.L_251:
        /*0008*/ 	.byte	0x04, 0x17
        /*000a*/ 	.short	(.L_253 - .L_252)
.L_252:
        /*000c*/ 	.word	0x00000000
        /*0010*/ 	.short	0x0000
        /*0012*/ 	.short	0x0070
        /*0014*/ 	.byte	0x00, 0xf0, 0x01, 0x2a


	//----- nvinfo : EIATTR_SPARSE_MMA_MASK
	.align		4
.L_253:
        /*0018*/ 	.byte	0x03, 0x50
        /*001a*/ 	.short	0x0000


	//----- nvinfo : EIATTR_MAXREG_COUNT
	.align		4
        /*001c*/ 	.byte	0x03, 0x1b
        /*001e*/ 	.short	0x0080


	//----- nvinfo : EIATTR_NUM_BARRIERS
	.align		4
        /*0020*/ 	.byte	0x02, 0x4c
        /*0022*/ 	.byte	0x10
	.zero		1


	//----- nvinfo : EIATTR_EXTERNS
	.align		4
        /*0024*/ 	.byte	0x04, 0x0f
        /*0026*/ 	.short	(.L_255 - .L_254)


	//   ....[0]....
	.align		4
.L_254:
        /*0028*/ 	.word	index@(__assertfail)


	//----- nvinfo : EIATTR_ANNOTATIONS
	.align		4
.L_255:
        /*002c*/ 	.byte	0x04, 0x55
        /*002e*/ 	.short	(.L_257 - .L_256)


	//   ....[0]....
.L_256:
        /*0030*/ 	.word	0x00000001
        /*0034*/ 	.byte	0x50, 0x09, 0x00, 0x00, 0x01, 0x00, 0x00, 0x00, 0x60, 0x0a, 0x00, 0x00, 0x01, 0x00, 0x00, 0x00
        /*0044*/ 	.byte	0xb0, 0xee, 0x00, 0x00, 0x01, 0x00, 0x00, 0x00, 0xc0, 0xee, 0x00, 0x00, 0x01, 0x00, 0x00, 0x00
        /*0054*/ 	.byte	0x40, 0xef, 0x00, 0x00, 0x01, 0x00, 0x00, 0x00, 0x20, 0x0c, 0x01, 0x00, 0x01, 0x00, 0x00, 0x00
        /*0064*/ 	.byte	0x40, 0x0c, 0x01, 0x00, 0x01, 0x00, 0x00, 0x00, 0x10, 0x34, 0x01, 0x00, 0x01, 0x00, 0x00, 0x00
        /*0074*/ 	.byte	0xb0, 0x35, 0x01, 0x00, 0x01, 0x00, 0x00, 0x00, 0x50, 0x37, 0x01, 0x00


	//----- nvinfo : EIATTR_MERCURY_ISA_VERSION
	.align		4
.L_257:
        /*0080*/ 	.byte	0x03, 0x5f
        /*0082*/ 	.short	0x0101


	//----- nvinfo : EIATTR_INT_WARP_WIDE_INSTR_OFFSETS
	.align		4
        /*0084*/ 	.byte	0x04, 0x31
        /*0086*/ 	.short	(.L_259 - .L_258)


	//   ....[0]....
.L_258:
        /*0088*/ 	.word	0x00000130


	//   ....[1]....
        /*008c*/ 	.word	0x00000170


	//   ....[2]....
        /*0090*/ 	.word	0x000001e0


	//   ....[3]....
        /*0094*/ 	.word	0x0000f5a0


	//   ....[4]....
        /*0098*/ 	.word	0x0000f640


	//   ....[5]....
        /*009c*/ 	.word	0x00012e90


	//   ....[6]....
        /*00a0*/ 	.word	0x00012f30


	//----- nvinfo : EIATTR_COOP_GROUP_MASK_REGIDS
	.align		4
.L_259:
        /*00a4*/ 	.byte	0x04, 0x29
        /*00a6*/ 	.short	(.L_261 - .L_260)


	//   ....[0]....
.L_260:
        /*00a8*/ 	.word	0xffffffff


	//   ....[1]....
        /*00ac*/ 	.word	0xffffffff


	//   ....[2]....
        /*00b0*/ 	.word	0xffffffff


	//   ....[3]....
        /*00b4*/ 	.word	0xffffffff


	//   ....[4]....
        /*00b8*/ 	.word	0xffffffff


	//   ....[5]....
        /*00bc*/ 	.word	0xffffffff


	//   ....[6]....
        /*00c0*/ 	.word	0xffffffff


	//   ....[7]....
        /*00c4*/ 	.word	0xffffffff


	//   ....[8]....
        /*00c8*/ 	.word	0xffffffff


	//   ....[9]....
        /*00cc*/ 	.word	0xffffffff


	//   ....[10]....
        /*00d0*/ 	.word	0xffffffff


	//   ....[11]....
        /*00d4*/ 	.word	0xffffffff


	//   ....[12]....
        /*00d8*/ 	.word	0xffffffff


	//   ....[13]....
        /*00dc*/ 	.word	0xffffffff


	//   ....[14]....
        /*00e0*/ 	.word	0xffffffff


	//   ....[15]....
        /*00e4*/ 	.word	0xffffffff


	//   ....[16]....
        /*00e8*/ 	.word	0xffffffff


	//   ....[17]....
        /*00ec*/ 	.word	0xffffffff


	//   ....[18]....
        /*00f0*/ 	.word	0xffffffff


	//   ....[19]....
        /*00f4*/ 	.word	0xffffffff


	//   ....[20]....
        /*00f8*/ 	.word	0xffffffff


	//   ....[21]....
        /*00fc*/ 	.word	0xffffffff


	//   ....[22]....
        /*0100*/ 	.word	0xffffffff


	//   ....[23]....
        /*0104*/ 	.word	0xffffffff


	//   ....[24]....
        /*0108*/ 	.word	0xffffffff


	//   ....[25]....
        /*010c*/ 	.word	0xffffffff


	//   ....[26]....
        /*0110*/ 	.word	0xffffffff


	//   ....[27]....
        /*0114*/ 	.word	0xffffffff


	//   ....[28]....
        /*0118*/ 	.word	0xffffffff


	//   ....[29]....
        /*011c*/ 	.word	0xffffffff


	//   ....[30]....
        /*0120*/ 	.word	0xffffffff


	//   ....[31]....
        /*0124*/ 	.word	0xffffffff


	//   ....[32]....
        /*0128*/ 	.word	0xffffffff


	//   ....[33]....
        /*012c*/ 	.word	0xffffffff


	//   ....[34]....
        /*0130*/ 	.word	0xffffffff


	//   ....[35]....
        /*0134*/ 	.word	0xffffffff


	//   ....[36]....
        /*0138*/ 	.word	0xffffffff


	//   ....[37]....
        /*013c*/ 	.word	0xffffffff


	//   ....[38]....
        /*0140*/ 	.word	0xffffffff


	//   ....[39]....
        /*0144*/ 	.word	0xffffffff


	//   ....[40]....
        /*0148*/ 	.word	0xffffffff


	//   ....[41]....
        /*014c*/ 	.word	0xffffffff


	//   ....[42]....
        /*0150*/ 	.word	0xffffffff


	//   ....[43]....
        /*0154*/ 	.word	0xffffffff


	//   ....[44]....
        /*0158*/ 	.word	0xffffffff


	//   ....[45]....
        /*015c*/ 	.word	0xffffffff


	//   ....[46]....
        /*0160*/ 	.word	0xffffffff


	//   ....[47]....
        /*0164*/ 	.word	0xffffffff


	//   ....[48]....
        /*0168*/ 	.word	0xffffffff


	//   ....[49]....
        /*016c*/ 	.word	0xffffffff


	//   ....[50]....
        /*0170*/ 	.word	0xffffffff


	//   ....[51]....
        /*0174*/ 	.word	0xffffffff


	//   ....[52]....
        /*0178*/ 	.word	0xffffffff


	//   ....[53]....
        /*017c*/ 	.word	0xffffffff


	//   ....[54]....
        /*0180*/ 	.word	0xffffffff


	//   ....[55]....
        /*0184*/ 	.word	0xffffffff


	//   ....[56]....
        /*0188*/ 	.word	0xffffffff


	//   ....[57]....
        /*018c*/ 	.word	0xffffffff


	//   ....[58]....
        /*0190*/ 	.word	0xffffffff


	//   ....[59]....
        /*0194*/ 	.word	0x0500000f


	//   ....[60]....
        /*0198*/ 	.word	0x0500000f


	//   ....[61]....
        /*019c*/ 	.word	0x0500000f


	//   ....[62]....
        /*01a0*/ 	.word	0x0500000f


	//   ....[63]....
        /*01a4*/ 	.word	0x0500000f


	//   ....[64]....
        /*01a8*/ 	.word	0x0500000f


	//   ....[65]....
        /*01ac*/ 	.word	0x0500000f


	//   ....[66]....
        /*01b0*/ 	.word	0x0500000f


	//   ....[67]....
        /*01b4*/ 	.word	0x0500000f


	//   ....[68]....
        /*01b8*/ 	.word	0x0500000f


	//   ....[69]....
        /*01bc*/ 	.word	0x0500000f


	//   ....[70]....
        /*01c0*/ 	.word	0x0500000f


	//   ....[71]....
        /*01c4*/ 	.word	0x0500000f


	//   ....[72]....
        /*01c8*/ 	.word	0x0500000f


	//   ....[73]....
        /*01cc*/ 	.word	0x0500000f


	//----- nvinfo : EIATTR_COOP_GROUP_INSTR_OFFSETS
	.align		4
.L_261:
        /*01d0*/ 	.byte	0x04, 0x28
        /*01d2*/ 	.short	(.L_263 - .L_262)


	//   ....[0]....
.L_262:
        /*01d4*/ 	.word	0x00000070


	//   ....[1]....
        /*01d8*/ 	.word	0x00000140


	//   ....[2]....
        /*01dc*/ 	.word	0x00000190


	//   ....[3]....
        /*01e0*/ 	.word	0x000003c0


	//   ....[4]....
        /*01e4*/ 	.word	0x00000520


	//   ....[5]....
        /*01e8*/ 	.word	0x00000640


	//   ....[6]....
        /*01ec*/ 	.word	0x000007a0


	//   ....[7]....
        /*01f0*/ 	.word	0x000015a0


	//   ....[8]....
        /*01f4*/ 	.word	0x00002c00


	//   ....[9]....
        /*01f8*/ 	.word	0x00002c10


	//   ....[10]....
        /*01fc*/ 	.word	0x00003800


	//   ....[11]....
        /*0200*/ 	.word	0x000038a0


	//   ....[12]....
        /*0204*/ 	.word	0x00004240


	//   ....[13]....
        /*0208*/ 	.word	0x000042c0


	//   ....[14]....
        /*020c*/ 	.word	0x00005150


	//   ....[15]....
        /*0210*/ 	.word	0x00006b60


	//   ....[16]....
        /*0214*/ 	.word	0x00006b90


	//   ....[17]....
        /*0218*/ 	.word	0x000073b0


	//   ....[18]....
        /*021c*/ 	.word	0x000074b0


	//   ....[19]....
        /*0220*/ 	.word	0x00007f00


	//   ....[20]....
        /*0224*/ 	.word	0x00007f90


	//   ....[21]....
        /*0228*/ 	.word	0x00009350


	//   ....[22]....
        /*022c*/ 	.word	0x0000afd0


	//   ....[23]....
        /*0230*/ 	.word	0x0000b000


	//   ....[24]....
        /*0234*/ 	.word	0x0000b640


	//   ....[25]....
        /*0238*/ 	.word	0x0000b6c0


	//   ....[26]....
        /*023c*/ 	.word	0x0000caf0


	//   ....[27]....
        /*0240*/ 	.word	0x0000cc00


	//   ....[28]....
        /*0244*/ 	.word	0x0000cc60


	//   ....[29]....
        /*0248*/ 	.word	0x0000cd90


	//   ....[30]....
        /*024c*/ 	.word	0x0000cdc0


	//   ....[31]....
        /*0250*/ 	.word	0x0000dd20


	//   ....[32]....
        /*0254*/ 	.word	0x0000dd50


	//   ....[33]....
        /*0258*/ 	.word	0x0000dd90


	//   ....[34]....
        /*025c*/ 	.word	0x0000ddc0


	//   ....[35]....
        /*0260*/ 	.word	0x0000e2f0


	//   ....[36]....
        /*0264*/ 	.word	0x0000e320


	//   ....[37]....
        /*0268*/ 	.word	0x0000e430


	//   ....[38]....
        /*026c*/ 	.word	0x0000e450


	//   ....[39]....
        /*0270*/ 	.word	0x0000eb80


	//   ....[40]....
        /*0274*/ 	.word	0x0000eb90


	//   ....[41]....
        /*0278*/ 	.word	0x0000eca0


	//   ....[42]....
        /*027c*/ 	.word	0x0000ecc0


	//   ....[43]....
        /*0280*/ 	.word	0x0000ee70


	//   ....[44]....
        /*0284*/ 	.word	0x0000fb80


	//   ....[45]....
        /*0288*/ 	.word	0x000106e0


	//   ....[46]....
        /*028c*/ 	.word	0x00010720


	//   ....[47]....
        /*0290*/ 	.word	0x00010750


	//   ....[48]....
        /*0294*/ 	.word	0x00010820


	//   ....[49]....
        /*0298*/ 	.word	0x00010830


	//   ....[50]....
        /*029c*/ 	.word	0x000108e0


	//   ....[51]....
        /*02a0*/ 	.word	0x000108f0


	//   ....[52]....
        /*02a4*/ 	.word	0x00010900


	//   ....[53]....
        /*02a8*/ 	.word	0x00010910


	//   ....[54]....
        /*02ac*/ 	.word	0x00010920


	//   ....[55]....
        /*02b0*/ 	.word	0x00010a00


	//   ....[56]....
        /*02b4*/ 	.word	0x00010aa0


	//   ....[57]....
        /*02b8*/ 	.word	0x000134f0


	//   ....[58]....
        /*02bc*/ 	.word	0x000136d0


	//   ....[59]....
        /*02c0*/ 	.word	0x00013c50


	//   ....[60]....
        /*02c4*/ 	.word	0x00013db0


	//   ....[61]....
        /*02c8*/ 	.word	0x00013e20


	//   ....[62]....
        /*02cc*/ 	.word	0x00013f90


	//   ....[63]....
        /*02d0*/ 	.word	0x00013fe0


	//   ....[64]....
        /*02d4*/ 	.word	0x00014110


	//   ....[65]....
        /*02d8*/ 	.word	0x00014160


	//   ....[66]....
        /*02dc*/ 	.word	0x00014280


	//   ....[67]....
        /*02e0*/ 	.word	0x00014300


	//   ....[68]....
        /*02e4*/ 	.word	0x00014410


	//   ....[69]....
        /*02e8*/ 	.word	0x00014460


	//   ....[70]....
        /*02ec*/ 	.word	0x00014560


	//   ....[71]....
        /*02f0*/ 	.word	0x000145b0


	//   ....[72]....
        /*02f4*/ 	.word	0x000148c0


	//   ....[73]....
        /*02f8*/ 	.word	0x000149e0


	//----- nvinfo : EIATTR_REG_RECONFIG
	.align		4
.L_263:
        /*02fc*/ 	.byte	0x01, 0x54
	.zero		2


	//----- nvinfo : EIATTR_SYSCALL_OFFSETS
	.align		4
        /*0300*/ 	.byte	0x04, 0x46
        /*0302*/ 	.short	(.L_265 - .L_264)


	//   ....[0]....
.L_264:
        /*0304*/ 	.word	0x000017a0


	//   ....[1]....
        /*0308*/ 	.word	0x0000f7a0


	//   ....[2]....
        /*030c*/ 	.word	0x0000f8f0


	//   ....[3]....
        /*0310*/ 	.word	0x0000f9e0


	//   ....[4]....
        /*0314*/ 	.word	0x000101e0


	//----- nvinfo : EIATTR_MBARRIER_INSTR_OFFSETS
	.align		4
.L_265:
        /*0318*/ 	.byte	0x04, 0x39
        /*031a*/ 	.short	(.L_267 - .L_266)


	//   ....[0]....
.L_266:
        /*031c*/ 	.word	0x00000270
        /*0320*/ 	.word	0x000000ff
        /*0324*/ 	.word	0x00031c00
        /*0328*/ 	.short	0x0100
        /*032a*/ 	.byte	0x08
	.zero		1


	//   ....[1]....
        /*032c*/ 	.word	0x00000280
        /*0330*/ 	.word	0x000000ff
        /*0334*/ 	.word	0x00031c20
        /*0338*/ 	.short	0x0100
        /*033a*/ 	.byte	0x08
	.zero		1


	//   ....[2]....
        /*033c*/ 	.word	0x00000370
        /*0340*/ 	.word	0x000000ff
        /*0344*/ 	.word	0x00031c30
        /*0348*/ 	.short	0x0100
        /*034a*/ 	.byte	0x08
	.zero		1


	//   ....[3]....
        /*034c*/ 	.word	0x00000380
        /*0350*/ 	.word	0x000000ff
        /*0354*/ 	.word	0x00031c40
        /*0358*/ 	.short	0x0100
        /*035a*/ 	.byte	0x08
	.zero		1


	//   ....[4]....
        /*035c*/ 	.word	0x00000390
        /*0360*/ 	.word	0x000000ff
        /*0364*/ 	.word	0x00031c38
        /*0368*/ 	.short	0x0100
        /*036a*/ 	.byte	0x08
	.zero		1


	//   ....[5]....
        /*036c*/ 	.word	0x000003a0
        /*0370*/ 	.word	0x000000ff
        /*0374*/ 	.word	0x00031c48
        /*0378*/ 	.short	0x0100
        /*037a*/ 	.byte	0x08
	.zero		1


	//   ....[6]....
        /*037c*/ 	.word	0x000004d0
        /*0380*/ 	.word	0x000000ff
        /*0384*/ 	.word	0x00031c50
        /*0388*/ 	.short	0x0100
        /*038a*/ 	.byte	0x08
	.zero		1


	//   ....[7]....
        /*038c*/ 	.word	0x000004e0
        /*0390*/ 	.word	0x000000ff
        /*0394*/ 	.word	0x00031c60
        /*0398*/ 	.short	0x0100
        /*039a*/ 	.byte	0x08
	.zero		1


	//   ....[8]....
        /*039c*/ 	.word	0x000004f0
        /*03a0*/ 	.word	0x000000ff
        /*03a4*/ 	.word	0x00031c58
        /*03a8*/ 	.short	0x0100
        /*03aa*/ 	.byte	0x08
	.zero		1


	//   ....[9]....
        /*03ac*/ 	.word	0x00000500
        /*03b0*/ 	.word	0x000000ff
        /*03b4*/ 	.word	0x00031c68
        /*03b8*/ 	.short	0x0100
        /*03ba*/ 	.byte	0x08
	.zero		1


	//   ....[10]....
        /*03bc*/ 	.word	0x000005f0
        /*03c0*/ 	.word	0x000000ff
        /*03c4*/ 	.word	0x00031c70
        /*03c8*/ 	.short	0x0100
        /*03ca*/ 	.byte	0x06
	.zero		1


	//   ....[11]....
        /*03cc*/ 	.word	0x00000600
        /*03d0*/ 	.word	0x000000ff
        /*03d4*/ 	.word	0x00031c80
        /*03d8*/ 	.short	0x0100
        /*03da*/ 	.byte	0x06
	.zero		1


	//   ....[12]....
        /*03dc*/ 	.word	0x00000610
        /*03e0*/ 	.word	0x000000ff
        /*03e4*/ 	.word	0x00031c78
        /*03e8*/ 	.short	0x0100
        /*03ea*/ 	.byte	0x06
	.zero		1


	//   ....[13]....
        /*03ec*/ 	.word	0x00000620
        /*03f0*/ 	.word	0x000000ff
        /*03f4*/ 	.word	0x00031c88
        /*03f8*/ 	.short	0x0100
        /*03fa*/ 	.byte	0x06
	.zero		1


	//   ....[14]....
        /*03fc*/ 	.word	0x00000750
        /*0400*/ 	.word	0x000000ff
        /*0404*/ 	.word	0x00031c90
        /*0408*/ 	.short	0x0100
        /*040a*/ 	.byte	0x08
	.zero		1


	//   ....[15]....
        /*040c*/ 	.word	0x00000760
        /*0410*/ 	.word	0x000000ff
        /*0414*/ 	.word	0x00031ca0
        /*0418*/ 	.short	0x0100
        /*041a*/ 	.byte	0x08
	.zero		1


	//   ....[16]....
        /*041c*/ 	.word	0x00000770
        /*0420*/ 	.word	0x000000ff
        /*0424*/ 	.word	0x00031c98
        /*0428*/ 	.short	0x0100
        /*042a*/ 	.byte	0x08
	.zero		1


	//   ....[17]....
        /*042c*/ 	.word	0x00000780
        /*0430*/ 	.word	0x000000ff
        /*0434*/ 	.word	0x00031ca8
        /*0438*/ 	.short	0x0100
        /*043a*/ 	.byte	0x08
	.zero		1


	//   ....[18]....
        /*043c*/ 	.word	0x000008b0
        /*0440*/ 	.word	0x000000ff
        /*0444*/ 	.word	0x00031cb0
        /*0448*/ 	.short	0x0100
        /*044a*/ 	.byte	0x08
	.zero		1


	//   ....[19]....
        /*044c*/ 	.word	0x000008c0
        /*0450*/ 	.word	0x000000ff
        /*0454*/ 	.word	0x00031cc0
        /*0458*/ 	.short	0x0100
        /*045a*/ 	.byte	0x08
	.zero		1


	//   ....[20]....
        /*045c*/ 	.word	0x000008d0
        /*0460*/ 	.word	0x000000ff
        /*0464*/ 	.word	0x00031cb8
        /*0468*/ 	.short	0x0100
        /*046a*/ 	.byte	0x08
	.zero		1


	//   ....[21]....
        /*046c*/ 	.word	0x000008e0
        /*0470*/ 	.word	0x000000ff
        /*0474*/ 	.word	0x00031cc8
        /*0478*/ 	.short	0x0100
        /*047a*/ 	.byte	0x08
	.zero		1


	//   ....[22]....
        /*047c*/ 	.word	0x00001840
        /*0480*/ 	.word	0x000000ff
        /*0484*/ 	.word	0x00031c00
        /*0488*/ 	.short	0x010a
        /*048a*/ 	.byte	0x25
	.zero		1


	//   ....[23]....
        /*048c*/ 	.word	0x000018c0
        /*0490*/ 	.word	0x00000003
        /*0494*/ 	.word	0x00031c30
        /*0498*/ 	.short	0x010a
        /*049a*/ 	.byte	0x3f
	.zero		1


	//   ....[24]....
        /*049c*/ 	.word	0x00001920
        /*04a0*/ 	.word	0x00000003
        /*04a4*/ 	.word	0x00031c30
        /*04a8*/ 	.short	0x010a
        /*04aa*/ 	.byte	0x3f
	.zero		1


	//   ....[25]....
        /*04ac*/ 	.word	0x00004440
        /*04b0*/ 	.word	0x0000000b
        /*04b4*/ 	.word	0x00000000
        /*04b8*/ 	.short	0x0101
        /*04ba*/ 	.byte	0x3f
	.zero		1


	//   ....[26]....
        /*04bc*/ 	.word	0x00005290
        /*04c0*/ 	.word	0x000000ff
        /*04c4*/ 	.word	0x00031c30
        /*04c8*/ 	.short	0x010a
        /*04ca*/ 	.byte	0x04
	.zero		1


	//   ....[27]....
        /*04cc*/ 	.word	0x000052d0
        /*04d0*/ 	.word	0x000000ff
        /*04d4*/ 	.word	0x00031c30
        /*04d8*/ 	.short	0x010a
        /*04da*/ 	.byte	0x04
	.zero		1


	//   ....[28]....
        /*04dc*/ 	.word	0x00006960
        /*04e0*/ 	.word	0x000000ff
        /*04e4*/ 	.word	0x00031c50
        /*04e8*/ 	.short	0x010a
        /*04ea*/ 	.byte	0x04
	.zero		1


	//   ....[29]....
        /*04ec*/ 	.word	0x000069a0
        /*04f0*/ 	.word	0x000000ff
        /*04f4*/ 	.word	0x00031c50
        /*04f8*/ 	.short	0x010a
        /*04fa*/ 	.byte	0x04
	.zero		1


	//   ....[30]....
        /*04fc*/ 	.word	0x000086d0
        /*0500*/ 	.word	0x00000007
        /*0504*/ 	.word	0x00000000
        /*0508*/ 	.short	0x0101
        /*050a*/ 	.byte	0x3f
	.zero		1


	//   ....[31]....
        /*050c*/ 	.word	0x00008820
        /*0510*/ 	.word	0x00000049
        /*0514*/ 	.word	0x00000000
        /*0518*/ 	.short	0x0101
        /*051a*/ 	.byte	0x3f
	.zero		1


	//   ....[32]....
        /*051c*/ 	.word	0x000094b0
        /*0520*/ 	.word	0x000000ff
        /*0524*/ 	.word	0x00031c30
        /*0528*/ 	.short	0x010a
        /*052a*/ 	.byte	0x04
	.zero		1


	//   ....[33]....
        /*052c*/ 	.word	0x000094f0
        /*0530*/ 	.word	0x000000ff
        /*0534*/ 	.word	0x00031c30
        /*0538*/ 	.short	0x010a
        /*053a*/ 	.byte	0x04
	.zero		1


	//   ....[34]....
        /*053c*/ 	.word	0x0000ab80
        /*0540*/ 	.word	0x000000ff
        /*0544*/ 	.word	0x00031c50
        /*0548*/ 	.short	0x010a
        /*054a*/ 	.byte	0x04
	.zero		1


	//   ....[35]....
        /*054c*/ 	.word	0x0000abc0
        /*0550*/ 	.word	0x000000ff
        /*0554*/ 	.word	0x00031c50
        /*0558*/ 	.short	0x010a
        /*055a*/ 	.byte	0x04
	.zero		1


	//   ....[36]....
        /*055c*/ 	.word	0x0000bf00
        /*0560*/ 	.word	0x00000087
        /*0564*/ 	.word	0x00000000
        /*0568*/ 	.short	0x0101
        /*056a*/ 	.byte	0x3f
	.zero		1


	//   ....[37]....
        /*056c*/ 	.word	0x0000c050
        /*0570*/ 	.word	0x00000008
        /*0574*/ 	.word	0x00000000
        /*0578*/ 	.short	0x0101
        /*057a*/ 	.byte	0x3f
	.zero		1


	//   ....[38]....
        /*057c*/ 	.word	0x0000cb70
        /*0580*/ 	.word	0x000000ff
        /*0584*/ 	.word	0x00031c50
        /*0588*/ 	.short	0x010a
        /*058a*/ 	.byte	0x05
	.zero		1


	//   ....[39]....
        /*058c*/ 	.word	0x0000cbb0
        /*0590*/ 	.word	0x000000ff
        /*0594*/ 	.word	0x00031c50
        /*0598*/ 	.short	0x010a
        /*059a*/ 	.byte	0x05
	.zero		1


	//   ....[40]....
        /*059c*/ 	.word	0x0000d280
        /*05a0*/ 	.word	0x00000008
        /*05a4*/ 	.word	0x00000000
        /*05a8*/ 	.short	0x0101
        /*05aa*/ 	.byte	0x3f
	.zero		1


	//   ....[41]....
        /*05ac*/ 	.word	0x0000e310
        /*05b0*/ 	.word	0x000000ff
        /*05b4*/ 	.word	0x00000000
        /*05b8*/ 	.short	0x0101
        /*05ba*/ 	.byte	0x05
	.zero		1


	//   ....[42]....
        /*05bc*/ 	.word	0x0000fdb0
        /*05c0*/ 	.word	0x00000003
        /*05c4*/ 	.word	0x00031c40
        /*05c8*/ 	.short	0x010a
        /*05ca*/ 	.byte	0x3f
	.zero		1


	//   ....[43]....
        /*05cc*/ 	.word	0x00010bb0
        /*05d0*/ 	.word	0x00000011
        /*05d4*/ 	.word	0x00031c00
        /*05d8*/ 	.short	0x0107
        /*05da*/ 	.byte	0x3f
	.zero		1


	//   ....[44]....
        /*05dc*/ 	.word	0x00010ca0
        /*05e0*/ 	.word	0x00000011
        /*05e4*/ 	.word	0x00031c00
        /*05e8*/ 	.short	0x0101
        /*05ea*/ 	.byte	0x3f
	.zero		1


	//   ....[45]....
        /*05ec*/ 	.word	0x00010cc0
        /*05f0*/ 	.word	0x00000011
        /*05f4*/ 	.word	0x00031c20
        /*05f8*/ 	.short	0x010a
        /*05fa*/ 	.byte	0x3f
	.zero		1


	//   ....[46]....
        /*05fc*/ 	.word	0x00010fe0
        /*0600*/ 	.word	0x00000002
        /*0604*/ 	.word	0x00031c40
        /*0608*/ 	.short	0x010a
        /*060a*/ 	.byte	0x3f
	.zero		1


	//   ....[47]....
        /*060c*/ 	.word	0x000113f0
        /*0610*/ 	.word	0x00000003
        /*0614*/ 	.word	0x00000060
        /*0618*/ 	.short	0x010a
        /*061a*/ 	.byte	0x3f
	.zero		1


	//   ....[48]....
        /*061c*/ 	.word	0x00011b00
        /*0620*/ 	.word	0x00000003
        /*0624*/ 	.word	0x00031c40
        /*0628*/ 	.short	0x010a
        /*062a*/ 	.byte	0x3f
	.zero		1


	//   ....[49]....
        /*062c*/ 	.word	0x00011f30
        /*0630*/ 	.word	0x0000000c
        /*0634*/ 	.word	0x00000060
        /*0638*/ 	.short	0x010a
        /*063a*/ 	.byte	0x3f
	.zero		1


	//   ....[50]....
        /*063c*/ 	.word	0x00012590
        /*0640*/ 	.word	0x00000002
        /*0644*/ 	.word	0x00031c40
        /*0648*/ 	.short	0x010a
        /*064a*/ 	.byte	0x3f
	.zero		1


	//   ....[51]....
        /*064c*/ 	.word	0x000129d0
        /*0650*/ 	.word	0x00000008
        /*0654*/ 	.word	0x00000060
        /*0658*/ 	.short	0x010a
        /*065a*/ 	.byte	0x3f
	.zero		1


	//   ....[52]....
        /*065c*/ 	.word	0x00012fd0
        /*0660*/ 	.word	0x00000003
        /*0664*/ 	.word	0x00031c60
        /*0668*/ 	.short	0x010a
        /*066a*/ 	.byte	0x3f
	.zero		1


	//   ....[53]....
        /*066c*/ 	.word	0x00013650
        /*0670*/ 	.word	0x00000007
        /*0674*/ 	.word	0x00031c20
        /*0678*/ 	.short	0x010a
        /*067a*/ 	.byte	0x3f
	.zero		1


	//   ....[54]....
        /*067c*/ 	.word	0x00013810
        /*0680*/ 	.word	0x00000005
        /*0684*/ 	.word	0x00000000
        /*0688*/ 	.short	0x010a
        /*068a*/ 	.byte	0x3f
	.zero		1


	//   ....[55]....
        /*068c*/ 	.word	0x00013880
        /*0690*/ 	.word	0x00000003
        /*0694*/ 	.word	0x00000000
        /*0698*/ 	.short	0x010a
        /*069a*/ 	.byte	0x3f
	.zero		1


	//   ....[56]....
        /*069c*/ 	.word	0x000138e0
        /*06a0*/ 	.word	0x00000005
        /*06a4*/ 	.word	0x00000000
        /*06a8*/ 	.short	0x010a
        /*06aa*/ 	.byte	0x3f
	.zero		1


	//   ....[57]....
        /*06ac*/ 	.word	0x00013910
        /*06b0*/ 	.word	0x00000003
        /*06b4*/ 	.word	0x00000000
        /*06b8*/ 	.short	0x010a
        /*06ba*/ 	.byte	0x3f
	.zero		1


	//   ....[58]....
        /*06bc*/ 	.word	0x00013980
        /*06c0*/ 	.word	0x00000003
        /*06c4*/ 	.word	0x00031c00
        /*06c8*/ 	.short	0x010a
        /*06ca*/ 	.byte	0x3f
	.zero		1


	//   ....[59]....
        /*06cc*/ 	.word	0x000139d0
        /*06d0*/ 	.word	0x00000003
        /*06d4*/ 	.word	0x00031c30
        /*06d8*/ 	.short	0x010a
        /*06da*/ 	.byte	0x3f
	.zero		1


	//   ....[60]....
        /*06dc*/ 	.word	0x00013a30
        /*06e0*/ 	.word	0x00000005
        /*06e4*/ 	.word	0x00031c30
        /*06e8*/ 	.short	0x010a
        /*06ea*/ 	.byte	0x3f
	.zero		1


	//   ....[61]....
        /*06ec*/ 	.word	0x00013a90
        /*06f0*/ 	.word	0x00000005
        /*06f4*/ 	.word	0x00031c50
        /*06f8*/ 	.short	0x010a
        /*06fa*/ 	.byte	0x3f
	.zero		1


	//   ....[62]....
        /*06fc*/ 	.word	0x00013af0
        /*0700*/ 	.word	0x00000005
        /*0704*/ 	.word	0x00031c30
        /*0708*/ 	.short	0x010a
        /*070a*/ 	.byte	0x3f
	.zero		1


	//   ....[63]....
        /*070c*/ 	.word	0x00013b50
        /*0710*/ 	.word	0x00000005
        /*0714*/ 	.word	0x00031c50
        /*0718*/ 	.short	0x010a
        /*071a*/ 	.byte	0x3f
	.zero		1


	//   ....[64]....
        /*071c*/ 	.word	0x00013bb0
        /*0720*/ 	.word	0x00000007
        /*0724*/ 	.word	0x00031c50
        /*0728*/ 	.short	0x010a
        /*072a*/ 	.byte	0x3f
	.zero		1


	//   ....[65]....
        /*072c*/ 	.word	0x00013d00
        /*0730*/ 	.word	0x00000003
        /*0734*/ 	.word	0x00031c40
        /*0738*/ 	.short	0x010a
        /*073a*/ 	.byte	0x3f
	.zero		1


	//   ....[66]....
        /*073c*/ 	.word	0x000145e0
        /*0740*/ 	.word	0x00000011
        /*0744*/ 	.word	0x00031c20
        /*0748*/ 	.short	0x010a
        /*074a*/ 	.byte	0x3f
	.zero		1


	//   ....[67]....
        /*074c*/ 	.word	0x00014630
        /*0750*/ 	.word	0x00000002
        /*0754*/ 	.word	0x00031c40
        /*0758*/ 	.short	0x010a
        /*075a*/ 	.byte	0x3f
	.zero		1


	//   ....[68]....
        /*075c*/ 	.word	0x00014680
        /*0760*/ 	.word	0x00000003
        /*0764*/ 	.word	0x00000060
        /*0768*/ 	.short	0x010a
        /*076a*/ 	.byte	0x3f
	.zero		1


	//   ....[69]....
        /*076c*/ 	.word	0x000146d0
        /*0770*/ 	.word	0x00000003
        /*0774*/ 	.word	0x00031c40
        /*0778*/ 	.short	0x010a
        /*077a*/ 	.byte	0x3f
	.zero		1


	//   ....[70]....
        /*077c*/ 	.word	0x00014720
        /*0780*/ 	.word	0x0000000c
        /*0784*/ 	.word	0x00000060
        /*0788*/ 	.short	0x010a
        /*078a*/ 	.byte	0x3f
	.zero		1


	//   ....[71]....
        /*078c*/ 	.word	0x00014770
        /*0790*/ 	.word	0x00000002
        /*0794*/ 	.word	0x00031c40
        /*0798*/ 	.short	0x010a
        /*079a*/ 	.byte	0x3f
	.zero		1


	//   ....[72]....
        /*079c*/ 	.word	0x000147c0
        /*07a0*/ 	.word	0x00000008
        /*07a4*/ 	.word	0x00000060
        /*07a8*/ 	.short	0x010a
        /*07aa*/ 	.byte	0x3f
	.zero		1


	//   ....[73]....
        /*07ac*/ 	.word	0x00014810
        /*07b0*/ 	.word	0x00000003
        /*07b4*/ 	.word	0x00031c60
        /*07b8*/ 	.short	0x010a
        /*07ba*/ 	.byte	0x3f
	.zero		1


	//   ....[74]....
        /*07bc*/ 	.word	0x00014900
        /*07c0*/ 	.word	0x00000007
        /*07c4*/ 	.word	0x00031c20
        /*07c8*/ 	.short	0x010a
        /*07ca*/ 	.byte	0x3f
	.zero		1


	//   ....[75]....
        /*07cc*/ 	.word	0x00014aa0
        /*07d0*/ 	.word	0x00000005
        /*07d4*/ 	.word	0x00000000
        /*07d8*/ 	.short	0x010a
        /*07da*/ 	.byte	0x3f
	.zero		1


	//   ....[76]....
        /*07dc*/ 	.word	0x00014af0
        /*07e0*/ 	.word	0x00000003
        /*07e4*/ 	.word	0x00000000
        /*07e8*/ 	.short	0x010a
        /*07ea*/ 	.byte	0x3f
	.zero		1


	//   ....[77]....
        /*07ec*/ 	.word	0x00014b40
        /*07f0*/ 	.word	0x00000005
        /*07f4*/ 	.word	0x00000000
        /*07f8*/ 	.short	0x010a
        /*07fa*/ 	.byte	0x3f
	.zero		1


	//----- nvinfo : EIATTR_NUM_MBARRIERS
	.align		4
.L_267:
        /*07fc*/ 	.byte	0x03, 0x38
        /*07fe*/ 	.short	0x0016


	//----- nvinfo : EIATTR_EXIT_INSTR_OFFSETS
	.align		4
        /*0800*/ 	.byte	0x04, 0x1c
        /*0802*/ 	.short	(.L_269 - .L_268)


	//   ....[0]....
.L_268:
        /*0804*/ 	.word	0x00000a50


	//   ....[1]....
        /*0808*/ 	.word	0x0000ee00


	//   ....[2]....
        /*080c*/ 	.word	0x00013960


	//----- nvinfo : EIATTR_MAX_THREADS
	.align		4
.L_269:
        /*0810*/ 	.byte	0x04, 0x05
        /*0812*/ 	.short	(.L_271 - .L_270)
.L_270:
        /*0814*/ 	.word	0x00000200
        /*0818*/ 	.word	0x00000001
        /*081c*/ 	.word	0x00000001


	//----- nvinfo : EIATTR_CRS_STACK_SIZE
	.align		4
.L_271:
        /*0820*/ 	.byte	0x04, 0x1e
        /*0822*/ 	.short	(.L_273 - .L_272)
.L_272:
        /*0824*/ 	.word	0x00000000


	//----- nvinfo : EIATTR_CBANK_PARAM_SIZE
	.align		4
.L_273:
        /*0828*/ 	.byte	0x03, 0x19
        /*082a*/ 	.short	0x0af0


	//----- nvinfo : EIATTR_PARAM_CBANK
	.align		4
        /*082c*/ 	.byte	0x04, 0x0a
        /*082e*/ 	.short	(.L_275 - .L_274)
	.align		4
.L_274:
        /*0830*/ 	.word	index@(.nv.constant0._ZN7cutlass13device_kernelIN5flash11enable_sm90INS1_16FlashAttnFwdSm90INS1_25CollectiveMainloopFwdSm90ILi2EN4cute5tupleIJNS5_1CILi1EEES8_S8_EEENS6_IJNS7_ILi192EEENS7_ILi144EEENS7_ILi96EEEEEELi96ENS_6half_tEfNS_4arch4Sm90ELb1ELb0ELb0ELb0ELb0ELb0ELb0ELb0ELb1ELb1ELb0ELb0EEENS1_21CollectiveEpilogueFwdINS6_IJSA_SC_SB_EEES9_SE_SG_Li384ELb0ELb1ELb0ELb0EEENS1_30DynamicPersistentTileSchedulerILi384ELi128ELb0ELb1ELb1EEEEEEEEEvNT_6ParamsE)
        /*0834*/ 	.short	0x0210
        /*0836*/ 	.short	0x0af0


	//----- nvinfo : EIATTR_SW_WAR
	.align		4
.L_275:
        /*0838*/ 	.byte	0x04, 0x36
        /*083a*/ 	.short	(.L_277 - .L_276)
.L_276:
        /*083c*/ 	.word	0x00000008
.L_277:


//--------------------- .nv.info._ZN7cutlass13device_kernelIN5flash11enable_sm90INS1_16FlashAttnFwdSm90INS1_25CollectiveMainloopFwdSm90ILi2EN4cute5tupleIJNS5_1CILi1EEES8_S8_EEENS6_IJNS7_ILi192EEENS7_ILi144EEENS7_ILi96EEEEEELi96ENS_6half_tEfNS_4arch4Sm90ELb1ELb0ELb0ELb1ELb0ELb0ELb0ELb0ELb1ELb1ELb0ELb0EEENS1_21CollectiveEpilogueFwdINS6_IJSA_SC_SB_EEES9_SE_SG_Li384ELb1ELb1ELb0ELb0EEENS1_36VarlenDynamicPersistentTileSchedulerILi192ELi144ELi384ELi128ELb0ELb1ELb1ELb1ELb1ELb1EEEEEEEEEvNT_6ParamsE --------------------------
	.section	.nv.info._ZN7cutlass13device_kernelIN5flash11enable_sm90INS1_16FlashAttnFwdSm90INS1_25CollectiveMainloopFwdSm90ILi2EN4cute5tupleIJNS5_1CILi1EEES8_S8_EEENS6_IJNS7_ILi192EEENS7_ILi144EEENS7_ILi96EEEEEELi96ENS_6half_tEfNS_4arch4Sm90ELb1ELb0ELb0ELb1ELb0ELb0ELb0ELb0ELb1ELb1ELb0ELb0EEENS1_21CollectiveEpilogueFwdINS6_IJSA_SC_SB_EEES9_SE_SG_Li384ELb1ELb1ELb0ELb0EEENS1_36VarlenDynamicPersistentTileSchedulerILi192ELi144ELi384ELi128ELb0ELb1ELb1ELb1ELb1ELb1EEEEEEEEEvNT_6ParamsE,"",@"SHT_CUDA_INFO"
	.sectionflags	@""
	.align	4


	//----- nvinfo : EIATTR_CUDA_API_VERSION
	.align		4
        /*0000*/ 	.byte	0x04, 0x37
        /*0002*/ 	.short	(.L_279 - .L_278)
.L_278:
        /*0004*/ 	.word	0x00000082


	//----- nvinfo : EIATTR_KPARAM_INFO
	.align		4
.L_279:
        /*0008*/ 	.byte	0x04, 0x17
        /*000a*/ 	.short	(.L_281 - .L_280)
.L_280:
        /*000c*/ 	.word	0x00000000
        /*0010*/ 	.short	0x0000
        /*0012*/ 	.short	0x0070
        /*0014*/ 	.byte	0x00, 0xf0, 0x01, 0x2a


	//----- nvinfo : EIATTR_SPARSE_MMA_MASK
	.align		4
.L_281:
        /*0018*/ 	.byte	0x03, 0x50
        /*001a*/ 	.short	0x0000


	//----- nvinfo : EIATTR_MAXREG_COUNT
	.align		4
        /*001c*/ 	.byte	0x03, 0x1b
        /*001e*/ 	.short	0x0080


	//----- nvinfo : EIATTR_NUM_BARRIERS
	.align		4
        /*0020*/ 	.byte	0x02, 0x4c
        /*0022*/ 	.byte	0x10
	.zero		1


	//----- nvinfo : EIATTR_EXTERNS
	.align		4
        /*0024*/ 	.byte	0x04, 0x0f
        /*0026*/ 	.short	(.L_283 - .L_282)


	//   ....[0]....
	.align		4
.L_282:
        /*0028*/ 	.word	index@(__assertfail)


	//----- nvinfo : EIATTR_ANNOTATIONS
	.align		4
.L_283:
        /*002c*/ 	.byte	0x04, 0x55
        /*002e*/ 	.short	(.L_285 - .L_284)


	//   ....[0]....
.L_284:
        /* <DEDUP_REMOVED lines=23> */


	//----- nvinfo : EIATTR_MERCURY_ISA_VERSION
	.align		4
.L_285:
        /*0188*/ 	.byte	0x03, 0x5f
        /*018a*/ 	.short	0x0101


	//----- nvinfo : EIATTR_UNUSED_LOAD_BYTE_OFFSET
	.align		4
        /*018c*/ 	.byte	0x04, 0x44
        /*018e*/ 	.short	(.L_287 - .L_286)


	//   ....[0]....
.L_286:
        /*0190*/ 	.word	0x00000a60
        /*0194*/ 	.word	0x0000fff0


	//   ....[1]....
        /*0198*/ 	.word	0x0000d8d0
        /*019c*/ 	.word	0x0000fff0


	//----- nvinfo : EIATTR_INT_WARP_WIDE_INSTR_OFFSETS
	.align		4
.L_287:
        /*01a0*/ 	.byte	0x04, 0x31
        /*01a2*/ 	.short	(.L_289 - .L_288)


	//   ....[0]....
.L_288:
        /*01a4*/ 	.word	0x00000130


	//   ....[1]....
        /*01a8*/ 	.word	0x00000170


	//   ....[2]....
        /*01ac*/ 	.word	0x000001e0


	//   ....[3]....
        /*01b0*/ 	.word	0x00010a40


	//   ....[4]....
        /*01b4*/ 	.word	0x00010ae0


	//   ....[5]....
        /*01b8*/ 	.word	0x00014570


	//   ....[6]....
        /*01bc*/ 	.word	0x00014610


	//----- nvinfo : EIATTR_COOP_GROUP_MASK_REGIDS
	.align		4
.L_289:
        /*01c0*/ 	.byte	0x04, 0x29
        /*01c2*/ 	.short	(.L_291 - .L_290)


	//   ....[0]....
.L_290:
        /*01c4*/ 	.word	0xffffffff


	//   ....[1]....
        /*01c8*/ 	.word	0xffffffff


	//   ....[2]....
        /*01cc*/ 	.word	0xffffffff


	//   ....[3]....
        /*01d0*/ 	.word	0xffffffff


	//   ....[4]....
        /*01d4*/ 	.word	0xffffffff


	//   ....[5]....
        /*01d8*/ 	.word	0xffffffff


	//   ....[6]....
        /*01dc*/ 	.word	0xffffffff


	//   ....[7]....
        /*01e0*/ 	.word	0xffffffff


	//   ....[8]....
        /*01e4*/ 	.word	0xffffffff


	//   ....[9]....
        /*01e8*/ 	.word	0xffffffff


	//   ....[10]....
        /*01ec*/ 	.word	0xffffffff


	//   ....[11]....
        /*01f0*/ 	.word	0xffffffff


	//   ....[12]....
        /*01f4*/ 	.word	0xffffffff


	//   ....[13]....
        /*01f8*/ 	.word	0xffffffff


	//   ....[14]....
        /*01fc*/ 	.word	0xffffffff


	//   ....[15]....
        /*0200*/ 	.word	0xffffffff


	//   ....[16]....
        /*0204*/ 	.word	0xffffffff


	//   ....[17]....
        /*0208*/ 	.word	0xffffffff


	//   ....[18]....
        /*020c*/ 	.word	0xffffffff


	//   ....[19]....
        /*0210*/ 	.word	0xffffffff


	//   ....[20]....
        /*0214*/ 	.word	0xffffffff


	//   ....[21]....
        /*0218*/ 	.word	0xffffffff


	//   ....[22]....
        /*021c*/ 	.word	0xffffffff


	//   ....[23]....
        /*0220*/ 	.word	0xffffffff


	//   ....[24]....
        /*0224*/ 	.word	0xffffffff


	//   ....[25]....
        /*0228*/ 	.word	0xffffffff


	//   ....[26]....
        /*022c*/ 	.word	0xffffffff


	//   ....[27]....
        /*0230*/ 	.word	0xffffffff


	//   ....[28]....
        /*0234*/ 	.word	0xffffffff


	//   ....[29]....
        /*0238*/ 	.word	0xffffffff


	//   ....[30]....
        /*023c*/ 	.word	0xffffffff


	//   ....[31]....
        /*0240*/ 	.word	0xffffffff


	//   ....[32]....
        /*0244*/ 	.word	0xffffffff


	//   ....[33]....
        /*0248*/ 	.word	0xffffffff


	//   ....[34]....
        /*024c*/ 	.word	0xffffffff


	//   ....[35]....
        /*0250*/ 	.word	0xffffffff


	//   ....[36]....
        /*0254*/ 	.word	0xffffffff


	//   ....[37]....
        /*0258*/ 	.word	0xffffffff


	//   ....[38]....
        /*025c*/ 	.word	0xffffffff


	//   ....[39]....
        /*0260*/ 	.word	0xffffffff


	//   ....[40]....
        /*0264*/ 	.word	0xffffffff


	//   ....[41]....
        /*0268*/ 	.word	0xffffffff


	//   ....[42]....
        /*026c*/ 	.word	0xffffffff


	//   ....[43]....
        /*0270*/ 	.word	0xffffffff


	//   ....[44]....
        /*0274*/ 	.word	0xffffffff


	//   ....[45]....
        /*0278*/ 	.word	0xffffffff


	//   ....[46]....
        /*027c*/ 	.word	0xffffffff


	//   ....[47]....
        /*0280*/ 	.word	0xffffffff


	//   ....[48]....
        /*0284*/ 	.word	0xffffffff


	//   ....[49]....
        /*0288*/ 	.word	0xffffffff


	//   ....[50]....
        /*028c*/ 	.word	0xffffffff


	//   ....[51]....
        /*0290*/ 	.word	0xffffffff


	//   ....[52]....
        /*0294*/ 	.word	0xffffffff


	//   ....[53]....
        /*0298*/ 	.word	0xffffffff


	//   ....[54]....
        /*029c*/ 	.word	0xffffffff


	//   ....[55]....
        /*02a0*/ 	.word	0xffffffff


	//   ....[56]....
        /*02a4*/ 	.word	0xffffffff


	//   ....[57]....
        /*02a8*/ 	.word	0xffffffff


	//   ....[58]....
        /*02ac*/ 	.word	0xffffffff


	//   ....[59]....
        /*02b0*/ 	.word	0xffffffff


	//   ....[60]....
        /*02b4*/ 	.word	0xffffffff


	//   ....[61]....
        /*02b8*/ 	.word	0xffffffff


	//   ....[62]....
        /*02bc*/ 	.word	0xffffffff


	//   ....[63]....
        /*02c0*/ 	.word	0xffffffff


	//   ....[64]....
        /*02c4*/ 	.word	0xffffffff


	//   ....[65]....
        /*02c8*/ 	.word	0xffffffff


	//   ....[66]....
        /*02cc*/ 	.word	0xffffffff


	//   ....[67]....
        /*02d0*/ 	.word	0xffffffff


	//   ....[68]....
        /*02d4*/ 	.word	0xffffffff


	//   ....[69]....
        /*02d8*/ 	.word	0xffffffff


	//   ....[70]....
        /*02dc*/ 	.word	0xffffffff


	//   ....[71]....
        /*02e0*/ 	.word	0xffffffff


	//   ....[72]....
        /*02e4*/ 	.word	0xffffffff


	//   ....[73]....
        /*02e8*/ 	.word	0xffffffff


	//   ....[74]....
        /*02ec*/ 	.word	0xffffffff


	//   ....[75]....
        /*02f0*/ 	.word	0xffffffff


	//   ....[76]....
        /*02f4*/ 	.word	0xffffffff


	//   ....[77]....
        /*02f8*/ 	.word	0xffffffff


	//   ....[78]....
        /*02fc*/ 	.word	0xffffffff


	//   ....[79]....
        /*0300*/ 	.word	0xffffffff


	//   ....[80]....
        /*0304*/ 	.word	0xffffffff


	//   ....[81]....
        /*0308*/ 	.word	0xffffffff


	//   ....[82]....
        /*030c*/ 	.word	0xffffffff


	//   ....[83]....
        /*0310*/ 	.word	0xffffffff


	//   ....[84]....
        /*0314*/ 	.word	0xffffffff


	//   ....[85]....
        /*0318*/ 	.word	0xffffffff


	//   ....[86]....
        /*031c*/ 	.word	0xffffffff


	//   ....[87]....
        /*0320*/ 	.word	0xffffffff


	//   ....[88]....
        /*0324*/ 	.word	0xffffffff


	//   ....[89]....
        /*0328*/ 	.word	0xffffffff


	//   ....[90]....
        /*032c*/ 	.word	0x0500000f


	//   ....[91]....
        /*0330*/ 	.word	0x0500000f


	//   ....[92]....
        /*0334*/ 	.word	0x0500000f


	//   ....[93]....
        /*0338*/ 	.word	0x0500000f


	//   ....[94]....
        /*033c*/ 	.word	0x0500000f


	//   ....[95]....
        /*0340*/ 	.word	0x0500000f


	//   ....[96]....
        /*0344*/ 	.word	0x0500000f


	//   ....[97]....
        /*0348*/ 	.word	0x0500000f


	//   ....[98]....
        /*034c*/ 	.word	0x0500000f


	//   ....[99]....
        /*0350*/ 	.word	0x0500000f


	//   ....[100]....
        /*0354*/ 	.word	0x0500000f


	//   ....[101]....
        /*0358*/ 	.word	0x0500000f


	//   ....[102]....
        /*035c*/ 	.word	0x0500000f


	//   ....[103]....
        /*0360*/ 	.word	0x0500000f


	//   ....[104]....
        /*0364*/ 	.word	0x0500000f


	//   ....[105]....
        /*0368*/ 	.word	0x0500000f


	//   ....[106]....
        /*036c*/ 	.word	0x0500000f


	//   ....[107]....
        /*0370*/ 	.word	0x0500000f


	//   ....[108]....
        /*0374*/ 	.word	0x0500000f


	//   ....[109]....
        /*0378*/ 	.word	0x0500000f


	//   ....[110]....
        /*037c*/ 	.word	0x0500000f


	//   ....[111]....
        /*0380*/ 	.word	0x0500000f


	//   ....[112]....
        /*0384*/ 	.word	0x0500000f


	//   ....[113]....
        /*0388*/ 	.word	0x0500000f


	//   ....[114]....
        /*038c*/ 	.word	0x0500000f


	//   ....[115]....
        /*0390*/ 	.word	0x0500000f


	//   ....[116]....
        /*0394*/ 	.word	0x0500000f


	//   ....[117]....
        /*0398*/ 	.word	0x0500000f


	//   ....[118]....
        /*039c*/ 	.word	0x0500000f


	//   ....[119]....
        /*03a0*/ 	.word	0x0500000f


	//   ....[120]....
        /*03a4*/ 	.word	0x0500000f


	//----- nvinfo : EIATTR_COOP_GROUP_INSTR_OFFSETS
	.align		4
.L_291:
        /*03a8*/ 	.byte	0x04, 0x28
        /*03aa*/ 	.short	(.L_293 - .L_292)


	//   ....[0]....
.L_292:
        /*03ac*/ 	.word	0x00000070


	//   ....[1]....
        /*03b0*/ 	.word	0x00000140


	//   ....[2]....
        /*03b4*/ 	.word	0x00000190


	//   ....[3]....
        /*03b8*/ 	.word	0x000003c0


	//   ....[4]....
        /*03bc*/ 	.word	0x00000520


	//   ....[5]....
        /*03c0*/ 	.word	0x00000640


	//   ....[6]....
        /*03c4*/ 	.word	0x000007a0


	//   ....[7]....
        /*03c8*/ 	.word	0x00001810


	//   ....[8]....
        /*03cc*/ 	.word	0x00002f30


	//   ....[9]....
        /*03d0*/ 	.word	0x00003770


	//   ....[10]....
        /*03d4*/ 	.word	0x00003af0


	//   ....[11]....
        /*03d8*/ 	.word	0x00003bb0


	//   ....[12]....
        /*03dc*/ 	.word	0x00004500


	//   ....[13]....
        /*03e0*/ 	.word	0x00004590


	//   ....[14]....
        /*03e4*/ 	.word	0x00005440


	//   ....[15]....
        /*03e8*/ 	.word	0x00006e40


	//   ....[16]....
        /*03ec*/ 	.word	0x00006e70


	//   ....[17]....
        /*03f0*/ 	.word	0x000076d0


	//   ....[18]....
        /*03f4*/ 	.word	0x000077d0


	//   ....[19]....
        /*03f8*/ 	.word	0x00008240


	//   ....[20]....
        /*03fc*/ 	.word	0x000082e0


	//   ....[21]....
        /*0400*/ 	.word	0x00009640


	//   ....[22]....
        /*0404*/ 	.word	0x0000b2c0


	//   ....[23]....
        /*0408*/ 	.word	0x0000b2f0


	//   ....[24]....
        /*040c*/ 	.word	0x0000b930


	//   ....[25]....
        /*0410*/ 	.word	0x0000b9b0


	//   ....[26]....
        /*0414*/ 	.word	0x0000cde0


	//   ....[27]....
        /*0418*/ 	.word	0x0000cef0


	//   ....[28]....
        /*041c*/ 	.word	0x0000cf50


	//   ....[29]....
        /*0420*/ 	.word	0x0000d080


	//   ....[30]....
        /*0424*/ 	.word	0x0000d0b0


	//   ....[31]....
        /*0428*/ 	.word	0x0000e380


	//   ....[32]....
        /*042c*/ 	.word	0x0000e3c0


	//   ....[33]....
        /*0430*/ 	.word	0x0000e400


	//   ....[34]....
        /*0434*/ 	.word	0x0000e430


	//   ....[35]....
        /*0438*/ 	.word	0x0000e8c0


	//   ....[36]....
        /*043c*/ 	.word	0x0000e8e0


	//   ....[37]....
        /*0440*/ 	.word	0x0000e9f0


	//   ....[38]....
        /*0444*/ 	.word	0x0000ea10


	//   ....[39]....
        /*0448*/ 	.word	0x0000f3d0


	//   ....[40]....
        /*044c*/ 	.word	0x0000f3e0


	//   ....[41]....
        /*0450*/ 	.word	0x0000f4f0


	//   ....[42]....
        /*0454*/ 	.word	0x0000f510


	//   ....[43]....
        /*0458*/ 	.word	0x0000f680


	//   ....[44]....
        /*045c*/ 	.word	0x0000f870


	//   ....[45]....
        /*0460*/ 	.word	0x0000f8a0


	//   ....[46]....
        /*0464*/ 	.word	0x0000f8d0


	//   ....[47]....
        /*0468*/ 	.word	0x0000f900


	//   ....[48]....
        /*046c*/ 	.word	0x0000f930


	//   ....[49]....
        /*0470*/ 	.word	0x0000f960


	//   ....[50]....
        /*0474*/ 	.word	0x0000fae0


	//   ....[51]....
        /*0478*/ 	.word	0x0000fb10


	//   ....[52]....
        /*047c*/ 	.word	0x0000fb40


	//   ....[53]....
        /*0480*/ 	.word	0x0000fb70


	//   ....[54]....
        /*0484*/ 	.word	0x0000fba0


	//   ....[55]....
        /*0488*/ 	.word	0x0000fbd0


	//   ....[56]....
        /*048c*/ 	.word	0x0000fc90


	//   ....[57]....
        /*0490*/ 	.word	0x0000fcf0


	//   ....[58]....
        /*0494*/ 	.word	0x0000fd90


	//   ....[59]....
        /*0498*/ 	.word	0x00010fe0


	//   ....[60]....
        /*049c*/ 	.word	0x00011cd0


	//   ....[61]....
        /*04a0*/ 	.word	0x00011ce0


	//   ....[62]....
        /*04a4*/ 	.word	0x00011d00


	//   ....[63]....
        /*04a8*/ 	.word	0x00011db0


	//   ....[64]....
        /*04ac*/ 	.word	0x00011dd0


	//   ....[65]....
        /*04b0*/ 	.word	0x00011e70


	//   ....[66]....
        /*04b4*/ 	.word	0x00011e90


	//   ....[67]....
        /*04b8*/ 	.word	0x00011ea0


	//   ....[68]....
        /*04bc*/ 	.word	0x00011f30


	//   ....[69]....
        /*04c0*/ 	.word	0x00011f80


	//   ....[70]....
        /*04c4*/ 	.word	0x00011f90


	//   ....[71]....
        /*04c8*/ 	.word	0x00011fc0


	//   ....[72]....
        /*04cc*/ 	.word	0x00014cd0


	//   ....[73]....
        /*04d0*/ 	.word	0x00014d20


	//   ....[74]....
        /*04d4*/ 	.word	0x00014d50


	//   ....[75]....
        /*04d8*/ 	.word	0x00014d80


	//   ....[76]....
        /*04dc*/ 	.word	0x00014d90


	//   ....[77]....
        /*04e0*/ 	.word	0x00014dc0


	//   ....[78]....
        /*04e4*/ 	.word	0x00014df0


	//   ....[79]....
        /*04e8*/ 	.word	0x00014e20


	//   ....[80]....
        /*04ec*/ 	.word	0x00014fb0


	//   ....[81]....
        /*04f0*/ 	.word	0x00014fe0


	//   ....[82]....
        /*04f4*/ 	.word	0x00015010


	//   ....[83]....
        /*04f8*/ 	.word	0x00015040


	//   ....[84]....
        /*04fc*/ 	.word	0x00015070


	//   ....[85]....
        /*0500*/ 	.word	0x000150a0


	//   ....[86]....
        /*0504*/ 	.word	0x00015160


	//   ....[87]....
        /*0508*/ 	.word	0x00015180


	//   ....[88]....
        /*050c*/ 	.word	0x000151f0


	//   ....[89]....
        /*0510*/ 	.word	0x000158a0


	//   ....[90]....
        /*0514*/ 	.word	0x00015e60


	//   ....[91]....
        /*0518*/ 	.word	0x00016010


	//   ....[92]....
        /*051c*/ 	.word	0x00016060


	//   ....[93]....
        /*0520*/ 	.word	0x00016190


	//   ....[94]....
        /*0524*/ 	.word	0x000161e0


	//   ....[95]....
        /*0528*/ 	.word	0x00016300


	//   ....[96]....
        /*052c*/ 	.word	0x00016370


	//   ....[97]....
        /*0530*/ 	.word	0x00016490


	//   ....[98]....
        /*0534*/ 	.word	0x00016500


	//   ....[99]....
        /*0538*/ 	.word	0x000165f0


	//   ....[100]....
        /*053c*/ 	.word	0x00016660


	//   ....[101]....
        /*0540*/ 	.word	0x00016770


	//   ....[102]....
        /*0544*/ 	.word	0x000167c0


	//   ....[103]....
        /*0548*/ 	.word	0x00016ad0


	//   ....[104]....
        /*054c*/ 	.word	0x00016b70


	//   ....[105]....
        /*0550*/ 	.word	0x00016ca0


	//   ....[106]....
        /*0554*/ 	.word	0x00016d10


	//   ....[107]....
        /*0558*/ 	.word	0x00016d80


	//   ....[108]....
        /*055c*/ 	.word	0x00016df0


	//   ....[109]....
        /*0560*/ 	.word	0x00016e60


	//   ....[110]....
        /*0564*/ 	.word	0x00016ee0


	//   ....[111]....
        /*0568*/ 	.word	0x00016f70


	//   ....[112]....
        /*056c*/ 	.word	0x00017000


	//   ....[113]....
        /*0570*/ 	.word	0x00017070


	//   ....[114]....
        /*0574*/ 	.word	0x000170e0


	//   ....[115]....
        /*0578*/ 	.word	0x00017150


	//   ....[116]....
        /*057c*/ 	.word	0x000171d0


	//   ....[117]....
        /*0580*/ 	.word	0x00017240


	//   ....[118]....
        /*0584*/ 	.word	0x000172e0


	//   ....[119]....
        /*0588*/ 	.word	0x00017370


	//   ....[120]....
        /*058c*/ 	.word	0x00017490


	//----- nvinfo : EIATTR_REG_RECONFIG
	.align		4
.L_293:
        /*0590*/ 	.byte	0x01, 0x54
	.zero		2


	//----- nvinfo : EIATTR_SYSCALL_OFFSETS
	.align		4
        /*0594*/ 	.byte	0x04, 0x46
        /*0596*/ 	.short	(.L_295 - .L_294)


	//   ....[0]....
.L_294:
        /*0598*/ 	.word	0x00001a10


	//   ....[1]....
        /*059c*/ 	.word	0x00010c40


	//   ....[2]....
        /*05a0*/ 	.word	0x00010d90


	//   ....[3]....
        /*05a4*/ 	.word	0x00010e80


	//   ....[4]....
        /*05a8*/ 	.word	0x00011740


	//----- nvinfo : EIATTR_MBARRIER_INSTR_OFFSETS
	.align		4
.L_295:
        /*05ac*/ 	.byte	0x04, 0x39
        /*05ae*/ 	.short	(.L_297 - .L_296)


	//   ....[0]....
.L_296:
        /*05b0*/ 	.word	0x00000270
        /*05b4*/ 	.word	0x000000ff
        /*05b8*/ 	.word	0x00031c00
        /*05bc*/ 	.short	0x0100
        /*05be*/ 	.byte	0x08
	.zero		1


	//   ....[1]....
        /*05c0*/ 	.word	0x00000280
        /*05c4*/ 	.word	0x000000ff
        /*05c8*/ 	.word	0x00031c20
        /*05cc*/ 	.short	0x0100
        /*05ce*/ 	.byte	0x08
	.zero		1


	//   ....[2]....
        /*05d0*/ 	.word	0x00000370
        /*05d4*/ 	.word	0x000000ff
        /*05d8*/ 	.word	0x00031c30
        /*05dc*/ 	.short	0x0100
        /*05de*/ 	.byte	0x08
	.zero		1


	//   ....[3]....
        /*05e0*/ 	.word	0x00000380
        /*05e4*/ 	.word	0x000000ff
        /*05e8*/ 	.word	0x00031c40
        /*05ec*/ 	.short	0x0100
        /*05ee*/ 	.byte	0x08
	.zero		1


	//   ....[4]....
        /*05f0*/ 	.word	0x00000390
        /*05f4*/ 	.word	0x000000ff
        /*05f8*/ 	.word	0x00031c38
        /*05fc*/ 	.short	0x0100
        /*05fe*/ 	.byte	0x08
	.zero		1


	//   ....[5]....
        /*0600*/ 	.word	0x000003a0
        /*0604*/ 	.word	0x000000ff
        /*0608*/ 	.word	0x00031c48
        /*060c*/ 	.short	0x0100
        /*060e*/ 	.byte	0x08
	.zero		1


	//   ....[6]....
        /*0610*/ 	.word	0x000004d0
        /*0614*/ 	.word	0x000000ff
        /*0618*/ 	.word	0x00031c50
        /*061c*/ 	.short	0x0100
        /*061e*/ 	.byte	0x08
	.zero		1


	//   ....[7]....
        /*0620*/ 	.word	0x000004e0
        /*0624*/ 	.word	0x000000ff
        /*0628*/ 	.word	0x00031c60
        /*062c*/ 	.short	0x0100
        /*062e*/ 	.byte	0x08
	.zero		1


	//   ....[8]....
        /*0630*/ 	.word	0x000004f0
        /*0634*/ 	.word	0x000000ff
        /*0638*/ 	.word	0x00031c58
        /*063c*/ 	.short	0x0100
        /*063e*/ 	.byte	0x08
	.zero		1


	//   ....[9]....
        /*0640*/ 	.word	0x00000500
        /*0644*/ 	.word	0x000000ff
        /*0648*/ 	.word	0x00031c68
        /*064c*/ 	.short	0x0100
        /*064e*/ 	.byte	0x08
	.zero		1


	//   ....[10]....
        /*0650*/ 	.word	0x000005f0
        /*0654*/ 	.word	0x000000ff
        /*0658*/ 	.word	0x00031c70
        /*065c*/ 	.short	0x0100
        /*065e*/ 	.byte	0x06
	.zero		1


	//   ....[11]....
        /*0660*/ 	.word	0x00000600
        /*0664*/ 	.word	0x000000ff
        /*0668*/ 	.word	0x00031c80
        /*066c*/ 	.short	0x0100
        /*066e*/ 	.byte	0x06
	.zero		1


	//   ....[12]....
        /*0670*/ 	.word	0x00000610
        /*0674*/ 	.word	0x000000ff
        /*0678*/ 	.word	0x00031c78
        /*067c*/ 	.short	0x0100
        /*067e*/ 	.byte	0x06
	.zero		1


	//   ....[13]....
        /*0680*/ 	.word	0x00000620
        /*0684*/ 	.word	0x000000ff
        /*0688*/ 	.word	0x00031c88
        /*068c*/ 	.short	0x0100
        /*068e*/ 	.byte	0x06
	.zero		1


	//   ....[14]....
        /*0690*/ 	.word	0x00000750
        /*0694*/ 	.word	0x000000ff
        /*0698*/ 	.word	0x00031c90
        /*069c*/ 	.short	0x0100
        /*069e*/ 	.byte	0x08
	.zero		1


	//   ....[15]....
        /*06a0*/ 	.word	0x00000760
        /*06a4*/ 	.word	0x000000ff
        /*06a8*/ 	.word	0x00031ca0
        /*06ac*/ 	.short	0x0100
        /*06ae*/ 	.byte	0x08
	.zero		1


	//   ....[16]....
        /*06b0*/ 	.word	0x00000770
        /*06b4*/ 	.word	0x000000ff
        /*06b8*/ 	.word	0x00031c98
        /*06bc*/ 	.short	0x0100
        /*06be*/ 	.byte	0x08
	.zero		1


	//   ....[17]....
        /*06c0*/ 	.word	0x00000780
        /*06c4*/ 	.word	0x000000ff
        /*06c8*/ 	.word	0x00031ca8
        /*06cc*/ 	.short	0x0100
        /*06ce*/ 	.byte	0x08
	.zero		1


	//   ....[18]....
        /*06d0*/ 	.word	0x000008b0
        /*06d4*/ 	.word	0x000000ff
        /*06d8*/ 	.word	0x00031cb0
        /*06dc*/ 	.short	0x0100
        /*06de*/ 	.byte	0x08
	.zero		1


	//   ....[19]....
        /*06e0*/ 	.word	0x000008c0
        /*06e4*/ 	.word	0x000000ff
        /*06e8*/ 	.word	0x00031cc0
        /*06ec*/ 	.short	0x0100
        /*06ee*/ 	.byte	0x08
	.zero		1


	//   ....[20]....
        /*06f0*/ 	.word	0x000008d0
        /*06f4*/ 	.word	0x000000ff
        /*06f8*/ 	.word	0x00031cb8
        /*06fc*/ 	.short	0x0100
        /*06fe*/ 	.byte	0x08
	.zero		1


	//   ....[21]....
        /*0700*/ 	.word	0x000008e0
        /*0704*/ 	.word	0x000000ff
        /*0708*/ 	.word	0x00031cc8
        /*070c*/ 	.short	0x0100
        /*070e*/ 	.byte	0x08
	.zero		1


	//   ....[22]....
        /*0710*/ 	.word	0x00001ab0
        /*0714*/ 	.word	0x000000ff
        /*0718*/ 	.word	0x00031c00
        /*071c*/ 	.short	0x010a
        /*071e*/ 	.byte	0x25
	.zero		1


	//   ....[23]....
        /*0720*/ 	.word	0x00001b30
        /*0724*/ 	.word	0x00000003
        /*0728*/ 	.word	0x00031c30
        /*072c*/ 	.short	0x010a
        /*072e*/ 	.byte	0x3f
	.zero		1


	//   ....[24]....
        /*0730*/ 	.word	0x00001b90
        /*0734*/ 	.word	0x00000003
        /*0738*/ 	.word	0x00031c30
        /*073c*/ 	.short	0x010a
        /*073e*/ 	.byte	0x3f
	.zero		1


	//   ....[25]....
        /*0740*/ 	.word	0x00004610
        /*0744*/ 	.word	0x0000000b
        /*0748*/ 	.word	0x00000000
        /*074c*/ 	.short	0x0101
        /*074e*/ 	.byte	0x3f
	.zero		1


	//   ....[26]....
        /*0750*/ 	.word	0x00005580
        /*0754*/ 	.word	0x000000ff
        /*0758*/ 	.word	0x00031c30
        /*075c*/ 	.short	0x010a
        /*075e*/ 	.byte	0x04
	.zero		1


	//   ....[27]....
        /*0760*/ 	.word	0x000055c0
        /*0764*/ 	.word	0x000000ff
        /*0768*/ 	.word	0x00031c30
        /*076c*/ 	.short	0x010a
        /*076e*/ 	.byte	0x04
	.zero		1


	//   ....[28]....
        /*0770*/ 	.word	0x00006c50
        /*0774*/ 	.word	0x000000ff
        /*0778*/ 	.word	0x00031c50
        /*077c*/ 	.short	0x010a
        /*077e*/ 	.byte	0x04
	.zero		1


	//   ....[29]....
        /*0780*/ 	.word	0x00006c90
        /*0784*/ 	.word	0x000000ff
        /*0788*/ 	.word	0x00031c50
        /*078c*/ 	.short	0x010a
        /*078e*/ 	.byte	0x04
	.zero		1


	//   ....[30]....
        /*0790*/ 	.word	0x00008a30
        /*0794*/ 	.word	0x0000004b
        /*0798*/ 	.word	0x00000000
        /*079c*/ 	.short	0x0101
        /*079e*/ 	.byte	0x3f
	.zero		1


	//   ....[31]....
        /*07a0*/ 	.word	0x00008ac0
        /*07a4*/ 	.word	0x00000049
        /*07a8*/ 	.word	0x00000000
        /*07ac*/ 	.short	0x0101
        /*07ae*/ 	.byte	0x3f
	.zero		1


	//   ....[32]....
        /*07b0*/ 	.word	0x000097b0
        /*07b4*/ 	.word	0x000000ff
        /*07b8*/ 	.word	0x00031c30
        /*07bc*/ 	.short	0x010a
        /*07be*/ 	.byte	0x04
	.zero		1


	//   ....[33]....
        /*07c0*/ 	.word	0x000097f0
        /*07c4*/ 	.word	0x000000ff
        /*07c8*/ 	.word	0x00031c30
        /*07cc*/ 	.short	0x010a
        /*07ce*/ 	.byte	0x04
	.zero		1


	//   ....[34]....
        /*07d0*/ 	.word	0x0000ae80
        /*07d4*/ 	.word	0x000000ff
        /*07d8*/ 	.word	0x00031c50
        /*07dc*/ 	.short	0x010a
        /*07de*/ 	.byte	0x04
	.zero		1


	//   ....[35]....
        /*07e0*/ 	.word	0x0000aec0
        /*07e4*/ 	.word	0x000000ff
        /*07e8*/ 	.word	0x00031c50
        /*07ec*/ 	.short	0x010a
        /*07ee*/ 	.byte	0x04
	.zero		1


	//   ....[36]....
        /*07f0*/ 	.word	0x0000c1f0
        /*07f4*/ 	.word	0x00000087
        /*07f8*/ 	.word	0x00000000
        /*07fc*/ 	.short	0x0101
        /*07fe*/ 	.byte	0x3f
	.zero		1


	//   ....[37]....
        /*0800*/ 	.word	0x0000c340
        /*0804*/ 	.word	0x00000008
        /*0808*/ 	.word	0x00000000
        /*080c*/ 	.short	0x0101
        /*080e*/ 	.byte	0x3f
	.zero		1


	//   ....[38]....
        /*0810*/ 	.word	0x0000ce60
        /*0814*/ 	.word	0x000000ff
        /*0818*/ 	.word	0x00031c50
        /*081c*/ 	.short	0x010a
        /*081e*/ 	.byte	0x06
	.zero		1


	//   ....[39]....
        /*0820*/ 	.word	0x0000cea0
        /*0824*/ 	.word	0x000000ff
        /*0828*/ 	.word	0x00031c50
        /*082c*/ 	.short	0x010a
        /*082e*/ 	.byte	0x06
	.zero		1


	//   ....[40]....
        /*0830*/ 	.word	0x0000d570
        /*0834*/ 	.word	0x00000008
        /*0838*/ 	.word	0x00000000
        /*083c*/ 	.short	0x0101
        /*083e*/ 	.byte	0x3f
	.zero		1


	//   ....[41]....
        /*0840*/ 	.word	0x0000e840
        /*0844*/ 	.word	0x000000ff
        /*0848*/ 	.word	0x00000000
        /*084c*/ 	.short	0x0101
        /*084e*/ 	.byte	0x04
	.zero		1


	//   ....[42]....
        /*0850*/ 	.word	0x000111f0
        /*0854*/ 	.word	0x00000000
        /*0858*/ 	.word	0x00031c40
        /*085c*/ 	.short	0x010a
        /*085e*/ 	.byte	0x3f
	.zero		1


	//   ....[43]....
        /*0860*/ 	.word	0x00012140
        /*0864*/ 	.word	0x00000016
        /*0868*/ 	.word	0x00031c00
        /*086c*/ 	.short	0x0107
        /*086e*/ 	.byte	0x3f
	.zero		1


	//   ....[44]....
        /*0870*/ 	.word	0x00012240
        /*0874*/ 	.word	0x00000016
        /*0878*/ 	.word	0x00031c00
        /*087c*/ 	.short	0x0101
        /*087e*/ 	.byte	0x3f
	.zero		1


	//   ....[45]....
        /*0880*/ 	.word	0x00012260
        /*0884*/ 	.word	0x00000016
        /*0888*/ 	.word	0x00031c20
        /*088c*/ 	.short	0x010a
        /*088e*/ 	.byte	0x3f
	.zero		1


	//   ....[46]....
        /*0890*/ 	.word	0x00012570
        /*0894*/ 	.word	0x00000003
        /*0898*/ 	.word	0x00031c40
        /*089c*/ 	.short	0x010a
        /*089e*/ 	.byte	0x3f
	.zero		1


	//   ....[47]....
        /*08a0*/ 	.word	0x000129f0
        /*08a4*/ 	.word	0x00000003
        /*08a8*/ 	.word	0x00000060
        /*08ac*/ 	.short	0x010a
        /*08ae*/ 	.byte	0x3f
	.zero		1


	//   ....[48]....
        /*08b0*/ 	.word	0x00013110
        /*08b4*/ 	.word	0x00000003
        /*08b8*/ 	.word	0x00031c40
        /*08bc*/ 	.short	0x010a
        /*08be*/ 	.byte	0x3f
	.zero		1


	//   ....[49]....
        /*08c0*/ 	.word	0x00013590
        /*08c4*/ 	.word	0x0000000c
        /*08c8*/ 	.word	0x00000060
        /*08cc*/ 	.short	0x010a
        /*08ce*/ 	.byte	0x3f
	.zero		1


	//   ....[50]....
        /*08d0*/ 	.word	0x00013c00
        /*08d4*/ 	.word	0x00000002
        /*08d8*/ 	.word	0x00031c40
        /*08dc*/ 	.short	0x010a
        /*08de*/ 	.byte	0x3f
	.zero		1


	//   ....[51]....
        /*08e0*/ 	.word	0x00014090
        /*08e4*/ 	.word	0x00000008
        /*08e8*/ 	.word	0x00000060
        /*08ec*/ 	.short	0x010a
        /*08ee*/ 	.byte	0x3f
	.zero		1


	//   ....[52]....
        /*08f0*/ 	.word	0x000146c0
        /*08f4*/ 	.word	0x00000003
        /*08f8*/ 	.word	0x00031c60
        /*08fc*/ 	.short	0x010a
        /*08fe*/ 	.byte	0x3f
	.zero		1


	//   ....[53]....
        /*0900*/ 	.word	0x00015820
        /*0904*/ 	.word	0x00000009
        /*0908*/ 	.word	0x00031c20
        /*090c*/ 	.short	0x010a
        /*090e*/ 	.byte	0x3f
	.zero		1


	//   ....[54]....
        /*0910*/ 	.word	0x000159e0
        /*0914*/ 	.word	0x00000006
        /*0918*/ 	.word	0x00000000
        /*091c*/ 	.short	0x010a
        /*091e*/ 	.byte	0x3f
	.zero		1


	//   ....[55]....
        /*0920*/ 	.word	0x00015a50
        /*0924*/ 	.word	0x00000007
        /*0928*/ 	.word	0x00000000
        /*092c*/ 	.short	0x010a
        /*092e*/ 	.byte	0x3f
	.zero		1


	//   ....[56]....
        /*0930*/ 	.word	0x00015ab0
        /*0934*/ 	.word	0x00000004
        /*0938*/ 	.word	0x00000000
        /*093c*/ 	.short	0x010a
        /*093e*/ 	.byte	0x3f
	.zero		1


	//   ....[57]....
        /*0940*/ 	.word	0x00015ae0
        /*0944*/ 	.word	0x00000005
        /*0948*/ 	.word	0x00000000
        /*094c*/ 	.short	0x010a
        /*094e*/ 	.byte	0x3f
	.zero		1


	//   ....[58]....
        /*0950*/ 	.word	0x00015b50
        /*0954*/ 	.word	0x00000003
        /*0958*/ 	.word	0x00031c00
        /*095c*/ 	.short	0x010a
        /*095e*/ 	.byte	0x3f
	.zero		1


	//   ....[59]....
        /*0960*/ 	.word	0x00015ba0
        /*0964*/ 	.word	0x00000003
        /*0968*/ 	.word	0x00031c30
        /*096c*/ 	.short	0x010a
        /*096e*/ 	.byte	0x3f
	.zero		1


	//   ....[60]....
        /*0970*/ 	.word	0x00015c00
        /*0974*/ 	.word	0x00000005
        /*0978*/ 	.word	0x00031c30
        /*097c*/ 	.short	0x010a
        /*097e*/ 	.byte	0x3f
	.zero		1


	//   ....[61]....
        /*0980*/ 	.word	0x00015c60
        /*0984*/ 	.word	0x00000005
        /*0988*/ 	.word	0x00031c50
        /*098c*/ 	.short	0x010a
        /*098e*/ 	.byte	0x3f
	.zero		1


	//   ....[62]....
        /*0990*/ 	.word	0x00015cc0
        /*0994*/ 	.word	0x00000005
        /*0998*/ 	.word	0x00031c30
        /*099c*/ 	.short	0x010a
        /*099e*/ 	.byte	0x3f
	.zero		1


	//   ....[63]....
        /*09a0*/ 	.word	0x00015d20
        /*09a4*/ 	.word	0x00000005
        /*09a8*/ 	.word	0x00031c50
        /*09ac*/ 	.short	0x010a
        /*09ae*/ 	.byte	0x3f
	.zero		1


	//   ....[64]....
        /*09b0*/ 	.word	0x00015d80
        /*09b4*/ 	.word	0x00000007
        /*09b8*/ 	.word	0x00031c50
        /*09bc*/ 	.short	0x010a
        /*09be*/ 	.byte	0x3f
	.zero		1


	//   ....[65]....
        /*09c0*/ 	.word	0x00015f20
        /*09c4*/ 	.word	0x00000000
        /*09c8*/ 	.word	0x00031c40
        /*09cc*/ 	.short	0x010a
        /*09ce*/ 	.byte	0x3f
	.zero		1


	//   ....[66]....
        /*09d0*/ 	.word	0x000167f0
        /*09d4*/ 	.word	0x00000016
        /*09d8*/ 	.word	0x00031c20
        /*09dc*/ 	.short	0x010a
        /*09de*/ 	.byte	0x3f
	.zero		1


	//   ....[67]....
        /*09e0*/ 	.word	0x00016840
        /*09e4*/ 	.word	0x00000003
        /*09e8*/ 	.word	0x00031c40
        /*09ec*/ 	.short	0x010a
        /*09ee*/ 	.byte	0x3f
	.zero		1


	//   ....[68]....
        /*09f0*/ 	.word	0x00016890
        /*09f4*/ 	.word	0x00000003
        /*09f8*/ 	.word	0x00000060
        /*09fc*/ 	.short	0x010a
        /*09fe*/ 	.byte	0x3f
	.zero		1


	//   ....[69]....
        /*0a00*/ 	.word	0x000168e0
        /*0a04*/ 	.word	0x00000003
        /*0a08*/ 	.word	0x00031c40
        /*0a0c*/ 	.short	0x010a
        /*0a0e*/ 	.byte	0x3f
	.zero		1


	//   ....[70]....
        /*0a10*/ 	.word	0x00016930
        /*0a14*/ 	.word	0x0000000c
        /*0a18*/ 	.word	0x00000060
        /*0a1c*/ 	.short	0x010a
        /*0a1e*/ 	.byte	0x3f
	.zero		1


	//   ....[71]....
        /*0a20*/ 	.word	0x00016980
        /*0a24*/ 	.word	0x00000002
        /*0a28*/ 	.word	0x00031c40
        /*0a2c*/ 	.short	0x010a
        /*0a2e*/ 	.byte	0x3f
	.zero		1


	//   ....[72]....
        /*0a30*/ 	.word	0x000169d0
        /*0a34*/ 	.word	0x00000008
        /*0a38*/ 	.word	0x00000060
        /*0a3c*/ 	.short	0x010a
        /*0a3e*/ 	.byte	0x3f
	.zero		1


	//   ....[73]....
        /*0a40*/ 	.word	0x00016a20
        /*0a44*/ 	.word	0x00000003
        /*0a48*/ 	.word	0x00031c60
        /*0a4c*/ 	.short	0x010a
        /*0a4e*/ 	.byte	0x3f
	.zero		1


	//   ....[74]....
        /*0a50*/ 	.word	0x000173b0
        /*0a54*/ 	.word	0x00000009
        /*0a58*/ 	.word	0x00031c20
        /*0a5c*/ 	.short	0x010a
        /*0a5e*/ 	.byte	0x3f
	.zero		1


	//   ....[75]....
        /*0a60*/ 	.word	0x00017550
        /*0a64*/ 	.word	0x00000006
        /*0a68*/ 	.word	0x00000000
        /*0a6c*/ 	.short	0x010a
        /*0a6e*/ 	.byte	0x3f
	.zero		1


	//   ....[76]....
        /*0a70*/ 	.word	0x000175a0
        /*0a74*/ 	.word	0x00000007
        /*0a78*/ 	.word	0x00000000
        /*0a7c*/ 	.short	0x010a
        /*0a7e*/ 	.byte	0x3f
	.zero		1


	//   ....[77]....
        /*0a80*/ 	.word	0x000175f0
        /*0a84*/ 	.word	0x00000004
        /*0a88*/ 	.word	0x00000000
        /*0a8c*/ 	.short	0x010a
        /*0a8e*/ 	.byte	0x3f
	.zero		1


	//----- nvinfo : EIATTR_NUM_MBARRIERS
	.align		4
.L_297:
        /*0a90*/ 	.byte	0x03, 0x38
        /*0a92*/ 	.short	0x0016


	//----- nvinfo : EIATTR_EXIT_INSTR_OFFSETS
	.align		4
        /*0a94*/ 	.byte	0x04, 0x1c
        /*0a96*/ 	.short	(.L_299 - .L_298)


	//   ....[0]....
.L_298:
        /*0a98*/ 	.word	0x00000a90


	//   ....[1]....
        /*0a9c*/ 	.word	0x0000f640


	//   ....[2]....
        /*0aa0*/ 	.word	0x00015b30


	//----- nvinfo : EIATTR_MAX_THREADS
	.align		4
.L_299:
        /*0aa4*/ 	.byte	0x04, 0x05
        /*0aa6*/ 	.short	(.L_301 - .L_300)
.L_300:
        /*0aa8*/ 	.word	0x00000200
        /*0aac*/ 	.word	0x00000001
        /*0ab0*/ 	.word	0x00000001


	//----- nvinfo : EIATTR_CRS_STACK_SIZE
	.align		4
.L_301:
        /*0ab4*/ 	.byte	0x04, 0x1e
        /*0ab6*/ 	.short	(.L_303 - .L_302)
.L_302:
        /*0ab8*/ 	.word	0x00000000


	//----- nvinfo : EIATTR_CBANK_PARAM_SIZE
	.align		4
.L_303:
        /*0abc*/ 	.byte	0x03, 0x19
        /*0abe*/ 	.short	0x0af0


	//----- nvinfo : EIATTR_PARAM_CBANK
	.align		4
        /*0ac0*/ 	.byte	0x04, 0x0a
        /*0ac2*/ 	.short	(.L_305 - .L_304)
	.align		4
.L_304:
        /*0ac4*/ 	.word	index@(.nv.constant0._ZN7cutlass13device_kernelIN5flash11enable_sm90INS1_16FlashAttnFwdSm90INS1_25CollectiveMainloopFwdSm90ILi2EN4cute5tupleIJNS5_1CILi1EEES8_S8_EEENS6_IJNS7_ILi192EEENS7_ILi144EEENS7_ILi96EEEEEELi96ENS_6half_tEfNS_4arch4Sm90ELb1ELb0ELb0ELb1ELb0ELb0ELb0ELb0ELb1ELb1ELb0ELb0EEENS1_21CollectiveEpilogueFwdINS6_IJSA_SC_SB_EEES9_SE_SG_Li384ELb1ELb1ELb0ELb0EEENS1_36VarlenDynamicPersistentTileSchedulerILi192ELi144ELi384ELi128ELb0ELb1ELb1ELb1ELb1ELb1EEEEEEEEEvNT_6ParamsE)
        /*0ac8*/ 	.short	0x0210
        /*0aca*/ 	.short	0x0af0


	//----- nvinfo : EIATTR_SW_WAR
	.align		4
.L_305:
        /*0acc*/ 	.byte	0x04, 0x36
        /*0ace*/ 	.short	(.L_307 - .L_306)
.L_306:
        /*0ad0*/ 	.word	0x00000008
.L_307:


//--------------------- .nv.info._ZN7cutlass13device_kernelIN5flash11enable_sm90INS1_16FlashAttnFwdSm90INS1_25CollectiveMainloopFwdSm90ILi2EN4cute5tupleIJNS5_1CILi1EEES8_S8_EEENS6_IJNS7_ILi192EEENS7_ILi144EEENS7_ILi96EEEEEELi96ENS_6half_tEfNS_4arch4Sm90ELb1ELb0ELb0ELb1ELb0ELb1ELb0ELb0ELb1ELb1ELb0ELb0EEENS1_21CollectiveEpilogueFwdINS6_IJSA_SC_SB_EEES9_SE_SG_Li384ELb1ELb1ELb0ELb0EEENS1_36VarlenDynamicPersistentTileSchedulerILi192ELi144ELi384ELi128ELb0ELb1ELb1ELb1ELb1ELb1EEEEEEEEEvNT_6ParamsE --------------------------
	.section	.nv.info._ZN7cutlass13device_kernelIN5flash11enable_sm90INS1_16FlashAttnFwdSm90INS1_25CollectiveMainloopFwdSm90ILi2EN4cute5tupleIJNS5_1CILi1EEES8_S8_EEENS6_IJNS7_ILi192EEENS7_ILi144EEENS7_ILi96EEEEEELi96ENS_6half_tEfNS_4arch4Sm90ELb1ELb0ELb0ELb1ELb0ELb1ELb0ELb0ELb1ELb1ELb0ELb0EEENS1_21CollectiveEpilogueFwdINS6_IJSA_SC_SB_EEES9_SE_SG_Li384ELb1ELb1ELb0ELb0EEENS1_36VarlenDynamicPersistentTileSchedulerILi192ELi144ELi384ELi128ELb0ELb1ELb1ELb1ELb1ELb1EEEEEEEEEvNT_6ParamsE,"",@"SHT_CUDA_INFO"
	.sectionflags	@""
	.align	4


	//----- nvinfo : EIATTR_CUDA_API_VERSION
	.align		4
        /*0000*/ 	.byte	0x04, 0x37
        /*0002*/ 	.short	(.L_309 - .L_308)
.L_308:
        /*0004*/ 	.word	0x00000082


	//----- nvinfo : EIATTR_KPARAM_INFO
	.align		4
.L_309:
        /*0008*/ 	.byte	0x04, 0x17
        /*000a*/ 	.short	(.L_311 - .L_310)
.L_310:
        /*000c*/ 	.word	0x00000000
        /*0010*/ 	.short	0x0000
        /*0012*/ 	.short	0x0070
        /*0014*/ 	.byte	0x00, 0xf0, 0x01, 0x2a


	//----- nvinfo : EIATTR_SPARSE_MMA_MASK
	.align		4
.L_311:
        /*0018*/ 	.byte	0x03, 0x50
        /*001a*/ 	.short	0x0000


	//----- nvinfo : EIATTR_MAXREG_COUNT
	.align		4
        /*001c*/ 	.byte	0x03, 0x1b
        /*001e*/ 	.short	0x0080


	//----- nvinfo : EIATTR_NUM_BARRIERS
	.align		4
        /*0020*/ 	.byte	0x02, 0x4c
        /*0022*/ 	.byte	0x10
	.zero		1


	//----- nvinfo : EIATTR_EXTERNS
	.align		4
        /*0024*/ 	.byte	0x04, 0x0f
        /*0026*/ 	.short	(.L_313 - .L_312)


	//   ....[0]....
	.align		4
.L_312:
        /*0028*/ 	.word	index@(__assertfail)


	//----- nvinfo : EIATTR_ANNOTATIONS
	.align		4
.L_313:
        /*002c*/ 	.byte	0x04, 0x55
        /*002e*/ 	.short	(.L_315 - .L_314)


	//   ....[0]....
.L_314:
        /* <DEDUP_REMOVED lines=108> */


	//----- nvinfo : EIATTR_MERCURY_ISA_VERSION
	.align		4
.L_315:
        /*06e0*/ 	.byte	0x03, 0x5f
        /*06e2*/ 	.short	0x0101


	//----- nvinfo : EIATTR_UNUSED_LOAD_BYTE_OFFSET
	.align		4
        /*06e4*/ 	.byte	0x04, 0x44
        /*06e6*/ 	.short	(.L_317 - .L_316)


	//   ....[0]....
.L_316:
        /*06e8*/ 	.word	0x00000b00
        /*06ec*/ 	.word	0x0000fff0


	//   ....[1]....
        /*06f0*/ 	.word	0x000198e0
        /*06f4*/ 	.word	0x0000fff0


	//----- nvinfo : EIATTR_INT_WARP_WIDE_INSTR_OFFSETS
	.align		4
.L_317:
        /*06f8*/ 	.byte	0x04, 0x31
        /*06fa*/ 	.short	(.L_319 - .L_318)


	//   ....[0]....
.L_318:
        /*06fc*/ 	.word	0x00000190


	//   ....[1]....
        /*0700*/ 	.word	0x000001d0


	//   ....[2]....
        /*0704*/ 	.word	0x00000240


	//   ....[3]....
        /*0708*/ 	.word	0x0001dfa0


	//   ....[4]....
        /*070c*/ 	.word	0x0001e030


	//   ....[5]....
        /*0710*/ 	.word	0x00021b20


	//   ....[6]....
        /*0714*/ 	.word	0x00021bb0


	//----- nvinfo : EIATTR_COOP_GROUP_MASK_REGIDS
	.align		4
.L_319:
        /*0718*/ 	.byte	0x04, 0x29
        /*071a*/ 	.short	(.L_321 - .L_320)


	//   ....[0]....
.L_320:
        /*071c*/ 	.word	0xffffffff


	//   ....[1]....
        /*0720*/ 	.word	0xffffffff


	//   ....[2]....
        /*0724*/ 	.word	0xffffffff


	//   ....[3]....
        /*0728*/ 	.word	0xffffffff


	//   ....[4]....
        /*072c*/ 	.word	0xffffffff


	//   ....[5]....
        /*0730*/ 	.word	0xffffffff


	//   ....[6]....
        /*0734*/ 	.word	0xffffffff


	//   ....[7]....
        /*0738*/ 	.word	0xffffffff


	//   ....[8]....
        /*073c*/ 	.word	0xffffffff


	//   ....[9]....
        /*0740*/ 	.word	0xffffffff


	//   ....[10]....
        /*0744*/ 	.word	0xffffffff


	//   ....[11]....
        /*0748*/ 	.word	0xffffffff


	//   ....[12]....
        /*074c*/ 	.word	0xffffffff


	//   ....[13]....
        /*0750*/ 	.word	0xffffffff


	//   ....[14]....
        /*0754*/ 	.word	0xffffffff


	//   ....[15]....
        /*0758*/ 	.word	0xffffffff


	//   ....[16]....
        /*075c*/ 	.word	0xffffffff


	//   ....[17]....
        /*0760*/ 	.word	0xffffffff


	//   ....[18]....
        /*0764*/ 	.word	0xffffffff


	//   ....[19]....
        /*0768*/ 	.word	0xffffffff


	//   ....[20]....
        /*076c*/ 	.word	0xffffffff


	//   ....[21]....
        /*0770*/ 	.word	0xffffffff


	//   ....[22]....
        /*0774*/ 	.word	0xffffffff


	//   ....[23]....
        /*0778*/ 	.word	0xffffffff


	//   ....[24]....
        /*077c*/ 	.word	0xffffffff


	//   ....[25]....
        /*0780*/ 	.word	0xffffffff


	//   ....[26]....
        /*0784*/ 	.word	0xffffffff


	//   ....[27]....
        /*0788*/ 	.word	0xffffffff


	//   ....[28]....
        /*078c*/ 	.word	0xffffffff


	//   ....[29]....
        /*0790*/ 	.word	0xffffffff


	//   ....[30]....
        /*0794*/ 	.word	0xffffffff


	//   ....[31]....
        /*0798*/ 	.word	0xffffffff


	//   ....[32]....
        /*079c*/ 	.word	0xffffffff


	//   ....[33]....
        /*07a0*/ 	.word	0xffffffff


	//   ....[34]....
        /*07a4*/ 	.word	0xffffffff


	//   ....[35]....
        /*07a8*/ 	.word	0xffffffff


	//   ....[36]....
        /*07ac*/ 	.word	0xffffffff


	//   ....[37]....
        /*07b0*/ 	.word	0xffffffff


	//   ....[38]....
        /*07b4*/ 	.word	0xffffffff


	//   ....[39]....
        /*07b8*/ 	.word	0xffffffff


	//   ....[40]....
        /*07bc*/ 	.word	0xffffffff


	//   ....[41]....
        /*07c0*/ 	.word	0xffffffff


	//   ....[42]....
        /*07c4*/ 	.word	0xffffffff


	//   ....[43]....
        /*07c8*/ 	.word	0xffffffff


	//   ....[44]....
        /*07cc*/ 	.word	0xffffffff


	//   ....[45]....
        /*07d0*/ 	.word	0xffffffff


	//   ....[46]....
        /*07d4*/ 	.word	0xffffffff


	//   ....[47]....
        /*07d8*/ 	.word	0xffffffff


	//   ....[48]....
        /*07dc*/ 	.word	0xffffffff


	//   ....[49]....
        /*07e0*/ 	.word	0xffffffff


	//   ....[50]....
        /*07e4*/ 	.word	0xffffffff


	//   ....[51]....
        /*07e8*/ 	.word	0xffffffff


	//   ....[52]....
        /*07ec*/ 	.word	0xffffffff


	//   ....[53]....
        /*07f0*/ 	.word	0xffffffff


	//   ....[54]....
        /*07f4*/ 	.word	0xffffffff


	//   ....[55]....
        /*07f8*/ 	.word	0xffffffff


	//   ....[56]....
        /*07fc*/ 	.word	0xffffffff


	//   ....[57]....
        /*0800*/ 	.word	0xffffffff


	//   ....[58]....
        /*0804*/ 	.word	0xffffffff


	//   ....[59]....
        /*0808*/ 	.word	0xffffffff


	//   ....[60]....
        /*080c*/ 	.word	0xffffffff


	//   ....[61]....
        /*0810*/ 	.word	0xffffffff


	//   ....[62]....
        /*0814*/ 	.word	0xffffffff


	//   ....[63]....
        /*0818*/ 	.word	0xffffffff


	//   ....[64]....
        /*081c*/ 	.word	0xffffffff


	//   ....[65]....
        /*0820*/ 	.word	0xffffffff


	//   ....[66]....
        /*0824*/ 	.word	0xffffffff


	//   ....[67]....
        /*0828*/ 	.word	0xffffffff


	//   ....[68]....
        /*082c*/ 	.word	0xffffffff


	//   ....[69]....
        /*0830*/ 	.word	0xffffffff


	//   ....[70]....
        /*0834*/ 	.word	0xffffffff


	//   ....[71]....
        /*0838*/ 	.word	0xffffffff


	//   ....[72]....
        /*083c*/ 	.word	0xffffffff


	//   ....[73]....
        /*0840*/ 	.word	0xffffffff


	//   ....[74]....
        /*0844*/ 	.word	0xffffffff


	//   ....[75]....
        /*0848*/ 	.word	0xffffffff


	//   ....[76]....
        /*084c*/ 	.word	0xffffffff


	//   ....[77]....
        /*0850*/ 	.word	0xffffffff


	//   ....[78]....
        /*0854*/ 	.word	0xffffffff


	//   ....[79]....
        /*0858*/ 	.word	0xffffffff


	//   ....[80]....
        /*085c*/ 	.word	0xffffffff


	//   ....[81]....
        /*0860*/ 	.word	0xffffffff


	//   ....[82]....
        /*0864*/ 	.word	0xffffffff


	//   ....[83]....
        /*0868*/ 	.word	0xffffffff


	//   ....[84]....
        /*086c*/ 	.word	0xffffffff


	//   ....[85]....
        /*0870*/ 	.word	0xffffffff


	//   ....[86]....
        /*0874*/ 	.word	0xffffffff


	//   ....[87]....
        /*0878*/ 	.word	0xffffffff


	//   ....[88]....
        /*087c*/ 	.word	0xffffffff


	//   ....[89]....
        /*0880*/ 	.word	0xffffffff


	//   ....[90]....
        /*0884*/ 	.word	0xffffffff


	//   ....[91]....
        /*0888*/ 	.word	0xffffffff


	//   ....[92]....
        /*088c*/ 	.word	0xffffffff


	//   ....[93]....
        /*0890*/ 	.word	0xffffffff


	//   ....[94]....
        /*0894*/ 	.word	0xffffffff


	//   ....[95]....
        /*0898*/ 	.word	0xffffffff


	//   ....[96]....
        /*089c*/ 	.word	0xffffffff


	//   ....[97]....
        /*08a0*/ 	.word	0xffffffff


	//   ....[98]....
        /*08a4*/ 	.word	0xffffffff


	//   ....[99]....
        /*08a8*/ 	.word	0x0500000f


	//   ....[100]....
        /*08ac*/ 	.word	0x0500000f


	//   ....[101]....
        /*08b0*/ 	.word	0x0500000f


	//   ....[102]....
        /*08b4*/ 	.word	0x0500000f


	//   ....[103]....
        /*08b8*/ 	.word	0x0500000f


	//   ....[104]....
        /*08bc*/ 	.word	0x0500000f


	//   ....[105]....
        /*08c0*/ 	.word	0x0500000f


	//   ....[106]....
        /*08c4*/ 	.word	0x0500000f


	//   ....[107]....
        /*08c8*/ 	.word	0x0500000f


	//   ....[108]....
        /*08cc*/ 	.word	0x0500000f


	//   ....[109]....
        /*08d0*/ 	.word	0x0500000f


	//   ....[110]....
        /*08d4*/ 	.word	0x0500000f


	//   ....[111]....
        /*08d8*/ 	.word	0x0500000f


	//   ....[112]....
        /*08dc*/ 	.word	0x0500000f


	//   ....[113]....
        /*08e0*/ 	.word	0x0500000f


	//   ....[114]....
        /*08e4*/ 	.word	0x0500000f


	//   ....[115]....
        /*08e8*/ 	.word	0x0500000f


	//   ....[116]....
        /*08ec*/ 	.word	0x0500000f


	//   ....[117]....
        /*08f0*/ 	.word	0x0500000f


	//   ....[118]....
        /*08f4*/ 	.word	0x0500000f


	//   ....[119]....
        /*08f8*/ 	.word	0x0500000f


	//   ....[120]....
        /*08fc*/ 	.word	0x0500000f


	//   ....[121]....
        /*0900*/ 	.word	0x0500000f


	//   ....[122]....
        /*0904*/ 	.word	0x0500000f


	//   ....[123]....
        /*0908*/ 	.word	0x0500000f


	//   ....[124]....
        /*090c*/ 	.word	0x0500000f


	//   ....[125]....
        /*0910*/ 	.word	0x0500000f


	//   ....[126]....
        /*0914*/ 	.word	0x0500000f


	//   ....[127]....
        /*0918*/ 	.word	0x0500000f


	//   ....[128]....
        /*091c*/ 	.word	0x0500000f


	//   ....[129]....
        /*0920*/ 	.word	0x0500000f


	//   ....[130]....
        /*0924*/ 	.word	0x0500000f


	//   ....[131]....
        /*0928*/ 	.word	0x0500000f


	//   ....[132]....
        /*092c*/ 	.word	0x0500000f


	//   ....[133]....
        /*0930*/ 	.word	0x0500000f


	//   ....[134]....
        /*0934*/ 	.word	0x0500000f


	//   ....[135]....
        /*0938*/ 	.word	0x0500000f


	//   ....[136]....
        /*093c*/ 	.word	0x0500000f


	//   ....[137]....
        /*0940*/ 	.word	0x0500000f


	//   ....[138]....
        /*0944*/ 	.word	0x0500000f


	//   ....[139]....
        /*0948*/ 	.word	0x0500000f


	//   ....[140]....
        /*094c*/ 	.word	0x0500000f


	//   ....[141]....
        /*0950*/ 	.word	0x0500000f


	//   ....[142]....
        /*0954*/ 	.word	0x0500000f


	//   ....[143]....
        /*0958*/ 	.word	0x0500000f


	//----- nvinfo : EIATTR_COOP_GROUP_INSTR_OFFSETS
	.align		4
.L_321:
        /*095c*/ 	.byte	0x04, 0x28
        /*095e*/ 	.short	(.L_323 - .L_322)


	//   ....[0]....
.L_322:
        /*0960*/ 	.word	0x00000070


	//   ....[1]....
        /*0964*/ 	.word	0x000001a0


	//   ....[2]....
        /*0968*/ 	.word	0x000001f0


	//   ....[3]....
        /*096c*/ 	.word	0x00000420


	//   ....[4]....
        /*0970*/ 	.word	0x00000580


	//   ....[5]....
        /*0974*/ 	.word	0x000006a0


	//   ....[6]....
        /*0978*/ 	.word	0x00000800


	//   ....[7]....
        /*097c*/ 	.word	0x00007010


	//   ....[8]....
        /*0980*/ 	.word	0x00007770


	//   ....[9]....
        /*0984*/ 	.word	0x00007780


	//   ....[10]....
        /*0988*/ 	.word	0x00007790


	//   ....[11]....
        /*098c*/ 	.word	0x000077a0


	//   ....[12]....
        /*0990*/ 	.word	0x00009580


	//   ....[13]....
        /*0994*/ 	.word	0x00009590


	//   ....[14]....
        /*0998*/ 	.word	0x000095a0


	//   ....[15]....
        /*099c*/ 	.word	0x000095b0


	//   ....[16]....
        /*09a0*/ 	.word	0x0000d1e0


	//   ....[17]....
        /*09a4*/ 	.word	0x0000d440


	//   ....[18]....
        /*09a8*/ 	.word	0x0000daa0


	//   ....[19]....
        /*09ac*/ 	.word	0x0000dac0


	//   ....[20]....
        /*09b0*/ 	.word	0x0000e320


	//   ....[21]....
        /*09b4*/ 	.word	0x0000e370


	//   ....[22]....
        /*09b8*/ 	.word	0x0000f520


	//   ....[23]....
        /*09bc*/ 	.word	0x00011ac0


	//   ....[24]....
        /*09c0*/ 	.word	0x00011af0


	//   ....[25]....
        /*09c4*/ 	.word	0x00012470


	//   ....[26]....
        /*09c8*/ 	.word	0x00012570


	//   ....[27]....
        /*09cc*/ 	.word	0x00012cb0


	//   ....[28]....
        /*09d0*/ 	.word	0x00012cd0


	//   ....[29]....
        /*09d4*/ 	.word	0x000145a0


	//   ....[30]....
        /*09d8*/ 	.word	0x00016f30


	//   ....[31]....
        /*09dc*/ 	.word	0x00016f50


	//   ....[32]....
        /*09e0*/ 	.word	0x00017030


	//   ....[33]....
        /*09e4*/ 	.word	0x00017200


	//   ....[34]....
        /*09e8*/ 	.word	0x00018b20


	//   ....[35]....
        /*09ec*/ 	.word	0x00019260


	//   ....[36]....
        /*09f0*/ 	.word	0x00019290


	//   ....[37]....
        /*09f4*/ 	.word	0x000192d0


	//   ....[38]....
        /*09f8*/ 	.word	0x000192e0


	//   ....[39]....
        /*09fc*/ 	.word	0x0001a340


	//   ....[40]....
        /*0a00*/ 	.word	0x0001a370


	//   ....[41]....
        /*0a04*/ 	.word	0x0001a3c0


	//   ....[42]....
        /*0a08*/ 	.word	0x0001a3d0


	//   ....[43]....
        /*0a0c*/ 	.word	0x0001a860


	//   ....[44]....
        /*0a10*/ 	.word	0x0001a880


	//   ....[45]....
        /*0a14*/ 	.word	0x0001a980


	//   ....[46]....
        /*0a18*/ 	.word	0x0001a9a0


	//   ....[47]....
        /*0a1c*/ 	.word	0x0001b1d0


	//   ....[48]....
        /*0a20*/ 	.word	0x0001b1e0


	//   ....[49]....
        /*0a24*/ 	.word	0x0001b340


	//   ....[50]....
        /*0a28*/ 	.word	0x0001b350


	//   ....[51]....
        /*0a2c*/ 	.word	0x0001b4f0


	//   ....[52]....
        /*0a30*/ 	.word	0x0001b6e0


	//   ....[53]....
        /*0a34*/ 	.word	0x0001b710


	//   ....[54]....
        /*0a38*/ 	.word	0x0001b740


	//   ....[55]....
        /*0a3c*/ 	.word	0x0001b770


	//   ....[56]....
        /*0a40*/ 	.word	0x0001b7a0


	//   ....[57]....
        /*0a44*/ 	.word	0x0001b7d0


	//   ....[58]....
        /*0a48*/ 	.word	0x0001b940


	//   ....[59]....
        /*0a4c*/ 	.word	0x0001b970


	//   ....[60]....
        /*0a50*/ 	.word	0x0001b9a0


	//   ....[61]....
        /*0a54*/ 	.word	0x0001b9d0


	//   ....[62]....
        /*0a58*/ 	.word	0x0001ba00


	//   ....[63]....
        /*0a5c*/ 	.word	0x0001ba30


	//   ....[64]....
        /*0a60*/ 	.word	0x0001bae0


	//   ....[65]....
        /*0a64*/ 	.word	0x0001bb40


	//   ....[66]....
        /*0a68*/ 	.word	0x0001bbe0


	//   ....[67]....
        /*0a6c*/ 	.word	0x0001ca10


	//   ....[68]....
        /*0a70*/ 	.word	0x0001e540


	//   ....[69]....
        /*0a74*/ 	.word	0x0001f250


	//   ....[70]....
        /*0a78*/ 	.word	0x0001f280


	//   ....[71]....
        /*0a7c*/ 	.word	0x0001f340


	//   ....[72]....
        /*0a80*/ 	.word	0x0001f360


	//   ....[73]....
        /*0a84*/ 	.word	0x0001f400


	//   ....[74]....
        /*0a88*/ 	.word	0x0001f420


	//   ....[75]....
        /*0a8c*/ 	.word	0x0001f430


	//   ....[76]....
        /*0a90*/ 	.word	0x0001f4d0


	//   ....[77]....
        /*0a94*/ 	.word	0x0001f500


	//   ....[78]....
        /*0a98*/ 	.word	0x0001f520


	//   ....[79]....
        /*0a9c*/ 	.word	0x0001f530


	//   ....[80]....
        /*0aa0*/ 	.word	0x0001f620


	//   ....[81]....
        /*0aa4*/ 	.word	0x00022250


	//   ....[82]....
        /*0aa8*/ 	.word	0x00022280


	//   ....[83]....
        /*0aac*/ 	.word	0x000222c0


	//   ....[84]....
        /*0ab0*/ 	.word	0x000222f0


	//   ....[85]....
        /*0ab4*/ 	.word	0x00022320


	//   ....[86]....
        /*0ab8*/ 	.word	0x00022350


	//   ....[87]....
        /*0abc*/ 	.word	0x00022380


	//   ....[88]....
        /*0ac0*/ 	.word	0x000223b0


	//   ....[89]....
        /*0ac4*/ 	.word	0x00022530


	//   ....[90]....
        /*0ac8*/ 	.word	0x00022560


	//   ....[91]....
        /*0acc*/ 	.word	0x00022590


	//   ....[92]....
        /*0ad0*/ 	.word	0x000225c0


	//   ....[93]....
        /*0ad4*/ 	.word	0x000225f0


	//   ....[94]....
        /*0ad8*/ 	.word	0x00022620


	//   ....[95]....
        /*0adc*/ 	.word	0x000226e0


	//   ....[96]....
        /*0ae0*/ 	.word	0x00022700


	//   ....[97]....
        /*0ae4*/ 	.word	0x00022770


	//   ....[98]....
        /*0ae8*/ 	.word	0x00022e10


	//   ....[99]....
        /*0aec*/ 	.word	0x00023290


	//   ....[100]....
        /*0af0*/ 	.word	0x00023330


	//   ....[101]....
        /*0af4*/ 	.word	0x000233c0


	//   ....[102]....
        /*0af8*/ 	.word	0x00023410


	//   ....[103]....
        /*0afc*/ 	.word	0x00023460


	//   ....[104]....
        /*0b00*/ 	.word	0x00023530


	//   ....[105]....
        /*0b04*/ 	.word	0x000235c0


	//   ....[106]....
        /*0b08*/ 	.word	0x00023620


	//   ....[107]....
        /*0b0c*/ 	.word	0x00023680


	//   ....[108]....
        /*0b10*/ 	.word	0x00023930


	//   ....[109]....
        /*0b14*/ 	.word	0x00023980


	//   ....[110]....
        /*0b18*/ 	.word	0x00023a10


	//   ....[111]....
        /*0b1c*/ 	.word	0x00023aa0


	//   ....[112]....
        /*0b20*/ 	.word	0x00023b60


	//   ....[113]....
        /*0b24*/ 	.word	0x00023e40


	//   ....[114]....
        /*0b28*/ 	.word	0x00024010


	//   ....[115]....
        /*0b2c*/ 	.word	0x00024060


	//   ....[116]....
        /*0b30*/ 	.word	0x000240c0


	//   ....[117]....
        /*0b34*/ 	.word	0x000241d0


	//   ....[118]....
        /*0b38*/ 	.word	0x00024230


	//   ....[119]....
        /*0b3c*/ 	.word	0x00024350


	//   ....[120]....
        /*0b40*/ 	.word	0x000243b0


	//   ....[121]....
        /*0b44*/ 	.word	0x00024450


	//   ....[122]....
        /*0b48*/ 	.word	0x00024520


	//   ....[123]....
        /*0b4c*/ 	.word	0x00024620


	//   ....[124]....
        /*0b50*/ 	.word	0x000246a0


	//   ....[125]....
        /*0b54*/ 	.word	0x00024790


	//   ....[126]....
        /*0b58*/ 	.word	0x00024ab0


	//   ....[127]....
        /*0b5c*/ 	.word	0x00024b50


	//   ....[128]....
        /*0b60*/ 	.word	0x00024c70


	//   ....[129]....
        /*0b64*/ 	.word	0x00024ce0


	//   ....[130]....
        /*0b68*/ 	.word	0x00024d50


	//   ....[131]....
        /*0b6c*/ 	.word	0x00024dc0


	//   ....[132]....
        /*0b70*/ 	.word	0x00024e30


	//   ....[133]....
        /*0b74*/ 	.word	0x00024eb0


	//   ....[134]....
        /*0b78*/ 	.word	0x00024f40


	//   ....[135]....
        /*0b7c*/ 	.word	0x00024fd0


	//   ....[136]....
        /*0b80*/ 	.word	0x00025040


	//   ....[137]....
        /*0b84*/ 	.word	0x000250b0


	//   ....[138]....
        /*0b88*/ 	.word	0x00025120


	//   ....[139]....
        /*0b8c*/ 	.word	0x000251a0


	//   ....[140]....
        /*0b90*/ 	.word	0x00025210


	//   ....[141]....
        /*0b94*/ 	.word	0x000252b0


	//   ....[142]....
        /*0b98*/ 	.word	0x00025340


	//   ....[143]....
        /*0b9c*/ 	.word	0x00025470


	//----- nvinfo : EIATTR_REG_RECONFIG
	.align		4
.L_323:
        /*0ba0*/ 	.byte	0x01, 0x54
	.zero		2


	//----- nvinfo : EIATTR_SYSCALL_OFFSETS
	.align		4
        /*0ba4*/ 	.byte	0x04, 0x46
        /*0ba6*/ 	.short	(.L_325 - .L_324)


	//   ....[0]....
.L_324:
        /*0ba8*/ 	.word	0x00001b40


	//   ....[1]....
        /*0bac*/ 	.word	0x00001c90


	//   ....[2]....
        /*0bb0*/ 	.word	0x000071e0


	//   ....[3]....
        /*0bb4*/ 	.word	0x00007520


	//   ....[4]....
        /*0bb8*/ 	.word	0x0001e190


	//   ....[5]....
        /*0bbc*/ 	.word	0x0001e2e0


	//   ....[6]....
        /*0bc0*/ 	.word	0x0001e3e0


	//   ....[7]....
        /*0bc4*/ 	.word	0x0001ecd0


	//----- nvinfo : EIATTR_MBARRIER_INSTR_OFFSETS
	.align		4
.L_325:
        /*0bc8*/ 	.byte	0x04, 0x39
        /*0bca*/ 	.short	(.L_327 - .L_326)


	//   ....[0]....
.L_326:
        /*0bcc*/ 	.word	0x000002d0
        /*0bd0*/ 	.word	0x000000ff
        /*0bd4*/ 	.word	0x00031c00
        /*0bd8*/ 	.short	0x0100
        /*0bda*/ 	.byte	0x08
	.zero		1


	//   ....[1]....
        /*0bdc*/ 	.word	0x000002e0
        /*0be0*/ 	.word	0x000000ff
        /*0be4*/ 	.word	0x00031c20
        /*0be8*/ 	.short	0x0100
        /*0bea*/ 	.byte	0x08
	.zero		1


	//   ....[2]....
        /*0bec*/ 	.word	0x000003d0
        /*0bf0*/ 	.word	0x000000ff
        /*0bf4*/ 	.word	0x00031c30
        /*0bf8*/ 	.short	0x0100
        /*0bfa*/ 	.byte	0x08
	.zero		1


	//   ....[3]....
        /*0bfc*/ 	.word	0x000003e0
        /*0c00*/ 	.word	0x000000ff
        /*0c04*/ 	.word	0x00031c40
        /*0c08*/ 	.short	0x0100
        /*0c0a*/ 	.byte	0x08
	.zero		1


	//   ....[4]....
        /*0c0c*/ 	.word	0x000003f0
        /*0c10*/ 	.word	0x000000ff
        /*0c14*/ 	.word	0x00031c38
        /*0c18*/ 	.short	0x0100
        /*0c1a*/ 	.byte	0x08
	.zero		1


	//   ....[5]....
        /*0c1c*/ 	.word	0x00000400
        /*0c20*/ 	.word	0x000000ff
        /*0c24*/ 	.word	0x00031c48
        /*0c28*/ 	.short	0x0100
        /*0c2a*/ 	.byte	0x08
	.zero		1


	//   ....[6]....
        /*0c2c*/ 	.word	0x00000530
        /*0c30*/ 	.word	0x000000ff
        /*0c34*/ 	.word	0x00031c50
        /*0c38*/ 	.short	0x0100
        /*0c3a*/ 	.byte	0x08
	.zero		1


	//   ....[7]....
        /*0c3c*/ 	.word	0x00000540
        /*0c40*/ 	.word	0x000000ff
        /*0c44*/ 	.word	0x00031c60
        /*0c48*/ 	.short	0x0100
        /*0c4a*/ 	.byte	0x08
	.zero		1


	//   ....[8]....
        /*0c4c*/ 	.word	0x00000550
        /*0c50*/ 	.word	0x000000ff
        /*0c54*/ 	.word	0x00031c58
        /*0c58*/ 	.short	0x0100
        /*0c5a*/ 	.byte	0x08
	.zero		1


	//   ....[9]....
        /*0c5c*/ 	.word	0x00000560
        /*0c60*/ 	.word	0x000000ff
        /*0c64*/ 	.word	0x00031c68
        /*0c68*/ 	.short	0x0100
        /*0c6a*/ 	.byte	0x08
	.zero		1


	//   ....[10]....
        /*0c6c*/ 	.word	0x00000650
        /*0c70*/ 	.word	0x000000ff
        /*0c74*/ 	.word	0x00031c70
        /*0c78*/ 	.short	0x0100
        /*0c7a*/ 	.byte	0x06
	.zero		1


	//   ....[11]....
        /*0c7c*/ 	.word	0x00000660
        /*0c80*/ 	.word	0x000000ff
        /*0c84*/ 	.word	0x00031c80
        /*0c88*/ 	.short	0x0100
        /*0c8a*/ 	.byte	0x06
	.zero		1


	//   ....[12]....
        /*0c8c*/ 	.word	0x00000670
        /*0c90*/ 	.word	0x000000ff
        /*0c94*/ 	.word	0x00031c78
        /*0c98*/ 	.short	0x0100
        /*0c9a*/ 	.byte	0x06
	.zero		1


	//   ....[13]....
        /*0c9c*/ 	.word	0x00000680
        /*0ca0*/ 	.word	0x000000ff
        /*0ca4*/ 	.word	0x00031c88
        /*0ca8*/ 	.short	0x0100
        /*0caa*/ 	.byte	0x06
	.zero		1


	//   ....[14]....
        /*0cac*/ 	.word	0x000007b0
        /*0cb0*/ 	.word	0x000000ff
        /*0cb4*/ 	.word	0x00031c90
        /*0cb8*/ 	.short	0x0100
        /*0cba*/ 	.byte	0x08
	.zero		1


	//   ....[15]....
        /*0cbc*/ 	.word	0x000007c0
        /*0cc0*/ 	.word	0x000000ff
        /*0cc4*/ 	.word	0x00031ca0
        /*0cc8*/ 	.short	0x0100
        /*0cca*/ 	.byte	0x08
	.zero		1


	//   ....[16]....
        /*0ccc*/ 	.word	0x000007d0
        /*0cd0*/ 	.word	0x000000ff
        /*0cd4*/ 	.word	0x00031c98
        /*0cd8*/ 	.short	0x0100
        /*0cda*/ 	.byte	0x08
	.zero		1


	//   ....[17]....
        /*0cdc*/ 	.word	0x000007e0
        /*0ce0*/ 	.word	0x000000ff
        /*0ce4*/ 	.word	0x00031ca8
        /*0ce8*/ 	.short	0x0100
        /*0cea*/ 	.byte	0x08
	.zero		1


	//   ....[18]....
        /*0cec*/ 	.word	0x00000910
        /*0cf0*/ 	.word	0x000000ff
        /*0cf4*/ 	.word	0x00031cb0
        /*0cf8*/ 	.short	0x0100
        /*0cfa*/ 	.byte	0x08
	.zero		1


	//   ....[19]....
        /*0cfc*/ 	.word	0x00000920
        /*0d00*/ 	.word	0x000000ff
        /*0d04*/ 	.word	0x00031cc0
        /*0d08*/ 	.short	0x0100
        /*0d0a*/ 	.byte	0x08
	.zero		1


	//   ....[20]....
        /*0d0c*/ 	.word	0x00000930
        /*0d10*/ 	.word	0x000000ff
        /*0d14*/ 	.word	0x00031cb8
        /*0d18*/ 	.short	0x0100
        /*0d1a*/ 	.byte	0x08
	.zero		1


	//   ....[21]....
        /*0d1c*/ 	.word	0x00000940
        /*0d20*/ 	.word	0x000000ff
        /*0d24*/ 	.word	0x00031cc8
        /*0d28*/ 	.short	0x0100
        /*0d2a*/ 	.byte	0x08
	.zero		1


	//   ....[22]....
        /*0d2c*/ 	.word	0x00003150
        /*0d30*/ 	.word	0x00000015
        /*0d34*/ 	.word	0x00031c90
        /*0d38*/ 	.short	0x010a
        /*0d3a*/ 	.byte	0x3f
	.zero		1


	//   ....[23]....
        /*0d3c*/ 	.word	0x00004bb0
        /*0d40*/ 	.word	0x00000015
        /*0d44*/ 	.word	0x00031c90
        /*0d48*/ 	.short	0x010a
        /*0d4a*/ 	.byte	0x3f
	.zero		1


	//   ....[24]....
        /*0d4c*/ 	.word	0x00006610
        /*0d50*/ 	.word	0x00000015
        /*0d54*/ 	.word	0x00031c90
        /*0d58*/ 	.short	0x010a
        /*0d5a*/ 	.byte	0x3f
	.zero		1


	//   ....[25]....
        /*0d5c*/ 	.word	0x00006870
        /*0d60*/ 	.word	0x00000020
        /*0d64*/ 	.word	0x00000000
        /*0d68*/ 	.short	0x0101
        /*0d6a*/ 	.byte	0x3f
	.zero		1


	//   ....[26]....
        /*0d6c*/ 	.word	0x000068b0
        /*0d70*/ 	.word	0x00000015
        /*0d74*/ 	.word	0x00031cb0
        /*0d78*/ 	.short	0x010a
        /*0d7a*/ 	.byte	0x3f
	.zero		1


	//   ....[27]....
        /*0d7c*/ 	.word	0x00006bf0
        /*0d80*/ 	.word	0x00000015
        /*0d84*/ 	.word	0x00000000
        /*0d88*/ 	.short	0x0101
        /*0d8a*/ 	.byte	0x3f
	.zero		1


	//   ....[28]....
        /*0d8c*/ 	.word	0x00007280
        /*0d90*/ 	.word	0x00000016
        /*0d94*/ 	.word	0x00031c00
        /*0d98*/ 	.short	0x010a
        /*0d9a*/ 	.byte	0x3f
	.zero		1


	//   ....[29]....
        /*0d9c*/ 	.word	0x000072d0
        /*0da0*/ 	.word	0x00000016
        /*0da4*/ 	.word	0x00031c00
        /*0da8*/ 	.short	0x010a
        /*0daa*/ 	.byte	0x3f
	.zero		1


	//   ....[30]....
        /*0dac*/ 	.word	0x00007ee0
        /*0db0*/ 	.word	0x00000016
        /*0db4*/ 	.word	0x00031c00
        /*0db8*/ 	.short	0x010a
        /*0dba*/ 	.byte	0x3f
	.zero		1


	//   ....[31]....
        /*0dbc*/ 	.word	0x00009a50
        /*0dc0*/ 	.word	0x00000016
        /*0dc4*/ 	.word	0x00031c00
        /*0dc8*/ 	.short	0x010a
        /*0dca*/ 	.byte	0x3f
	.zero		1


	//   ....[32]....
        /*0dcc*/ 	.word	0x0000b1f0
        /*0dd0*/ 	.word	0x00000015
        /*0dd4*/ 	.word	0x00031c30
        /*0dd8*/ 	.short	0x010a
        /*0dda*/ 	.byte	0x3f
	.zero		1


	//   ....[33]....
        /*0ddc*/ 	.word	0x0000b260
        /*0de0*/ 	.word	0x00000015
        /*0de4*/ 	.word	0x00031c30
        /*0de8*/ 	.short	0x010a
        /*0dea*/ 	.byte	0x3f
	.zero		1


	//   ....[34]....
        /*0dec*/ 	.word	0x0000e780
        /*0df0*/ 	.word	0x0000003e
        /*0df4*/ 	.word	0x00000000
        /*0df8*/ 	.short	0x0101
        /*0dfa*/ 	.byte	0x3f
	.zero		1


	//   ....[35]....
        /*0dfc*/ 	.word	0x0000f670
        /*0e00*/ 	.word	0x00000000
        /*0e04*/ 	.word	0x00031c30
        /*0e08*/ 	.short	0x010a
        /*0e0a*/ 	.byte	0x3f
	.zero		1


	//   ....[36]....
        /*0e0c*/ 	.word	0x0000f6c0
        /*0e10*/ 	.word	0x00000000
        /*0e14*/ 	.word	0x00031c30
        /*0e18*/ 	.short	0x010a
        /*0e1a*/ 	.byte	0x3f
	.zero		1


	//   ....[37]....
        /*0e1c*/ 	.word	0x00011960
        /*0e20*/ 	.word	0x0000000e
        /*0e24*/ 	.word	0x00031c50
        /*0e28*/ 	.short	0x010a
        /*0e2a*/ 	.byte	0x3f
	.zero		1


	//   ....[38]....
        /*0e2c*/ 	.word	0x000119a0
        /*0e30*/ 	.word	0x0000000e
        /*0e34*/ 	.word	0x00031c50
        /*0e38*/ 	.short	0x010a
        /*0e3a*/ 	.byte	0x3f
	.zero		1


	//   ....[39]....
        /*0e3c*/ 	.word	0x000138a0
        /*0e40*/ 	.word	0x0000004d
        /*0e44*/ 	.word	0x00000000
        /*0e48*/ 	.short	0x0101
        /*0e4a*/ 	.byte	0x3f
	.zero		1


	//   ....[40]....
        /*0e4c*/ 	.word	0x000138c0
        /*0e50*/ 	.word	0x00000013
        /*0e54*/ 	.word	0x00000000
        /*0e58*/ 	.short	0x0101
        /*0e5a*/ 	.byte	0x3f
	.zero		1


	//   ....[41]....
        /*0e5c*/ 	.word	0x00014700
        /*0e60*/ 	.word	0x00000000
        /*0e64*/ 	.word	0x00031c30
        /*0e68*/ 	.short	0x010a
        /*0e6a*/ 	.byte	0x3f
	.zero		1


	//   ....[42]....
        /*0e6c*/ 	.word	0x00014750
        /*0e70*/ 	.word	0x00000000
        /*0e74*/ 	.word	0x00031c30
        /*0e78*/ 	.short	0x010a
        /*0e7a*/ 	.byte	0x3f
	.zero		1


	//   ....[43]....
        /*0e7c*/ 	.word	0x000169f0
        /*0e80*/ 	.word	0x0000000e
        /*0e84*/ 	.word	0x00031c50
        /*0e88*/ 	.short	0x010a
        /*0e8a*/ 	.byte	0x3f
	.zero		1


	//   ....[44]....
        /*0e8c*/ 	.word	0x00016a40
        /*0e90*/ 	.word	0x0000000e
        /*0e94*/ 	.word	0x00031c50
        /*0e98*/ 	.short	0x010a
        /*0e9a*/ 	.byte	0x3f
	.zero		1


	//   ....[45]....
        /*0e9c*/ 	.word	0x00018010
        /*0ea0*/ 	.word	0x0000004a
        /*0ea4*/ 	.word	0x00000000
        /*0ea8*/ 	.short	0x0101
        /*0eaa*/ 	.byte	0x3f
	.zero		1


	//   ....[46]....
        /*0eac*/ 	.word	0x00018090
        /*0eb0*/ 	.word	0x00000049
        /*0eb4*/ 	.word	0x00000000
        /*0eb8*/ 	.short	0x0101
        /*0eba*/ 	.byte	0x3f
	.zero		1


	//   ....[47]....
        /*0ebc*/ 	.word	0x00018bb0
        /*0ec0*/ 	.word	0x00000007
        /*0ec4*/ 	.word	0x00031c50
        /*0ec8*/ 	.short	0x010a
        /*0eca*/ 	.byte	0x3f
	.zero		1


	//   ....[48]....
        /*0ecc*/ 	.word	0x00018c60
        /*0ed0*/ 	.word	0x00000007
        /*0ed4*/ 	.word	0x00031c50
        /*0ed8*/ 	.short	0x010a
        /*0eda*/ 	.byte	0x3f
	.zero		1


	//   ....[49]....
        /*0edc*/ 	.word	0x000194c0
        /*0ee0*/ 	.word	0x0000000a
        /*0ee4*/ 	.word	0x00000000
        /*0ee8*/ 	.short	0x0101
        /*0eea*/ 	.byte	0x3f
	.zero		1


	//   ....[50]....
        /*0eec*/ 	.word	0x0001a870
        /*0ef0*/ 	.word	0x00000000
        /*0ef4*/ 	.word	0x00000000
        /*0ef8*/ 	.short	0x0101
        /*0efa*/ 	.byte	0x3f
	.zero		1


	//   ....[51]....
        /*0efc*/ 	.word	0x0001caf0
        /*0f00*/ 	.word	0x00000016
        /*0f04*/ 	.word	0x00031c20
        /*0f08*/ 	.short	0x010a
        /*0f0a*/ 	.byte	0x3f
	.zero		1


	//   ....[52]....
        /*0f0c*/ 	.word	0x0001cbb0
        /*0f10*/ 	.word	0x00000009
        /*0f14*/ 	.word	0x00031ca0
        /*0f18*/ 	.short	0x010a
        /*0f1a*/ 	.byte	0x3f
	.zero		1


	//   ....[53]....
        /*0f1c*/ 	.word	0x0001cfe0
        /*0f20*/ 	.word	0x00000009
        /*0f24*/ 	.word	0x00031cc0
        /*0f28*/ 	.short	0x010a
        /*0f2a*/ 	.byte	0x3f
	.zero		1


	//   ....[54]....
        /*0f2c*/ 	.word	0x0001d540
        /*0f30*/ 	.word	0x00000008
        /*0f34*/ 	.word	0x00031ca0
        /*0f38*/ 	.short	0x010a
        /*0f3a*/ 	.byte	0x3f
	.zero		1


	//   ....[55]....
        /*0f3c*/ 	.word	0x0001d960
        /*0f40*/ 	.word	0x00000008
        /*0f44*/ 	.word	0x00031cc0
        /*0f48*/ 	.short	0x010a
        /*0f4a*/ 	.byte	0x3f
	.zero		1


	//   ....[56]....
        /*0f4c*/ 	.word	0x0001e760
        /*0f50*/ 	.word	0x00000000
        /*0f54*/ 	.word	0x00031c40
        /*0f58*/ 	.short	0x010a
        /*0f5a*/ 	.byte	0x3f
	.zero		1


	//   ....[57]....
        /*0f5c*/ 	.word	0x0001f6f0
        /*0f60*/ 	.word	0x00000016
        /*0f64*/ 	.word	0x00031c00
        /*0f68*/ 	.short	0x0107
        /*0f6a*/ 	.byte	0x3f
	.zero		1


	//   ....[58]....
        /*0f6c*/ 	.word	0x0001f7f0
        /*0f70*/ 	.word	0x00000016
        /*0f74*/ 	.word	0x00031c00
        /*0f78*/ 	.short	0x0101
        /*0f7a*/ 	.byte	0x3f
	.zero		1


	//   ....[59]....
        /*0f7c*/ 	.word	0x0001f810
        /*0f80*/ 	.word	0x00000016
        /*0f84*/ 	.word	0x00031c20
        /*0f88*/ 	.short	0x010a
        /*0f8a*/ 	.byte	0x3f
	.zero		1


	//   ....[60]....
        /*0f8c*/ 	.word	0x0001fb20
        /*0f90*/ 	.word	0x00000003
        /*0f94*/ 	.word	0x00031c40
        /*0f98*/ 	.short	0x010a
        /*0f9a*/ 	.byte	0x3f
	.zero		1


	//   ....[61]....
        /*0f9c*/ 	.word	0x0001ffa0
        /*0fa0*/ 	.word	0x00000003
        /*0fa4*/ 	.word	0x00000060
        /*0fa8*/ 	.short	0x010a
        /*0faa*/ 	.byte	0x3f
	.zero		1


	//   ....[62]....
        /*0fac*/ 	.word	0x000206c0
        /*0fb0*/ 	.word	0x00000003
        /*0fb4*/ 	.word	0x00031c40
        /*0fb8*/ 	.short	0x010a
        /*0fba*/ 	.byte	0x3f
	.zero		1


	//   ....[63]....
        /*0fbc*/ 	.word	0x00020b40
        /*0fc0*/ 	.word	0x0000000c
        /*0fc4*/ 	.word	0x00000060
        /*0fc8*/ 	.short	0x010a
        /*0fca*/ 	.byte	0x3f
	.zero		1


	//   ....[64]....
        /*0fcc*/ 	.word	0x000211b0
        /*0fd0*/ 	.word	0x00000002
        /*0fd4*/ 	.word	0x00031c40
        /*0fd8*/ 	.short	0x010a
        /*0fda*/ 	.byte	0x3f
	.zero		1


	//   ....[65]....
        /*0fdc*/ 	.word	0x00021640
        /*0fe0*/ 	.word	0x00000007
        /*0fe4*/ 	.word	0x00000060
        /*0fe8*/ 	.short	0x010a
        /*0fea*/ 	.byte	0x3f
	.zero		1


	//   ....[66]....
        /*0fec*/ 	.word	0x00021c60
        /*0ff0*/ 	.word	0x00000003
        /*0ff4*/ 	.word	0x00031c60
        /*0ff8*/ 	.short	0x010a
        /*0ffa*/ 	.byte	0x3f
	.zero		1


	//   ....[67]....
        /*0ffc*/ 	.word	0x00022d90
        /*1000*/ 	.word	0x00000009
        /*1004*/ 	.word	0x00031c20
        /*1008*/ 	.short	0x010a
        /*100a*/ 	.byte	0x3f
	.zero		1


	//   ....[68]....
        /*100c*/ 	.word	0x00022f40
        /*1010*/ 	.word	0x00000006
        /*1014*/ 	.word	0x00000000
        /*1018*/ 	.short	0x010a
        /*101a*/ 	.byte	0x3f
	.zero		1


	//   ....[69]....
        /*101c*/ 	.word	0x00022fb0
        /*1020*/ 	.word	0x00000007
        /*1024*/ 	.word	0x00000000
        /*1028*/ 	.short	0x010a
        /*102a*/ 	.byte	0x3f
	.zero		1


	//   ....[70]....
        /*102c*/ 	.word	0x00023010
        /*1030*/ 	.word	0x00000004
        /*1034*/ 	.word	0x00000000
        /*1038*/ 	.short	0x010a
        /*103a*/ 	.byte	0x3f
	.zero		1


	//   ....[71]....
        /*103c*/ 	.word	0x00023040
        /*1040*/ 	.word	0x00000005
        /*1044*/ 	.word	0x00000000
        /*1048*/ 	.short	0x010a
        /*104a*/ 	.byte	0x3f
	.zero		1


	//   ....[72]....
        /*104c*/ 	.word	0x000230a0
        /*1050*/ 	.word	0x00000015
        /*1054*/ 	.word	0x00031c90
        /*1058*/ 	.short	0x010a
        /*105a*/ 	.byte	0x3f
	.zero		1


	//   ....[73]....
        /*105c*/ 	.word	0x000230f0
        /*1060*/ 	.word	0x00000015
        /*1064*/ 	.word	0x00031c90
        /*1068*/ 	.short	0x010a
        /*106a*/ 	.byte	0x3f
	.zero		1


	//   ....[74]....
        /*106c*/ 	.word	0x00023140
        /*1070*/ 	.word	0x00000015
        /*1074*/ 	.word	0x00031c90
        /*1078*/ 	.short	0x010a
        /*107a*/ 	.byte	0x3f
	.zero		1


	//   ....[75]....
        /*107c*/ 	.word	0x00023190
        /*1080*/ 	.word	0x00000015
        /*1084*/ 	.word	0x00031cb0
        /*1088*/ 	.short	0x010a
        /*108a*/ 	.byte	0x3f
	.zero		1


	//   ....[76]....
        /*108c*/ 	.word	0x00023490
        /*1090*/ 	.word	0x00000016
        /*1094*/ 	.word	0x00031c00
        /*1098*/ 	.short	0x010a
        /*109a*/ 	.byte	0x3f
	.zero		1


	//   ....[77]....
        /*109c*/ 	.word	0x000236b0
        /*10a0*/ 	.word	0x00000016
        /*10a4*/ 	.word	0x00031c00
        /*10a8*/ 	.short	0x010a
        /*10aa*/ 	.byte	0x3f
	.zero		1


	//   ....[78]....
        /*10ac*/ 	.word	0x00023700
        /*10b0*/ 	.word	0x00000015
        /*10b4*/ 	.word	0x00031c30
        /*10b8*/ 	.short	0x010a
        /*10ba*/ 	.byte	0x3f
	.zero		1


	//   ....[79]....
        /*10bc*/ 	.word	0x00023750
        /*10c0*/ 	.word	0x00000000
        /*10c4*/ 	.word	0x00031c30
        /*10c8*/ 	.short	0x010a
        /*10ca*/ 	.byte	0x3f
	.zero		1


	//   ....[80]....
        /*10cc*/ 	.word	0x000237a0
        /*10d0*/ 	.word	0x0000000e
        /*10d4*/ 	.word	0x00031c50
        /*10d8*/ 	.short	0x010a
        /*10da*/ 	.byte	0x3f
	.zero		1


	//   ....[81]....
        /*10dc*/ 	.word	0x000237f0
        /*10e0*/ 	.word	0x00000000
        /*10e4*/ 	.word	0x00031c30
        /*10e8*/ 	.short	0x010a
        /*10ea*/ 	.byte	0x3f
	.zero		1


	//   ....[82]....
        /*10ec*/ 	.word	0x00023840
        /*10f0*/ 	.word	0x0000000e
        /*10f4*/ 	.word	0x00031c50
        /*10f8*/ 	.short	0x010a
        /*10fa*/ 	.byte	0x3f
	.zero		1


	//   ....[83]....
        /*10fc*/ 	.word	0x00023890
        /*1100*/ 	.word	0x00000007
        /*1104*/ 	.word	0x00031c50
        /*1108*/ 	.short	0x010a
        /*110a*/ 	.byte	0x3f
	.zero		1


	//   ....[84]....
        /*110c*/ 	.word	0x00023c20
        /*1110*/ 	.word	0x00000016
        /*1114*/ 	.word	0x00031c20
        /*1118*/ 	.short	0x010a
        /*111a*/ 	.byte	0x3f
	.zero		1


	//   ....[85]....
        /*111c*/ 	.word	0x00023c70
        /*1120*/ 	.word	0x00000009
        /*1124*/ 	.word	0x00031ca0
        /*1128*/ 	.short	0x010a
        /*112a*/ 	.byte	0x3f
	.zero		1


	//   ....[86]....
        /*112c*/ 	.word	0x00023cc0
        /*1130*/ 	.word	0x00000009
        /*1134*/ 	.word	0x00031cc0
        /*1138*/ 	.short	0x010a
        /*113a*/ 	.byte	0x3f
	.zero		1


	//   ....[87]....
        /*113c*/ 	.word	0x00023d10
        /*1140*/ 	.word	0x00000008
        /*1144*/ 	.word	0x00031ca0
        /*1148*/ 	.short	0x010a
        /*114a*/ 	.byte	0x3f
	.zero		1


	//   ....[88]....
        /*114c*/ 	.word	0x00023d60
        /*1150*/ 	.word	0x00000008
        /*1154*/ 	.word	0x00031cc0
        /*1158*/ 	.short	0x010a
        /*115a*/ 	.byte	0x3f
	.zero		1


	//   ....[89]....
        /*115c*/ 	.word	0x00023f00
        /*1160*/ 	.word	0x00000000
        /*1164*/ 	.word	0x00031c40
        /*1168*/ 	.short	0x010a
        /*116a*/ 	.byte	0x3f
	.zero		1


	//   ....[90]....
        /*116c*/ 	.word	0x000247d0
        /*1170*/ 	.word	0x00000016
        /*1174*/ 	.word	0x00031c20
        /*1178*/ 	.short	0x010a
        /*117a*/ 	.byte	0x3f
	.zero		1


	//   ....[91]....
        /*117c*/ 	.word	0x00024820
        /*1180*/ 	.word	0x00000003
        /*1184*/ 	.word	0x00031c40
        /*1188*/ 	.short	0x010a
        /*118a*/ 	.byte	0x3f
	.zero		1


	//   ....[92]....
        /*118c*/ 	.word	0x00024870
        /*1190*/ 	.word	0x00000003
        /*1194*/ 	.word	0x00000060
        /*1198*/ 	.short	0x010a
        /*119a*/ 	.byte	0x3f
	.zero		1


	//   ....[93]....
        /*119c*/ 	.word	0x000248c0
        /*11a0*/ 	.word	0x00000003
        /*11a4*/ 	.word	0x00031c40
        /*11a8*/ 	.short	0x010a
        /*11aa*/ 	.byte	0x3f
	.zero		1


	//   ....[94]....
        /*11ac*/ 	.word	0x00024910
        /*11b0*/ 	.word	0x0000000c
        /*11b4*/ 	.word	0x00000060
        /*11b8*/ 	.short	0x010a
        /*11ba*/ 	.byte	0x3f
	.zero		1


	//   ....[95]....
        /*11bc*/ 	.word	0x00024960
        /*11c0*/ 	.word	0x00000002
        /*11c4*/ 	.word	0x00031c40
        /*11c8*/ 	.short	0x010a
        /*11ca*/ 	.byte	0x3f
	.zero		1


	//   ....[96]....
        /*11cc*/ 	.word	0x000249b0
        /*11d0*/ 	.word	0x00000007
        /*11d4*/ 	.word	0x00000060
        /*11d8*/ 	.short	0x010a
        /*11da*/ 	.byte	0x3f
	.zero		1


	//   ....[97]....
        /*11dc*/ 	.word	0x00024a00
        /*11e0*/ 	.word	0x00000003
        /*11e4*/ 	.word	0x00031c60
        /*11e8*/ 	.short	0x010a
        /*11ea*/ 	.byte	0x3f
	.zero		1


	//   ....[98]....
        /*11ec*/ 	.word	0x00025390
        /*11f0*/ 	.word	0x00000009
        /*11f4*/ 	.word	0x00031c20
        /*11f8*/ 	.short	0x010a
        /*11fa*/ 	.byte	0x3f
	.zero		1


	//   ....[99]....
        /*11fc*/ 	.word	0x00025530
        /*1200*/ 	.word	0x00000006
        /*1204*/ 	.word	0x00000000
        /*1208*/ 	.short	0x010a
        /*120a*/ 	.byte	0x3f
	.zero		1


	//   ....[100]....
        /*120c*/ 	.word	0x00025580
        /*1210*/ 	.word	0x00000007
        /*1214*/ 	.word	0x00000000
        /*1218*/ 	.short	0x010a
        /*121a*/ 	.byte	0x3f
	.zero		1


	//   ....[101]....
        /*121c*/ 	.word	0x000255d0
        /*1220*/ 	.word	0x00000004
        /*1224*/ 	.word	0x00000000
        /*1228*/ 	.short	0x010a
        /*122a*/ 	.byte	0x3f
	.zero		1


	//----- nvinfo : EIATTR_NUM_MBARRIERS
	.align		4
.L_327:
        /*122c*/ 	.byte	0x03, 0x38
        /*122e*/ 	.short	0x0016


	//----- nvinfo : EIATTR_EXIT_INSTR_OFFSETS
	.align		4
        /*1230*/ 	.byte	0x04, 0x1c
        /*1232*/ 	.short	(.L_329 - .L_328)


	//   ....[0]....
.L_328:
        /*1234*/ 	.word	0x00023090


	//----- nvinfo : EIATTR_MAX_THREADS
	.align		4
.L_329:
        /*1238*/ 	.byte	0x04, 0x05
        /*123a*/ 	.short	(.L_331 - .L_330)
.L_330:
        /*123c*/ 	.word	0x00000200
        /*1240*/ 	.word	0x00000001
        /*1244*/ 	.word	0x00000001


	//----- nvinfo : EIATTR_CRS_STACK_SIZE
	.align		4
.L_331:
        /*1248*/ 	.byte	0x04, 0x1e
        /*124a*/ 	.short	(.L_333 - .L_332)
.L_332:
        /*124c*/ 	.word	0x00000000


	//----- nvinfo : EIATTR_CBANK_PARAM_SIZE
	.align		4
.L_333:
        /*1250*/ 	.byte	0x03, 0x19
        /*1252*/ 	.short	0x0af0


	//----- nvinfo : EIATTR_PARAM_CBANK
	.align		4
        /*1254*/ 	.byte	0x04, 0x0a
        /*1256*/ 	.short	(.L_335 - .L_334)
	.align		4
.L_334:
        /*1258*/ 	.word	index@(.nv.constant0._ZN7cutlass13device_kernelIN5flash11enable_sm90INS1_16FlashAttnFwdSm90INS1_25CollectiveMainloopFwdSm90ILi2EN4cute5tupleIJNS5_1CILi1EEES8_S8_EEENS6_IJNS7_ILi192EEENS7_ILi144EEENS7_ILi96EEEEEELi96ENS_6half_tEfNS_4arch4Sm90ELb1ELb0ELb0ELb1ELb0ELb1ELb0ELb0ELb1ELb1ELb0ELb0EEENS1_21CollectiveEpilogueFwdINS6_IJSA_SC_SB_EEES9_SE_SG_Li384ELb1ELb1ELb0ELb0EEENS1_36VarlenDynamicPersistentTileSchedulerILi192ELi144ELi384ELi128ELb0ELb1ELb1ELb1ELb1ELb1EEEEEEEEEvNT_6ParamsE)
        /*125c*/ 	.short	0x0210
        /*125e*/ 	.short	0x0af0


	//----- nvinfo : EIATTR_SW_WAR
	.align		4
.L_335:
        /*1260*/ 	.byte	0x04, 0x36
        /*1262*/ 	.short	(.L_337 - .L_336)
.L_336:
        /*1264*/ 	.word	0x00000008
.L_337:


//--------------------- .nv.callgraph             --------------------------
	.section	.nv.callgraph,"",@"SHT_CUDA_CALLGRAPH"
	.align	4
	.sectionentsize	8
	.align		4
        /*0000*/ 	.word	0x00000000
	.align		4
        /*0004*/ 	.word	0xffffffff
	.align		4
        /*0008*/ 	.word	index@(_ZN7cutlass13device_kernelIN5flash11enable_sm90INS1_16FlashAttnFwdSm90INS1_25CollectiveMainloopFwdSm90ILi2EN4cute5tupleIJNS5_1CILi1EEES8_S8_EEENS6_IJNS7_ILi192EEENS7_ILi144EEENS7_ILi96EEEEEELi96ENS_6half_tEfNS_4arch4Sm90ELb0ELb0ELb0ELb0ELb0ELb0ELb0ELb0ELb1ELb1ELb0ELb0EEENS1_21CollectiveEpilogueFwdINS6_IJSA_SC_SB_EEES9_SE_SG_Li384ELb0ELb1ELb0ELb0EEENS1_29StaticPersistentTileSchedulerILb0EEEEEEEEEvNT_6ParamsE)
	.align		4
        /*000c*/ 	.word	index@(__assertfail)
	.align		4
        /*0010*/ 	.word	index@(_ZN7cutlass13device_kernelIN5flash11enable_sm90INS1_16FlashAttnFwdSm90INS1_25CollectiveMainloopFwdSm90ILi2EN4cute5tupleIJNS5_1CILi1EEES8_S8_EEENS6_IJNS7_ILi192EEENS7_ILi144EEENS7_ILi96EEEEEELi96ENS_6half_tEfNS_4arch4Sm90ELb0ELb0ELb0ELb1ELb0ELb0ELb0ELb0ELb1ELb1ELb0ELb0EEENS1_21CollectiveEpilogueFwdINS6_IJSA_SC_SB_EEES9_SE_SG_Li384ELb1ELb1ELb0ELb0EEENS1_36VarlenDynamicPersistentTileSchedulerILi192ELi144ELi384ELi128ELb0ELb1ELb1ELb0ELb1ELb1EEEEEEEEEvNT_6ParamsE)
	.align		4
        /*0014*/ 	.word	index@(__assertfail)
	.align		4
        /*0018*/ 	.word	index@(_ZN7cutlass13device_kernelIN5flash11enable_sm90INS1_16FlashAttnFwdSm90INS1_25CollectiveMainloopFwdSm90ILi2EN4cute5tupleIJNS5_1CILi1EEES8_S8_EEENS6_IJNS7_ILi192EEENS7_ILi144EEENS7_ILi96EEEEEELi96ENS_6half_tEfNS_4arch4Sm90ELb0ELb0ELb0ELb1ELb0ELb1ELb0ELb0ELb1ELb1ELb0ELb0EEENS1_21CollectiveEpilogueFwdINS6_IJSA_SC_SB_EEES9_SE_SG_Li384ELb1ELb1ELb0ELb0EEENS1_36VarlenDynamicPersistentTileSchedulerILi192ELi144ELi384ELi128ELb0ELb1ELb1ELb0ELb1ELb1EEEEEEEEEvNT_6ParamsE)
	.align		4
        /*001c*/ 	.word	index@(__assertfail)
	.align		4
        /*0020*/ 	.word	index@(_ZN7cutlass13device_kernelIN5flash11enable_sm90INS1_16FlashAttnFwdSm90INS1_25CollectiveMainloopFwdSm90ILi2EN4cute5tupleIJNS5_1CILi1EEES8_S8_EEENS6_IJNS7_ILi192EEENS7_ILi128EEENS7_ILi96EEEEEELi96ENS_6half_tEfNS_4arch4Sm90ELb0ELb1ELb0ELb0ELb0ELb0ELb0ELb0ELb1ELb1ELb0ELb0EEENS1_21CollectiveEpilogueFwdINS6_IJSA_SC_SB_EEES9_SE_SG_Li384ELb0ELb1ELb0ELb0EEENS1_30DynamicPersistentTileSchedulerILi384ELi128ELb0ELb1ELb1EEEEEEEEEvNT_6ParamsE)
	.align		4
        /*0024*/ 	.word	index@(__assertfail)
	.align		4
        /*0028*/ 	.word	index@(_ZN7cutlass13device_kernelIN5flash11enable_sm90INS1_16FlashAttnFwdSm90INS1_25CollectiveMainloopFwdSm90ILi2EN4cute5tupleIJNS5_1CILi1EEES8_S8_EEENS6_IJNS7_ILi192EEENS7_ILi128EEENS7_ILi96EEEEEELi96ENS_6half_tEfNS_4arch4Sm90ELb0ELb1ELb0ELb1ELb0ELb0ELb0ELb0ELb1ELb1ELb0ELb0EEENS1_21CollectiveEpilogueFwdINS6_IJSA_SC_SB_EEES9_SE_SG_Li384ELb1ELb1ELb0ELb0EEENS1_36VarlenDynamicPersistentTileSchedulerILi192ELi128ELi384ELi128ELb0ELb1ELb1ELb1ELb0ELb1EEEEEEEEEvNT_6ParamsE)
	.align		4
        /*002c*/ 	.word	index@(__assertfail)
	.align		4
        /*0030*/ 	.word	index@(_ZN7cutlass13device_kernelIN5flash11enable_sm90INS1_16FlashAttnFwdSm90INS1_25CollectiveMainloopFwdSm90ILi2EN4cute5tupleIJNS5_1CILi1EEES8_S8_EEENS6_IJNS7_ILi192EEENS7_ILi128EEENS7_ILi96EEEEEELi96ENS_6half_tEfNS_4arch4Sm90ELb0ELb1ELb0ELb1ELb0ELb1ELb0ELb0ELb1ELb1ELb0ELb0EEENS1_21CollectiveEpilogueFwdINS6_IJSA_SC_SB_EEES9_SE_SG_Li384ELb1ELb1ELb0ELb0EEENS1_36VarlenDynamicPersistentTileSchedulerILi192ELi128ELi384ELi128ELb0ELb1ELb1ELb1ELb0ELb1EEEEEEEEEvNT_6ParamsE)
	.align		4
        /*0034*/ 	.word	index@(__assertfail)
	.align		4
        /*0038*/ 	.word	index@(_ZN7cutlass13device_kernelIN5flash11enable_sm90INS1_16FlashAttnFwdSm90INS1_25CollectiveMainloopFwdSm90ILi2EN4cute5tupleIJNS5_1CILi1EEES8_S8_EEENS6_IJNS7_ILi192EEENS7_ILi144EEENS7_ILi96EEEEEELi96ENS_6half_tEfNS_4arch4Sm90ELb1ELb0ELb0ELb0ELb0ELb0ELb0ELb0ELb1ELb1ELb0ELb0EEENS1_21CollectiveEpilogueFwdINS6_IJSA_SC_SB_EEES9_SE_SG_Li384ELb0ELb1ELb0ELb0EEENS1_30DynamicPersistentTileSchedulerILi384ELi128ELb0ELb1ELb1EEEEEEEEEvNT_6ParamsE)
	.align		4
        /*003c*/ 	.word	index@(__assertfail)
	.align		4
        /*0040*/ 	.word	index@(_ZN7cutlass13device_kernelIN5flash11enable_sm90INS1_16FlashAttnFwdSm90INS1_25CollectiveMainloopFwdSm90ILi2EN4cute5tupleIJNS5_1CILi1EEES8_S8_EEENS6_IJNS7_ILi192EEENS7_ILi144EEENS7_ILi96EEEEEELi96ENS_6half_tEfNS_4arch4Sm90ELb1ELb0ELb0ELb1ELb0ELb0ELb0ELb0ELb1ELb1ELb0ELb0EEENS1_21CollectiveEpilogueFwdINS6_IJSA_SC_SB_EEES9_SE_SG_Li384ELb1ELb1ELb0ELb0EEENS1_36VarlenDynamicPersistentTileSchedulerILi192ELi144ELi384ELi128ELb0ELb1ELb1ELb1ELb1ELb1EEEEEEEEEvNT_6ParamsE)
	.align		4
        /*0044*/ 	.word	index@(__assertfail)
	.align		4
        /*0048*/ 	.word	index@(_ZN7cutlass13device_kernelIN5flash11enable_sm90INS1_16FlashAttnFwdSm90INS1_25CollectiveMainloopFwdSm90ILi2EN4cute5tupleIJNS5_1CILi1EEES8_S8_EEENS6_IJNS7_ILi192EEENS7_ILi144EEENS7_ILi96EEEEEELi96ENS_6half_tEfNS_4arch4Sm90ELb1ELb0ELb0ELb1ELb0ELb1ELb0ELb0ELb1ELb1ELb0ELb0EEENS1_21CollectiveEpilogueFwdINS6_IJSA_SC_SB_EEES9_SE_SG_Li384ELb1ELb1ELb0ELb0EEENS1_36VarlenDynamicPersistentTileSchedulerILi192ELi144ELi384ELi128ELb0ELb1ELb1ELb1ELb1ELb1EEEEEEEEEvNT_6ParamsE)
	.align		4
        /*004c*/ 	.word	index@(__assertfail)
	.align		4
        /*0050*/ 	.word	0x00000000
	.align		4
        /*0054*/ 	.word	0xfffffffe
	.align		4
        /*0058*/ 	.word	0x00000000
	.align		4
        /*005c*/ 	.word	0xfffffffd
	.align		4
        /*0060*/ 	.word	0x00000000
	.align		4
        /*0064*/ 	.word	0xfffffffc


//--------------------- .nv.constant4             --------------------------
	.section	.nv.constant4,"a",@progbits
	.align	8
	.align		8
.nv.constant4:
        /*0000*/ 	.dword	__assertfail
	.align		8
        /*0008*/ 	.dword	__unnamed_1
	.align		8
        /*0010*/ 	.dword	__unnamed_2
	.align		8
        /*0018*/ 	.dword	__unnamed_3
	.align		8
        /*0020*/ 	.dword	__unnamed_4
	.align		8
        /*0028*/ 	.dword	__unnamed_5
	.align		8
        /*0030*/ 	.dword	__unnamed_6
	.align		8
        /*0038*/ 	.dword	__unnamed_7
	.align		8
        /*0040*/ 	.dword	__unnamed_8
	.align		8
        /*0048*/ 	.dword	__unnamed_9
	.align		8
        /*0050*/ 	.dword	_ZN73_INTERNAL_2fa88d85_37_flash_fwd_hdim96_fp16_packgqa_sm90_cu_59c7631c_35564cuda3std3__45__cpo5beginE
	.align		8
        /*0058*/ 	.dword	_ZN73_INTERNAL_2fa88d85_37_flash_fwd_hdim96_fp16_packgqa_sm90_cu_59c7631c_35564cuda3std3__45__cpo3endE
	.align		8
        /*0060*/ 	.dword	_ZN73_INTERNAL_2fa88d85_37_flash_fwd_hdim96_fp16_packgqa_sm90_cu_59c7631c_35564cuda3std3__45__cpo6cbeginE
	.align		8
        /*0068*/ 	.dword	_ZN73_INTERNAL_2fa88d85_37_flash_fwd_hdim96_fp16_packgqa_sm90_cu_59c7631c_35564cuda3std3__45__cpo4cendE
	.align		8
        /*0070*/ 	.dword	_ZN73_INTERNAL_2fa88d85_37_flash_fwd_hdim96_fp16_packgqa_sm90_cu_59c7631c_35564cuda3std3__475_GLOBAL__N__2fa88d85_37_flash_fwd_hdim96_fp16_packgqa_sm90_cu_59c7631c_35566ignoreE
	.align		8
        /*0078*/ 	.dword	_ZN73_INTERNAL_2fa88d85_37_flash_fwd_hdim96_fp16_packgqa_sm90_cu_59c7631c_35564cuda3std3__419piecewise_constructE
	.align		8
        /*0080*/ 	.dword	_ZN73_INTERNAL_2fa88d85_37_flash_fwd_hdim96_fp16_packgqa_sm90_cu_59c7631c_35564cuda3std3__48in_placeE
	.align		8
        /*0088*/ 	.dword	_ZN73_INTERNAL_2fa88d85_37_flash_fwd_hdim96_fp16_packgqa_sm90_cu_59c7631c_35564cuda3std6ranges3__45__cpo4swapE
	.align		8
        /*0090*/ 	.dword	_ZN73_INTERNAL_2fa88d85_37_flash_fwd_hdim96_fp16_packgqa_sm90_cu_59c7631c_35564cuda3std6ranges3__45__cpo9iter_moveE
	.align		8
        /*0098*/ 	.dword	_ZN73_INTERNAL_2fa88d85_37_flash_fwd_hdim96_fp16_packgqa_sm90_cu_59c7631c_35564cute7productE
	.align		8
        /*00a0*/ 	.dword	_ZN73_INTERNAL_2fa88d85_37_flash_fwd_hdim96_fp16_packgqa_sm90_cu_59c7631c_35564cute1_E
	.align		8
        /*00a8*/ 	.dword	$str$20
	.align		8
        /*00b0*/ 	.dword	$str$21


//--------------------- .text._ZN7cutlass13device_kernelIN5flash11enable_sm90INS1_16FlashAttnFwdSm90INS1_25CollectiveMainloopFwdSm90ILi2EN4cute5tupleIJNS5_1CILi1EEES8_S8_EEENS6_IJNS7_ILi192EEENS7_ILi144EEENS7_ILi96EEEEEELi96ENS_6half_tEfNS_4arch4Sm90ELb0ELb0ELb0ELb0ELb0ELb0ELb0ELb0ELb1ELb1ELb0ELb0EEENS1_21CollectiveEpilogueFwdINS6_IJSA_SC_SB_EEES9_SE_SG_Li384ELb0ELb1ELb0ELb0EEENS1_29StaticPersistentTileSchedulerILb0EEEEEEEEEvNT_6ParamsE --------------------------
	.section	.text._ZN7cutlass13device_kernelIN5flash11enable_sm90INS1_16FlashAttnFwdSm90INS1_25CollectiveMainloopFwdSm90ILi2EN4cute5tupleIJNS5_1CILi1EEES8_S8_EEENS6_IJNS7_ILi192EEENS7_ILi144EEENS7_ILi96EEEEEELi96ENS_6half_tEfNS_4arch4Sm90ELb0ELb0ELb0ELb0ELb0ELb0ELb0ELb0ELb1ELb1ELb0ELb0EEENS1_21CollectiveEpilogueFwdINS6_IJSA_SC_SB_EEES9_SE_SG_Li384ELb0ELb1ELb0ELb0EEENS1_29StaticPersistentTileSchedulerILb0EEEEEEEEEvNT_6ParamsE,"ax",@progbits
	.align	128
.text._ZN7cutlass13device_kernelIN5flash11enable_sm90INS1_16FlashAttnFwdSm90INS1_25CollectiveMainloopFwdSm90ILi2EN4cute5tupleIJNS5_1CILi1EEES8_S8_EEENS6_IJNS7_ILi192EEENS7_ILi144EEENS7_ILi96EEEEEELi96ENS_6half_tEfNS_4arch4Sm90ELb0ELb0ELb0ELb0ELb0ELb0ELb0ELb0ELb1ELb1ELb0ELb0EEENS1_21CollectiveEpilogueFwdINS6_IJSA_SC_SB_EEES9_SE_SG_Li384ELb0ELb1ELb0ELb0EEENS1_29StaticPersistentTileSchedulerILb0EEEEEEEEEvNT_6ParamsE:
        .type           _ZN7cutlass13device_kernelIN5flash11enable_sm90INS1_16FlashAttnFwdSm90INS1_25CollectiveMainloopFwdSm90ILi2EN4cute5tupleIJNS5_1CILi1EEES8_S8_EEENS6_IJNS7_ILi192EEENS7_ILi144EEENS7_ILi96EEEEEELi96ENS_6half_tEfNS_4arch4Sm90ELb0ELb0ELb0ELb0ELb0ELb0ELb0ELb0ELb1ELb1ELb0ELb0EEENS1_21CollectiveEpilogueFwdINS6_IJSA_SC_SB_EEES9_SE_SG_Li384ELb0ELb1ELb0ELb0EEENS1_29StaticPersistentTileSchedulerILb0EEEEEEEEEvNT_6ParamsE,@function
        .size           _ZN7cutlass13device_kernelIN5flash11enable_sm90INS1_16FlashAttnFwdSm90INS1_25CollectiveMainloopFwdSm90ILi2EN4cute5tupleIJNS5_1CILi1EEES8_S8_EEENS6_IJNS7_ILi192EEENS7_ILi144EEENS7_ILi96EEEEEELi96ENS_6half_tEfNS_4arch4Sm90ELb0ELb0ELb0ELb0ELb0ELb0ELb0ELb0ELb1ELb1ELb0ELb0EEENS1_21CollectiveEpilogueFwdINS6_IJSA_SC_SB_EEES9_SE_SG_Li384ELb0ELb1ELb0ELb0EEENS1_29StaticPersistentTileSchedulerILb0EEEEEEEEEvNT_6ParamsE,(.L_x_2724 - _ZN7cutlass13device_kernelIN5flash11enable_sm90INS1_16FlashAttnFwdSm90INS1_25CollectiveMainloopFwdSm90ILi2EN4cute5tupleIJNS5_1CILi1EEES8_S8_EEENS6_IJNS7_ILi192EEENS7_ILi144EEENS7_ILi96EEEEEELi96ENS_6half_tEfNS_4arch4Sm90ELb0ELb0ELb0ELb0ELb0ELb0ELb0ELb0ELb1ELb1ELb0ELb0EEENS1_21CollectiveEpilogueFwdINS6_IJSA_SC_SB_EEES9_SE_SG_Li384ELb0ELb1ELb0ELb0EEENS1_29StaticPersistentTileSchedulerILb0EEEEEEEEEvNT_6ParamsE)
        .other          _ZN7cutlass13device_kernelIN5flash11enable_sm90INS1_16FlashAttnFwdSm90INS1_25CollectiveMainloopFwdSm90ILi2EN4cute5tupleIJNS5_1CILi1EEES8_S8_EEENS6_IJNS7_ILi192EEENS7_ILi144EEENS7_ILi96EEEEEELi96ENS_6half_tEfNS_4arch4Sm90ELb0ELb0ELb0ELb0ELb0ELb0ELb0ELb0ELb1ELb1ELb0ELb0EEENS1_21CollectiveEpilogueFwdINS6_IJSA_SC_SB_EEES9_SE_SG_Li384ELb0ELb1ELb0ELb0EEENS1_29StaticPersistentTileSchedulerILb0EEEEEEEEEvNT_6ParamsE,@"STO_CUDA_ENTRY STV_DEFAULT"
_ZN7cutlass13device_kernelIN5flash11enable_sm90INS1_16FlashAttnFwdSm90INS1_25CollectiveMainloopFwdSm90ILi2EN4cute5tupleIJNS5_1CILi1EEES8_S8_EEENS6_IJNS7_ILi192EEENS7_ILi144EEENS7_ILi96EEEEEELi96ENS_6half_tEfNS_4arch4Sm90ELb0ELb0ELb0ELb0ELb0ELb0ELb0ELb0ELb1ELb1ELb0ELb0EEENS1_21CollectiveEpilogueFwdINS6_IJSA_SC_SB_EEES9_SE_SG_Li384ELb0ELb1ELb0ELb0EEENS1_29StaticPersistentTileSchedulerILb0EEEEEEEEEvNT_6ParamsE:
[----:B------:R-:W0:Y:S02]  /*0000*/  LDC R1, c[0x0][0x28] ;  /* 0x00000a00ff017b82 */ /* 0x000e240000000800 */
[----:B0-----:R-:W-:Y:S01]  /*0010*/  VIADD R1, R1, 0xffffffd8 ;  /* 0xffffffd801017836 */ /* 0x001fe20000000000 */
[----:B------:R-:W0:Y:S01]  /*0020*/  S2R R3, SR_TID.X ;  /* 0x0000000000037919 */ /* 0x000e220000002100 */
[----:B------:R-:W-:Y:S01]  /*0030*/  ELECT P0, URZ, PT ;  /* 0x00000000003f782f */ /* 0x000fe20003800000 */
[----:B------:R-:W-:Y:S01]  /*0040*/  BSSY B0, `(.L_x_0) ;  /* 0x000000d000007945 */ /* 0x000fe20003800000 */
[----:B0-----:R-:W-:-:S05]  /*0050*/  SHF.R.U32.HI R0, RZ, 0x5, R3 ;  /* 0x00000005ff007819 */ /* 0x001fca0000011603 */
[----:B------:R-:W0:Y:S02]  /*0060*/  SHFL.IDX PT, R2, R0, RZ, 0x1f ;  /* 0x00001fff00027589 */ /* 0x000e2400000e0000 */
[----:B0-----:R-:W-:-:S13]  /*0070*/  ISETP.EQ.AND P0, PT, R2, RZ, P0 ;  /* 0x000000ff0200720c */ /* 0x001fda0000702270 */
[----:B------:R-:W-:Y:S05]  /*0080*/  @!P0 BRA `(.L_x_1) ;  /* 0x0000000000208947 */ /* 0x000fea0003800000 */
[----:B------:R-:W-:Y:S02]  /*0090*/  ULDC.64 UR4, c[0x0][0x198] ;  /* 0x0000660000047ab9 */ /* 0x000fe40000000a00 */
[----:B------:R-:W-:Y:S02]  /*00a0*/  UIADD3 UR6, UP0, UR4, 0x370, URZ ;  /* 0x0000037004067890 */ /* 0x000fe4000ff1e03f */
[----:B------:R-:W-:Y:S02]  /*00b0*/  UIADD3 UR4, UP1, UR4, 0x470, URZ ;  /* 0x0000047004047890 */ /* 0x000fe4000ff3e03f */
[----:B------:R-:W-:Y:S02]  /*00c0*/  UIADD3.X UR7, URZ, UR5, URZ, UP0, !UPT ;  /* 0x000000053f077290 */ /* 0x000fe400087fe43f */
[----:B------:R-:W-:-:S07]  /*00d0*/  UIADD3.X UR5, URZ, UR5, URZ, UP1, !UPT ;  /* 0x000000053f057290 */ /* 0x000fce0008ffe43f */
[----:B------:R0:W-:Y:S02]  /*00e0*/  UTMACCTL.PF [UR6] ;  /* 0x00000000060079b9 */ /* 0x0001e40008040000 */
[----:B------:R0:W-:Y:S02]  /*00f0*/  UTMACCTL.PF [UR4] ;  /* 0x00000000040079b9 */ /* 0x0001e40008040000 */
[----:B0-----:R-:W-:Y:S01]  /*0100*/  NOP ;  /* 0x0000000000007918 */ /* 0x001fe20000000000 */
.L_x_1:
[----:B------:R-:W-:Y:S05]  /*0110*/  BSYNC B0 ;  /* 0x0000000000007941 */ /* 0x000fea0003800000 */
.L_x_0:
[----:B------:R-:W-:Y:S01]  /*0120*/  VOTEU.ANY UP0, P0 ;  /* 0x00000000003f7886 */ /* 0x000fe20000000100 */
[----:B------:R-:W0:Y:S01]  /*0130*/  SHFL.IDX PT, R2, R0, RZ, 0x1f ;  /* 0x00001fff00027589 */ /* 0x000e2200000e0000 */
[----:B------:R-:W-:Y:S01]  /*0140*/  UMOV UR4, 0x80 ;  /* 0x0000008000047882 */ /* 0x000fe20000000000 */
[----:B------:R-:W-:Y:S01]  /*0150*/  UMOV UR7, 0x180 ;  /* 0x0000018000077882 */ /* 0x000fe20000000000 */
[----:B------:R-:W-:Y:S01]  /*0160*/  SHF.R.U32.HI R3, RZ, 0x7, R3 ;  /* 0x00000007ff037819 */ /* 0x000fe20000011603 */
[----:B------:R-:W1:Y:S01]  /*0170*/  @UP0 S2UR UR8, SR_CgaCtaId ;  /* 0x00000000000809c3 */ /* 0x000e620000008800 */
[----:B------:R-:W-:Y:S01]  /*0180*/  @UP0 UMOV UR6, 0x400 ;  /* 0x0000040000060882 */ /* 0x000fe20000000000 */
[----:B------:R-:W-:-:S04]  /*0190*/  @UP0 UIADD3 UR4, -UR4, 0x100000, URZ ;  /* 0x0010000004040890 */ /* 0x000fc8000fffe13f */
[----:B------:R-:W-:Y:S02]  /*01a0*/  @UP0 USHF.L.U32 UR5, UR4, 0xb, URZ ;  /* 0x0000000b04050899 */ /* 0x000fe4000800063f */
[----:B------:R-:W-:Y:S01]  /*01b0*/  @UP0 USHF.L.U32 UR4, UR4, 0x1, URZ ;  /* 0x0000000104040899 */ /* 0x000fe2000800063f */
[----:B------:R-:W-:Y:S01]  /*01c0*/  VOTEU.ANY UP1, P0 ;  /* 0x00000000003f7886 */ /* 0x000fe20000020100 */
[----:B0-----:R-:W-:Y:S02]  /*01d0*/  ISETP.NE.AND P1, PT, R2, RZ, PT ;  /* 0x000000ff0200720c */ /* 0x001fe40003f25270 */
[----:B------:R0:W2:Y:S01]  /*01e0*/  SHFL.IDX PT, R2, R3, RZ, 0x1f ;  /* 0x00001fff03027589 */ /* 0x0000a200000e0000 */
[----:B-1----:R-:W-:Y:S02]  /*01f0*/  @UP0 ULEA UR8, UR8, UR6, 0x18 ;  /* 0x0000000608080291 */ /* 0x002fe4000f8ec03f */
[----:B------:R-:W-:-:S04]  /*0200*/  @UP0 UIADD3 UR6, -UR7, 0x100000, URZ ;  /* 0x0010000007060890 */ /* 0x000fc8000fffe13f */
[----:B------:R-:W-:Y:S02]  /*0210*/  @UP0 USHF.L.U32 UR7, UR6, 0xb, URZ ;  /* 0x0000000b06070899 */ /* 0x000fe4000800063f */
[----:B------:R-:W-:Y:S01]  /*0220*/  @UP0 USHF.L.U32 UR6, UR6, 0x1, URZ ;  /* 0x0000000106060899 */ /* 0x000fe2000800063f */
[----:B------:R-:W-:Y:S01]  /*0230*/  VOTEU.ANY UP0, P0 ;  /* 0x00000000003f7886 */ /* 0x000fe20000000100 */
[----:B------:R-:W1:Y:S04]  /*0240*/  FENCE.VIEW.ASYNC.S ;  /* 0x00000000000073c6 */ /* 0x000e680000000000 */
[----:B-1----:R0:W1:Y:S06]  /*0250*/  @UP0 SYNCS.EXCH.64 URZ, [UR8+0x31c00], UR4 ;  /* 0x031c0004083f05b2 */ /* 0x00206c0008000100 */
[----:B------:R0:W3:Y:S02]  /*0260*/  @UP1 SYNCS.EXCH.64 URZ, [UR8+0x31c20], UR6 ;  /* 0x031c2006083f15b2 */ /* 0x0000e40008000100 */
[----:B0-----:R-:W-:Y:S05]  /*0270*/  @P1 BRA `(.L_x_2) ;  /* 0x0000000000481947 */ /* 0x001fea0003800000 */
[----:B------:R-:W0:Y:S01]  /*0280*/  S2UR UR5, SR_CgaCtaId ;  /* 0x00000000000579c3 */ /* 0x000e220000008800 */
[----:B------:R-:W-:Y:S01]  /*0290*/  UMOV UR4, 0x400 ;  /* 0x0000040000047882 */ /* 0x000fe20000000000 */
[----:B------:R-:W-:Y:S01]  /*02a0*/  UMOV UR6, 0x1 ;  /* 0x0000000100067882 */ /* 0x000fe20000000000 */
[----:B------:R-:W-:Y:S01]  /*02b0*/  UMOV UR7, 0x3 ;  /* 0x0000000300077882 */ /* 0x000fe20000000000 */
[----:B------:R-:W-:Y:S01]  /*02c0*/  ELECT P0, URZ, PT ;  /* 0x00000000003f782f */ /* 0x000fe20003800000 */
[----:B0-----:R-:W-:Y:S02]  /*02d0*/  ULEA UR8, UR5, UR4, 0x18 ;  /* 0x0000000405087291 */ /* 0x001fe4000f8ec03f */
[----:B------:R-:W-:-:S04]  /*02e0*/  UIADD3 UR4, -UR6, 0x100000, URZ ;  /* 0x0010000006047890 */ /* 0x000fc8000fffe13f */
[----:B------:R-:W-:Y:S02]  /*02f0*/  USHF.L.U32 UR5, UR4, 0xb, URZ ;  /* 0x0000000b04057899 */ /* 0x000fe4000800063f */
[----:B------:R-:W-:Y:S02]  /*0300*/  USHF.L.U32 UR4, UR4, 0x1, URZ ;  /* 0x0000000104047899 */ /* 0x000fe4000800063f */
[----:B------:R-:W-:-:S04]  /*0310*/  UIADD3 UR6, -UR7, 0x100000, URZ ;  /* 0x0010000007067890 */ /* 0x000fc8000fffe13f */
[----:B------:R-:W-:Y:S02]  /*0320*/  USHF.L.U32 UR7, UR6, 0xb, URZ ;  /* 0x0000000b06077899 */ /* 0x000fe4000800063f */
[----:B------:R-:W-:Y:S01]  /*0330*/  USHF.L.U32 UR6, UR6, 0x1, URZ ;  /* 0x0000000106067899 */ /* 0x000fe2000800063f */
[----:B------:R-:W0:Y:S03]  /*0340*/  FENCE.VIEW.ASYNC.S ;  /* 0x00000000000073c6 */ /* 0x000e260000000000 */
[----:B0-----:R0:W4:Y:S08]  /*0350*/  SYNCS.EXCH.64 URZ, [UR8+0x31c30], UR4 ;  /* 0x031c3004083f75b2 */ /* 0x0011300008000100 */
[----:B------:R0:W0:Y:S01]  /*0360*/  SYNCS.EXCH.64 URZ, [UR8+0x31c40], UR6 ;  /* 0x031c4006083f75b2 */ /* 0x0000220008000100 */
[----:B------:R0:W0:Y:S01]  /*0370*/  SYNCS.EXCH.64 URZ, [UR8+0x31c38], UR4 ;  /* 0x031c3804083f75b2 */ /* 0x0000220008000100 */
[----:B------:R0:W0:Y:S01]  /*0380*/  SYNCS.EXCH.64 URZ, [UR8+0x31c48], UR6 ;  /* 0x031c4806083f75b2 */ /* 0x0000220008000100 */
[----:B------:R-:W-:Y:S01]  /*0390*/  NOP ;  /* 0x0000000000007918 */ /* 0x000fe20000000000 */
.L_x_2:
[----:B------:R-:W5:Y:S01]  /*03a0*/  SHFL.IDX PT, R3, R0, RZ, 0x1f ;  /* 0x00001fff00037589 */ /* 0x000f6200000e0000 */
[----:B------:R-:W-:Y:S01]  /*03b0*/  NOP ;  /* 0x0000000000007918 */ /* 0x000fe20000000000 */
[----:B-----5:R-:W-:-:S13]  /*03c0*/  ISETP.NE.AND P0, PT, R3, RZ, PT ;  /* 0x000000ff0300720c */ /* 0x020fda0003f05270 */
[----:B------:R-:W-:Y:S05]  /*03d0*/  @P0 BRA `(.L_x_3) ;  /* 0x0000000000480947 */ /* 0x000fea0003800000 */
[----:B0-----:R-:W0:Y:S01]  /*03e0*/  S2UR UR5, SR_CgaCtaId ;  /* 0x00000000000579c3 */ /* 0x001e220000008800 */
        /* <DEDUP_REMOVED lines=12> */
[----:B0-----:R0:W0:Y:S08]  /*04b0*/  SYNCS.EXCH.64 URZ, [UR8+0x31c50], UR4 ;  /* 0x031c5004083f75b2 */ /* 0x0010300008000100 */
[----:B------:R0:W0:Y:S01]  /*04c0*/  SYNCS.EXCH.64 URZ, [UR8+0x31c60], UR6 ;  /* 0x031c6006083f75b2 */ /* 0x0000220008000100 */
[----:B------:R0:W0:Y:S01]  /*04d0*/  SYNCS.EXCH.64 URZ, [UR8+0x31c58], UR4 ;  /* 0x031c5804083f75b2 */ /* 0x0000220008000100 */
[----:B------:R0:W0:Y:S01]  /*04e0*/  SYNCS.EXCH.64 URZ, [UR8+0x31c68], UR6 ;  /* 0x031c6806083f75b2 */ /* 0x0000220008000100 */
[----:B------:R-:W-:Y:S01]  /*04f0*/  NOP ;  /* 0x0000000000007918 */ /* 0x000fe20000000000 */
.L_x_3:
[----:B------:R-:W5:Y:S01]  /*0500*/  SHFL.IDX PT, R3, R0, RZ, 0x1f ;  /* 0x00001fff00037589 */ /* 0x000f6200000e0000 */
[----:B------:R-:W-:Y:S01]  /*0510*/  NOP ;  /* 0x0000000000007918 */ /* 0x000fe20000000000 */
[----:B-----5:R-:W-:-:S13]  /*0520*/  ISETP.NE.AND P0, PT, R3, RZ, PT ;  /* 0x000000ff0300720c */ /* 0x020fda0003f05270 */
[----:B------:R-:W-:Y:S05]  /*0530*/  @P0 BRA `(.L_x_4) ;  /* 0x0000000000380947 */ /* 0x000fea0003800000 */
[----:B0-----:R-:W0:Y:S01]  /*0540*/  S2UR UR5, SR_CgaCtaId ;  /* 0x00000000000579c3 */ /* 0x001e220000008800 */
[----:B------:R-:W-:Y:S01]  /*0550*/  UMOV UR4, 0x400 ;  /* 0x0000040000047882 */ /* 0x000fe20000000000 */
[----:B------:R-:W-:Y:S01]  /*0560*/  UMOV UR7, 0x1 ;  /* 0x0000000100077882 */ /* 0x000fe20000000000 */
[----:B------:R-:W-:Y:S01]  /*0570*/  ELECT P0, URZ, PT ;  /* 0x00000000003f782f */ /* 0x000fe20003800000 */
[----:B0-----:R-:W-:Y:S02]  /*0580*/  ULEA UR6, UR5, UR4, 0x18 ;  /* 0x0000000405067291 */ /* 0x001fe4000f8ec03f */
[----:B------:R-:W-:-:S04]  /*0590*/  UIADD3 UR4, -UR7, 0x100000, URZ ;  /* 0x0010000007047890 */ /* 0x000fc8000fffe13f */
[----:B------:R-:W-:Y:S02]  /*05a0*/  USHF.L.U32 UR5, UR4, 0xb, URZ ;  /* 0x0000000b04057899 */ /* 0x000fe4000800063f */
[----:B------:R-:W-:Y:S01]  /*05b0*/  USHF.L.U32 UR4, UR4, 0x1, URZ ;  /* 0x0000000104047899 */ /* 0x000fe2000800063f */
[----:B------:R-:W0:Y:S11]  /*05c0*/  FENCE.VIEW.ASYNC.S ;  /* 0x00000000000073c6 */ /* 0x000e360000000000 */
[----:B0-----:R0:W0:Y:S01]  /*05d0*/  SYNCS.EXCH.64 URZ, [UR6+0x31c70], UR4 ;  /* 0x031c7004063f75b2 */ /* 0x0010220008000100 */
[----:B------:R0:W0:Y:S01]  /*05e0*/  SYNCS.EXCH.64 URZ, [UR6+0x31c80], UR4 ;  /* 0x031c8004063f75b2 */ /* 0x0000220008000100 */
[----:B------:R0:W0:Y:S01]  /*05f0*/  SYNCS.EXCH.64 URZ, [UR6+0x31c78], UR4 ;  /* 0x031c7804063f75b2 */ /* 0x0000220008000100 */
[----:B------:R0:W0:Y:S01]  /*0600*/  SYNCS.EXCH.64 URZ, [UR6+0x31c88], UR4 ;  /* 0x031c8804063f75b2 */ /* 0x0000220008000100 */
[----:B------:R-:W-:Y:S01]  /*0610*/  NOP ;  /* 0x0000000000007918 */ /* 0x000fe20000000000 */
.L_x_4:
        /* <DEDUP_REMOVED lines=22> */
.L_x_5:
        /* <DEDUP_REMOVED lines=22> */
.L_x_6:
[----:B--2---:R-:W-:Y:S01]  /*08e0*/  ISETP.NE.AND P0, PT, R2, RZ, PT ;  /* 0x000000ff0200720c */ /* 0x004fe20003f05270 */
[----:B------:R-:W-:Y:S01]  /*08f0*/  IMAD.MOV.U32 R2, RZ, RZ, 0x1 ;  /* 0x00000001ff027424 */ /* 0x000fe200078e00ff */
[----:B------:R-:W-:Y:S01]  /*0900*/  NOP ;  /* 0x0000000000007918 */ /* 0x000fe20000000000 */
[----:B------:R-:W-:-:S03]  /*0910*/  ULDC.64 UR60, c[0x0][0x208] ;  /* 0x00008200003c7ab9 */ /* 0x000fc60000000a00 */
[----:B------:R-:W-:-:S05]  /*0920*/  SEL R2, R2, 0x2, !P0 ;  /* 0x0000000202027807 */ /* 0x000fca0004000000 */
[----:B------:R2:W-:Y:S01]  /*0930*/  STL [R1+0x24], R2 ;  /* 0x0000240201007387 */ /* 0x0005e20000100800 */
[----:B01-34-:R-:W-:Y:S06]  /*0940*/  BAR.SYNC.DEFER_BLOCKING 0x0 ;  /* 0x0000000000007b1d */ /* 0x01bfec0000010000 */
[----:B------:R-:W-:Y:S05]  /*0950*/  @!P0 BRA `(.L_x_7) ;  /* 0x0000009000988947 */ /* 0x000fea0003800000 */
.L_x_8:
[----:B------:R-:W-:-:S08]  /*0960*/  NOP ;  /* 0x0000000000007918 */ /* 0x000fd00000000000 */
[----:B------:R-:W0:Y:S02]  /*0970*/  USETMAXREG.TRY_ALLOC.CTAPOOL UP0, 0xa0 ;  /* 0x000000a0000079c8 */ /* 0x000e240008000600 */
[----:B0-----:R-:W-:-:S13]  /*0980*/  PLOP3.LUT P0, PT, PT, PT, UP0, 0x80, 0x0 ;  /* 0x000000000000781c */ /* 0x001fda0003f0f008 */
[----:B------:R-:W-:Y:S05]  /*0990*/  @!P0 BRA `(.L_x_8) ;  /* 0xfffffffc00f08947 */ /* 0x000fea000383ffff */
[----:B------:R-:W0:Y:S01]  /*09a0*/  S2R R0, SR_TID.X ;  /* 0x0000000000007919 */ /* 0x000e220000002100 */
[----:B------:R-:W1:Y:S08]  /*09b0*/  S2UR UR4, SR_CTAID.X ;  /* 0x00000000000479c3 */ /* 0x000e700000002500 */
[----:B------:R-:W-:Y:S06]  /*09c0*/  BAR.ARV 0x8, 0x200 ;  /* 0x0208000000007b1d */ /* 0x000fec0000002000 */
[----:B0-----:R-:W-:-:S04]  /*09d0*/  SHF.R.U32.HI R0, RZ, 0x7, R0 ;  /* 0x00000007ff007819 */ /* 0x001fc80000011600 */
[----:B------:R-:W-:Y:S02]  /*09e0*/  ISETP.NE.AND P0, PT, R0, 0x1, PT ;  /* 0x000000010000780c */ /* 0x000fe40003f05270 */
[----:B------:R-:W1:Y:S11]  /*09f0*/  LDC R0, c[0x0][0xc34] ;  /* 0x00030d00ff007b82 */ /* 0x000e760000000800 */
[----:B------:R-:W-:Y:S06]  /*0a00*/  @!P0 BAR.ARV 0x9, 0x100 ;  /* 0x0244000000008b1d */ /* 0x000fec0000002000 */
[----:B-1----:R-:W-:-:S13]  /*0a10*/  ISETP.LE.AND P0, PT, R0, UR4, PT ;  /* 0x0000000400007c0c */ /* 0x002fda000bf03270 */
[----:B------:R-:W-:Y:S05]  /*0a20*/  @P0 EXIT ;  /* 0x000000000000094d */ /* 0x000fea0003800000 */
[----:B------:R-:W3:Y:S01]  /*0a30*/  LDL.LU R12, [R1+0x24] ;  /* 0x00002400010c7983 */ /* 0x000ee20000300800 */
[----:B--2---:R-:W0:Y:S02]  /*0a40*/  S2R R2, SR_TID.X ;  /* 0x0000000000027919 */ /* 0x004e240000002100 */
[----:B0-----:R-:W-:-:S05]  /*0a50*/  VIADD R147, R2, 0xffffff80 ;  /* 0xffffff8002937836 */ /* 0x001fca0000000000 */
[----:B------:R-:W-:-:S04]  /*0a60*/  SHF.R.S32.HI R0, RZ, 0x1f, R147 ;  /* 0x0000001fff007819 */ /* 0x000fc80000011493 */
[----:B------:R-:W-:-:S04]  /*0a70*/  LEA.HI R2, R0, R147, RZ, 0x4 ;  /* 0x0000009300027211 */ /* 0x000fc800078f20ff */
[----:B------:R-:W-:Y:S02]  /*0a80*/  LOP3.LUT R4, R2, 0xfffffff0, RZ, 0xc0, !PT ;  /* 0xfffffff002047812 */ /* 0x000fe400078ec0ff */
[----:B------:R-:W-:-:S03]  /*0a90*/  LEA.HI R153, R0, R147, RZ, 0x7 ;  /* 0x0000009300997211 */ /* 0x000fc600078f38ff */
[----:B------:R-:W-:Y:S01]  /*0aa0*/  IMAD.IADD R4, R147, 0x1, -R4 ;  /* 0x0000000193047824 */ /* 0x000fe200078e0a04 */
[CC--:B------:R-:W-:Y:S02]  /*0ab0*/  LEA.HI R148, R0.reuse, R147.reuse, RZ, 0x2 ;  /* 0x0000009300947211 */ /* 0x0c0fe400078f10ff */
[----:B------:R-:W-:Y:S02]  /*0ac0*/  LEA.HI R0, R0, R147, RZ, 0x5 ;  /* 0x0000009300007211 */ /* 0x000fe400078f28ff */
[----:B------:R-:W-:Y:S02]  /*0ad0*/  SHF.R.S32.HI R3, RZ, 0x1f, R4 ;  /* 0x0000001fff037819 */ /* 0x000fe40000011404 */
[----:B------:R-:W-:Y:S02]  /*0ae0*/  LOP3.LUT R6, R153, 0xffffff80, RZ, 0xc0, !PT ;  /* 0xffffff8099067812 */ /* 0x000fe400078ec0ff */
[----:B------:R-:W-:Y:S02]  /*0af0*/  SHF.R.S32.HI R9, RZ, 0x5, R0 ;  /* 0x00000005ff097819 */ /* 0x000fe40000011400 */
[----:B------:R-:W-:Y:S01]  /*0b00*/  LEA.HI R0, R3, R4, RZ, 0x3 ;  /* 0x0000000403007211 */ /* 0x000fe200078f18ff */
[----:B------:R-:W-:Y:S01]  /*0b10*/  IMAD.IADD R149, R147, 0x1, -R6 ;  /* 0x0000000193957824 */ /* 0x000fe200078e0a06 */
[----:B------:R-:W-:-:S02]  /*0b20*/  SHF.R.S32.HI R5, RZ, 0x4, R2 ;  /* 0x00000004ff057819 */ /* 0x000fc40000011402 */
[----:B------:R-:W-:Y:S01]  /*0b30*/  LOP3.LUT R8, R148, 0xfffffffc, RZ, 0xc0, !PT ;  /* 0xfffffffc94087812 */ /* 0x000fe200078ec0ff */
[----:B------:R-:W-:Y:S01]  /*0b40*/  IMAD.SHL.U32 R0, R0, 0x10, RZ ;  /* 0x0000001000007824 */ /* 0x000fe200078e00ff */
[----:B------:R-:W-:Y:S02]  /*0b50*/  LEA.HI R3, R3, R4, RZ, 0x2 ;  /* 0x0000000403037211 */ /* 0x000fe400078f10ff */
[----:B------:R-:W-:Y:S02]  /*0b60*/  SHF.R.S32.HI R6, RZ, 0x1f, R149 ;  /* 0x0000001fff067819 */ /* 0x000fe40000011495 */
[----:B------:R-:W-:Y:S01]  /*0b70*/  LEA.HI R2, R2, R5, RZ, 0x1 ;  /* 0x0000000502027211 */ /* 0x000fe200078f08ff */
[----:B------:R-:W-:Y:S01]  /*0b80*/  IMAD.IADD R147, R147, 0x1, -R8 ;  /* 0x0000000193937824 */ /* 0x000fe200078e0a08 */
[----:B------:R-:W-:Y:S01]  /*0b90*/  LOP3.LUT R7, R3, 0x7fffffc, RZ, 0xc0, !PT ;  /* 0x07fffffc03077812 */ /* 0x000fe200078ec0ff */
[----:B------:R-:W0:Y:S01]  /*0ba0*/  S2UR UR5, SR_CgaCtaId ;  /* 0x00000000000579c3 */ /* 0x000e220000008800 */
[----:B------:R-:W-:-:S02]  /*0bb0*/  LOP3.LUT R0, R0, 0x7fffff80, RZ, 0xc0, !PT ;  /* 0x7fffff8000007812 */ /* 0x000fc400078ec0ff */
[----:B------:R-:W-:Y:S02]  /*0bc0*/  LEA.HI R8, R6, R149, RZ, 0x2 ;  /* 0x0000009506087211 */ /* 0x000fe400078f10ff */
[----:B------:R-:W-:Y:S02]  /*0bd0*/  LOP3.LUT R2, R2, 0x1ffffffe, RZ, 0xc0, !PT ;  /* 0x1ffffffe02027812 */ /* 0x000fe400078ec0ff */
[----:B------:R-:W-:Y:S01]  /*0be0*/  SHF.R.S32.HI R3, RZ, 0x2, R3 ;  /* 0x00000002ff037819 */ /* 0x000fe20000011403 */
[----:B------:R-:W-:Y:S01]  /*0bf0*/  IMAD.IADD R7, R4, 0x1, -R7 ;  /* 0x0000000104077824 */ /* 0x000fe200078e0a07 */
[----:B------:R-:W-:Y:S01]  /*0c00*/  SHF.R.S32.HI R153, RZ, 0x7, R153 ;  /* 0x00000007ff997819 */ /* 0x000fe20000011499 */
[----:B------:R-:W-:Y:S01]  /*0c10*/  IMAD R0, R9, 0x100, R0 ;  /* 0x0000010009007824 */ /* 0x000fe200078e0200 */
[----:B------:R-:W-:Y:S01]  /*0c20*/  SHF.R.S32.HI R10, RZ, 0x2, R8 ;  /* 0x00000002ff0a7819 */ /* 0x000fe20000011408 */
[----:B------:R-:W-:Y:S01]  /*0c30*/  IMAD.IADD R2, R5, 0x1, -R2 ;  /* 0x0000000105027824 */ /* 0x000fe200078e0a02 */
[----:B------:R-:W-:Y:S01]  /*0c40*/  SHF.R.S32.HI R11, RZ, 0x1f, R8 ;  /* 0x0000001fff0b7819 */ /* 0x000fe20000011408 */
[----:B------:R-:W-:-:S02]  /*0c50*/  IMAD.SHL.U32 R3, R3, 0x40, RZ ;  /* 0x0000004003037824 */ /* 0x000fc400078e00ff */
[----:B------:R-:W-:Y:S01]  /*0c60*/  IMAD R7, R7, 0x10, R0 ;  /* 0x0000001007077824 */ /* 0x000fe200078e0200 */
[----:B------:R-:W-:Y:S01]  /*0c70*/  LEA.HI R11, R11, R10, RZ, 0x3 ;  /* 0x0000000a0b0b7211 */ /* 0x000fe200078f18ff */
[----:B------:R-:W-:Y:S01]  /*0c80*/  IMAD.HI R0, R153, 0x55555556, RZ ;  /* 0x5555555699007827 */ /* 0x000fe200078e02ff */
[----:B------:R-:W-:-:S03]  /*0c90*/  LOP3.LUT R3, R3, 0x40, RZ, 0xc0, !PT ;  /* 0x0000004003037812 */ /* 0x000fc600078ec0ff */
[----:B------:R-:W-:Y:S01]  /*0ca0*/  IMAD.SHL.U32 R2, R2, 0x8, RZ ;  /* 0x0000000802027824 */ /* 0x000fe200078e00ff */
[----:B------:R-:W-:Y:S01]  /*0cb0*/  LOP3.LUT R11, R11, 0xfffffff8, RZ, 0xc0, !PT ;  /* 0xfffffff80b0b7812 */ /* 0x000fe200078ec0ff */
[----:B------:R-:W-:Y:S01]  /*0cc0*/  IMAD R13, R9, 0x10, R4 ;  /* 0x00000010090d7824 */ /* 0x000fe200078e0204 */
[----:B------:R-:W-:Y:S02]  /*0cd0*/  LEA.HI R6, R6, R149, RZ, 0x5 ;  /* 0x0000009506067211 */ /* 0x000fe400078f28ff */
[----:B------:R-:W-:Y:S01]  /*0ce0*/  LEA.HI R4, R0, R0, RZ, 0x1 ;  /* 0x0000000000047211 */ /* 0x000fe200078f08ff */
[--C-:B------:R-:W-:Y:S01]  /*0cf0*/  IMAD.U32 R156, R13, 0x20, R2.reuse ;  /* 0x000000200d9c7824 */ /* 0x100fe200078e0002 */
[----:B------:R-:W-:Y:S02]  /*0d00*/  LOP3.LUT R0, R3, 0x8, R2, 0xf8, !PT ;  /* 0x0000000803007812 */ /* 0x000fe400078ef802 */
[----:B------:R-:W-:Y:S01]  /*0d10*/  SHF.R.U32.HI R3, RZ, 0x3, R3 ;  /* 0x00000003ff037819 */ /* 0x000fe20000011603 */
[----:B------:R-:W-:Y:S01]  /*0d20*/  IMAD.IADD R11, R10, 0x1, -R11 ;  /* 0x000000010a0b7824 */ /* 0x000fe200078e0a0b */
[----:B------:R-:W-:-:S02]  /*0d30*/  SHF.R.S32.HI R6, RZ, 0x5, R6 ;  /* 0x00000005ff067819 */ /* 0x000fc40000011406 */
[C---:B------:R-:W-:Y:S01]  /*0d40*/  LEA.HI R2, R147.reuse, R147, RZ, 0x1 ;  /* 0x0000009393027211 */ /* 0x040fe200078f08ff */
[----:B------:R-:W-:Y:S01]  /*0d50*/  IMAD.SHL.U32 R18, R147, 0x8, RZ ;  /* 0x0000000893127824 */ /* 0x000fe200078e00ff */
[----:B------:R-:W-:Y:S01]  /*0d60*/  LOP3.LUT R0, R0, R3, RZ, 0x3c, !PT ;  /* 0x0000000300007212 */ /* 0x000fe200078e3cff */
[----:B------:R-:W-:Y:S01]  /*0d70*/  IMAD R4, R4, -0x3, R153 ;  /* 0xfffffffd04047824 */ /* 0x000fe200078e0299 */
[----:B------:R-:W-:Y:S01]  /*0d80*/  LOP3.LUT R8, R8, 0x7ffffffc, RZ, 0xc0, !PT ;  /* 0x7ffffffc08087812 */ /* 0x000fe200078ec0ff */
[----:B------:R-:W-:Y:S01]  /*0d90*/  IMAD R11, R6, 0x10, R11 ;  /* 0x00000010060b7824 */ /* 0x000fe200078e020b */
[----:B------:R-:W-:Y:S01]  /*0da0*/  LOP3.LUT R2, R2, 0x1ffffffe, RZ, 0xc0, !PT ;  /* 0x1ffffffe02027812 */ /* 0x000fe200078ec0ff */
[----:B------:R-:W-:Y:S01]  /*0db0*/  UMOV UR37, 0x400 ;  /* 0x0000040000257882 */ /* 0x000fe20000000000 */
[----:B------:R-:W-:Y:S01]  /*0dc0*/  IMAD.IADD R0, R0, 0x1, R7 ;  /* 0x0000000100007824 */ /* 0x000fe200078e0207 */
[----:B0-----:R-:W-:Y:S01]  /*0dd0*/  ULEA UR37, UR5, UR37, 0x18 ;  /* 0x0000002505257291 */ /* 0x001fe2000f8ec03f */
[----:B------:R-:W-:-:S02]  /*0de0*/  VIADD R145, R18, 0x20 ;  /* 0x0000002012917836 */ /* 0x000fc40000000000 */
[----:B------:R-:W-:Y:S02]  /*0df0*/  VIADD R144, R18, 0x40 ;  /* 0x0000004012907836 */ /* 0x000fe40000000000 */
[----:B------:R-:W-:Y:S02]  /*0e00*/  IMAD.MOV.U32 R157, RZ, RZ, -0x2 ;  /* 0xfffffffeff9d7424 */ /* 0x000fe400078e00ff */
[----:B------:R-:W-:Y:S02]  /*0e10*/  IMAD.IADD R8, R149, 0x1, -R8 ;  /* 0x0000000195087824 */ /* 0x000fe400078e0a08 */
[----:B------:R-:W-:Y:S02]  /*0e20*/  IMAD R154, R4, 0x40, R11 ;  /* 0x00000040049a7824 */ /* 0x000fe400078e020b */
[----:B------:R-:W-:Y:S01]  /*0e30*/  IMAD.IADD R155, R147, 0x1, -R2 ;  /* 0x00000001939b7824 */ /* 0x000fe200078e0a02 */
[----:B------:R-:W-:Y:S01]  /*0e40*/  SHF.R.S32.HI R148, RZ, 0x2, R148 ;  /* 0x00000002ff947819 */ /* 0x000fe20000011494 */
[----:B------:R-:W-:Y:S01]  /*0e50*/  IMAD R157, R8, R157, 0x90 ;  /* 0x00000090089d7424 */ /* 0x000fe200078e029d */
[----:B------:R-:W-:Y:S01]  /*0e60*/  SHF.R.S32.HI R4, RZ, 0x1f, R145 ;  /* 0x0000001fff047819 */ /* 0x000fe20000011491 */
[----:B------:R-:W-:Y:S01]  /*0e70*/  IMAD.MOV.U32 R146, RZ, RZ, RZ ;  /* 0x000000ffff927224 */ /* 0x000fe200078e00ff */
[----:B------:R-:W-:Y:S01]  /*0e80*/  SHF.R.S32.HI R3, RZ, 0x1f, R144 ;  /* 0x0000001fff037819 */ /* 0x000fe20000011490 */
[----:B------:R-:W-:Y:S01]  /*0e90*/  IMAD.MOV.U32 R16, RZ, RZ, RZ ;  /* 0x000000ffff107224 */ /* 0x000fe200078e00ff */
[----:B------:R-:W-:Y:S01]  /*0ea0*/  LEA R2, R0, UR37, 0x1 ;  /* 0x0000002500027c11 */ /* 0x000fe2000f8e08ff */
[----:B------:R-:W-:-:S02]  /*0eb0*/  IMAD R155, R155, 0x8, R154 ;  /* 0x000000089b9b7824 */ /* 0x000fc400078e029a */
[----:B------:R-:W-:Y:S01]  /*0ec0*/  IMAD.U32 R19, RZ, RZ, UR4 ;  /* 0x00000004ff137e24 */ /* 0x000fe2000f8e00ff */
[----:B------:R-:W-:Y:S01]  /*0ed0*/  UMOV UR36, URZ ;  /* 0x0000003f00247c82 */ /* 0x000fe20008000000 */
[----:B---3--:R-:W-:-:S07]  /*0ee0*/  LOP3.LUT R17, R12, 0x1, RZ, 0xfc, !PT ;  /* 0x000000010c117812 */ /* 0x008fce00078efcff */
.L_x_33:
[----:B0-----:R-:W0:Y:S01]  /*0ef0*/  SHFL.IDX PT, R0, R153, RZ, 0x1f ;  /* 0x00001fff99007589 */ /* 0x001e2200000e0000 */
[----:B-1----:R-:W1:Y:S01]  /*0f00*/  LDC R64, c[0x0][0x2f0] ;  /* 0x0000bc00ff407b82 */ /* 0x002e620000000800 */
[----:B------:R-:W-:Y:S01]  /*0f10*/  ULDC UR4, c[0x0][0xc38] ;  /* 0x00030e0000047ab9 */ /* 0x000fe20000000800 */
[----:B------:R-:W-:Y:S01]  /*0f20*/  R2UR UR11, R19 ;  /* 0x00000000130b72ca */ /* 0x000fe200000e0000 */
[----:B------:R-:W-:Y:S01]  /*0f30*/  UISETP.NE.AND UP1, UPT, UR4, 0x1, UPT ;  /* 0x000000010400788c */ /* 0x000fe2000bf25270 */
[----:B------:R-:W-:Y:S02]  /*0f40*/  ULDC.64 UR6, c[0x0][0x418] ;  /* 0x0001060000067ab9 */ /* 0x000fe40000000a00 */
[----:B------:R-:W-:Y:S01]  /*0f50*/  ULDC UR4, c[0x0][0xc44] ;  /* 0x0003110000047ab9 */ /* 0x000fe20000000800 */
[----:B------:R-:W-:Y:S02]  /*0f60*/  UISETP.NE.U32.AND UP0, UPT, UR6, URZ, UPT ;  /* 0x0000003f0600728c */ /* 0x000fe4000bf05070 */
[----:B------:R-:W-:-:S02]  /*0f70*/  UISETP.NE.AND UP2, UPT, UR4, 0x1, UPT ;  /* 0x000000010400788c */ /* 0x000fc4000bf45270 */
[----:B------:R-:W-:Y:S01]  /*0f80*/  UISETP.NE.AND.EX UP0, UPT, UR7, URZ, UPT, UP0 ;  /* 0x0000003f0700728c */ /* 0x000fe2000bf05300 */
[----:B------:R-:W-:Y:S01]  /*0f90*/  ULDC UR8, c[0x0][0x424] ;  /* 0x0001090000087ab9 */ /* 0x000fe20000000800 */
[----:B------:R-:W-:Y:S01]  /*0fa0*/  UIADD3 UR9, UR37, 0x24300, URZ ;  /* 0x0002430025097890 */ /* 0x000fe2000fffe03f */
[----:B------:R-:W-:Y:S01]  /*0fb0*/  @UP1 ULDC UR4, c[0x0][0xc3c] ;  /* 0x00030f0000041ab9 */ /* 0x000fe20000000800 */
[----:B------:R-:W-:Y:S02]  /*0fc0*/  USEL UR8, UR8, 0x1, UP0 ;  /* 0x0000000108087887 */ /* 0x000fe40008000000 */
[----:B------:R-:W-:Y:S02]  /*0fd0*/  UIMAD.WIDE.U32 UR4, UR11, UR4, URZ ;  /* 0x000000040b0472a5 */ /* 0x000fe4000f8e003f */
[----:B------:R-:W-:Y:S01]  /*0fe0*/  ULOP3.LUT UP0, URZ, UR9, 0x9f, URZ, 0xc0, !UPT ;  /* 0x0000009f093f7892 */ /* 0x000fe2000f80c03f */
[----:B0-----:R-:W-:Y:S01]  /*0ff0*/  R2UR UR38, R0 ;  /* 0x00000000002672ca */ /* 0x001fe200000e0000 */
[----:B------:R-:W-:Y:S01]  /*1000*/  @UP1 ULDC UR10, c[0x0][0xc40] ;  /* 0x00031000000a1ab9 */ /* 0x000fe20000000800 */
[----:B------:R-:W-:Y:S01]  /*1010*/  UMOV UR12, UR11 ;  /* 0x0000000b000c7c82 */ /* 0x000fe20008000000 */
[----:B-1----:R-:W-:Y:S01]  /*1020*/  IMAD R64, R64, UR8, RZ ;  /* 0x0000000840407c24 */ /* 0x002fe2000f8e02ff */
[----:B------:R-:W-:Y:S01]  /*1030*/  @UP1 USHF.R.U32.HI UR12, URZ, UR10, UR5 ;  /* 0x0000000a3f0c1299 */ /* 0x000fe20008011605 */
[----:B------:R-:W-:-:S02]  /*1040*/  PLOP3.LUT P0, PT, PT, PT, UP0, 0x80, 0x0 ;  /* 0x000000000000781c */ /* 0x000fc40003f0f008 */
[----:B------:R-:W-:-:S03]  /*1050*/  VIADD R0, R64, 0x8f ;  /* 0x0000008f40007836 */ /* 0x000fc60000000000 */
[----:B------:R-:W-:Y:S01]  /*1060*/  IMAD.U32 R152, RZ, RZ, UR12 ;  /* 0x0000000cff987e24 */ /* 0x000fe2000f8e00ff */
[----:B------:R-:W-:Y:S01]  /*1070*/  UMOV UR8, UR12 ;  /* 0x0000000c00087c82 */ /* 0x000fe20008000000 */
[----:B------:R-:W-:Y:S01]  /*1080*/  IMAD.HI R0, R0, 0x38e38e39, RZ ;  /* 0x38e38e3900007827 */ /* 0x000fe200078e02ff */
[----:B------:R-:W-:-:S04]  /*1090*/  UIMAD.WIDE UR6, UR38, 0x55555556, URZ ;  /* 0x55555556260678a5 */ /* 0x000fc8000f8e023f */
[----:B------:R-:W-:Y:S01]  /*10a0*/  ULEA.HI UR7, UR7, UR7, URZ, 0x1 ;  /* 0x0000000707077291 */ /* 0x000fe2000f8f083f */
[----:B------:R-:W-:-:S03]  /*10b0*/  SHF.R.U32.HI R3, RZ, 0x1f, R0 ;  /* 0x0000001fff037819 */ /* 0x000fc60000011600 */
[----:B------:R-:W-:Y:S01]  /*10c0*/  UIMAD UR40, UR7, -0x3, UR38 ;  /* 0xfffffffd072878a4 */ /* 0x000fe2000f8e0226 */
[----:B-----5:R-:W-:Y:S02]  /*10d0*/  LEA.HI.SX32 R22, R0, R3, 0x1b ;  /* 0x0000000300167211 */ /* 0x020fe400078fdaff */
[----:B------:R-:W-:Y:S02]  /*10e0*/  @UP2 ULDC.64 UR6, c[0x0][0xc48] ;  /* 0x0003120000062ab9 */ /* 0x000fe40000000a00 */
[----:B------:R-:W-:Y:S02]  /*10f0*/  UIMAD.WIDE.U32 UR4, UR12, UR6, URZ ;  /* 0x000000060c0472a5 */ /* 0x000fe4000f8e003f */
[----:B------:R-:W-:Y:S02]  /*1100*/  ULEA UR6, UR40, UR9, 0xb ;  /* 0x0000000928067291 */ /* 0x000fe4000f8e583f */
[----:B------:R-:W-:Y:S02]  /*1110*/  @UP2 USHF.R.U32.HI UR8, URZ, UR7, UR5 ;  /* 0x000000073f082299 */ /* 0x000fe40008011605 */
[----:B------:R-:W-:Y:S01]  /*1120*/  USHF.R.U32.HI UR6, URZ, 0x4, UR6 ;  /* 0x000000043f067899 */ /* 0x000fe20008011606 */
[----:B------:R-:W-:-:S03]  /*1130*/  UMOV UR4, UR11 ;  /* 0x0000000b00047c82 */ /* 0x000fc60008000000 */
[----:B------:R-:W-:Y:S01]  /*1140*/  ULOP3.LUT UR39, UR6, 0x3fff, URZ, 0xc0, !UPT ;  /* 0x00003fff06277892 */ /* 0x000fe2000f8ec03f */
[----:B------:R-:W-:Y:S02]  /*1150*/  IMAD.U32 R151, RZ, RZ, UR8 ;  /* 0x00000008ff977e24 */ /* 0x000fe4000f8e00ff */
[----:B------:R-:W-:Y:S01]  /*1160*/  IMAD.U32 R150, RZ, RZ, UR4 ;  /* 0x00000004ff967e24 */ /* 0x000fe2000f8e00ff */
[----:B---34-:R-:W-:Y:S08]  /*1170*/  @!P0 BRA `(.L_x_9) ;  /* 0x0000000000408947 */ /* 0x018ff00003800000 */
[----:B------:R-:W-:Y:S01]  /*1180*/  MOV R0, 0x0 ;  /* 0x0000000000007802 */ /* 0x000fe20000000f00 */
[----:B------:R-:W-:Y:S01]  /*1190*/  ULDC.64 UR4, c[0x4][0xa8] ;  /* 0x01002a0000047ab9 */ /* 0x000fe20000000a00 */
[----:B------:R-:W-:Y:S01]  /*11a0*/  ULDC.64 UR6, c[0x4][0x28] ;  /* 0x01000a0000067ab9 */ /* 0x000fe20000000a00 */
[----:B------:R-:W-:Y:S01]  /*11b0*/  IMAD.U32 R4, RZ, RZ, UR4 ;  /* 0x00000004ff047e24 */ /* 0x000fe2000f8e00ff */
[----:B------:R0:W1:Y:S01]  /*11c0*/  LDC.64 R14, c[0x4][R0] ;  /* 0x01000000000e7b82 */ /* 0x0000620000000a00 */
[----:B------:R-:W-:Y:S01]  /*11d0*/  IMAD.U32 R5, RZ, RZ, UR5 ;  /* 0x00000005ff057e24 */ /* 0x000fe2000f8e00ff */
[----:B------:R-:W-:Y:S01]  /*11e0*/  ULDC.64 UR4, c[0x4][0xb0] ;  /* 0x01002c0000047ab9 */ /* 0x000fe20000000a00 */
[----:B------:R-:W-:Y:S02]  /*11f0*/  IMAD.U32 R10, RZ, RZ, UR6 ;  /* 0x00000006ff0a7e24 */ /* 0x000fe4000f8e00ff */
[----:B------:R-:W-:Y:S02]  /*1200*/  IMAD.U32 R6, RZ, RZ, UR4 ;  /* 0x00000004ff067e24 */ /* 0x000fe4000f8e00ff */
[----:B------:R-:W-:-:S02]  /*1210*/  IMAD.U32 R7, RZ, RZ, UR5 ;  /* 0x00000005ff077e24 */ /* 0x000fc4000f8e00ff */
[----:B------:R-:W-:Y:S02]  /*1220*/  IMAD.U32 R11, RZ, RZ, UR7 ;  /* 0x00000007ff0b7e24 */ /* 0x000fe4000f8e00ff */
[----:B------:R-:W-:Y:S02]  /*1230*/  IMAD.MOV.U32 R8, RZ, RZ, 0x70 ;  /* 0x00000070ff087424 */ /* 0x000fe400078e00ff */
[----:B------:R-:W-:Y:S02]  /*1240*/  IMAD.MOV.U32 R12, RZ, RZ, 0x1 ;  /* 0x00000001ff0c7424 */ /* 0x000fe400078e00ff */
[----:B0-----:R-:W-:-:S07]  /*1250*/  IMAD.MOV.U32 R13, RZ, RZ, RZ ;  /* 0x000000ffff0d7224 */ /* 0x001fce00078e00ff */
[----:B------:R-:W-:-:S07]  /*1260*/  LEPC R20, `(.L_x_9) ;  /* 0x000000001014794e */ /* 0x000fce0000000000 */
[----:B-1----:R-:W-:Y:S05]  /*1270*/  CALL.ABS.NOINC R14 ;  /* 0x000000000e007343 */ /* 0x002fea0003c00000 */
.L_x_9:
[----:B------:R-:W-:Y:S02]  /*1280*/  LOP3.LUT R0, R146, 0x1, RZ, 0xc0, !PT ;  /* 0x0000000192007812 */ /* 0x000fe400078ec0ff */
[----:B------:R-:W-:Y:S02]  /*1290*/  ISETP.NE.AND P0, PT, R17, 0x3, PT ;  /* 0x000000031100780c */ /* 0x000fe40003f05270 */
[----:B------:R-:W-:-:S04]  /*12a0*/  SHF.L.U32 R0, R0, 0x1f, RZ ;  /* 0x0000001f00007819 */ /* 0x000fc800000006ff */
[----:B------:R-:W0:Y:S02]  /*12b0*/  SYNCS.PHASECHK.TRANS64.TRYWAIT P1, [UR37+0x31c00], R0 ;  /* 0x031c0000ff0075a7 */ /* 0x000e240008020165 */
[----:B0-----:R-:W-:Y:S05]  /*12c0*/  @!P1 BRA `(.L_x_10) ;  /* 0x000000cc00589947 */ /* 0x001fea0003800000 */
.L_x_125:
[----:B------:R-:W-:Y:S05]  /*12d0*/  @!P0 BRA `(.L_x_11) ;  /* 0x0000000000048947 */ /* 0x000fea0003800000 */
[----:B------:R-:W-:Y:S01]  /*12e0*/  BPT.TRAP 0x1 ;  /* 0x000000040000795c */ /* 0x000fe20000300000 */
.L_x_11:
[----:B------:R-:W-:Y:S01]  /*12f0*/  IMAD.U32 R4, RZ, RZ, UR36 ;  /* 0x00000024ff047e24 */ /* 0x000fe2000f8e00ff */
[----:B0-----:R-:W-:-:S04]  /*1300*/  SHF.L.U32 R3, R16, 0x1f, RZ ;  /* 0x0000001f10037819 */ /* 0x001fc800000006ff */
[----:B------:R-:W-:-:S04]  /*1310*/  LEA R4, R4, UR37, 0x3 ;  /* 0x0000002504047c11 */ /* 0x000fc8000f8e18ff */
[----:B------:R0:W1:Y:S01]  /*1320*/  SYNCS.PHASECHK.TRANS64.TRYWAIT P2, [R4+URZ+0x31c30], R3 ;  /* 0x031c3003040075a7 */ /* 0x000062000804017f */
[----:B------:R-:W-:Y:S05]  /*1330*/  @!P0 BRA `(.L_x_12) ;  /* 0x0000000000048947 */ /* 0x000fea0003800000 */
[----:B------:R-:W-:Y:S01]  /*1340*/  BPT.TRAP 0x1 ;  /* 0x000000040000795c */ /* 0x000fe20000300000 */
.L_x_12:
[----:B------:R-:W2:Y:S01]  /*1350*/  S2R R0, SR_TID.X ;  /* 0x0000000000007919 */ /* 0x000ea20000002100 */
[----:B------:R-:W-:Y:S01]  /*1360*/  IMAD.MOV.U32 R71, RZ, RZ, RZ ;  /* 0x000000ffff477224 */ /* 0x000fe200078e00ff */
[----:B--2---:R-:W-:Y:S01]  /*1370*/  LOP3.LUT P1, RZ, R0, 0x7f, RZ, 0xc0, !PT ;  /* 0x0000007f00ff7812 */ /* 0x004fe2000782c0ff */
[----:B-1----:R-:W-:-:S12]  /*1380*/  @P2 BRA `(.L_x_13) ;  /* 0x0000000000082947 */ /* 0x002fd80003800000 */
[----:B------:R-:W1:Y:S02]  /*1390*/  SYNCS.PHASECHK.TRANS64.TRYWAIT P2, [R4+URZ+0x31c30], R3 ;  /* 0x031c3003040075a7 */ /* 0x000e64000804017f */
[----:B-1----:R-:W-:Y:S05]  /*13a0*/  @!P2 BRA `(.L_x_14) ;  /* 0x000000cc0038a947 */ /* 0x002fea0003800000 */
.L_x_13:
[----:B------:R-:W-:Y:S05]  /*13b0*/  WARPSYNC.ALL ;  /* 0x0000000000007948 */ /* 0x000fea0003800000 */
[----:B------:R-:W-:Y:S01]  /*13c0*/  UIADD3 UR4, UR37, 0x16a00, URZ ;  /* 0x00016a0025047890 */ /* 0x000fe2000fffe03f */
[----:B------:R-:W-:Y:S01]  /*13d0*/  WARPGROUP.ARRIVE ;  /* 0x00000000000079c5 */ /* 0x000fe20000000000 */
[----:B------:R-:W-:Y:S01]  /*13e0*/  ULEA UR40, UR40, UR37, 0xc ;  /* 0x0000002528287291 */ /* 0x000fe2000f8e603f */
[----:B------:R-:W-:Y:S01]  /*13f0*/  IMAD.IADD R5, R157, 0x1, R64 ;  /* 0x000000019d057824 */ /* 0x000fe200078e0240 */
[----:B------:R-:W-:Y:S01]  /*1400*/  USHF.R.U32.HI UR4, URZ, 0x4, UR4 ;  /* 0x000000043f047899 */ /* 0x000fe20008011604 */
[----:B------:R-:W-:Y:S01]  /*1410*/  P2R R9, PR, RZ, 0x2 ;  /* 0x00000002ff097803 */ /* 0x000fe20000000000 */
[----:B------:R-:W-:Y:S01]  /*1420*/  UIADD3 UR40, UR40, 0xda00, URZ ;  /* 0x0000da0028287890 */ /* 0x000fe2000fffe03f */
[----:B------:R-:W-:Y:S01]  /*1430*/  IMAD R5, R22, -0x90, R5 ;  /* 0xffffff7016057824 */ /* 0x000fe200078e0205 */
[----:B------:R-:W-:Y:S01]  /*1440*/  ULOP3.LUT UR4, UR4, 0x3fff, URZ, 0xc0, !UPT ;  /* 0x00003fff04047892 */ /* 0x000fe2000f8ec03f */
[----:B------:R-:W-:Y:S01]  /*1450*/  P2R R7, PR, RZ, 0x1 ;  /* 0x00000001ff077803 */ /* 0x000fe20000000000 */
[----:B------:R-:W-:-:S02]  /*1460*/  USHF.R.U32.HI UR40, URZ, 0x4, UR40 ;  /* 0x000000043f287899 */ /* 0x000fc40008011628 */
[----:B------:R-:W-:Y:S01]  /*1470*/  ULOP3.LUT UR6, UR4, 0x10000, URZ, 0xfc, !UPT ;  /* 0x0001000004067892 */ /* 0x000fe2000f8efc3f */
[C---:B------:R-:W-:Y:S01]  /*1480*/  ISETP.GT.AND P2, PT, R5.reuse, RZ, PT ;  /* 0x000000ff0500720c */ /* 0x040fe20003f44270 */
[----:B------:R-:W-:Y:S01]  /*1490*/  ULOP3.LUT UR5, UR40, 0x3fff, URZ, 0xc0, !UPT ;  /* 0x00003fff28057892 */ /* 0x000fe2000f8ec03f */
[C---:B------:R-:W-:Y:S01]  /*14a0*/  ISETP.GT.AND P3, PT, R5.reuse, 0x1, PT ;  /* 0x000000010500780c */ /* 0x040fe20003f64270 */
[----:B------:R-:W-:Y:S01]  /*14b0*/  UIMAD UR4, UR36, 0x6c0, UR6 ;  /* 0x000006c0240478a4 */ /* 0x000fe2000f8e0206 */
[C---:B------:R-:W-:Y:S01]  /*14c0*/  ISETP.GT.AND P4, PT, R5.reuse, 0x8, PT ;  /* 0x000000080500780c */ /* 0x040fe20003f84270 */
[----:B------:R-:W-:Y:S01]  /*14d0*/  ULOP3.LUT UR5, UR5, 0x10000, URZ, 0xfc, !UPT ;  /* 0x0001000005057892 */ /* 0x000fe2000f8efc3f */
[C---:B------:R-:W-:Y:S01]  /*14e0*/  ISETP.GT.AND P5, PT, R5.reuse, 0x9, PT ;  /* 0x000000090500780c */ /* 0x040fe20003fa4270 */
[----:B------:R-:W-:Y:S01]  /*14f0*/  UMOV UR31, 0x80000020 ;  /* 0x80000020001f7882 */ /* 0x000fe20000000000 */
[----:B------:R-:W-:Y:S01]  /*1500*/  UMOV UR29, 0x80000020 ;  /* 0x80000020001d7882 */ /* 0x000fe20000000000 */
[----:B------:R-:W-:Y:S01]  /*1510*/  UIADD3 UR7, UR4, 0xc0, URZ ;  /* 0x000000c004077890 */ /* 0x000fe2000fffe03f */
[C---:B------:R-:W-:Y:S01]  /*1520*/  ISETP.GT.AND P6, PT, R5.reuse, 0x41, PT ;  /* 0x000000410500780c */ /* 0x040fe20003fc4270 */
[----:B------:R-:W-:Y:S01]  /*1530*/  UMOV UR30, UR4 ;  /* 0x00000004001e7c82 */ /* 0x000fe20008000000 */
[----:B------:R-:W-:Y:S01]  /*1540*/  UMOV UR28, UR5 ;  /* 0x00000005001c7c82 */ /* 0x000fe20008000000 */
[----:B------:R-:W-:Y:S01]  /*1550*/  UIADD3 UR8, UR4, 0x100, URZ ;  /* 0x0000010004087890 */ /* 0x000fe2000fffe03f */
[----:B------:R-:W-:Y:S01]  /*1560*/  HGMMA.64x16x16.F32 R96, gdesc[UR28], RZ, !UPT, gsb0 ;  /* 0x002000001c6079f0 */ /* 0x000fe2000c0008ff */
[----:B------:R-:W-:Y:S01]  /*1570*/  UIADD3 UR30, UR4, 0x40, URZ ;  /* 0x00000040041e7890 */ /* 0x000fe2000fffe03f */
[C---:B------:R-:W-:Y:S01]  /*1580*/  ISETP.GT.AND P1, PT, R5.reuse, 0x69, PT ;  /* 0x000000690500780c */ /* 0x040fe20003f24270 */
[----:B------:R-:W-:Y:S01]  /*1590*/  UMOV UR31, 0x80000020 ;  /* 0x80000020001f7882 */ /* 0x000fe20000000000 */
[----:B------:R-:W-:Y:S01]  /*15a0*/  UIADD3 UR9, UR4, 0x140, URZ ;  /* 0x0000014004097890 */ /* 0x000fe2000fffe03f */
[----:B------:R-:W-:Y:S01]  /*15b0*/  ISETP.GT.AND P0, PT, R5, 0x70, PT ;  /* 0x000000700500780c */ /* 0x000fe20003f04270 */
[----:B------:R-:W-:-:S02]  /*15c0*/  UIADD3 UR10, UR4, 0x180, URZ ;  /* 0x00000180040a7890 */ /* 0x000fc4000fffe03f */
[----:B------:R-:W-:Y:S02]  /*15d0*/  UIADD3 UR11, UR5, 0x2, URZ ;  /* 0x00000002050b7890 */ /* 0x000fe4000fffe03f */
[----:B------:R-:W-:Y:S02]  /*15e0*/  UIADD3 UR12, UR4, 0x102, URZ ;  /* 0x00000102040c7890 */ /* 0x000fe4000fffe03f */
[----:B------:R-:W-:Y:S02]  /*15f0*/  UIADD3 UR13, UR4, 0x142, URZ ;  /* 0x00000142040d7890 */ /* 0x000fe4000fffe03f */
[----:B------:R-:W-:Y:S02]  /*1600*/  UIADD3 UR14, UR4, 0x182, URZ ;  /* 0x00000182040e7890 */ /* 0x000fe4000fffe03f */
[----:B------:R-:W-:Y:S02]  /*1610*/  UIADD3 UR15, UR5, 0x300, URZ ;  /* 0x00000300050f7890 */ /* 0x000fe4000fffe03f */
[----:B------:R-:W-:-:S02]  /*1620*/  UIADD3 UR16, UR4, 0x3c0, URZ ;  /* 0x000003c004107890 */ /* 0x000fc4000fffe03f */
[----:B------:R-:W-:Y:S01]  /*1630*/  UIADD3 UR18, UR4, 0x242, URZ ;  /* 0x0000024204127890 */ /* 0x000fe2000fffe03f */
[----:B------:R-:W-:Y:S01]  /*1640*/  UMOV UR17, 0x80000020 ;  /* 0x8000002000117882 */ /* 0x000fe20000000000 */
[----:B------:R-:W-:Y:S01]  /*1650*/  UMOV UR19, 0x80000020 ;  /* 0x8000002000137882 */ /* 0x000fe20000000000 */
[----:B------:R-:W-:Y:S02]  /*1660*/  UIADD3 UR20, UR5, 0x600, URZ ;  /* 0x0000060005147890 */ /* 0x000fe4000fffe03f */
[----:B------:R-:W-:Y:S01]  /*1670*/  UIADD3 UR22, UR4, 0x480, URZ ;  /* 0x0000048004167890 */ /* 0x000fe2000fffe03f */
[----:B------:R-:W-:Y:S01]  /*1680*/  UMOV UR21, 0x80000020 ;  /* 0x8000002000157882 */ /* 0x000fe20000000000 */
[----:B------:R-:W-:Y:S01]  /*1690*/  UMOV UR23, 0x80000020 ;  /* 0x8000002000177882 */ /* 0x000fe20000000000 */
[----:B------:R-:W-:Y:S02]  /*16a0*/  UIADD3 UR24, UR5, 0x602, URZ ;  /* 0x0000060205187890 */ /* 0x000fe4000fffe03f */
[----:B------:R-:W-:Y:S01]  /*16b0*/  UIADD3 UR26, UR4, 0x482, URZ ;  /* 0x00000482041a7890 */ /* 0x000fe2000fffe03f */
[----:B------:R-:W-:Y:S01]  /*16c0*/  UMOV UR25, 0x80000020 ;  /* 0x8000002000197882 */ /* 0x000fe20000000000 */
[----:B------:R-:W-:Y:S01]  /*16d0*/  UMOV UR27, 0x80000020 ;  /* 0x80000020001b7882 */ /* 0x000fe20000000000 */
[----:B------:R-:W-:-:S02]  /*16e0*/  WARPGROUP.DEPBAR.LE gsb0, 0x0 ;  /* 0x00008000000079c5 */ /* 0x000fc40000010000 */
[----:B------:R-:W-:-:S06]  /*16f0*/  WARPGROUP.ARRIVE ;  /* 0x00000000000079c5 */ /* 0x000fcc0000000000 */
[----:B------:R-:W-:Y:S01]  /*1700*/  HGMMA.64x16x16.F32 R88, gdesc[UR28], RZ, !UPT, gsb0 ;  /* 0x002000001c5879f0 */ /* 0x000fe2000c0008ff */
[----:B------:R-:W-:Y:S01]  /*1710*/  UIADD3 UR30, UR4, 0x80, URZ ;  /* 0x00000080041e7890 */ /* 0x000fe2000fffe03f */
[----:B------:R-:W-:Y:S01]  /*1720*/  UMOV UR31, 0x80000020 ;  /* 0x80000020001f7882 */ /* 0x000fe20000000000 */
[----:B------:R-:W-:Y:S02]  /*1730*/  WARPGROUP.DEPBAR.LE gsb0, 0x0 ;  /* 0x00008000000079c5 */ /* 0x000fe40000010000 */
[----:B------:R-:W-:-:S06]  /*1740*/  WARPGROUP.ARRIVE ;  /* 0x00000000000079c5 */ /* 0x000fcc0000000000 */
[----:B------:R-:W-:Y:S01]  /*1750*/  HGMMA.64x16x16.F32 R80, gdesc[UR28], RZ, !UPT, gsb0 ;  /* 0x002000001c5079f0 */ /* 0x000fe2000c0008ff */
[----:B------:R-:W-:Y:S01]  /*1760*/  UMOV UR30, UR7 ;  /* 0x00000007001e7c82 */ /* 0x000fe20008000000 */
[----:B------:R-:W-:Y:S01]  /*1770*/  UMOV UR31, 0x80000020 ;  /* 0x80000020001f7882 */ /* 0x000fe20000000000 */
[----:B------:R-:W-:Y:S01]  /*1780*/  UIADD3 UR7, UR4, 0x1c0, URZ ;  /* 0x000001c004077890 */ /* 0x000fe2000fffe03f */
        /* <DEDUP_REMOVED lines=29> */
[----:B------:R-:W-:Y:S01]  /*1960*/  UMOV UR8, UR11 ;  /* 0x0000000b00087c82 */ /* 0x000fe20008000000 */
[----:B------:R-:W-:Y:S01]  /*1970*/  UMOV UR11, 0x80000020 ;  /* 0x80000020000b7882 */ /* 0x000fe20000000000 */
[----:B------:R-:W-:Y:S02]  /*1980*/  WARPGROUP.DEPBAR.LE gsb0, 0x0 ;  /* 0x00008000000079c5 */ /* 0x000fe40000010000 */
[----:B------:R-:W-:-:S06]  /*1990*/  WARPGROUP.ARRIVE ;  /* 0x00000000000079c5 */ /* 0x000fcc0000000000 */
[----:B------:R-:W-:Y:S03]  /*19a0*/  HGMMA.64x16x16.F32 R24, gdesc[UR28], RZ, !UPT, gsb0 ;  /* 0x002000001c1879f0 */ /* 0x000fe6000c0008ff */
[----:B------:R-:W-:Y:S02]  /*19b0*/  WARPGROUP.DEPBAR.LE gsb0, 0x0 ;  /* 0x00008000000079c5 */ /* 0x000fe40000010000 */
[----:B------:R-:W-:-:S06]  /*19c0*/  WARPGROUP.ARRIVE ;  /* 0x00000000000079c5 */ /* 0x000fcc0000000000 */
[----:B------:R-:W-:Y:S01]  /*19d0*/  HGMMA.64x16x16.F32 R96, gdesc[UR8], R96, gsb0 ;  /* 0x00200000086079f0 */ /* 0x000fe20008000860 */
[----:B------:R-:W-:Y:S01]  /*19e0*/  UIADD3 UR10, UR4, 0x42, URZ ;  /* 0x00000042040a7890 */ /* 0x000fe2000fffe03f */
[----:B------:R-:W-:Y:S01]  /*19f0*/  UMOV UR11, 0x80000020 ;  /* 0x80000020000b7882 */ /* 0x000fe20000000000 */
        /* <DEDUP_REMOVED lines=8> */
[----:B------:R-:W-:Y:S01]  /*1a80*/  UMOV UR10, UR7 ;  /* 0x00000007000a7c82 */ /* 0x000fe20008000000 */
[----:B------:R-:W-:Y:S01]  /*1a90*/  UMOV UR11, 0x80000020 ;  /* 0x80000020000b7882 */ /* 0x000fe20000000000 */
[----:B------:R-:W-:Y:S01]  /*1aa0*/  UIADD3 UR7, UR4, 0x1c2, URZ ;  /* 0x000001c204077890 */ /* 0x000fe2000fffe03f */
        /* <DEDUP_REMOVED lines=29> */
[----:B------:R-:W-:Y:S01]  /*1c80*/  UMOV UR12, UR15 ;  /* 0x0000000f000c7c82 */ /* 0x000fe20008000000 */
[----:B------:R-:W-:Y:S01]  /*1c90*/  UMOV UR15, 0x80000020 ;  /* 0x80000020000f7882 */ /* 0x000fe20000000000 */
[----:B------:R-:W-:Y:S02]  /*1ca0*/  WARPGROUP.DEPBAR.LE gsb0, 0x0 ;  /* 0x00008000000079c5 */ /* 0x000fe40000010000 */
[----:B------:R-:W-:-:S06]  /*1cb0*/  WARPGROUP.ARRIVE ;  /* 0x00000000000079c5 */ /* 0x000fcc0000000000 */
[----:B------:R-:W-:Y:S01]  /*1cc0*/  HGMMA.64x16x16.F32 R24, gdesc[UR8], R24, gsb0 ;  /* 0x00200000081879f0 */ /* 0x000fe20008000818 */
[----:B------:R-:W-:Y:S02]  /*1cd0*/  UIADD3 UR10, UR4, 0x340, URZ ;  /* 0x00000340040a7890 */ /* 0x000fe4000fffe03f */
[----:B------:R-:W-:Y:S01]  /*1ce0*/  UIADD3 UR11, UR4, 0x380, URZ ;  /* 0x00000380040b7890 */ /* 0x000fe2000fffe03f */
        /* <DEDUP_REMOVED lines=27> */
[----:B------:R-:W-:Y:S02]  /*1ea0*/  UIADD3 UR11, UR5, 0x302, URZ ;  /* 0x00000302050b7890 */ /* 0x000fe4000fffe03f */
[----:B------:R-:W-:Y:S01]  /*1eb0*/  UIADD3 UR5, UR4, 0x540, URZ ;  /* 0x0000054004057890 */ /* 0x000fe2000fffe03f */
[----:B------:R-:W-:Y:S02]  /*1ec0*/  WARPGROUP.DEPBAR.LE gsb0, 0x0 ;  /* 0x00008000000079c5 */ /* 0x000fe40000010000 */
[----:B------:R-:W-:-:S06]  /*1ed0*/  WARPGROUP.ARRIVE ;  /* 0x00000000000079c5 */ /* 0x000fcc0000000000 */
[----:B------:R-:W-:Y:S01]  /*1ee0*/  HGMMA.64x16x16.F32 R48, gdesc[UR12], R48, gsb0 ;  /* 0x002000000c3079f0 */ /* 0x000fe20008000830 */
[----:B------:R-:W-:Y:S01]  /*1ef0*/  UMOV UR14, UR16 ;  /* 0x00000010000e7c82 */ /* 0x000fe20008000000 */
[----:B------:R-:W-:Y:S01]  /*1f00*/  UMOV UR15, 0x80000020 ;  /* 0x80000020000f7882 */ /* 0x000fe20000000000 */
[----:B------:R-:W-:Y:S01]  /*1f10*/  UMOV UR16, UR11 ;  /* 0x0000000b00107c82 */ /* 0x000fe20008000000 */
        /* <DEDUP_REMOVED lines=16> */
[----:B------:R-:W-:Y:S02]  /*2020*/  UIADD3 UR14, UR4, 0x3c2, URZ ;  /* 0x000003c2040e7890 */ /* 0x000fe4000fffe03f */
        /* <DEDUP_REMOVED lines=46> */
[----:B------:R-:W-:Y:S03]  /*2310*/  HGMMA.64x16x16.F32 R24, gdesc[UR16], R24, gsb0 ;  /* 0x00200000101879f0 */ /* 0x000fe60008000818 */
        /* <DEDUP_REMOVED lines=53> */
[----:B------:R-:W-:Y:S01]  /*2670*/  WARPGROUP.ARRIVE ;  /* 0x00000000000079c5 */ /* 0x000fe20000000000 */
[----:B------:R-:W-:Y:S02]  /*2680*/  FSEL R96, R96, -INF , P2 ;  /* 0xff80000060607808 */ /* 0x000fe40001000000 */
[----:B------:R-:W-:Y:S02]  /*2690*/  FSEL R97, R97, -INF , P3 ;  /* 0xff80000061617808 */ /* 0x000fe40001800000 */
[----:B------:R-:W-:Y:S01]  /*26a0*/  FSEL R100, R100, -INF , P4 ;  /* 0xff80000064647808 */ /* 0x000fe20002000000 */
[----:B------:R-:W-:Y:S01]  /*26b0*/  HGMMA.64x16x16.F32 R88, gdesc[UR24], R88, gsb0 ;  /* 0x00200000185879f0 */ /* 0x000fe20008000858 */
[----:B------:R-:W-:Y:S01]  /*26c0*/  UIADD3 UR26, UR4, 0x502, URZ ;  /* 0x00000502041a7890 */ /* 0x000fe2000fffe03f */
[----:B01----:R-:W-:Y:S01]  /*26d0*/  FMNMX.FTZ R3, R96, R97, !PT ;  /* 0x0000006160037209 */ /* 0x003fe20007810000 */
[----:B------:R-:W-:Y:S01]  /*26e0*/  UMOV UR27, 0x80000020 ;  /* 0x80000020001b7882 */ /* 0x000fe20000000000 */
[----:B------:R-:W-:-:S02]  /*26f0*/  FSEL R98, R98, -INF , P2 ;  /* 0xff80000062627808 */ /* 0x000fc40001000000 */
[----:B------:R-:W-:Y:S02]  /*2700*/  FSEL R68, R101, -INF , P5 ;  /* 0xff80000065447808 */ /* 0x000fe40002800000 */
[----:B------:R-:W-:Y:S02]  /*2710*/  ISETP.GT.AND P2, PT, R5, 0x10, PT ;  /* 0x000000100500780c */ /* 0x000fe40003f44270 */
[----:B------:R-:W-:Y:S02]  /*2720*/  FMNMX.FTZ R3, R100, R3, !PT ;  /* 0x0000000364037209 */ /* 0x000fe40007810000 */
[----:B------:R-:W-:Y:S02]  /*2730*/  FSEL R99, R99, -INF , P3 ;  /* 0xff80000063637808 */ /* 0x000fe40001800000 */
[----:B------:R-:W-:Y:S02]  /*2740*/  ISETP.GT.AND P3, PT, R5, 0x11, PT ;  /* 0x000000110500780c */ /* 0x000fe40003f64270 */
[----:B------:R-:W-:-:S02]  /*2750*/  FMNMX.FTZ R3, R68, R3, !PT ;  /* 0x0000000344037209 */ /* 0x000fc40007810000 */
[----:B------:R-:W-:Y:S02]  /*2760*/  FSEL R102, R102, -INF , P4 ;  /* 0xff80000066667808 */ /* 0x000fe40002000000 */
[----:B------:R-:W-:Y:S02]  /*2770*/  ISETP.GT.AND P4, PT, R5, 0x18, PT ;  /* 0x000000180500780c */ /* 0x000fe40003f84270 */
[----:B------:R-:W-:Y:S02]  /*2780*/  FSEL R6, R103, -INF , P5 ;  /* 0xff80000067067808 */ /* 0x000fe40002800000 */
[----:B------:R-:W-:Y:S01]  /*2790*/  ISETP.GT.AND P5, PT, R5, 0x19, PT ;  /* 0x000000190500780c */ /* 0x000fe20003fa4270 */
[----:B------:R-:W-:Y:S02]  /*27a0*/  WARPGROUP.DEPBAR.LE gsb0, 0x0 ;  /* 0x00008000000079c5 */ /* 0x000fe40000010000 */
[----:B------:R-:W-:Y:S01]  /*27b0*/  WARPGROUP.ARRIVE ;  /* 0x00000000000079c5 */ /* 0x000fe20000000000 */
[----:B------:R-:W-:-:S02]  /*27c0*/  FSEL R88, R88, -INF , P2 ;  /* 0xff80000058587808 */ /* 0x000fc40001000000 */
[----:B------:R-:W-:Y:S02]  /*27d0*/  FSEL R70, R89, -INF , P3 ;  /* 0xff80000059467808 */ /* 0x000fe40001800000 */
[----:B------:R-:W-:Y:S01]  /*27e0*/  FMNMX.FTZ R3, R88, R3, !PT ;  /* 0x0000000358037209 */ /* 0x000fe20007810000 */
[----:B------:R-:W-:Y:S01]  /*27f0*/  HGMMA.64x16x16.F32 R80, gdesc[UR24], R80, gsb0 ;  /* 0x00200000185079f0 */ /* 0x000fe20008000850 */
[----:B------:R-:W-:Y:S01]  /*2800*/  UIADD3 UR26, UR4, 0x542, URZ ;  /* 0x00000542041a7890 */ /* 0x000fe2000fffe03f */
[----:B------:R-:W-:Y:S01]  /*2810*/  FSEL R92, R92, -INF , P4 ;  /* 0xff8000005c5c7808 */ /* 0x000fe20002000000 */
[----:B------:R-:W-:Y:S01]  /*2820*/  UMOV UR27, 0x80000020 ;  /* 0x80000020001b7882 */ /* 0x000fe20000000000 */
[----:B------:R-:W-:Y:S02]  /*2830*/  FMNMX.FTZ R3, R70, R3, !PT ;  /* 0x0000000346037209 */ /* 0x000fe40007810000 */
[----:B------:R-:W-:Y:S02]  /*2840*/  FSEL R90, R90, -INF , P2 ;  /* 0xff8000005a5a7808 */ /* 0x000fe40001000000 */
[----:B------:R-:W-:-:S02]  /*2850*/  FSEL R104, R93, -INF , P5 ;  /* 0xff8000005d687808 */ /* 0x000fc40002800000 */
[----:B------:R-:W-:Y:S02]  /*2860*/  ISETP.GT.AND P2, PT, R5, 0x20, PT ;  /* 0x000000200500780c */ /* 0x000fe40003f44270 */
[----:B------:R-:W-:Y:S02]  /*2870*/  FMNMX.FTZ R3, R92, R3, !PT ;  /* 0x000000035c037209 */ /* 0x000fe40007810000 */
[----:B------:R-:W-:Y:S02]  /*2880*/  FSEL R8, R91, -INF , P3 ;  /* 0xff8000005b087808 */ /* 0x000fe40001800000 */
[----:B------:R-:W-:Y:S02]  /*2890*/  ISETP.GT.AND P3, PT, R5, 0x21, PT ;  /* 0x000000210500780c */ /* 0x000fe40003f64270 */
[----:B------:R-:W-:Y:S02]  /*28a0*/  FMNMX.FTZ R3, R104, R3, !PT ;  /* 0x0000000368037209 */ /* 0x000fe40007810000 */
[----:B------:R-:W-:-:S02]  /*28b0*/  FSEL R94, R94, -INF , P4 ;  /* 0xff8000005e5e7808 */ /* 0x000fc40002000000 */
[----:B------:R-:W-:Y:S02]  /*28c0*/  ISETP.GT.AND P4, PT, R5, 0x28, PT ;  /* 0x000000280500780c */ /* 0x000fe40003f84270 */
[----:B------:R-:W-:Y:S02]  /*28d0*/  FSEL R10, R95, -INF , P5 ;  /* 0xff8000005f0a7808 */ /* 0x000fe40002800000 */
[----:B------:R-:W-:Y:S01]  /*28e0*/  ISETP.GT.AND P5, PT, R5, 0x29, PT ;  /* 0x000000290500780c */ /* 0x000fe20003fa4270 */
[----:B------:R-:W-:Y:S02]  /*28f0*/  WARPGROUP.DEPBAR.LE gsb0, 0x0 ;  /* 0x00008000000079c5 */ /* 0x000fe40000010000 */
[----:B------:R-:W-:Y:S01]  /*2900*/  WARPGROUP.ARRIVE ;  /* 0x00000000000079c5 */ /* 0x000fe20000000000 */
[----:B------:R-:W-:Y:S02]  /*2910*/  FSEL R80, R80, -INF , P2 ;  /* 0xff80000050507808 */ /* 0x000fe40001000000 */
[----:B------:R-:W-:-:S02]  /*2920*/  FSEL R106, R81, -INF , P3 ;  /* 0xff800000516a7808 */ /* 0x000fc40001800000 */
[----:B------:R-:W-:Y:S01]  /*2930*/  FMNMX.FTZ R3, R80, R3, !PT ;  /* 0x0000000350037209 */ /* 0x000fe20007810000 */
[----:B------:R-:W-:Y:S01]  /*2940*/  HGMMA.64x16x16.F32 R72, gdesc[UR24], R72, gsb0 ;  /* 0x00200000184879f0 */ /* 0x000fe20008000848 */
[----:B------:R-:W-:Y:S01]  /*2950*/  UIADD3 UR26, UR4, 0x582, URZ ;  /* 0x00000582041a7890 */ /* 0x000fe2000fffe03f */
[----:B------:R-:W-:Y:S01]  /*2960*/  FSEL R84, R84, -INF , P4 ;  /* 0xff80000054547808 */ /* 0x000fe20002000000 */
[----:B------:R-:W-:Y:S01]  /*2970*/  UMOV UR27, 0x80000020 ;  /* 0x80000020001b7882 */ /* 0x000fe20000000000 */
[----:B------:R-:W-:Y:S02]  /*2980*/  FMNMX.FTZ R3, R106, R3, !PT ;  /* 0x000000036a037209 */ /* 0x000fe40007810000 */
[----:B------:R-:W-:Y:S02]  /*2990*/  FSEL R82, R82, -INF , P2 ;  /* 0xff80000052527808 */ /* 0x000fe40001000000 */
[----:B------:R-:W-:Y:S02]  /*29a0*/  FSEL R108, R85, -INF , P5 ;  /* 0xff800000556c7808 */ /* 0x000fe40002800000 */
[----:B------:R-:W-:-:S02]  /*29b0*/  ISETP.GT.AND P2, PT, R5, 0x30, PT ;  /* 0x000000300500780c */ /* 0x000fc40003f44270 */
[----:B------:R-:W-:Y:S02]  /*29c0*/  FMNMX.FTZ R3, R84, R3, !PT ;  /* 0x0000000354037209 */ /* 0x000fe40007810000 */
[----:B------:R-:W-:Y:S02]  /*29d0*/  FSEL R12, R83, -INF , P3 ;  /* 0xff800000530c7808 */ /* 0x000fe40001800000 */
[C---:B------:R-:W-:Y:S02]  /*29e0*/  ISETP.GT.AND P3, PT, R5.reuse, 0x31, PT ;  /* 0x000000310500780c */ /* 0x040fe40003f64270 */
[----:B------:R-:W-:Y:S02]  /*29f0*/  FMNMX.FTZ R3, R108, R3, !PT ;  /* 0x000000036c037209 */ /* 0x000fe40007810000 */
[----:B------:R-:W-:Y:S02]  /*2a00*/  FSEL R86, R86, -INF , P4 ;  /* 0xff80000056567808 */ /* 0x000fe40002000000 */
[----:B------:R-:W-:-:S02]  /*2a10*/  ISETP.GT.AND P4, PT, R5, 0x38, PT ;  /* 0x000000380500780c */ /* 0x000fc40003f84270 */
[----:B------:R-:W-:Y:S02]  /*2a20*/  FSEL R14, R87, -INF , P5 ;  /* 0xff800000570e7808 */ /* 0x000fe40002800000 */
[----:B------:R-:W-:Y:S01]  /*2a30*/  ISETP.GT.AND P5, PT, R5, 0x39, PT ;  /* 0x000000390500780c */ /* 0x000fe20003fa4270 */
[----:B------:R-:W-:Y:S02]  /*2a40*/  WARPGROUP.DEPBAR.LE gsb0, 0x0 ;  /* 0x00008000000079c5 */ /* 0x000fe40000010000 */
[----:B------:R-:W-:Y:S01]  /*2a50*/  WARPGROUP.ARRIVE ;  /* 0x00000000000079c5 */ /* 0x000fe20000000000 */
[----:B------:R-:W-:Y:S02]  /*2a60*/  FSEL R72, R72, -INF , P2 ;  /* 0xff80000048487808 */ /* 0x000fe40001000000 */
[----:B------:R-:W-:Y:S02]  /*2a70*/  FSEL R114, R73, -INF , P3 ;  /* 0xff80000049727808 */ /* 0x000fe40001800000 */
[----:B------:R-:W-:Y:S01]  /*2a80*/  FMNMX.FTZ R3, R72, R3, !PT ;  /* 0x0000000348037209 */ /* 0x000fe20007810000 */
[----:B------:R-:W-:Y:S01]  /*2a90*/  HGMMA.64x16x16.F32 R56, gdesc[UR24], R56, gsb0 ;  /* 0x00200000183879f0 */ /* 0x000fe20008000838 */
[----:B------:R-:W-:Y:S01]  /*2aa0*/  UMOV UR26, UR5 ;  /* 0x00000005001a7c82 */ /* 0x000fe20008000000 */
[----:B------:R-:W-:Y:S01]  /*2ab0*/  UMOV UR27, 0x80000020 ;  /* 0x80000020001b7882 */ /* 0x000fe20000000000 */
[----:B------:R-:W-:Y:S01]  /*2ac0*/  UIADD3 UR5, UR4, 0x642, URZ ;  /* 0x0000064204057890 */ /* 0x000fe2000fffe03f */
[----:B------:R-:W-:-:S02]  /*2ad0*/  FSEL R120, R76, -INF , P4 ;  /* 0xff8000004c787808 */ /* 0x000fc40002000000 */
[----:B------:R-:W-:Y:S02]  /*2ae0*/  FMNMX.FTZ R3, R114, R3, !PT ;  /* 0x0000000372037209 */ /* 0x000fe40007810000 */
[----:B------:R-:W-:Y:S02]  /*2af0*/  FSEL R74, R74, -INF , P2 ;  /* 0xff8000004a4a7808 */ /* 0x000fe40001000000 */
[----:B------:R-:W-:Y:S02]  /*2b00*/  FSEL R122, R77, -INF , P5 ;  /* 0xff8000004d7a7808 */ /* 0x000fe40002800000 */
[----:B------:R-:W-:Y:S02]  /*2b10*/  ISETP.GT.AND P2, PT, R5, 0x40, PT ;  /* 0x000000400500780c */ /* 0x000fe40003f44270 */
[----:B------:R-:W-:Y:S02]  /*2b20*/  FMNMX.FTZ R3, R120, R3, !PT ;  /* 0x0000000378037209 */ /* 0x000fe40007810000 */
[----:B------:R-:W-:-:S02]  /*2b30*/  FSEL R66, R79, -INF , P5 ;  /* 0xff8000004f427808 */ /* 0x000fc40002800000 */
[----:B------:R-:W-:Y:S02]  /*2b40*/  FMNMX.FTZ R3, R122, R3, !PT ;  /* 0x000000037a037209 */ /* 0x000fe40007810000 */
[C---:B------:R-:W-:Y:S02]  /*2b50*/  ISETP.GT.AND P5, PT, R5.reuse, 0x48, PT ;  /* 0x000000480500780c */ /* 0x040fe40003fa4270 */
[----:B------:R-:W-:Y:S02]  /*2b60*/  FSEL R78, R78, -INF , P4 ;  /* 0xff8000004e4e7808 */ /* 0x000fe40002000000 */
[----:B------:R-:W-:Y:S02]  /*2b70*/  ISETP.GT.AND P4, PT, R5, 0x49, PT ;  /* 0x000000490500780c */ /* 0x000fe40003f84270 */
[----:B------:R-:W-:Y:S02]  /*2b80*/  FSEL R20, R75, -INF , P3 ;  /* 0xff8000004b147808 */ /* 0x000fe40001800000 */
[----:B------:R-:W-:Y:S01]  /*2b90*/  ISETP.GT.AND P3, PT, R5, 0x50, PT ;  /* 0x000000500500780c */ /* 0x000fe20003f64270 */
[----:B------:R-:W-:-:S02]  /*2ba0*/  WARPGROUP.DEPBAR.LE gsb0, 0x0 ;  /* 0x00008000000079c5 */ /* 0x000fc40000010000 */
[----:B------:R-:W-:Y:S01]  /*2bb0*/  WARPGROUP.ARRIVE ;  /* 0x00000000000079c5 */ /* 0x000fe20000000000 */
[----:B------:R-:W-:Y:S02]  /*2bc0*/  FSEL R130, R56, -INF , P2 ;  /* 0xff80000038827808 */ /* 0x000fe40001000000 */
[----:B------:R-:W-:Y:S02]  /*2bd0*/  FSEL R126, R57, -INF , P6 ;  /* 0xff800000397e7808 */ /* 0x000fe40003000000 */
[----:B------:R-:W-:Y:S01]  /*2be0*/  FMNMX.FTZ R3, R130, R3, !PT ;  /* 0x0000000382037209 */ /* 0x000fe20007810000 */
[----:B------:R-:W-:Y:S01]  /*2bf0*/  HGMMA.64x16x16.F32 R48, gdesc[UR24], R48, gsb0 ;  /* 0x00200000183079f0 */ /* 0x000fe20008000830 */
[----:B------:R-:W-:Y:S01]  /*2c00*/  UIADD3 UR26, UR4, 0x602, URZ ;  /* 0x00000602041a7890 */ /* 0x000fe2000fffe03f */
[----:B------:R-:W-:Y:S01]  /*2c10*/  FSEL R128, R60, -INF , P5 ;  /* 0xff8000003c807808 */ /* 0x000fe20002800000 */
[----:B------:R-:W-:Y:S01]  /*2c20*/  UMOV UR27, 0x80000020 ;  /* 0x80000020001b7882 */ /* 0x000fe20000000000 */
[----:B------:R-:W-:-:S02]  /*2c30*/  FMNMX.FTZ R3, R126, R3, !PT ;  /* 0x000000037e037209 */ /* 0x000fc40007810000 */
[----:B------:R-:W-:Y:S02]  /*2c40*/  FSEL R132, R61, -INF , P4 ;  /* 0xff8000003d847808 */ /* 0x000fe40002000000 */
[----:B------:R-:W-:Y:S02]  /*2c50*/  FMNMX.FTZ R3, R128, R3, !PT ;  /* 0x0000000380037209 */ /* 0x000fe40007810000 */
[----:B------:R-:W-:Y:S02]  /*2c60*/  FSEL R58, R58, -INF , P2 ;  /* 0xff8000003a3a7808 */ /* 0x000fe40001000000 */
[----:B------:R-:W-:Y:S02]  /*2c70*/  ISETP.GT.AND P2, PT, R5, 0x51, PT ;  /* 0x000000510500780c */ /* 0x000fe40003f44270 */
[----:B------:R-:W-:Y:S02]  /*2c80*/  FMNMX.FTZ R3, R132, R3, !PT ;  /* 0x0000000384037209 */ /* 0x000fe40007810000 */
[----:B------:R-:W-:-:S02]  /*2c90*/  FSEL R62, R62, -INF , P5 ;  /* 0xff8000003e3e7808 */ /* 0x000fc40002800000 */
[----:B------:R-:W-:Y:S01]  /*2ca0*/  ISETP.GT.AND P5, PT, R5, 0x59, PT ;  /* 0x000000590500780c */ /* 0x000fe20003fa4270 */
[----:B------:R-:W-:Y:S02]  /*2cb0*/  WARPGROUP.DEPBAR.LE gsb0, 0x0 ;  /* 0x00008000000079c5 */ /* 0x000fe40000010000 */
[----:B------:R-:W-:Y:S01]  /*2cc0*/  WARPGROUP.ARRIVE ;  /* 0x00000000000079c5 */ /* 0x000fe20000000000 */
[----:B------:R-:W-:Y:S02]  /*2cd0*/  FSEL R116, R48, -INF , P3 ;  /* 0xff80000030747808 */ /* 0x000fe40001800000 */
[----:B------:R-:W-:Y:S02]  /*2ce0*/  FSEL R48, R59, -INF , P6 ;  /* 0xff8000003b307808 */ /* 0x000fe40003000000 */
[----:B------:R-:W-:Y:S01]  /*2cf0*/  ISETP.GT.AND P6, PT, R5, 0x58, PT ;  /* 0x000000580500780c */ /* 0x000fe20003fc4270 */
[----:B------:R-:W-:Y:S01]  /*2d00*/  HGMMA.64x16x16.F32 R40, gdesc[UR24], R40, gsb0 ;  /* 0x00200000182879f0 */ /* 0x000fe20008000828 */
[----:B------:R-:W-:Y:S01]  /*2d10*/  UMOV UR26, UR5 ;  /* 0x00000005001a7c82 */ /* 0x000fe20008000000 */
[----:B------:R-:W-:Y:S01]  /*2d20*/  UMOV UR27, 0x80000020 ;  /* 0x80000020001b7882 */ /* 0x000fe20000000000 */
[----:B------:R-:W-:-:S02]  /*2d30*/  FSEL R110, R49, -INF , P2 ;  /* 0xff800000316e7808 */ /* 0x000fc40001000000 */
[----:B------:R-:W-:Y:S02]  /*2d40*/  FMNMX.FTZ R3, R116, R3, !PT ;  /* 0x0000000374037209 */ /* 0x000fe40007810000 */
[----:B------:R-:W-:Y:S02]  /*2d50*/  FSEL R112, R52, -INF , P6 ;  /* 0xff80000034707808 */ /* 0x000fe40003000000 */
[----:B------:R-:W-:Y:S02]  /*2d60*/  FMNMX.FTZ R3, R110, R3, !PT ;  /* 0x000000036e037209 */ /* 0x000fe40007810000 */
[----:B------:R-:W-:Y:S02]  /*2d70*/  FSEL R52, R63, -INF , P4 ;  /* 0xff8000003f347808 */ /* 0x000fe40002000000 */
[----:B------:R-:W-:Y:S02]  /*2d80*/  ISETP.GT.AND P4, PT, R5, 0x60, PT ;  /* 0x000000600500780c */ /* 0x000fe40003f84270 */
[----:B------:R-:W-:-:S02]  /*2d90*/  FSEL R118, R53, -INF , P5 ;  /* 0xff80000035767808 */ /* 0x000fc40002800000 */
[----:B------:R-:W-:Y:S02]  /*2da0*/  FMNMX.FTZ R3, R112, R3, !PT ;  /* 0x0000000370037209 */ /* 0x000fe40007810000 */
[----:B------:R-:W-:Y:S02]  /*2db0*/  FSEL R50, R50, -INF , P3 ;  /* 0xff80000032327808 */ /* 0x000fe40001800000 */
[----:B------:R-:W-:Y:S02]  /*2dc0*/  ISETP.GT.AND P3, PT, R5, 0x61, PT ;  /* 0x000000610500780c */ /* 0x000fe40003f64270 */
        /* <DEDUP_REMOVED lines=14> */
[----:B------:R-:W-:Y:S01]  /*2eb0*/  FMNMX.FTZ R3, R134, R3, !PT ;  /* 0x0000000386037209 */ /* 0x000fe20007810000 */
[----:B------:R-:W-:Y:S01]  /*2ec0*/  ULDC UR4, c[0x0][0x988] ;  /* 0x0002620000047ab9 */ /* 0x000fe20000000800 */
[----:B------:R-:W-:-:S02]  /*2ed0*/  FSEL R138, R45, -INF , P1 ;  /* 0xff8000002d8a7808 */ /* 0x000fc40000800000 */
[----:B------:R-:W-:Y:S02]  /*2ee0*/  FMNMX.FTZ R3, R136, R3, !PT ;  /* 0x0000000388037209 */ /* 0x000fe40007810000 */
[C---:B------:R-:W-:Y:S02]  /*2ef0*/  ISETP.GT.AND P1, PT, R5.reuse, 0x71, PT ;  /* 0x000000710500780c */ /* 0x040fe40003f24270 */
[----:B------:R-:W-:Y:S02]  /*2f00*/  FMNMX.FTZ R3, R138, R3, !PT ;  /* 0x000000038a037209 */ /* 0x000fe40007810000 */
[----:B------:R-:W-:Y:S02]  /*2f10*/  FSEL R46, R46, -INF , P2 ;  /* 0xff8000002e2e7808 */ /* 0x000fe40001000000 */
[----:B------:R-:W-:Y:S02]  /*2f20*/  ISETP.GT.AND P2, PT, R5, 0x79, PT ;  /* 0x000000790500780c */ /* 0x000fe40003f44270 */
[----:B------:R-:W-:-:S02]  /*2f30*/  FSEL R42, R42, -INF , P4 ;  /* 0xff8000002a2a7808 */ /* 0x000fc40002000000 */
[----:B------:R-:W-:Y:S02]  /*2f40*/  ISETP.GT.AND P4, PT, R5, 0x81, PT ;  /* 0x000000810500780c */ /* 0x000fe40003f84270 */
[----:B------:R-:W-:Y:S02]  /*2f50*/  FSEL R40, R55, -INF , P5 ;  /* 0xff80000037287808 */ /* 0x000fe40002800000 */
[----:B------:R-:W-:Y:S02]  /*2f60*/  ISETP.GT.AND P5, PT, R5, 0x88, PT ;  /* 0x000000880500780c */ /* 0x000fe40003fa4270 */
[----:B------:R-:W-:Y:S02]  /*2f70*/  P2R R15, PR, RZ, 0x4 ;  /* 0x00000004ff0f7803 */ /* 0x000fe40000000000 */
[----:B------:R-:W-:Y:S01]  /*2f80*/  P2R R23, PR, RZ, 0x2 ;  /* 0x00000002ff177803 */ /* 0x000fe20000000000 */
[----:B------:R-:W-:Y:S02]  /*2f90*/  WARPGROUP.DEPBAR.LE gsb0, 0x0 ;  /* 0x00008000000079c5 */ /* 0x000fe40000010000 */
[----:B------:R-:W-:Y:S01]  /*2fa0*/  WARPGROUP.ARRIVE ;  /* 0x00000000000079c5 */ /* 0x000fe20000000000 */
[----:B------:R-:W-:-:S02]  /*2fb0*/  FSEL R140, R32, -INF , P0 ;  /* 0xff800000208c7808 */ /* 0x000fc40000000000 */
[----:B------:R-:W-:Y:S02]  /*2fc0*/  ISETP.GT.AND P0, PT, R5, 0x78, PT ;  /* 0x000000780500780c */ /* 0x000fe40003f04270 */
[----:B------:R-:W-:Y:S01]  /*2fd0*/  FSEL R142, R33, -INF , P1 ;  /* 0xff800000218e7808 */ /* 0x000fe20000800000 */
[----:B------:R-:W-:Y:S01]  /*2fe0*/  HGMMA.64x16x16.F32 R24, gdesc[UR24], R24, gsb0 ;  /* 0x00200000181879f0 */ /* 0x000fe20008000818 */
[----:B------:R-:W-:Y:S02]  /*2ff0*/  FMNMX.FTZ R3, R140, R3, !PT ;  /* 0x000000038c037209 */ /* 0x000fe40007810000 */
[----:B------:R-:W-:Y:S02]  /*3000*/  FSEL R51, R36, -INF , P0 ;  /* 0xff80000024337808 */ /* 0x000fe40000000000 */
[----:B------:R-:W-:Y:S01]  /*3010*/  FMNMX.FTZ R0, R142, R3, !PT ;  /* 0x000000038e007209 */ /* 0x000fe20007810000 */
[----:B------:R-:W-:Y:S01]  /*3020*/  IMAD.U32 R3, RZ, RZ, UR4 ;  /* 0x00000004ff037e24 */ /* 0x000fe2000f8e00ff */
[----:B------:R-:W-:-:S02]  /*3030*/  FSEL R32, R43, -INF , P3 ;  /* 0xff8000002b207808 */ /* 0x000fc40001800000 */
[----:B------:R-:W-:Y:S02]  /*3040*/  FSEL R57, R37, -INF , P2 ;  /* 0xff80000025397808 */ /* 0x000fe40001000000 */
[----:B------:R-:W-:Y:S02]  /*3050*/  FMNMX.FTZ R0, R51, R0, !PT ;  /* 0x0000000033007209 */ /* 0x000fe40007810000 */
[----:B------:R-:W-:Y:S02]  /*3060*/  ISETP.GT.AND P3, PT, R5, 0x80, PT ;  /* 0x000000800500780c */ /* 0x000fe40003f64270 */
[----:B------:R-:W-:Y:S02]  /*3070*/  FMNMX.FTZ R0, R57, R0, !PT ;  /* 0x0000000039007209 */ /* 0x000fe40007810000 */
[----:B------:R-:W-:Y:S02]  /*3080*/  P2R R21, PR, RZ, 0x1 ;  /* 0x00000001ff157803 */ /* 0x000fe40000000000 */
[----:B------:R-:W-:-:S02]  /*3090*/  ISETP.GT.AND P0, PT, R5, 0x69, PT ;  /* 0x000000690500780c */ /* 0x000fc40003f04270 */
[----:B------:R-:W-:-:S04]  /*30a0*/  ISETP.GT.AND P1, PT, R5, 0x70, PT ;  /* 0x000000700500780c */ /* 0x000fc80003f24270 */
[----:B------:R-:W-:Y:S02]  /*30b0*/  FSEL R34, R34, -INF , P1 ;  /* 0xff80000022227808 */ /* 0x000fe40000800000 */
[----:B------:R-:W-:Y:S01]  /*30c0*/  ISETP.NE.AND P1, PT, R23, RZ, PT ;  /* 0x000000ff1700720c */ /* 0x000fe20003f25270 */
[----:B------:R-:W-:Y:S02]  /*30d0*/  WARPGROUP.DEPBAR.LE gsb0, 0x0 ;  /* 0x00008000000079c5 */ /* 0x000fe40000010000 */
[----:B------:R-:W-:Y:S02]  /*30e0*/  FSEL R43, R24, -INF , P3 ;  /* 0xff800000182b7808 */ /* 0x000fe40001800000 */
[----:B------:R-:W-:Y:S02]  /*30f0*/  FSEL R55, R25, -INF , P4 ;  /* 0xff80000019377808 */ /* 0x000fe40002000000 */
[----:B------:R-:W-:Y:S02]  /*3100*/  FMNMX.FTZ R0, R43, R0, !PT ;  /* 0x000000002b007209 */ /* 0x000fe40007810000 */
[----:B------:R-:W-:-:S02]  /*3110*/  FSEL R45, R28, -INF , P5 ;  /* 0xff8000001c2d7808 */ /* 0x000fc40002800000 */
[----:B------:R-:W-:Y:S02]  /*3120*/  FMNMX.FTZ R0, R55, R0, !PT ;  /* 0x0000000037007209 */ /* 0x000fe40007810000 */
[----:B------:R-:W-:Y:S02]  /*3130*/  FSEL R49, R29, -INF , P6 ;  /* 0xff8000001d317808 */ /* 0x000fe40003000000 */
[----:B------:R-:W-:Y:S02]  /*3140*/  FMNMX.FTZ R0, R45, R0, !PT ;  /* 0x000000002d007209 */ /* 0x000fe40007810000 */
[----:B------:R-:W-:Y:S02]  /*3150*/  FSEL R24, R47, -INF , P0 ;  /* 0xff8000002f187808 */ /* 0x000fe40000000000 */
[----:B------:R-:W-:Y:S02]  /*3160*/  FMNMX.FTZ R11, R49, R0, !PT ;  /* 0x00000000310b7209 */ /* 0x000fe40007810000 */
[----:B------:R-:W-:-:S02]  /*3170*/  ISETP.NE.AND P0, PT, R21, RZ, PT ;  /* 0x000000ff1500720c */ /* 0x000fc40003f05270 */
[----:B------:R-:W-:Y:S01]  /*3180*/  FSEL R28, R35, -INF , P1 ;  /* 0xff800000231c7808 */ /* 0x000fe20000800000 */
[----:B------:R-:W0:Y:S01]  /*3190*/  SHFL.BFLY PT, R0, R11, 0x2, 0x1f ;  /* 0x0c401f000b007f89 */ /* 0x000e2200000e0000 */
[----:B------:R-:W-:Y:S02]  /*31a0*/  FSEL R38, R38, -INF , P0 ;  /* 0xff80000026267808 */ /* 0x000fe40000000000 */
[----:B------:R-:W-:Y:S02]  /*31b0*/  FSEL R26, R26, -INF , P3 ;  /* 0xff8000001a1a7808 */ /* 0x000fe40001800000 */
[----:B------:R-:W-:Y:S02]  /*31c0*/  ISETP.NE.AND P1, PT, R9, RZ, PT ;  /* 0x000000ff0900720c */ /* 0x000fe40003f25270 */
[----:B------:R-:W-:-:S11]  /*31d0*/  ISETP.NE.AND P0, PT, R7, RZ, PT ;  /* 0x000000ff0700720c */ /* 0x000fd60003f05270 */
[----:B------:R-:W-:-:S05]  /*31e0*/  @!P1 VIADD R4, R4, 0x31c40 ;  /* 0x00031c4004049836 */ /* 0x000fca0000000000 */
[----:B------:R-:W-:Y:S02]  /*31f0*/  @!P1 PRMT R4, RZ, 0x654, R4 ;  /* 0x00000654ff049816 */ /* 0x000fe40000000004 */
[----:B0-----:R-:W-:Y:S02]  /*3200*/  FMNMX.FTZ R13, R11, R0, !PT ;  /* 0x000000000b0d7209 */ /* 0x001fe40007810000 */
[----:B------:R-:W-:Y:S01]  /*3210*/  FMNMX.FTZ R11, R98, R99, !PT ;  /* 0x00000063620b7209 */ /* 0x000fe20007810000 */
[----:B------:R0:W-:Y:S02]  /*3220*/  @!P1 SYNCS.ARRIVE.TRANS64.RED.A1T0 RZ, [R4+URZ], RZ ;  /* 0x000000ff04ff99a7 */ /* 0x0001e4000810043f */
[----:B------:R-:W1:Y:S01]  /*3230*/  SHFL.BFLY PT, R0, R13, 0x1, 0x1f ;  /* 0x0c201f000d007f89 */ /* 0x000e6200000e0000 */
[----:B------:R-:W-:Y:S02]  /*3240*/  FMNMX.FTZ R11, R102, R11, !PT ;  /* 0x0000000b660b7209 */ /* 0x000fe40007810000 */
[----:B-1----:R-:W-:-:S02]  /*3250*/  FMNMX.FTZ R0, R13, R0, !PT ;  /* 0x000000000d007209 */ /* 0x002fc40007810000 */
[----:B------:R-:W-:Y:S02]  /*3260*/  FMNMX.FTZ R13, R6, R11, !PT ;  /* 0x0000000b060d7209 */ /* 0x000fe40007810000 */
[C---:B------:R-:W-:Y:S01]  /*3270*/  FSETP.NEU.FTZ.AND P2, PT, R0.reuse, -INF , PT ;  /* 0xff8000000000780b */ /* 0x040fe20003f5d000 */
[----:B------:R-:W-:Y:S01]  /*3280*/  FMUL.FTZ R53, R0, R3 ;  /* 0x0000000300357220 */ /* 0x000fe20000410000 */
[----:B------:R-:W-:-:S04]  /*3290*/  FMNMX.FTZ R13, R90, R13, !PT ;  /* 0x0000000d5a0d7209 */ /* 0x000fc80007810000 */
[----:B------:R-:W-:Y:S02]  /*32a0*/  FMNMX.FTZ R13, R8, R13, !PT ;  /* 0x0000000d080d7209 */ /* 0x000fe40007810000 */
[----:B------:R-:W-:Y:S02]  /*32b0*/  FSEL R53, R53, RZ, P2 ;  /* 0x000000ff35357208 */ /* 0x000fe40001000000 */
[----:B------:R-:W-:Y:S02]  /*32c0*/  FMNMX.FTZ R13, R94, R13, !PT ;  /* 0x0000000d5e0d7209 */ /* 0x000fe40007810000 */
[----:B------:R-:W-:Y:S01]  /*32d0*/  ISETP.NE.AND P2, PT, R15, RZ, PT ;  /* 0x000000ff0f00720c */ /* 0x000fe20003f45270 */
[--C-:B------:R-:W-:Y:S01]  /*32e0*/  FFMA.FTZ R60, R114, R3, -R53.reuse ;  /* 0x00000003723c7223 */ /* 0x100fe20000010835 */
[----:B------:R-:W-:Y:S01]  /*32f0*/  FMNMX.FTZ R13, R10, R13, !PT ;  /* 0x0000000d0a0d7209 */ /* 0x000fe20007810000 */
[-CC-:B------:R-:W-:Y:S01]  /*3300*/  FFMA.FTZ R120, R120, R3.reuse, -R53.reuse ;  /* 0x0000000378787223 */ /* 0x180fe20000010835 */
[----:B------:R-:W-:Y:S01]  /*3310*/  FSEL R114, R39, -INF , P2 ;  /* 0xff80000027727808 */ /* 0x000fe20001000000 */
        /* <DEDUP_REMOVED lines=11> */
[-CC-:B------:R-:W-:Y:S01]  /*33d0*/  FFMA.FTZ R5, R96, R3.reuse, -R53.reuse ;  /* 0x0000000360057223 */ /* 0x180fe20000010835 */
[--C-:B------:R-:W-:Y:S01]  /*33e0*/  FFMA.FTZ R76, R97, R3, -R53.reuse ;  /* 0x00000003614c7223 */ /* 0x100fe20000010835 */
[----:B------:R-:W-:Y:S01]  /*33f0*/  FMNMX.FTZ R13, R14, R13, !PT ;  /* 0x0000000d0e0d7209 */ /* 0x000fe20007810000 */
[-CC-:B------:R-:W-:Y:S01]  /*3400*/  FFMA.FTZ R7, R100, R3.reuse, -R53.reuse ;  /* 0x0000000364077223 */ /* 0x180fe20000010835 */
[--C-:B------:R-:W-:Y:S01]  /*3410*/  FFMA.FTZ R96, R68, R3, -R53.reuse ;  /* 0x0000000344607223 */ /* 0x100fe20000010835 */
[----:B------:R-:W-:Y:S01]  /*3420*/  MUFU.EX2 R9, R9 ;  /* 0x0000000900097308 */ /* 0x000fe20000000800 */
        /* <DEDUP_REMOVED lines=15> */
[----:B------:R-:W0:Y:S01]  /*3520*/  MUFU.EX2 R76, R76 ;  /* 0x0000004c004c7308 */ /* 0x000e220000000800 */
        /* <DEDUP_REMOVED lines=10> */
[----:B------:R-:W-:-:S02]  /*35d0*/  FFMA.FTZ R45, R45, R3, -R53 ;  /* 0x000000032d2d7223 */ /* 0x000fc40000010835 */
[----:B------:R-:W-:-:S03]  /*35e0*/  FMNMX.FTZ R21, R52, R15, !PT ;  /* 0x0000000f34157209 */ /* 0x000fc60007810000 */
[----:B------:R1:W-:Y:S01]  /*35f0*/  MUFU.EX2 R15, R120 ;  /* 0x00000078000f7308 */ /* 0x0003e20000000800 */
[----:B------:R-:W-:Y:S02]  /*3600*/  FMNMX.FTZ R21, R50, R21, !PT ;  /* 0x0000001532157209 */ /* 0x000fe40007810000 */
[----:B0-----:R-:W-:Y:S02]  /*3610*/  F2FP.F16.F32.PACK_AB R4, R76, R5 ;  /* 0x000000054c04723e */ /* 0x001fe400000000ff */
[----:B------:R-:W-:-:S03]  /*3620*/  FMNMX.FTZ R21, R56, R21, !PT ;  /* 0x0000001538157209 */ /* 0x000fc60007810000 */
[----:B------:R-:W-:Y:S01]  /*3630*/  MUFU.EX2 R96, R96 ;  /* 0x0000006000607308 */ /* 0x000fe20000000800 */
[----:B------:R-:W-:Y:S02]  /*3640*/  FMNMX.FTZ R21, R54, R21, !PT ;  /* 0x0000001536157209 */ /* 0x000fe40007810000 */
[----:B-1----:R-:W-:Y:S02]  /*3650*/  FSEL R120, R30, -INF , P5 ;  /* 0xff8000001e787808 */ /* 0x002fe40002800000 */
[----:B------:R-:W-:-:S03]  /*3660*/  FMNMX.FTZ R21, R40, R21, !PT ;  /* 0x0000001528157209 */ /* 0x000fc60007810000 */
[----:B------:R-:W-:Y:S01]  /*3670*/  MUFU.EX2 R88, R88 ;  /* 0x0000005800587308 */ /* 0x000fe20000000800 */
[----:B------:R-:W-:-:S04]  /*3680*/  FMNMX.FTZ R21, R42, R21, !PT ;  /* 0x000000152a157209 */ /* 0x000fc80007810000 */
[----:B------:R-:W-:-:S03]  /*3690*/  FMNMX.FTZ R21, R32, R21, !PT ;  /* 0x0000001520157209 */ /* 0x000fc60007810000 */
[----:B------:R0:W-:Y:S01]  /*36a0*/  MUFU.EX2 R11, R92 ;  /* 0x0000005c000b7308 */ /* 0x0001e20000000800 */
[----:B------:R-:W-:-:S04]  /*36b0*/  FMNMX.FTZ R21, R46, R21, !PT ;  /* 0x000000152e157209 */ /* 0x000fc80007810000 */
[----:B------:R-:W-:-:S03]  /*36c0*/  FMNMX.FTZ R33, R24, R21, !PT ;  /* 0x0000001518217209 */ /* 0x000fc60007810000 */
[----:B------:R-:W-:Y:S01]  /*36d0*/  MUFU.EX2 R44, R44 ;  /* 0x0000002c002c7308 */ /* 0x000fe20000000800 */
[----:B------:R-:W-:Y:S01]  /*36e0*/  FMNMX.FTZ R33, R34, R33, !PT ;  /* 0x0000002122217209 */ /* 0x000fe20007810000 */
[----:B0-----:R-:W-:-:S03]  /*36f0*/  FFMA.FTZ R92, R134, R3, -R53 ;  /* 0x00000003865c7223 */ /* 0x001fc60000010835 */
[----:B------:R-:W-:-:S03]  /*3700*/  FMNMX.FTZ R33, R28, R33, !PT ;  /* 0x000000211c217209 */ /* 0x000fc60007810000 */
[----:B------:R-:W-:Y:S01]  /*3710*/  MUFU.EX2 R29, R29 ;  /* 0x0000001d001d7308 */ /* 0x000fe20000000800 */
[----:B------:R-:W-:-:S04]  /*3720*/  FMNMX.FTZ R33, R38, R33, !PT ;  /* 0x0000002126217209 */ /* 0x000fc80007810000 */
[----:B------:R-:W-:-:S03]  /*3730*/  FMNMX.FTZ R35, R114, R33, !PT ;  /* 0x0000002172237209 */ /* 0x000fc60007810000 */
[----:B------:R-:W-:Y:S01]  /*3740*/  MUFU.EX2 R80, R80 ;  /* 0x0000005000507308 */ /* 0x000fe20000000800 */
[----:B------:R-:W-:-:S04]  /*3750*/  FMNMX.FTZ R35, R26, R35, !PT ;  /* 0x000000231a237209 */ /* 0x000fc80007810000 */
[----:B------:R-:W-:-:S03]  /*3760*/  FMNMX.FTZ R35, R116, R35, !PT ;  /* 0x0000002374237209 */ /* 0x000fc60007810000 */
[----:B------:R0:W-:Y:S01]  /*3770*/  MUFU.EX2 R13, R72 ;  /* 0x00000048000d7308 */ /* 0x0001e20000000800 */
[----:B------:R-:W-:-:S04]  /*3780*/  FMNMX.FTZ R35, R120, R35, !PT ;  /* 0x0000002378237209 */ /* 0x000fc80007810000 */
[----:B------:R-:W-:-:S03]  /*3790*/  FMNMX.FTZ R35, R122, R35, !PT ;  /* 0x000000237a237209 */ /* 0x000fc60007810000 */
[----:B------:R1:W-:Y:S01]  /*37a0*/  MUFU.EX2 R33, R37 ;  /* 0x0000002500217308 */ /* 0x0003e20000000800 */
[-CC-:B0-----:R-:W-:Y:S01]  /*37b0*/  FFMA.FTZ R72, R132, R3.reuse, -R53.reuse ;  /* 0x0000000384487223 */ /* 0x181fe20000010835 */
[----:B------:R-:W0:Y:S06]  /*37c0*/  SHFL.BFLY PT, R30, R35, 0x2, 0x1f ;  /* 0x0c401f00231e7f89 */ /* 0x000e2c00000e0000 */
[----:B------:R-:W-:Y:S01]  /*37d0*/  MUFU.EX2 R25, R25 ;  /* 0x0000001900197308 */ /* 0x000fe20000000800 */
[----:B-1----:R-:W-:-:S07]  /*37e0*/  FFMA.FTZ R37, R136, R3, -R53 ;  /* 0x0000000388257223 */ /* 0x002fce0000010835 */
[----:B------:R-:W-:Y:S08]  /*37f0*/  MUFU.EX2 R70, R70 ;  /* 0x0000004600467308 */ /* 0x000ff00000000800 */
[----:B------:R-:W-:Y:S01]  /*3800*/  MUFU.EX2 R60, R60 ;  /* 0x0000003c003c7308 */ /* 0x000fe20000000800 */
[----:B0-----:R-:W-:Y:S01]  /*3810*/  FMNMX.FTZ R27, R35, R30, !PT ;  /* 0x0000001e231b7209 */ /* 0x001fe20007810000 */
[-CC-:B------:R-:W-:Y:S01]  /*3820*/  FFMA.FTZ R30, R43, R3.reuse, -R53.reuse ;  /* 0x000000032b1e7223 */ /* 0x180fe20000010835 */
[-CC-:B------:R-:W-:Y:S01]  /*3830*/  FFMA.FTZ R35, R140, R3.reuse, -R53.reuse ;  /* 0x000000038c237223 */ /* 0x180fe20000010835 */
[----:B------:R-:W-:-:S02]  /*3840*/  FFMA.FTZ R43, R55, R3, -R53 ;  /* 0x00000003372b7223 */ /* 0x000fc40000010835 */
[----:B------:R-:W0:Y:S02]  /*3850*/  SHFL.BFLY PT, R110, R27, 0x1, 0x1f ;  /* 0x0c201f001b6e7f89 */ /* 0x000e2400000e0000 */
[----:B------:R-:W-:Y:S08]  /*3860*/  MUFU.EX2 R36, R36 ;  /* 0x0000002400247308 */ /* 0x000ff00000000800 */
[----:B------:R-:W-:Y:S08]  /*3870*/  MUFU.EX2 R23, R23 ;  /* 0x0000001700177308 */ /* 0x000ff00000000800 */
[----:B------:R-:W-:Y:S01]  /*3880*/  MUFU.EX2 R68, R68 ;  /* 0x0000004400447308 */ /* 0x000fe20000000800 */
[----:B0-----:R-:W-:Y:S01]  /*3890*/  FMNMX.FTZ R73, R27, R110, !PT ;  /* 0x0000006e1b497209 */ /* 0x001fe20007810000 */
[----:B------:R-:W-:-:S06]  /*38a0*/  FFMA.FTZ R110, R49, R3, -R53 ;  /* 0x00000003316e7223 */ /* 0x000fcc0000010835 */
[----:B------:R-:W-:Y:S01]  /*38b0*/  MUFU.EX2 R21, R128 ;  /* 0x0000008000157308 */ /* 0x000fe20000000800 */
[C---:B------:R-:W-:Y:S01]  /*38c0*/  FSETP.NEU.FTZ.AND P2, PT, R73.reuse, -INF , PT ;  /* 0xff8000004900780b */ /* 0x040fe20003f5d000 */
[----:B------:R-:W-:-:S05]  /*38d0*/  FMUL.FTZ R27, R73, R3 ;  /* 0x00000003491b7220 */ /* 0x000fca0000410000 */
[----:B------:R-:W-:Y:S01]  /*38e0*/  FSEL R27, R27, RZ, P2 ;  /* 0x000000ff1b1b7208 */ /* 0x000fe20001000000 */
[----:B------:R-:W-:Y:S01]  /*38f0*/  MUFU.EX2 R72, R72 ;  /* 0x0000004800487308 */ /* 0x000fe20000000800 */
[----:B------:R-:W-:Y:S01]  /*3900*/  ISETP.GE.AND P2, PT, R64, 0x91, PT ;  /* 0x000000914000780c */ /* 0x000fe20003f46270 */
[----:B------:R-:W-:Y:S02]  /*3910*/  IMAD.MOV.U32 R64, RZ, RZ, R71 ;  /* 0x000000ffff407224 */ /* 0x000fe400078e0047 */
[-CC-:B------:R-:W-:Y:S01]  /*3920*/  FFMA.FTZ R98, R98, R3.reuse, -R27.reuse ;  /* 0x0000000362627223 */ /* 0x180fe2000001081b */
[-CC-:B------:R-:W-:Y:S01]  /*3930*/  FFMA.FTZ R99, R99, R3.reuse, -R27.reuse ;  /* 0x0000000363637223 */ /* 0x180fe2000001081b */
[-CC-:B------:R-:W-:Y:S01]  /*3940*/  FFMA.FTZ R102, R102, R3.reuse, -R27.reuse ;  /* 0x0000000366667223 */ /* 0x180fe2000001081b */
[-CC-:B------:R-:W-:Y:S01]  /*3950*/  FFMA.FTZ R6, R6, R3.reuse, -R27.reuse ;  /* 0x0000000306067223 */ /* 0x180fe2000001081b */
[-CC-:B------:R-:W-:Y:S01]  /*3960*/  FFMA.FTZ R47, R90, R3.reuse, -R27.reuse ;  /* 0x000000035a2f7223 */ /* 0x180fe2000001081b */
[-CC-:B------:R-:W-:Y:S01]  /*3970*/  FFMA.FTZ R90, R8, R3.reuse, -R27.reuse ;  /* 0x00000003085a7223 */ /* 0x180fe2000001081b */
[----:B------:R-:W-:Y:S01]  /*3980*/  MUFU.EX2 R98, R98 ;  /* 0x0000006200627308 */ /* 0x000fe20000000800 */
[-CC-:B------:R-:W-:Y:S01]  /*3990*/  FFMA.FTZ R49, R94, R3.reuse, -R27.reuse ;  /* 0x000000035e317223 */ /* 0x180fe2000001081b */
[-CC-:B------:R-:W-:Y:S01]  /*39a0*/  FFMA.FTZ R94, R10, R3.reuse, -R27.reuse ;  /* 0x000000030a5e7223 */ /* 0x180fe2000001081b */
[-CC-:B------:R-:W-:Y:S01]  /*39b0*/  FFMA.FTZ R51, R82, R3.reuse, -R27.reuse ;  /* 0x0000000352337223 */ /* 0x180fe2000001081b */
[-CC-:B------:R-:W-:Y:S01]  /*39c0*/  FFMA.FTZ R82, R12, R3.reuse, -R27.reuse ;  /* 0x000000030c527223 */ /* 0x180fe2000001081b */
[-CC-:B------:R-:W-:Y:S01]  /*39d0*/  FFMA.FTZ R12, R86, R3.reuse, -R27.reuse ;  /* 0x00000003560c7223 */ /* 0x180fe2000001081b */
[-CC-:B------:R-:W-:Y:S01]  /*39e0*/  FFMA.FTZ R53, R14, R3.reuse, -R27.reuse ;  /* 0x000000030e357223 */ /* 0x180fe2000001081b */
[-CC-:B------:R-:W-:Y:S01]  /*39f0*/  FFMA.FTZ R14, R74, R3.reuse, -R27.reuse ;  /* 0x000000034a0e7223 */ /* 0x180fe2000001081b */
[----:B------:R-:W0:Y:S01]  /*3a00*/  MUFU.EX2 R99, R99 ;  /* 0x0000006300637308 */ /* 0x000e220000000800 */
[-CC-:B------:R-:W-:Y:S01]  /*3a10*/  FFMA.FTZ R55, R20, R3.reuse, -R27.reuse ;  /* 0x0000000314377223 */ /* 0x180fe2000001081b */
[-CC-:B------:R-:W-:Y:S01]  /*3a20*/  FFMA.FTZ R57, R78, R3.reuse, -R27.reuse ;  /* 0x000000034e397223 */ /* 0x180fe2000001081b */
[-CC-:B------:R-:W-:Y:S01]  /*3a30*/  FFMA.FTZ R66, R66, R3.reuse, -R27.reuse ;  /* 0x0000000342427223 */ /* 0x180fe2000001081b */
[-CC-:B------:R-:W-:Y:S01]  /*3a40*/  FFMA.FTZ R20, R58, R3.reuse, -R27.reuse ;  /* 0x000000033a147223 */ /* 0x180fe2000001081b */
[-CC-:B------:R-:W-:Y:S01]  /*3a50*/  FFMA.FTZ R59, R48, R3.reuse, -R27.reuse ;  /* 0x00000003303b7223 */ /* 0x180fe2000001081b */
[-CC-:B------:R-:W-:Y:S01]  /*3a60*/  FFMA.FTZ R61, R52, R3.reuse, -R27.reuse ;  /* 0x00000003343d7223 */ /* 0x180fe2000001081b */
[-CC-:B------:R-:W-:Y:S01]  /*3a70*/  FFMA.FTZ R48, R62, R3.reuse, -R27.reuse ;  /* 0x000000033e307223 */ /* 0x180fe2000001081b */
[----:B------:R-:W1:Y:S01]  /*3a80*/  MUFU.EX2 R102, R102 ;  /* 0x0000006600667308 */ /* 0x000e620000000800 */
[-CC-:B------:R-:W-:Y:S01]  /*3a90*/  FFMA.FTZ R50, R50, R3.reuse, -R27.reuse ;  /* 0x0000000332327223 */ /* 0x180fe2000001081b */
[-CC-:B------:R-:W-:Y:S01]  /*3aa0*/  FFMA.FTZ R63, R56, R3.reuse, -R27.reuse ;  /* 0x00000003383f7223 */ /* 0x180fe2000001081b */
[-CC-:B------:R-:W-:Y:S01]  /*3ab0*/  FFMA.FTZ R54, R54, R3.reuse, -R27.reuse ;  /* 0x0000000336367223 */ /* 0x180fe2000001081b */
[-CC-:B------:R-:W-:Y:S01]  /*3ac0*/  FFMA.FTZ R42, R42, R3.reuse, -R27.reuse ;  /* 0x000000032a2a7223 */ /* 0x180fe2000001081b */
[-CC-:B------:R-:W-:Y:S01]  /*3ad0*/  FFMA.FTZ R24, R24, R3.reuse, -R27.reuse ;  /* 0x0000000318187223 */ /* 0x180fe2000001081b */
[-CC-:B------:R-:W-:Y:S01]  /*3ae0*/  FFMA.FTZ R34, R34, R3.reuse, -R27.reuse ;  /* 0x0000000322227223 */ /* 0x180fe2000001081b */
[-C--:B------:R-:W-:Y:S01]  /*3af0*/  FFMA.FTZ R38, R38, R3.reuse, -R27 ;  /* 0x0000000326267223 */ /* 0x080fe2000001081b */
[----:B------:R2:W3:Y:S01]  /*3b00*/  MUFU.EX2 R65, R6 ;  /* 0x0000000600417308 */ /* 0x0004e20000000800 */
[----:B0-----:R-:W-:Y:S01]  /*3b10*/  FADD.FTZ R67, R98, R99 ;  /* 0x0000006362437221 */ /* 0x001fe20000010000 */
[-CC-:B------:R-:W-:Y:S01]  /*3b20*/  FFMA.FTZ R114, R114, R3.reuse, -R27.reuse ;  /* 0x0000000372727223 */ /* 0x180fe2000001081b */
[-CC-:B------:R-:W-:Y:S01]  /*3b30*/  FFMA.FTZ R52, R26, R3.reuse, -R27.reuse ;  /* 0x000000031a347223 */ /* 0x180fe2000001081b */
[-CC-:B------:R-:W-:Y:S01]  /*3b40*/  FFMA.FTZ R116, R116, R3.reuse, -R27.reuse ;  /* 0x0000000374747223 */ /* 0x180fe2000001081b */
[-CC-:B------:R-:W-:Y:S01]  /*3b50*/  FFMA.FTZ R120, R120, R3.reuse, -R27.reuse ;  /* 0x0000000378787223 */ /* 0x180fe2000001081b */
[-C--:B------:R-:W-:Y:S01]  /*3b60*/  FFMA.FTZ R122, R122, R3.reuse, -R27 ;  /* 0x000000037a7a7223 */ /* 0x080fe2000001081b */
[----:B------:R-:W-:Y:S01]  /*3b70*/  IMAD.MOV.U32 R62, RZ, RZ, R71 ;  /* 0x000000ffff3e7224 */ /* 0x000fe200078e0047 */
[----:B------:R-:W0:Y:S01]  /*3b80*/  MUFU.EX2 R47, R47 ;  /* 0x0000002f002f7308 */ /* 0x000e220000000800 */
[----:B--2---:R-:W-:Y:S01]  /*3b90*/  FADD.FTZ R6, R5, R76 ;  /* 0x0000004c05067221 */ /* 0x004fe20000010000 */
[----:B-1----:R-:W-:Y:S01]  /*3ba0*/  FADD.FTZ R8, R102, R67 ;  /* 0x0000004366087221 */ /* 0x002fe20000010000 */
[-CC-:B------:R-:W-:Y:S01]  /*3bb0*/  FFMA.FTZ R67, R32, R3.reuse, -R27.reuse ;  /* 0x0000000320437223 */ /* 0x180fe2000001081b */
[--C-:B------:R-:W-:Y:S01]  /*3bc0*/  FFMA.FTZ R32, R46, R3, -R27.reuse ;  /* 0x000000032e207223 */ /* 0x100fe2000001081b */
[----:B------:R-:W-:Y:S01]  /*3bd0*/  FADD.FTZ R69, R7, R6 ;  /* 0x0000000607457221 */ /* 0x000fe20000010000 */
[----:B------:R-:W-:Y:S01]  /*3be0*/  F2FP.F16.F32.PACK_AB R6, R96, R7 ;  /* 0x000000076006723e */ /* 0x000fe200000000ff */
[-C--:B------:R-:W-:Y:S01]  /*3bf0*/  FFMA.FTZ R46, R28, R3.reuse, -R27 ;  /* 0x000000031c2e7223 */ /* 0x080fe2000001081b */
[----:B------:R-:W1:Y:S01]  /*3c00*/  MUFU.EX2 R90, R90 ;  /* 0x0000005a005a7308 */ /* 0x000e620000000800 */
[----:B------:R-:W-:Y:S01]  /*3c10*/  FADD.FTZ R10, R96, R69 ;  /* 0x00000045600a7221 */ /* 0x000fe20000010000 */
[C---:B---3--:R-:W-:Y:S01]  /*3c20*/  FADD.FTZ R8, R65.reuse, R8 ;  /* 0x0000000841087221 */ /* 0x048fe20000010000 */
[----:B------:R-:W-:Y:S01]  /*3c30*/  F2FP.F16.F32.PACK_AB R7, R65, R102 ;  /* 0x000000664107723e */ /* 0x000fe200000000ff */
[----:B------:R-:W-:Y:S01]  /*3c40*/  FFMA.FTZ R65, R40, R3, -R27 ;  /* 0x0000000328417223 */ /* 0x000fe2000001081b */
[----:B------:R-:W-:Y:S01]  /*3c50*/  FADD.FTZ R69, R9, R10 ;  /* 0x0000000a09457221 */ /* 0x000fe20000010000 */
[----:B------:R-:W-:Y:S01]  /*3c60*/  F2FP.F16.F32.PACK_AB R5, R99, R98 ;  /* 0x000000626305723e */ /* 0x000fe200000000ff */
[----:B------:R-:W-:Y:S01]  /*3c70*/  IMAD.MOV.U32 R58, RZ, RZ, R71 ;  /* 0x000000ffff3a7224 */ /* 0x000fe200078e0047 */
[----:B------:R-:W2:Y:S01]  /*3c80*/  MUFU.EX2 R49, R49 ;  /* 0x0000003100317308 */ /* 0x000ea20000000800 */
[----:B0-----:R-:W-:Y:S01]  /*3c90*/  FADD.FTZ R75, R47, R8 ;  /* 0x000000082f4b7221 */ /* 0x001fe20000010000 */
[----:B------:R-:W-:Y:S01]  /*3ca0*/  FADD.FTZ R8, R88, R69 ;  /* 0x0000004558087221 */ /* 0x000fe20000010000 */
[----:B------:R0:W-:Y:S01]  /*3cb0*/  STSM.16.M88.4 [R2+0x24300], R4 ;  /* 0x0243000402007844 */ /* 0x0001e20000000200 */
[----:B------:R-:W-:-:S02]  /*3cc0*/  IMAD.MOV.U32 R56, RZ, RZ, R71 ;  /* 0x000000ffff387224 */ /* 0x000fc400078e0047 */
[----:B------:R-:W-:Y:S02]  /*3cd0*/  FADD.FTZ R69, R11, R8 ;  /* 0x000000080b457221 */ /* 0x000fe40000010000 */
[----:B------:R-:W3:Y:S01]  /*3ce0*/  MUFU.EX2 R94, R94 ;  /* 0x0000005e005e7308 */ /* 0x000ee20000000800 */
[----:B-1----:R-:W-:Y:S01]  /*3cf0*/  FADD.FTZ R10, R90, R75 ;  /* 0x0000004b5a0a7221 */ /* 0x002fe20000010000 */
[----:B------:R-:W-:-:S04]  /*3d00*/  FADD.FTZ R8, R44, R69 ;  /* 0x000000452c087221 */ /* 0x000fc80000010000 */
[----:B------:R-:W-:Y:S02]  /*3d10*/  FADD.FTZ R69, R29, R8 ;  /* 0x000000081d457221 */ /* 0x000fe40000010000 */
[----:B------:R-:W1:Y:S01]  /*3d20*/  MUFU.EX2 R51, R51 ;  /* 0x0000003300337308 */ /* 0x000e620000000800 */
[----:B--2---:R-:W-:Y:S01]  /*3d30*/  FADD.FTZ R75, R49, R10 ;  /* 0x0000000a314b7221 */ /* 0x004fe20000010000 */
[C---:B------:R-:W-:Y:S01]  /*3d40*/  FADD.FTZ R8, R80.reuse, R69 ;  /* 0x0000004550087221 */ /* 0x040fe20000010000 */
[----:B0-----:R-:W-:Y:S01]  /*3d50*/  F2FP.F16.F32.PACK_AB R4, R80, R29 ;  /* 0x0000001d5004723e */ /* 0x001fe200000000ff */
[----:B------:R-:W-:Y:S02]  /*3d60*/  IMAD.MOV.U32 R29, RZ, RZ, R71 ;  /* 0x000000ffff1d7224 */ /* 0x000fe400078e0047 */
[----:B------:R-:W-:Y:S02]  /*3d70*/  FADD.FTZ R69, R25, R8 ;  /* 0x0000000819457221 */ /* 0x000fe40000010000 */
[----:B------:R-:W0:Y:S01]  /*3d80*/  MUFU.EX2 R82, R82 ;  /* 0x0000005200527308 */ /* 0x000e220000000800 */
[----:B---3--:R-:W-:-:S07]  /*3d90*/  FADD.FTZ R10, R94, R75 ;  /* 0x0000004b5e0a7221 */ /* 0x008fce0000010000 */
[----:B------:R-:W2:Y:S01]  /*3da0*/  MUFU.EX2 R12, R12 ;  /* 0x0000000c000c7308 */ /* 0x000ea20000000800 */
[----:B-1----:R-:W-:Y:S01]  /*3db0*/  FADD.FTZ R75, R51, R10 ;  /* 0x0000000a334b7221 */ /* 0x002fe20000010000 */
[----:B------:R-:W-:-:S04]  /*3dc0*/  FADD.FTZ R10, R70, R69 ;  /* 0x00000045460a7221 */ /* 0x000fc80000010000 */
[----:B------:R-:W-:Y:S01]  /*3dd0*/  FADD.FTZ R69, R13, R10 ;  /* 0x0000000a0d457221 */ /* 0x000fe20000010000 */
[----:B------:R-:W-:Y:S01]  /*3de0*/  F2FP.F16.F32.PACK_AB R10, R44, R11 ;  /* 0x0000000b2c0a723e */ /* 0x000fe200000000ff */
[----:B------:R-:W1:Y:S01]  /*3df0*/  MUFU.EX2 R53, R53 ;  /* 0x0000003500357308 */ /* 0x000e620000000800 */
[----:B0-----:R-:W-:Y:S01]  /*3e00*/  FADD.FTZ R75, R82, R75 ;  /* 0x0000004b524b7221 */ /* 0x001fe20000010000 */
[----:B------:R-:W-:Y:S01]  /*3e10*/  F2FP.F16.F32.PACK_AB R11, R94, R49 ;  /* 0x000000315e0b723e */ /* 0x000fe200000000ff */
[--C-:B------:R-:W-:Y:S02]  /*3e20*/  IMAD.MOV.U32 R49, RZ, RZ, R71.reuse ;  /* 0x000000ffff317224 */ /* 0x100fe400078e0047 */
[----:B------:R-:W-:-:S03]  /*3e30*/  IMAD.MOV.U32 R44, RZ, RZ, R71 ;  /* 0x000000ffff2c7224 */ /* 0x000fc600078e0047 */
[----:B------:R-:W0:Y:S01]  /*3e40*/  MUFU.EX2 R14, R14 ;  /* 0x0000000e000e7308 */ /* 0x000e220000000800 */
[----:B--2---:R-:W-:-:S07]  /*3e50*/  FADD.FTZ R8, R12, R75 ;  /* 0x0000004b0c087221 */ /* 0x004fce0000010000 */
[----:B------:R-:W2:Y:S01]  /*3e60*/  MUFU.EX2 R55, R55 ;  /* 0x0000003700377308 */ /* 0x000ea20000000800 */
[----:B-1----:R-:W-:Y:S01]  /*3e70*/  FADD.FTZ R27, R53, R8 ;  /* 0x00000008351b7221 */ /* 0x002fe20000010000 */
[----:B------:R-:W-:Y:S02]  /*3e80*/  F2FP.F16.F32.PACK_AB R8, R88, R9 ;  /* 0x000000095808723e */ /* 0x000fe400000000ff */
[----:B------:R-:W-:-:S04]  /*3e90*/  F2FP.F16.F32.PACK_AB R9, R90, R47 ;  /* 0x0000002f5a09723e */ /* 0x000fc800000000ff */
[----:B------:R-:W1:Y:S01]  /*3ea0*/  MUFU.EX2 R57, R57 ;  /* 0x0000003900397308 */ /* 0x000e620000000800 */
[----:B0-----:R-:W-:Y:S01]  /*3eb0*/  FADD.FTZ R26, R14, R27 ;  /* 0x0000001b0e1a7221 */ /* 0x001fe20000010000 */
[----:B------:R-:W-:Y:S06]  /*3ec0*/  STSM.16.M88.4 [R2+0x25b00], R8 ;  /* 0x025b000802007844 */ /* 0x000fec0000000200 */
[----:B------:R-:W0:Y:S01]  /*3ed0*/  MUFU.EX2 R66, R66 ;  /* 0x0000004200427308 */ /* 0x000e220000000800 */
[----:B--2---:R-:W-:-:S07]  /*3ee0*/  FADD.FTZ R26, R55, R26 ;  /* 0x0000001a371a7221 */ /* 0x004fce0000010000 */
[----:B------:R-:W2:Y:S01]  /*3ef0*/  MUFU.EX2 R20, R20 ;  /* 0x0000001400147308 */ /* 0x000ea20000000800 */
[----:B-1----:R-:W-:-:S07]  /*3f00*/  FADD.FTZ R7, R57, R26 ;  /* 0x0000001a39077221 */ /* 0x002fce0000010000 */
[----:B------:R1:W-:Y:S01]  /*3f10*/  MUFU.EX2 R28, R42 ;  /* 0x0000002a001c7308 */ /* 0x0003e20000000800 */
[----:B0-----:R-:W-:-:S07]  /*3f20*/  FADD.FTZ R7, R66, R7 ;  /* 0x0000000742077221 */ /* 0x001fce0000010000 */
[----:B------:R-:W0:Y:S01]  /*3f30*/  MUFU.EX2 R59, R59 ;  /* 0x0000003b003b7308 */ /* 0x000e220000000800 */
[----:B-1----:R-:W-:Y:S01]  /*3f40*/  FADD.FTZ R42, R60, R69 ;  /* 0x000000453c2a7221 */ /* 0x002fe20000010000 */
[----:B------:R-:W-:-:S03]  /*3f50*/  IMAD.MOV.U32 R69, RZ, RZ, R71 ;  /* 0x000000ffff457224 */ /* 0x000fc600078e0047 */
[----:B------:R-:W-:Y:S01]  /*3f60*/  FADD.FTZ R5, R15, R42 ;  /* 0x0000002a0f057221 */ /* 0x000fe20000010000 */
[----:B------:R-:W-:Y:S02]  /*3f70*/  IMAD.MOV.U32 R42, RZ, RZ, R71 ;  /* 0x000000ffff2a7224 */ /* 0x000fe400078e0047 */
[----:B------:R-:W1:Y:S01]  /*3f80*/  MUFU.EX2 R48, R48 ;  /* 0x0000003000307308 */ /* 0x000e620000000800 */
[----:B------:R-:W-:Y:S01]  /*3f90*/  FADD.FTZ R6, R36, R5 ;  /* 0x0000000524067221 */ /* 0x000fe20000010000 */
[----:B------:R-:W-:Y:S01]  /*3fa0*/  F2FP.F16.F32.PACK_AB R5, R82, R51 ;  /* 0x000000335205723e */ /* 0x000fe200000000ff */
[--C-:B------:R-:W-:Y:S02]  /*3fb0*/  IMAD.MOV.U32 R51, RZ, RZ, R71.reuse ;  /* 0x000000ffff337224 */ /* 0x100fe400078e0047 */
[----:B------:R-:W-:Y:S01]  /*3fc0*/  FADD.FTZ R27, R23, R6 ;  /* 0x00000006171b7221 */ /* 0x000fe20000010000 */
[----:B------:R-:W-:Y:S01]  /*3fd0*/  F2FP.F16.F32.PACK_AB R6, R70, R25 ;  /* 0x000000194606723e */ /* 0x000fe200000000ff */
[----:B------:R-:W-:Y:S01]  /*3fe0*/  IMAD.MOV.U32 R70, RZ, RZ, R71 ;  /* 0x000000ffff467224 */ /* 0x000fe200078e0047 */
[----:B------:R-:W3:Y:S01]  /*3ff0*/  MUFU.EX2 R61, R61 ;  /* 0x0000003d003d7308 */ /* 0x000ee20000000800 */
[----:B------:R-:W-:-:S04]  /*4000*/  FADD.FTZ R26, R68, R27 ;  /* 0x0000001b441a7221 */ /* 0x000fc80000010000 */
[----:B------:R-:W-:-:S03]  /*4010*/  FADD.FTZ R27, R21, R26 ;  /* 0x0000001a151b7221 */ /* 0x000fc60000010000 */
[----:B------:R-:W4:Y:S01]  /*4020*/  MUFU.EX2 R50, R50 ;  /* 0x0000003200327308 */ /* 0x000f220000000800 */
[----:B------:R-:W-:-:S04]  /*4030*/  FADD.FTZ R26, R72, R27 ;  /* 0x0000001b481a7221 */ /* 0x000fc80000010000 */
[----:B------:R-:W-:-:S03]  /*4040*/  FADD.FTZ R27, R33, R26 ;  /* 0x0000001a211b7221 */ /* 0x000fc60000010000 */
[----:B------:R2:W-:Y:S08]  /*4050*/  MUFU.EX2 R47, R24 ;  /* 0x00000018002f7308 */ /* 0x0005f00000000800 */
[----:B------:R-:W5:Y:S01]  /*4060*/  MUFU.EX2 R108, R108 ;  /* 0x0000006c006c7308 */ /* 0x000f620000000800 */
[----:B--2---:R-:W-:Y:S01]  /*4070*/  FADD.FTZ R24, R20, R7 ;  /* 0x0000000714187221 */ /* 0x004fe20000010000 */
[----:B------:R-:W-:Y:S01]  /*4080*/  F2FP.F16.F32.PACK_AB R7, R53, R12 ;  /* 0x0000000c3507723e */ /* 0x000fe200000000ff */
[----:B------:R-:W-:Y:S01]  /*4090*/  IMAD.MOV.U32 R53, RZ, RZ, R71 ;  /* 0x000000ffff357224 */ /* 0x000fe200078e0047 */
[----:B------:R-:W-:Y:S01]  /*40a0*/  F2FP.F16.F32.PACK_AB R12, R60, R13 ;  /* 0x0000000d3c0c723e */ /* 0x000fe200000000ff */
[----:B0-----:R-:W-:Y:S01]  /*40b0*/  FADD.FTZ R25, R59, R24 ;  /* 0x000000183b197221 */ /* 0x001fe20000010000 */
[----:B------:R-:W-:Y:S01]  /*40c0*/  F2FP.F16.F32.PACK_AB R13, R55, R14 ;  /* 0x0000000e370d723e */ /* 0x000fe200000000ff */
[----:B------:R0:W-:Y:S01]  /*40d0*/  STSM.16.M88.4 [R2+0x27300], R4 ;  /* 0x0273000402007844 */ /* 0x0001e20000000200 */
[----:B------:R-:W2:Y:S01]  /*40e0*/  MUFU.EX2 R63, R63 ;  /* 0x0000003f003f7308 */ /* 0x000ea20000000800 */
[----:B-1----:R-:W-:Y:S01]  /*40f0*/  FADD.FTZ R24, R48, R25 ;  /* 0x0000001930187221 */ /* 0x002fe20000010000 */
[----:B------:R-:W-:Y:S01]  /*4100*/  F2FP.F16.F32.PACK_AB R14, R36, R15 ;  /* 0x0000000f240e723e */ /* 0x000fe200000000ff */
[--C-:B------:R-:W-:Y:S01]  /*4110*/  IMAD.MOV.U32 R60, RZ, RZ, R71.reuse ;  /* 0x000000ffff3c7224 */ /* 0x100fe200078e0047 */
[----:B------:R-:W-:Y:S01]  /*4120*/  F2FP.F16.F32.PACK_AB R15, R66, R57 ;  /* 0x00000039420f723e */ /* 0x000fe200000000ff */
[----:B---3--:R-:W-:Y:S01]  /*4130*/  FADD.FTZ R25, R61, R24 ;  /* 0x000000183d197221 */ /* 0x008fe20000010000 */
[----:B------:R-:W-:-:S02]  /*4140*/  IMAD.MOV.U32 R66, RZ, RZ, R71 ;  /* 0x000000ffff427224 */ /* 0x000fc400078e0047 */
[----:B------:R-:W1:Y:S01]  /*4150*/  MUFU.EX2 R41, R41 ;  /* 0x0000002900297308 */ /* 0x000e620000000800 */
[----:B----4-:R-:W-:Y:S01]  /*4160*/  FADD.FTZ R24, R50, R25 ;  /* 0x0000001932187221 */ /* 0x010fe20000010000 */
[C---:B-----5:R-:W-:Y:S01]  /*4170*/  FADD.FTZ R26, R108.reuse, R27 ;  /* 0x0000001b6c1a7221 */ /* 0x060fe20000010000 */
[----:B------:R-:W-:Y:S01]  /*4180*/  STSM.16.M88.4 [R2+0x28b00], R12 ;  /* 0x028b000c02007844 */ /* 0x000fe20000000200 */
[--C-:B------:R-:W-:Y:S02]  /*4190*/  IMAD.MOV.U32 R57, RZ, RZ, R71.reuse ;  /* 0x000000ffff397224 */ /* 0x100fe400078e0047 */
[--C-:B------:R-:W-:Y:S01]  /*41a0*/  IMAD.MOV.U32 R55, RZ, RZ, R71.reuse ;  /* 0x000000ffff377224 */ /* 0x100fe200078e0047 */
[----:B0-----:R-:W-:Y:S01]  /*41b0*/  F2FP.F16.F32.PACK_AB R4, R108, R33 ;  /* 0x000000216c04723e */ /* 0x001fe200000000ff */
[----:B------:R0:W3:Y:S01]  /*41c0*/  MUFU.EX2 R40, R54 ;  /* 0x0000003600287308 */ /* 0x0000e20000000800 */
[----:B--2---:R-:W-:Y:S01]  /*41d0*/  FADD.FTZ R25, R63, R24 ;  /* 0x000000183f197221 */ /* 0x004fe20000010000 */
[----:B------:R-:W-:Y:S01]  /*41e0*/  F2FP.F16.F32.PACK_AB R24, R68, R23 ;  /* 0x000000174418723e */ /* 0x000fe200000000ff */
[----:B------:R-:W-:-:S02]  /*41f0*/  IMAD.MOV.U32 R68, RZ, RZ, R71 ;  /* 0x000000ffff447224 */ /* 0x000fc400078e0047 */
[----:B------:R-:W-:-:S03]  /*4200*/  IMAD.MOV.U32 R33, RZ, RZ, R71 ;  /* 0x000000ffff217224 */ /* 0x000fc600078e0047 */
[----:B------:R-:W2:Y:S01]  /*4210*/  MUFU.EX2 R106, R106 ;  /* 0x0000006a006a7308 */ /* 0x000ea20000000800 */
[----:B-1----:R-:W-:Y:S01]  /*4220*/  FADD.FTZ R27, R41, R26 ;  /* 0x0000001a291b7221 */ /* 0x002fe20000010000 */
[----:B------:R-:W-:Y:S01]  /*4230*/  F2FP.F16.F32.PACK_AB R26, R72, R21 ;  /* 0x00000015481a723e */ /* 0x000fe200000000ff */
[----:B0-----:R-:W-:-:S05]  /*4240*/  IMAD.MOV.U32 R54, RZ, RZ, R71 ;  /* 0x000000ffff367224 */ /* 0x001fca00078e0047 */
[----:B------:R-:W0:Y:S01]  /*4250*/  MUFU.EX2 R65, R65 ;  /* 0x0000004100417308 */ /* 0x000e220000000800 */
[----:B---3--:R-:W-:Y:S01]  /*4260*/  FADD.FTZ R36, R40, R25 ;  /* 0x0000001928247221 */ /* 0x008fe20000010000 */
[----:B------:R-:W-:Y:S01]  /*4270*/  F2FP.F16.F32.PACK_AB R25, R59, R20 ;  /* 0x000000143b19723e */ /* 0x000fe200000000ff */
[----:B------:R-:W-:-:S05]  /*4280*/  IMAD.MOV.U32 R59, RZ, RZ, R71 ;  /* 0x000000ffff3b7224 */ /* 0x000fca00078e0047 */
[----:B------:R-:W1:Y:S01]  /*4290*/  MUFU.EX2 R39, R39 ;  /* 0x0000002700277308 */ /* 0x000e620000000800 */
[----:B--2---:R-:W-:Y:S01]  /*42a0*/  FADD.FTZ R8, R106, R27 ;  /* 0x0000001b6a087221 */ /* 0x004fe20000010000 */
[----:B------:R-:W-:Y:S01]  /*42b0*/  F2FP.F16.F32.PACK_AB R27, R61, R48 ;  /* 0x000000303d1b723e */ /* 0x000fe200000000ff */
[--C-:B------:R-:W-:Y:S02]  /*42c0*/  IMAD.MOV.U32 R61, RZ, RZ, R71.reuse ;  /* 0x000000ffff3d7224 */ /* 0x100fe400078e0047 */
[--C-:B------:R-:W-:Y:S02]  /*42d0*/  IMAD.MOV.U32 R48, RZ, RZ, R71.reuse ;  /* 0x000000ffff307224 */ /* 0x100fe400078e0047 */
[----:B------:R2:W-:Y:S01]  /*42e0*/  STSM.16.M88.4 [R2+0x2a300], R24 ;  /* 0x02a3001802007844 */ /* 0x0005e20000000200 */
[----:B------:R-:W3:Y:S01]  /*42f0*/  MUFU.EX2 R92, R92 ;  /* 0x0000005c005c7308 */ /* 0x000ee20000000800 */
[----:B0-----:R-:W-:Y:S01]  /*4300*/  FADD.FTZ R5, R65, R36 ;  /* 0x0000002441057221 */ /* 0x001fe20000010000 */
[----:B------:R-:W-:-:S03]  /*4310*/  IMAD.MOV.U32 R36, RZ, RZ, R71 ;  /* 0x000000ffff247224 */ /* 0x000fc600078e0047 */
[----:B------:R-:W-:Y:S01]  /*4320*/  FADD.FTZ R6, R28, R5 ;  /* 0x000000051c067221 */ /* 0x000fe20000010000 */
[----:B------:R-:W-:Y:S01]  /*4330*/  F2FP.F16.F32.PACK_AB R5, R63, R50 ;  /* 0x000000323f05723e */ /* 0x000fe200000000ff */
[--C-:B------:R-:W-:Y:S01]  /*4340*/  IMAD.MOV.U32 R63, RZ, RZ, R71.reuse ;  /* 0x000000ffff3f7224 */ /* 0x100fe200078e0047 */
[----:B------:R-:W0:Y:S01]  /*4350*/  MUFU.EX2 R67, R67 ;  /* 0x0000004300437308 */ /* 0x000e220000000800 */
[----:B-1----:R-:W-:Y:S01]  /*4360*/  FADD.FTZ R7, R39, R8 ;  /* 0x0000000827077221 */ /* 0x002fe20000010000 */
[--C-:B------:R-:W-:Y:S02]  /*4370*/  IMAD.MOV.U32 R50, RZ, RZ, R71.reuse ;  /* 0x000000ffff327224 */ /* 0x100fe400078e0047 */
[----:B--2---:R-:W-:-:S04]  /*4380*/  IMAD.MOV.U32 R27, RZ, RZ, R71 ;  /* 0x000000ffff1b7224 */ /* 0x004fc800078e0047 */
[----:B------:R-:W1:Y:S01]  /*4390*/  MUFU.EX2 R37, R37 ;  /* 0x0000002500257308 */ /* 0x000e620000000800 */
[----:B---3--:R-:W-:Y:S01]  /*43a0*/  FADD.FTZ R8, R92, R7 ;  /* 0x000000075c087221 */ /* 0x008fe20000010000 */
[--C-:B------:R-:W-:Y:S02]  /*43b0*/  IMAD.MOV.U32 R26, RZ, RZ, R71.reuse ;  /* 0x000000ffff1a7224 */ /* 0x100fe400078e0047 */
[--C-:B------:R-:W-:Y:S02]  /*43c0*/  IMAD.MOV.U32 R25, RZ, RZ, R71.reuse ;  /* 0x000000ffff197224 */ /* 0x100fe400078e0047 */
[--C-:B------:R-:W-:Y:S02]  /*43d0*/  IMAD.MOV.U32 R24, RZ, RZ, R71.reuse ;  /* 0x000000ffff187224 */ /* 0x100fe400078e0047 */
[----:B------:R-:W2:Y:S01]  /*43e0*/  MUFU.EX2 R32, R32 ;  /* 0x0000002000207308 */ /* 0x000ea20000000800 */
[----:B0-----:R-:W-:Y:S01]  /*43f0*/  FADD.FTZ R7, R67, R6 ;  /* 0x0000000643077221 */ /* 0x001fe20000010000 */
[----:B------:R-:W-:Y:S01]  /*4400*/  F2FP.F16.F32.PACK_AB R6, R106, R41 ;  /* 0x000000296a06723e */ /* 0x000fe200000000ff */
[----:B------:R-:W-:-:S05]  /*4410*/  IMAD.MOV.U32 R41, RZ, RZ, R71 ;  /* 0x000000ffff297224 */ /* 0x000fca00078e0047 */
[----:B------:R-:W0:Y:S01]  /*4420*/  MUFU.EX2 R100, R100 ;  /* 0x0000006400647308 */ /* 0x000e220000000800 */
[----:B-1----:R-:W-:-:S07]  /*4430*/  FADD.FTZ R9, R37, R8 ;  /* 0x0000000825097221 */ /* 0x002fce0000010000 */
[----:B------:R-:W1:Y:S01]  /*4440*/  MUFU.EX2 R35, R35 ;  /* 0x0000002300237308 */ /* 0x000e620000000800 */
[----:B--2---:R-:W-:Y:S01]  /*4450*/  FADD.FTZ R8, R32, R7 ;  /* 0x0000000720087221 */ /* 0x004fe20000010000 */
[----:B------:R-:W-:Y:S01]  /*4460*/  F2FP.F16.F32.PACK_AB R7, R65, R40 ;  /* 0x000000284107723e */ /* 0x000fe200000000ff */
[--C-:B------:R-:W-:Y:S02]  /*4470*/  IMAD.MOV.U32 R65, RZ, RZ, R71.reuse ;  /* 0x000000ffff417224 */ /* 0x100fe400078e0047 */
[----:B------:R-:W-:Y:S02]  /*4480*/  IMAD.MOV.U32 R40, RZ, RZ, R71 ;  /* 0x000000ffff287224 */ /* 0x000fe400078e0047 */
[----:B------:R2:W-:Y:S01]  /*4490*/  STSM.16.M88.4 [R2+0x2bb00], R4 ;  /* 0x02bb000402007844 */ /* 0x0005e20000000200 */
[----:B------:R-:W3:Y:S01]  /*44a0*/  MUFU.EX2 R34, R34 ;  /* 0x0000002200227308 */ /* 0x000ee20000000800 */
[----:B0-----:R-:W-:Y:S01]  /*44b0*/  FADD.FTZ R10, R100, R9 ;  /* 0x00000009640a7221 */ /* 0x001fe20000010000 */
[----:B------:R-:W-:Y:S01]  /*44c0*/  FADD.FTZ R9, R47, R8 ;  /* 0x000000082f097221 */ /* 0x000fe20000010000 */
[----:B------:R-:W-:Y:S01]  /*44d0*/  F2FP.F16.F32.PACK_AB R8, R92, R39 ;  /* 0x000000275c08723e */ /* 0x000fe200000000ff */
[----:B------:R-:W-:-:S04]  /*44e0*/  IMAD.MOV.U32 R39, RZ, RZ, R71 ;  /* 0x000000ffff277224 */ /* 0x000fc800078e0047 */
[----:B------:R-:W0:Y:S01]  /*44f0*/  MUFU.EX2 R104, R104 ;  /* 0x0000006800687308 */ /* 0x000e220000000800 */
[----:B-1----:R-:W-:-:S07]  /*4500*/  FADD.FTZ R11, R35, R10 ;  /* 0x0000000a230b7221 */ /* 0x002fce0000010000 */
[----:B------:R1:W4:Y:S01]  /*4510*/  MUFU.EX2 R105, R46 ;  /* 0x0000002e00697308 */ /* 0x0003220000000800 */
[----:B---3--:R-:W-:Y:S01]  /*4520*/  FADD.FTZ R10, R34, R9 ;  /* 0x00000009220a7221 */ /* 0x008fe20000010000 */
[----:B------:R-:W-:Y:S01]  /*4530*/  F2FP.F16.F32.PACK_AB R9, R67, R28 ;  /* 0x0000001c4309723e */ /* 0x000fe200000000ff */
[--C-:B------:R-:W-:Y:S02]  /*4540*/  IMAD.MOV.U32 R67, RZ, RZ, R71.reuse ;  /* 0x000000ffff437224 */ /* 0x100fe400078e0047 */
[----:B------:R-:W-:-:S03]  /*4550*/  IMAD.MOV.U32 R28, RZ, RZ, R71 ;  /* 0x000000ffff1c7224 */ /* 0x000fc600078e0047 */
[----:B------:R-:W3:Y:S01]  /*4560*/  MUFU.EX2 R31, R31 ;  /* 0x0000001f001f7308 */ /* 0x000ee20000000800 */
[C---:B0-----:R-:W-:Y:S01]  /*4570*/  FADD.FTZ R12, R104.reuse, R11 ;  /* 0x0000000b680c7221 */ /* 0x041fe20000010000 */
[----:B------:R-:W-:Y:S01]  /*4580*/  F2FP.F16.F32.PACK_AB R104, R104, R35 ;  /* 0x000000236868723e */ /* 0x000fe200000000ff */
[--C-:B-1----:R-:W-:Y:S02]  /*4590*/  IMAD.MOV.U32 R46, RZ, RZ, R71.reuse ;  /* 0x000000ffff2e7224 */ /* 0x102fe400078e0047 */
[----:B------:R-:W-:-:S03]  /*45a0*/  IMAD.MOV.U32 R35, RZ, RZ, R71 ;  /* 0x000000ffff237224 */ /* 0x000fc600078e0047 */
[----:B------:R-:W0:Y:S01]  /*45b0*/  MUFU.EX2 R38, R38 ;  /* 0x0000002600267308 */ /* 0x000e220000000800 */
[C---:B----4-:R-:W-:Y:S01]  /*45c0*/  FADD.FTZ R11, R105.reuse, R10 ;  /* 0x0000000a690b7221 */ /* 0x050fe20000010000 */
[----:B------:R-:W-:Y:S01]  /*45d0*/  F2FP.F16.F32.PACK_AB R10, R100, R37 ;  /* 0x00000025640a723e */ /* 0x000fe200000000ff */
[--C-:B------:R-:W-:Y:S01]  /*45e0*/  IMAD.MOV.U32 R37, RZ, RZ, R71.reuse ;  /* 0x000000ffff257224 */ /* 0x100fe200078e0047 */
[----:B------:R-:W-:Y:S01]  /*45f0*/  F2FP.F16.F32.PACK_AB R105, R105, R34 ;  /* 0x000000226969723e */ /* 0x000fe200000000ff */
[----:B------:R-:W-:-:S03]  /*4600*/  IMAD.MOV.U32 R34, RZ, RZ, R71 ;  /* 0x000000ffff227224 */ /* 0x000fc600078e0047 */
[----:B------:R-:W2:Y:S01]  /*4610*/  MUFU.EX2 R107, R114 ;  /* 0x00000072006b7308 */ /* 0x000ea20000000800 */
[----:B---3--:R-:W-:-:S07]  /*4620*/  FADD.FTZ R15, R31, R12 ;  /* 0x0000000c1f0f7221 */ /* 0x008fce0000010000 */
[----:B------:R-:W1:Y:S01]  /*4630*/  MUFU.EX2 R84, R84 ;  /* 0x0000005400547308 */ /* 0x000e620000000800 */
[----:B0-----:R-:W-:Y:S01]  /*4640*/  FADD.FTZ R12, R38, R11 ;  /* 0x0000000b260c7221 */ /* 0x001fe20000010000 */
[----:B------:R-:W-:Y:S01]  /*4650*/  F2FP.F16.F32.PACK_AB R11, R47, R32 ;  /* 0x000000202f0b723e */ /* 0x000fe200000000ff */
[--C-:B------:R-:W-:Y:S02]  /*4660*/  IMAD.MOV.U32 R47, RZ, RZ, R71.reuse ;  /* 0x000000ffff2f7224 */ /* 0x100fe400078e0047 */
[--C-:B------:R-:W-:Y:S02]  /*4670*/  IMAD.MOV.U32 R32, RZ, RZ, R71.reuse ;  /* 0x000000ffff207224 */ /* 0x100fe400078e0047 */
[----:B------:R0:W-:Y:S01]  /*4680*/  STSM.16.M88.4 [R2+0x2d300], R8 ;  /* 0x02d3000802007844 */ /* 0x0001e20000000200 */
[----:B------:R-:W3:Y:S01]  /*4690*/  MUFU.EX2 R52, R52 ;  /* 0x0000003400347308 */ /* 0x000ee20000000800 */
[C---:B--2---:R-:W-:Y:S01]  /*46a0*/  FADD.FTZ R5, R107.reuse, R12 ;  /* 0x0000000c6b057221 */ /* 0x044fe20000010000 */
[----:B------:R-:W-:Y:S01]  /*46b0*/  F2FP.F16.F32.PACK_AB R107, R107, R38 ;  /* 0x000000266b6b723e */ /* 0x000fe200000000ff */
[----:B------:R-:W-:-:S05]  /*46c0*/  IMAD.MOV.U32 R38, RZ, RZ, R71 ;  /* 0x000000ffff267224 */ /* 0x000fca00078e0047 */
[----:B------:R-:W2:Y:S01]  /*46d0*/  MUFU.EX2 R30, R30 ;  /* 0x0000001e001e7308 */ /* 0x000ea20000000800 */
[C---:B-1----:R-:W-:Y:S01]  /*46e0*/  FADD.FTZ R15, R84.reuse, R15 ;  /* 0x0000000f540f7221 */ /* 0x042fe20000010000 */
[----:B------:R-:W-:Y:S01]  /*46f0*/  F2FP.F16.F32.PACK_AB R106, R84, R31 ;  /* 0x0000001f546a723e */ /* 0x000fe200000000ff */
[----:B------:R-:W-:-:S04]  /*4700*/  IMAD.MOV.U32 R31, RZ, RZ, R71 ;  /* 0x000000ffff1f7224 */ /* 0x000fc800078e0047 */
[----:B------:R0:W-:Y:S01]  /*4710*/  STSM.16.M88.4 [R2+0x2eb00], R104 ;  /* 0x02eb006802007844 */ /* 0x0001e20000000200 */
[----:B------:R-:W1:Y:S01]  /*4720*/  MUFU.EX2 R13, R116 ;  /* 0x00000074000d7308 */ /* 0x000e620000000800 */
[----:B---3--:R-:W-:-:S07]  /*4730*/  FADD.FTZ R6, R52, R5 ;  /* 0x0000000534067221 */ /* 0x008fce0000010000 */
[----:B------:R-:W3:Y:S01]  /*4740*/  MUFU.EX2 R43, R43 ;  /* 0x0000002b002b7308 */ /* 0x000ee20000000800 */
[----:B--2---:R-:W-:-:S07]  /*4750*/  FADD.FTZ R4, R30, R15 ;  /* 0x0000000f1e047221 */ /* 0x004fce0000010000 */
[----:B------:R-:W2:Y:S01]  /*4760*/  MUFU.EX2 R45, R45 ;  /* 0x0000002d002d7308 */ /* 0x000ea20000000800 */
[C---:B-1----:R-:W-:Y:S01]  /*4770*/  FADD.FTZ R5, R13.reuse, R6 ;  /* 0x000000060d057221 */ /* 0x042fe20000010000 */
[----:B------:R-:W-:Y:S01]  /*4780*/  F2FP.F16.F32.PACK_AB R13, R13, R52 ;  /* 0x000000340d0d723e */ /* 0x000fe200000000ff */
[----:B------:R-:W-:-:S05]  /*4790*/  IMAD.MOV.U32 R52, RZ, RZ, R71 ;  /* 0x000000ffff347224 */ /* 0x000fca00078e0047 */
[----:B------:R-:W1:Y:S01]  /*47a0*/  MUFU.EX2 R110, R110 ;  /* 0x0000006e006e7308 */ /* 0x000e620000000800 */
[C---:B---3--:R-:W-:Y:S01]  /*47b0*/  F2FP.F16.F32.PACK_AB R12, R43.reuse, R30 ;  /* 0x0000001e2b0c723e */ /* 0x048fe200000000ff */
[----:B------:R-:W-:Y:S01]  /*47c0*/  FADD.FTZ R4, R43, R4 ;  /* 0x000000042b047221 */ /* 0x000fe20000010000 */
[--C-:B------:R-:W-:Y:S02]  /*47d0*/  IMAD.MOV.U32 R43, RZ, RZ, R71.reuse ;  /* 0x000000ffff2b7224 */ /* 0x100fe400078e0047 */
[----:B------:R-:W-:-:S03]  /*47e0*/  IMAD.MOV.U32 R30, RZ, RZ, R71 ;  /* 0x000000ffff1e7224 */ /* 0x000fc600078e0047 */
[----:B------:R-:W3:Y:S01]  /*47f0*/  MUFU.EX2 R120, R120 ;  /* 0x0000007800787308 */ /* 0x000ee20000000800 */
[----:B--2---:R-:W-:-:S07]  /*4800*/  FADD.FTZ R7, R45, R4 ;  /* 0x000000042d077221 */ /* 0x004fce0000010000 */
[----:B------:R-:W2:Y:S01]  /*4810*/  MUFU.EX2 R21, R122 ;  /* 0x0000007a00157308 */ /* 0x000ea20000000800 */
[C---:B-1----:R-:W-:Y:S01]  /*4820*/  F2FP.F16.F32.PACK_AB R14, R110.reuse, R45 ;  /* 0x0000002d6e0e723e */ /* 0x042fe200000000ff */
[----:B------:R-:W-:Y:S01]  /*4830*/  FADD.FTZ R7, R110, R7 ;  /* 0x000000076e077221 */ /* 0x000fe20000010000 */
[----:B------:R-:W-:Y:S02]  /*4840*/  IMAD.MOV.U32 R45, RZ, RZ, R71 ;  /* 0x000000ffff2d7224 */ /* 0x000fe400078e0047 */
[----:B---3--:R-:W-:Y:S01]  /*4850*/  FADD.FTZ R6, R120, R5 ;  /* 0x0000000578067221 */ /* 0x008fe20000010000 */
[----:B--2---:R-:W-:-:S03]  /*4860*/  F2FP.F16.F32.PACK_AB R15, R21, R120 ;  /* 0x00000078150f723e */ /* 0x004fc600000000ff */
[----:B------:R-:W-:Y:S02]  /*4870*/  FADD.FTZ R6, R21, R6 ;  /* 0x0000000615067221 */ /* 0x000fe40000010000 */
[----:B------:R0:W-:Y:S01]  /*4880*/  STSM.16.M88.4 [R2+0x30300], R12 ;  /* 0x0303000c02007844 */ /* 0x0001e20000000200 */
[----:B------:R1:W-:Y:S06]  /*4890*/  MEMBAR.ALL.CTA ;  /* 0x0000000000007992 */ /* 0x0003ec0000008000 */
[----:B-1----:R-:W1:Y:S02]  /*48a0*/  FENCE.VIEW.ASYNC.S ;  /* 0x00000000000073c6 */ /* 0x002e640000000000 */
[----:B-1----:R-:W-:Y:S01]  /*48b0*/  NOP ;  /* 0x0000000000007918 */ /* 0x002fe20000000000 */
[----:B------:R-:W-:Y:S05]  /*48c0*/  @!P2 BRA `(.L_x_15) ;  /* 0x00000038002ca947 */ /* 0x000fea0003800000 */
[----:B------:R-:W-:Y:S01]  /*48d0*/  VIADD R4, R22, 0xfffffffe ;  /* 0xfffffffe16047836 */ /* 0x000fe20000000000 */
[----:B------:R-:W-:Y:S01]  /*48e0*/  CS2R R70, SRZ ;  /* 0x0000000000467805 */ /* 0x000fe2000001ff00 */
[----:B0-----:R-:W-:Y:S01]  /*48f0*/  IMAD.MOV.U32 R8, RZ, RZ, R73 ;  /* 0x000000ffff087224 */ /* 0x001fe200078e0049 */
[----:B------:R-:W-:Y:S01]  /*4900*/  CS2R R68, SRZ ;  /* 0x0000000000447805 */ /* 0x000fe2000001ff00 */
[----:B------:R-:W-:Y:S01]  /*4910*/  IMAD.MOV.U32 R5, RZ, RZ, R0 ;  /* 0x000000ffff057224 */ /* 0x000fe200078e0000 */
[----:B------:R-:W-:Y:S01]  /*4920*/  CS2R R66, SRZ ;  /* 0x0000000000427805 */ /* 0x000fe2000001ff00 */
[----:B------:R-:W-:Y:S01]  /*4930*/  IMAD.MOV.U32 R9, RZ, RZ, R16 ;  /* 0x000000ffff097224 */ /* 0x000fe200078e0010 */
[----:B------:R-:W-:Y:S02]  /*4940*/  CS2R R64, SRZ ;  /* 0x0000000000407805 */ /* 0x000fe4000001ff00 */
[----:B------:R-:W-:Y:S02]  /*4950*/  CS2R R62, SRZ ;  /* 0x00000000003e7805 */ /* 0x000fe4000001ff00 */
[----:B------:R-:W-:-:S02]  /*4960*/  CS2R R60, SRZ ;  /* 0x00000000003c7805 */ /* 0x000fc4000001ff00 */
[----:B------:R-:W-:Y:S02]  /*4970*/  CS2R R58, SRZ ;  /* 0x00000000003a7805 */ /* 0x000fe4000001ff00 */
[----:B------:R-:W-:Y:S02]  /*4980*/  CS2R R56, SRZ ;  /* 0x0000000000387805 */ /* 0x000fe4000001ff00 */
[----:B------:R-:W-:Y:S02]  /*4990*/  CS2R R54, SRZ ;  /* 0x0000000000367805 */ /* 0x000fe4000001ff00 */
        /* <DEDUP_REMOVED lines=14> */
[----:B------:R-:W-:Y:S01]  /*4a80*/  CS2R R24, SRZ ;  /* 0x0000000000187805 */ /* 0x000fe2000001ff00 */
[----:B------:R-:W-:-:S06]  /*4a90*/  UMOV UR5, UR36 ;  /* 0x0000002400057c82 */ /* 0x000fcc0008000000 */
.L_x_24:
[----:B------:R-:W-:Y:S01]  /*4aa0*/  UIADD3 UR36, UR5, 0x1, URZ ;  /* 0x0000000105247890 */ /* 0x000fe2000fffe03f */
[----:B------:R-:W-:-:S03]  /*4ab0*/  ISETP.NE.AND P3, PT, RZ, UR38, PT ;  /* 0x00000026ff007c0c */ /* 0x000fc6000bf65270 */
[----:B------:R-:W-:-:S04]  /*4ac0*/  UISETP.NE.AND UP0, UPT, UR36, 0x2, UPT ;  /* 0x000000022400788c */ /* 0x000fc8000bf05270 */
[----:B------:R-:W-:Y:S02]  /*4ad0*/  USEL UR4, URZ, 0x1, UP0 ;  /* 0x000000013f047887 */ /* 0x000fe40008000000 */
[----:B------:R-:W-:-:S04]  /*4ae0*/  USEL UR36, UR36, URZ, UP0 ;  /* 0x0000003f24247287 */ /* 0x000fc80008000000 */
[----:B------:R-:W-:Y:S01]  /*4af0*/  LOP3.LUT R16, R9, UR4, RZ, 0x3c, !PT ;  /* 0x0000000409107c12 */ /* 0x000fe2000f8e3cff */
[----:B------:R-:W-:Y:S07]  /*4b00*/  @P3 BRA `(.L_x_16) ;  /* 0x0000000000283947 */ /* 0x000fee0003800000 */
[----:B------:R-:W-:Y:S05]  /*4b10*/  @!P0 BRA `(.L_x_17) ;  /* 0x0000000000048947 */ /* 0x000fea0003800000 */
[----:B------:R-:W-:Y:S01]  /*4b20*/  BPT.TRAP 0x1 ;  /* 0x000000040000795c */ /* 0x000fe20000300000 */
.L_x_17:
[----:B------:R-:W-:Y:S01]  /*4b30*/  ULEA UR4, UR36, UR37, 0x3 ;  /* 0x0000002524047291 */ /* 0x000fe2000f8e183f */
[----:B------:R-:W-:-:S08]  /*4b40*/  SHF.L.U32 R0, R16, 0x1f, RZ ;  /* 0x0000001f10007819 */ /* 0x000fd000000006ff */
[----:B------:R0:W1:Y:S01]  /*4b50*/  SYNCS.PHASECHK.TRANS64.TRYWAIT P2, [UR4+0x31c30], R0 ;  /* 0x031c3000ff0075a7 */ /* 0x0000620008040144 */
[----:B------:R-:W-:Y:S05]  /*4b60*/  @!P0 BRA `(.L_x_18) ;  /* 0x0000000000048947 */ /* 0x000fea0003800000 */
[----:B------:R-:W-:Y:S01]  /*4b70*/  BPT.TRAP 0x1 ;  /* 0x000000040000795c */ /* 0x000fe20000300000 */
.L_x_18:
[----:B-1----:R-:W-:Y:S05]  /*4b80*/  @P2 BRA `(.L_x_16) ;  /* 0x0000000000082947 */ /* 0x002fea0003800000 */
[----:B------:R-:W1:Y:S02]  /*4b90*/  SYNCS.PHASECHK.TRANS64.TRYWAIT P2, [UR4+0x31c30], R0 ;  /* 0x031c3000ff0075a7 */ /* 0x000e640008040144 */
[----:B-1----:R-:W-:Y:S05]  /*4ba0*/  @!P2 BRA `(.L_x_19) ;  /* 0x00000094004ca947 */ /* 0x002fea0003800000 */
.L_x_16:
[----:B-1----:R-:W1:Y:S01]  /*4bb0*/  S2R R3, SR_TID.X ;  /* 0x0000000000037919 */ /* 0x002e620000002100 */
[----:B------:R-:W-:Y:S01]  /*4bc0*/  UIMAD UR4, UR36, 0x6c0, UR6 ;  /* 0x000006c0240478a4 */ /* 0x000fe2000f8e0206 */
[----:B------:R-:W-:Y:S01]  /*4bd0*/  UMOV UR31, 0x80000020 ;  /* 0x80000020001f7882 */ /* 0x000fe20000000000 */
[----:B------:R-:W-:Y:S02]  /*4be0*/  UMOV UR32, UR28 ;  /* 0x0000001c00207c82 */ /* 0x000fe40008000000 */
[----:B------:R-:W-:Y:S01]  /*4bf0*/  UIADD3 UR34, UR4, 0x40, URZ ;  /* 0x0000004004227890 */ /* 0x000fe2000fffe03f */
[----:B------:R-:W-:Y:S02]  /*4c00*/  UMOV UR33, UR29 ;  /* 0x0000001d00217c82 */ /* 0x000fe40008000000 */
[----:B------:R-:W-:Y:S01]  /*4c10*/  UMOV UR30, UR4 ;  /* 0x00000004001e7c82 */ /* 0x000fe20008000000 */
[----:B------:R-:W-:Y:S01]  /*4c20*/  UMOV UR35, 0x80000020 ;  /* 0x8000002000237882 */ /* 0x000fe20000000000 */
[----:B------:R-:W-:Y:S01]  /*4c30*/  UIADD3 UR42, UR4, 0x80, URZ ;  /* 0x00000080042a7890 */ /* 0x000fe2000fffe03f */
[----:B------:R-:W-:Y:S01]  /*4c40*/  UMOV UR40, UR28 ;  /* 0x0000001c00287c82 */ /* 0x000fe20008000000 */
        /* <DEDUP_REMOVED lines=15> */
[----:B-1----:R-:W-:Y:S01]  /*4d40*/  SHF.R.U32.HI R3, RZ, 0x7, R3 ;  /* 0x00000007ff037819 */ /* 0x002fe20000011603 */
[----:B------:R-:W-:Y:S01]  /*4d50*/  UMOV UR56, UR28 ;  /* 0x0000001c00387c82 */ /* 0x000fe20008000000 */
[----:B------:R-:W-:Y:S01]  /*4d60*/  UMOV UR57, UR29 ;  /* 0x0000001d00397c82 */ /* 0x000fe20008000000 */
[----:B------:R-:W-:Y:S01]  /*4d70*/  UMOV UR59, 0x80000020 ;  /* 0x80000020003b7882 */ /* 0x000fe20000000000 */
[----:B------:R-:W-:Y:S01]  /*4d80*/  UIADD3 UR7, UR4, 0x200, URZ ;  /* 0x0000020004077890 */ /* 0x000fe2000fffe03f */
[----:B0-----:R-:W-:Y:S01]  /*4d90*/  VIADD R0, R3, 0x8 ;  /* 0x0000000803007836 */ /* 0x001fe20000000000 */
[----:B------:R-:W-:Y:S01]  /*4da0*/  UIADD3 UR10, UR4, 0x2, URZ ;  /* 0x00000002040a7890 */ /* 0x000fe2000fffe03f */
[----:B------:R-:W-:Y:S01]  /*4db0*/  UMOV UR11, 0x80000020 ;  /* 0x80000020000b7882 */ /* 0x000fe20000000000 */
[----:B------:R-:W-:-:S02]  /*4dc0*/  UIADD3 UR14, UR4, 0x240, URZ ;  /* 0x00000240040e7890 */ /* 0x000fc4000fffe03f */
[----:B------:R0:W-:Y:S01]  /*4dd0*/  BAR.SYNC.DEFER_BLOCKING R0, 0x100 ;  /* 0x000400000000751d */ /* 0x0001e20000010000 */
[----:B------:R-:W-:Y:S02]  /*4de0*/  UIADD3 UR18, UR4, 0x242, URZ ;  /* 0x0000024204127890 */ /* 0x000fe4000fffe03f */
[----:B------:R-:W-:Y:S02]  /*4df0*/  UIADD3 UR22, UR4, 0x480, URZ ;  /* 0x0000048004167890 */ /* 0x000fe4000fffe03f */
[----:B------:R-:W-:Y:S01]  /*4e00*/  UIADD3 UR26, UR4, 0x482, URZ ;  /* 0x00000482041a7890 */ /* 0x000fe2000fffe03f */
[----:B------:R-:W-:Y:S01]  /*4e10*/  UMOV UR15, 0x80000020 ;  /* 0x80000020000f7882 */ /* 0x000fe20000000000 */
[----:B------:R-:W-:Y:S01]  /*4e20*/  UMOV UR19, 0x80000020 ;  /* 0x8000002000137882 */ /* 0x000fe20000000000 */
[----:B------:R-:W-:Y:S01]  /*4e30*/  UMOV UR23, 0x80000020 ;  /* 0x8000002000177882 */ /* 0x000fe20000000000 */
[----:B------:R-:W-:Y:S01]  /*4e40*/  UMOV UR27, 0x80000020 ;  /* 0x80000020001b7882 */ /* 0x000fe20000000000 */
[----:B------:R-:W-:-:S06]  /*4e50*/  WARPGROUP.ARRIVE ;  /* 0x00000000000079c5 */ /* 0x000fcc0000000000 */
[----:B------:R-:W-:Y:S01]  /*4e60*/  HGMMA.64x16x16.F32 R136, gdesc[UR28], RZ, !UPT, gsb0 ;  /* 0x002000001c8879f0 */ /* 0x000fe2000c0008ff */
[----:B------:R-:W-:Y:S01]  /*4e70*/  UIADD3 UR30, UR4, 0x1c0, URZ ;  /* 0x000001c0041e7890 */ /* 0x000fe2000fffe03f */
[----:B------:R-:W-:Y:S01]  /*4e80*/  UMOV UR31, 0x80000020 ;  /* 0x80000020001f7882 */ /* 0x000fe20000000000 */
[----:B------:R-:W-:Y:S02]  /*4e90*/  WARPGROUP.DEPBAR.LE gsb0, 0x0 ;  /* 0x00008000000079c5 */ /* 0x000fe40000010000 */
[----:B------:R-:W-:-:S06]  /*4ea0*/  WARPGROUP.ARRIVE ;  /* 0x00000000000079c5 */ /* 0x000fcc0000000000 */
[----:B------:R-:W-:Y:S01]  /*4eb0*/  HGMMA.64x16x16.F32 R128, gdesc[UR32], RZ, !UPT, gsb0 ;  /* 0x00200000208079f0 */ /* 0x000fe2000c0008ff */
[----:B------:R-:W-:Y:S01]  /*4ec0*/  UIADD3 UR34, UR4, 0x42, URZ ;  /* 0x0000004204227890 */ /* 0x000fe2000fffe03f */
[----:B------:R-:W-:Y:S01]  /*4ed0*/  UMOV UR32, UR8 ;  /* 0x0000000800207c82 */ /* 0x000fe20008000000 */
[----:B------:R-:W-:Y:S01]  /*4ee0*/  UMOV UR33, UR9 ;  /* 0x0000000900217c82 */ /* 0x000fe20008000000 */
        /* <DEDUP_REMOVED lines=54> */
[----:B------:R-:W-:Y:S01]  /*5250*/  UMOV UR32, UR12 ;  /* 0x0000000c00207c82 */ /* 0x000fe20008000000 */
[----:B------:R-:W-:Y:S01]  /*5260*/  UMOV UR33, UR13 ;  /* 0x0000000d00217c82 */ /* 0x000fe20008000000 */
        /* <DEDUP_REMOVED lines=217> */
[----:B------:R-:W-:Y:S01]  /*6000*/  UIADD3 UR4, UR4, 0x682, URZ ;  /* 0x0000068204047890 */ /* 0x000fe2000fffe03f */
[----:B------:R-:W-:Y:S02]  /*6010*/  WARPGROUP.DEPBAR.LE gsb0, 0x0 ;  /* 0x00008000000079c5 */ /* 0x000fe40000010000 */
[----:B------:R-:W-:-:S06]  /*6020*/  WARPGROUP.ARRIVE ;  /* 0x00000000000079c5 */ /* 0x000fcc0000000000 */
[----:B------:R-:W-:Y:S03]  /*6030*/  HGMMA.64x16x16.F32 R128, gdesc[UR32], R128, gsb0 ;  /* 0x00200000208079f0 */ /* 0x000fe60008000880 */
        /* <DEDUP_REMOVED lines=24> */
[----:B0-----:R-:W-:Y:S05]  /*61c0*/  @P3 BRA `(.L_x_20) ;  /* 0x0000000000283947 */ /* 0x001fea0003800000 */
[----:B------:R-:W-:Y:S05]  /*61d0*/  @!P0 BRA `(.L_x_21) ;  /* 0x0000000000048947 */ /* 0x000fea0003800000 */
[----:B------:R-:W-:Y:S01]  /*61e0*/  BPT.TRAP 0x1 ;  /* 0x000000040000795c */ /* 0x000fe20000300000 */
.L_x_21:
[----:B------:R-:W-:Y:S01]  /*61f0*/  ULEA UR4, UR5, UR37, 0x3 ;  /* 0x0000002505047291 */ /* 0x000fe2000f8e183f */
[----:B------:R-:W-:-:S08]  /*6200*/  SHF.L.U32 R0, R9, 0x1f, RZ ;  /* 0x0000001f09007819 */ /* 0x000fd000000006ff */
[----:B------:R0:W1:Y:S01]  /*6210*/  SYNCS.PHASECHK.TRANS64.TRYWAIT P2, [UR4+0x31c50], R0 ;  /* 0x031c5000ff0075a7 */ /* 0x0000620008040144 */
[----:B------:R-:W-:Y:S05]  /*6220*/  @!P0 BRA `(.L_x_22) ;  /* 0x0000000000048947 */ /* 0x000fea0003800000 */
[----:B------:R-:W-:Y:S01]  /*6230*/  BPT.TRAP 0x1 ;  /* 0x000000040000795c */ /* 0x000fe20000300000 */
.L_x_22:
[----:B-1----:R-:W-:Y:S05]  /*6240*/  @P2 BRA `(.L_x_20) ;  /* 0x0000000000082947 */ /* 0x002fea0003800000 */
[----:B------:R-:W1:Y:S02]  /*6250*/  SYNCS.PHASECHK.TRANS64.TRYWAIT P2, [UR4+0x31c50], R0 ;  /* 0x031c5000ff0075a7 */ /* 0x000e640008040144 */
[----:B-1----:R-:W-:Y:S05]  /*6260*/  @!P2 BRA `(.L_x_23) ;  /* 0x0000007c00b4a947 */ /* 0x002fea0003800000 */
.L_x_20:
[----:B------:R-:W-:Y:S01]  /*6270*/  UIADD3 UR4, UR37, 0x200, URZ ;  /* 0x0000020025047890 */ /* 0x000fe2000fffe03f */
[----:B------:R-:W-:Y:S01]  /*6280*/  WARPGROUP.ARRIVE ;  /* 0x00000000000079c5 */ /* 0x000fe20000000000 */
[----:B------:R-:W-:Y:S01]  /*6290*/  ULOP3.LUT UR7, UR39, 0x10000, URZ, 0xfc, !UPT ;  /* 0x0001000027077892 */ /* 0x000fe2000f8efc3f */
[----:B01----:R-:W-:Y:S01]  /*62a0*/  FMNMX.FTZ R0, R136, R5, !PT ;  /* 0x0000000588007209 */ /* 0x003fe20007810000 */
[----:B------:R-:W-:Y:S01]  /*62b0*/  USHF.R.U32.HI UR4, URZ, 0x4, UR4 ;  /* 0x000000043f047899 */ /* 0x000fe20008011604 */
[----:B------:R-:W-:Y:S01]  /*62c0*/  FMNMX.FTZ R22, R138, R8, !PT ;  /* 0x000000088a167209 */ /* 0x000fe20007810000 */
[----:B------:R-:W-:Y:S01]  /*62d0*/  UMOV UR33, 0xc0000010 ;  /* 0xc000001000217882 */ /* 0x000fe20000000000 */
[----:B------:R-:W-:Y:S01]  /*62e0*/  UMOV UR35, 0x80000020 ;  /* 0x8000002000237882 */ /* 0x000fe20000000000 */
[----:B------:R-:W-:Y:S01]  /*62f0*/  ULOP3.LUT UR4, UR4, 0x3fff, URZ, 0xc0, !UPT ;  /* 0x00003fff04047892 */ /* 0x000fe2000f8ec03f */
[----:B------:R-:W-:Y:S01]  /*6300*/  FMNMX.FTZ R3, R137, R0, !PT ;  /* 0x0000000089037209 */ /* 0x000fe20007810000 */
[----:B------:R-:W-:Y:S01]  /*6310*/  UMOV UR32, UR7 ;  /* 0x0000000700207c82 */ /* 0x000fe20008000000 */
[----:B------:R-:W-:Y:S01]  /*6320*/  FMNMX.FTZ R23, R139, R22, !PT ;  /* 0x000000168b177209 */ /* 0x000fe20007810000 */
[----:B------:R-:W-:Y:S01]  /*6330*/  ULOP3.LUT UR4, UR4, 0x2400000, URZ, 0xfc, !UPT ;  /* 0x0240000004047892 */ /* 0x000fe2000f8efc3f */
[----:B------:R-:W-:-:S03]  /*6340*/  FMNMX.FTZ R0, R140, R3, !PT ;  /* 0x000000038c007209 */ /* 0x000fc60007810000 */
[----:B------:R-:W-:Y:S01]  /*6350*/  UIMAD UR4, UR5, 0x6c0, UR4 ;  /* 0x000006c0050478a4 */ /* 0x000fe2000f8e0204 */
[----:B------:R-:W-:-:S04]  /*6360*/  FMNMX.FTZ R3, R141, R0, !PT ;  /* 0x000000008d037209 */ /* 0x000fc80007810000 */
[----:B------:R-:W-:Y:S02]  /*6370*/  FMNMX.FTZ R0, R128, R3, !PT ;  /* 0x0000000380007209 */ /* 0x000fe40007810000 */
[----:B------:R-:W-:Y:S02]  /*6380*/  UMOV UR34, UR4 ;  /* 0x0000000400227c82 */ /* 0x000fe40008000000 */
[----:B------:R-:W-:Y:S01]  /*6390*/  HGMMA.64x96x16.F32 R24, gdesc[UR32].tnspB, R24, gsb0 ;  /* 0x41600000201879f0 */ /* 0x000fe20008000818 */
[----:B------:R-:W-:Y:S01]  /*63a0*/  UIADD3 UR32, UR7, 0x180, URZ ;  /* 0x0000018007207890 */ /* 0x000fe2000fffe03f */
[----:B------:R-:W-:Y:S01]  /*63b0*/  FMNMX.FTZ R3, R129, R0, !PT ;  /* 0x0000000081037209 */ /* 0x000fe20007810000 */
[----:B------:R-:W-:Y:S01]  /*63c0*/  UIADD3 UR34, UR4, 0x40, URZ ;  /* 0x0000004004227890 */ /* 0x000fe2000fffe03f */
[----:B------:R-:W-:Y:S01]  /*63d0*/  UMOV UR33, 0xc0000010 ;  /* 0xc000001000217882 */ /* 0x000fe20000000000 */
[----:B------:R-:W-:Y:S01]  /*63e0*/  UMOV UR35, 0x80000020 ;  /* 0x8000002000237882 */ /* 0x000fe20000000000 */
[----:B------:R-:W-:-:S04]  /*63f0*/  FMNMX.FTZ R0, R132, R3, !PT ;  /* 0x0000000384007209 */ /* 0x000fc80007810000 */
        /* <DEDUP_REMOVED lines=22> */
[----:B------:R-:W-:Y:S01]  /*6560*/  FMNMX.FTZ R3, R81, R0, !PT ;  /* 0x0000000051037209 */ /* 0x000fe20007810000 */
[----:B------:R-:W-:Y:S02]  /*6570*/  WARPGROUP.DEPBAR.LE gsb0, 0x0 ;  /* 0x00008000000079c5 */ /* 0x000fe40000010000 */
[----:B------:R-:W-:Y:S01]  /*6580*/  WARPGROUP.ARRIVE ;  /* 0x00000000000079c5 */ /* 0x000fe20000000000 */
[----:B------:R-:W-:-:S04]  /*6590*/  FMNMX.FTZ R0, R84, R3, !PT ;  /* 0x0000000354007209 */ /* 0x000fc80007810000 */
[----:B------:R-:W-:Y:S01]  /*65a0*/  FMNMX.FTZ R3, R85, R0, !PT ;  /* 0x0000000055037209 */ /* 0x000fe20007810000 */
[----:B------:R-:W-:Y:S01]  /*65b0*/  HGMMA.64x96x16.F32 R24, gdesc[UR32].tnspB, R24, gsb0 ;  /* 0x41600000201879f0 */ /* 0x000fe20008000818 */
[----:B------:R-:W-:Y:S02]  /*65c0*/  UIADD3 UR32, UR7, 0x300, URZ ;  /* 0x0000030007207890 */ /* 0x000fe4000fffe03f */
[----:B------:R-:W-:Y:S01]  /*65d0*/  UIADD3 UR34, UR4, 0x80, URZ ;  /* 0x0000008004227890 */ /* 0x000fe2000fffe03f */
[----:B------:R-:W-:Y:S01]  /*65e0*/  FMNMX.FTZ R0, R72, R3, !PT ;  /* 0x0000000348007209 */ /* 0x000fe20007810000 */
[----:B------:R-:W-:Y:S01]  /*65f0*/  UMOV UR33, 0xc0000010 ;  /* 0xc000001000217882 */ /* 0x000fe20000000000 */
[----:B------:R-:W-:Y:S02]  /*6600*/  UMOV UR35, 0x80000020 ;  /* 0x8000002000237882 */ /* 0x000fe40000000000 */
[----:B------:R-:W-:-:S04]  /*6610*/  FMNMX.FTZ R3, R73, R0, !PT ;  /* 0x0000000049037209 */ /* 0x000fc80007810000 */
[----:B------:R-:W-:Y:S02]  /*6620*/  FMNMX.FTZ R0, R76, R3, !PT ;  /* 0x000000034c007209 */ /* 0x000fe40007810000 */
[----:B------:R-:W0:Y:S02]  /*6630*/  LDC R3, c[0x0][0x988] ;  /* 0x00026200ff037b82 */ /* 0x000e240000000800 */
[----:B------:R-:W-:-:S05]  /*6640*/  FMNMX.FTZ R9, R77, R0, !PT ;  /* 0x000000004d097209 */ /* 0x000fca0007810000 */
[----:B------:R-:W1:Y:S02]  /*6650*/  SHFL.BFLY PT, R0, R9, 0x2, 0x1f ;  /* 0x0c401f0009007f89 */ /* 0x000e6400000e0000 */
[----:B-1----:R-:W-:-:S05]  /*6660*/  FMNMX.FTZ R12, R9, R0, !PT ;  /* 0x00000000090c7209 */ /* 0x002fca0007810000 */
[----:B------:R-:W1:Y:S02]  /*6670*/  SHFL.BFLY PT, R11, R12, 0x1, 0x1f ;  /* 0x0c201f000c0b7f89 */ /* 0x000e6400000e0000 */
[----:B-1----:R-:W-:-:S05]  /*6680*/  FMNMX.FTZ R0, R12, R11, !PT ;  /* 0x0000000b0c007209 */ /* 0x002fca0007810000 */
[----:B------:R-:W-:-:S04]  /*6690*/  FADD.FTZ R10, -R0, R5 ;  /* 0x00000005000a7221 */ /* 0x000fc80000010100 */
[-C--:B0-----:R-:W-:Y:S01]  /*66a0*/  FMUL.FTZ R5, R10, R3.reuse ;  /* 0x000000030a057220 */ /* 0x081fe20000410000 */
[----:B------:R-:W-:-:S04]  /*66b0*/  FMUL.FTZ R10, R0, R3 ;  /* 0x00000003000a7220 */ /* 0x000fc80000410000 */
[--C-:B------:R-:W-:Y:S01]  /*66c0*/  FFMA.FTZ R14, R128, R3, -R10.reuse ;  /* 0x00000003800e7223 */ /* 0x100fe2000001080a */
[----:B------:R-:W-:Y:S01]  /*66d0*/  FMNMX.FTZ R128, R142, R23, !PT ;  /* 0x000000178e807209 */ /* 0x000fe20007810000 */
[-CC-:B------:R-:W-:Y:S01]  /*66e0*/  FFMA.FTZ R22, R120, R3.reuse, -R10.reuse ;  /* 0x0000000378167223 */ /* 0x180fe2000001080a */
[-CC-:B------:R-:W-:Y:S01]  /*66f0*/  FFMA.FTZ R15, R129, R3.reuse, -R10.reuse ;  /* 0x00000003810f7223 */ /* 0x180fe2000001080a */
[-CC-:B------:R-:W-:Y:S01]  /*6700*/  FFMA.FTZ R129, R125, R3.reuse, -R10.reuse ;  /* 0x000000037d817223 */ /* 0x180fe2000001080a */
[----:B------:R-:W-:Y:S01]  /*6710*/  FMNMX.FTZ R23, R143, R128, !PT ;  /* 0x000000808f177209 */ /* 0x000fe20007810000 */
[-CC-:B------:R-:W-:Y:S01]  /*6720*/  FFMA.FTZ R128, R121, R3.reuse, -R10.reuse ;  /* 0x0000000379807223 */ /* 0x180fe2000001080a */
[-CC-:B------:R-:W-:Y:S01]  /*6730*/  FFMA.FTZ R13, R141, R3.reuse, -R10.reuse ;  /* 0x000000038d0d7223 */ /* 0x180fe2000001080a */
[--C-:B------:R-:W-:Y:S01]  /*6740*/  FFMA.FTZ R12, R140, R3, -R10.reuse ;  /* 0x000000038c0c7223 */ /* 0x100fe2000001080a */
[----:B------:R-:W-:Y:S01]  /*6750*/  FMNMX.FTZ R120, R130, R23, !PT ;  /* 0x0000001782787209 */ /* 0x000fe20007810000 */
[----:B------:R-:W0:Y:S01]  /*6760*/  S2R R141, SR_TID.X ;  /* 0x00000000008d7919 */ /* 0x000e220000002100 */
[----:B------:R1:W-:Y:S01]  /*6770*/  MUFU.EX2 R23, R128 ;  /* 0x0000008000177308 */ /* 0x0003e20000000800 */
[----:B------:R-:W-:Y:S01]  /*6780*/  FFMA.FTZ R9, R136, R3, -R10 ;  /* 0x0000000388097223 */ /* 0x000fe2000001080a */
[----:B------:R-:W-:Y:S01]  /*6790*/  FMNMX.FTZ R121, R131, R120, !PT ;  /* 0x0000007883797209 */ /* 0x000fe20007810000 */
[----:B------:R-:W-:-:S02]  /*67a0*/  WARPGROUP.DEPBAR.LE gsb0, 0x0 ;  /* 0x00008000000079c5 */ /* 0x000fc40000010000 */
[----:B------:R-:W-:Y:S01]  /*67b0*/  WARPGROUP.ARRIVE ;  /* 0x00000000000079c5 */ /* 0x000fe20000000000 */
[--C-:B------:R-:W-:Y:S01]  /*67c0*/  FFMA.FTZ R120, R124, R3, -R10.reuse ;  /* 0x000000037c787223 */ /* 0x100fe2000001080a */
[----:B------:R-:W-:Y:S01]  /*67d0*/  FMNMX.FTZ R124, R134, R121, !PT ;  /* 0x00000079867c7209 */ /* 0x000fe20007810000 */
[-CC-:B------:R-:W-:Y:S01]  /*67e0*/  FFMA.FTZ R11, R137, R3.reuse, -R10.reuse ;  /* 0x00000003890b7223 */ /* 0x180fe2000001080a */
[-CC-:B------:R-:W-:Y:S01]  /*67f0*/  FFMA.FTZ R20, R132, R3.reuse, -R10.reuse ;  /* 0x0000000384147223 */ /* 0x180fe2000001080a */
[-CC-:B------:R-:W-:Y:S01]  /*6800*/  FFMA.FTZ R21, R133, R3.reuse, -R10.reuse ;  /* 0x0000000385157223 */ /* 0x180fe2000001080a */
[----:B------:R-:W-:Y:S01]  /*6810*/  HGMMA.64x96x16.F32 R24, gdesc[UR32].tnspB, R24, gsb0 ;  /* 0x41600000201879f0 */ /* 0x000fe20008000818 */
[----:B------:R-:W-:Y:S01]  /*6820*/  UIADD3 UR32, UR7, 0x480, URZ ;  /* 0x0000048007207890 */ /* 0x000fe2000fffe03f */
[----:B------:R-:W-:Y:S01]  /*6830*/  FMNMX.FTZ R121, R135, R124, !PT ;  /* 0x0000007c87797209 */ /* 0x000fe20007810000 */
[----:B------:R-:W-:Y:S01]  /*6840*/  UIADD3 UR34, UR4, 0xc0, URZ ;  /* 0x000000c004227890 */ /* 0x000fe2000fffe03f */
[--C-:B------:R-:W-:Y:S01]  /*6850*/  FFMA.FTZ R112, R112, R3, -R10.reuse ;  /* 0x0000000370707223 */ /* 0x100fe2000001080a */
[----:B------:R-:W-:Y:S01]  /*6860*/  UMOV UR33, 0xc0000010 ;  /* 0xc000001000217882 */ /* 0x000fe20000000000 */
[----:B------:R-:W-:Y:S01]  /*6870*/  UMOV UR35, 0x80000020 ;  /* 0x8000002000237882 */ /* 0x000fe20000000000 */
        /* <DEDUP_REMOVED lines=9> */
[-CC-:B------:R-:W-:Y:S01]  /*6910*/  FFMA.FTZ R109, R109, R3.reuse, -R10.reuse ;  /* 0x000000036d6d7223 */ /* 0x180fe2000001080a */
[-CC-:B------:R-:W-:Y:S01]  /*6920*/  FFMA.FTZ R96, R96, R3.reuse, -R10.reuse ;  /* 0x0000000360607223 */ /* 0x180fe2000001080a */
[-CC-:B------:R-:W-:Y:S01]  /*6930*/  FFMA.FTZ R97, R97, R3.reuse, -R10.reuse ;  /* 0x0000000361617223 */ /* 0x180fe2000001080a */
[----:B------:R-:W-:Y:S01]  /*6940*/  FMNMX.FTZ R125, R127, R124, !PT ;  /* 0x0000007c7f7d7209 */ /* 0x000fe20007810000 */
[-CC-:B------:R-:W-:Y:S01]  /*6950*/  FFMA.FTZ R100, R100, R3.reuse, -R10.reuse ;  /* 0x0000000364647223 */ /* 0x180fe2000001080a */
[----:B0-----:R-:W-:Y:S01]  /*6960*/  SHF.R.U32.HI R140, RZ, 0x7, R141 ;  /* 0x00000007ff8c7819 */ /* 0x001fe2000001168d */
[--C-:B------:R-:W-:Y:S01]  /*6970*/  FFMA.FTZ R101, R101, R3, -R10.reuse ;  /* 0x0000000365657223 */ /* 0x100fe2000001080a */
[----:B------:R-:W-:Y:S01]  /*6980*/  FMNMX.FTZ R124, R114, R125, !PT ;  /* 0x0000007d727c7209 */ /* 0x000fe20007810000 */
[-CC-:B------:R-:W-:Y:S01]  /*6990*/  FFMA.FTZ R88, R88, R3.reuse, -R10.reuse ;  /* 0x0000000358587223 */ /* 0x180fe2000001080a */
[----:B------:R-:W-:Y:S01]  /*69a0*/  ISETP.GE.U32.AND P2, PT, R141, 0x180, PT ;  /* 0x000001808d00780c */ /* 0x000fe20003f46070 */
        /* <DEDUP_REMOVED lines=12> */
[----:B------:R-:W-:Y:S01]  /*6a70*/  FFMA.FTZ R77, R77, R3, -R10 ;  /* 0x000000034d4d7223 */ /* 0x000fe2000001080a */
[----:B------:R-:W-:Y:S01]  /*6a80*/  FMNMX.FTZ R124, R106, R125, !PT ;  /* 0x0000007d6a7c7209 */ /* 0x000fe20007810000 */
[----:B------:R0:W-:Y:S03]  /*6a90*/  MUFU.EX2 R121, R129 ;  /* 0x0000008100797308 */ /* 0x0001e60000000800 */
[----:B------:R-:W-:-:S04]  /*6aa0*/  FMNMX.FTZ R125, R107, R124, !PT ;  /* 0x0000007c6b7d7209 */ /* 0x000fc80007810000 */
[----:B------:R-:W-:Y:S01]  /*6ab0*/  FMNMX.FTZ R124, R110, R125, !PT ;  /* 0x0000007d6e7c7209 */ /* 0x000fe20007810000 */
[----:B------:R-:W2:Y:S03]  /*6ac0*/  MUFU.EX2 R5, R5 ;  /* 0x0000000500057308 */ /* 0x000ea60000000800 */
[----:B------:R-:W-:-:S04]  /*6ad0*/  FMNMX.FTZ R125, R111, R124, !PT ;  /* 0x0000007c6f7d7209 */ /* 0x000fc80007810000 */
[----:B------:R-:W-:Y:S01]  /*6ae0*/  FMNMX.FTZ R124, R98, R125, !PT ;  /* 0x0000007d627c7209 */ /* 0x000fe20007810000 */
[----:B------:R-:W3:Y:S03]  /*6af0*/  MUFU.EX2 R9, R9 ;  /* 0x0000000900097308 */ /* 0x000ee60000000800 */
[----:B------:R-:W-:-:S04]  /*6b00*/  FMNMX.FTZ R125, R99, R124, !PT ;  /* 0x0000007c637d7209 */ /* 0x000fc80007810000 */
[----:B------:R-:W-:Y:S01]  /*6b10*/  FMNMX.FTZ R124, R102, R125, !PT ;  /* 0x0000007d667c7209 */ /* 0x000fe20007810000 */
[----:B------:R-:W4:Y:S03]  /*6b20*/  MUFU.EX2 R11, R11 ;  /* 0x0000000b000b7308 */ /* 0x000f260000000800 */
[----:B------:R-:W-:-:S04]  /*6b30*/  FMNMX.FTZ R125, R103, R124, !PT ;  /* 0x0000007c677d7209 */ /* 0x000fc80007810000 */
[----:B------:R-:W-:Y:S01]  /*6b40*/  FMNMX.FTZ R124, R90, R125, !PT ;  /* 0x0000007d5a7c7209 */ /* 0x000fe20007810000 */
[----:B------:R-:W-:Y:S03]  /*6b50*/  MUFU.EX2 R12, R12 ;  /* 0x0000000c000c7308 */ /* 0x000fe60000000800 */
        /* <DEDUP_REMOVED lines=9> */
[----:B------:R-:W-:Y:S01]  /*6bf0*/  FMNMX.FTZ R125, R87, R124, !PT ;  /* 0x0000007c577d7209 */ /* 0x000fe20007810000 */
[----:B------:R-:W-:Y:S02]  /*6c00*/  WARPGROUP.DEPBAR.LE gsb0, 0x0 ;  /* 0x00008000000079c5 */ /* 0x000fe40000010000 */
[----:B------:R-:W-:Y:S01]  /*6c10*/  WARPGROUP.ARRIVE ;  /* 0x00000000000079c5 */ /* 0x000fe20000000000 */
[----:B------:R-:W-:Y:S01]  /*6c20*/  FMNMX.FTZ R124, R74, R125, !PT ;  /* 0x0000007d4a7c7209 */ /* 0x000fe20007810000 */
[----:B------:R-:W-:Y:S03]  /*6c30*/  MUFU.EX2 R20, R20 ;  /* 0x0000001400147308 */ /* 0x000fe60000000800 */
[----:B------:R-:W-:Y:S01]  /*6c40*/  FMNMX.FTZ R125, R75, R124, !PT ;  /* 0x0000007c4b7d7209 */ /* 0x000fe20007810000 */
[----:B------:R-:W-:Y:S01]  /*6c50*/  HGMMA.64x96x16.F32 R24, gdesc[UR32].tnspB, R24, gsb0 ;  /* 0x41600000201879f0 */ /* 0x000fe20008000818 */
[----:B------:R-:W-:-:S02]  /*6c60*/  UIADD3 UR32, UR7, 0x600, URZ ;  /* 0x0000060007207890 */ /* 0x000fc4000fffe03f */
[----:B------:R-:W-:Y:S01]  /*6c70*/  UIADD3 UR34, UR4, 0x100, URZ ;  /* 0x0000010004227890 */ /* 0x000fe2000fffe03f */
[----:B------:R-:W-:Y:S01]  /*6c80*/  FMNMX.FTZ R124, R78, R125, !PT ;  /* 0x0000007d4e7c7209 */ /* 0x000fe20007810000 */
[----:B------:R-:W-:Y:S01]  /*6c90*/  UMOV UR33, 0xc0000010 ;  /* 0xc000001000217882 */ /* 0x000fe20000000000 */
[----:B------:R-:W-:Y:S01]  /*6ca0*/  UMOV UR35, 0x80000020 ;  /* 0x8000002000237882 */ /* 0x000fe20000000000 */
[----:B------:R-:W-:Y:S01]  /*6cb0*/  MUFU.EX2 R21, R21 ;  /* 0x0000001500157308 */ /* 0x000fe20000000800 */
[----:B------:R-:W-:-:S05]  /*6cc0*/  FMNMX.FTZ R124, R79, R124, !PT ;  /* 0x0000007c4f7c7209 */ /* 0x000fca0007810000 */
[----:B------:R-:W5:Y:S02]  /*6cd0*/  SHFL.BFLY PT, R125, R124, 0x2, 0x1f ;  /* 0x0c401f007c7d7f89 */ /* 0x000f6400000e0000 */
[----:B------:R-:W-:Y:S08]  /*6ce0*/  MUFU.EX2 R22, R22 ;  /* 0x0000001600167308 */ /* 0x000ff00000000800 */
[----:B------:R-:W-:Y:S08]  /*6cf0*/  MUFU.EX2 R120, R120 ;  /* 0x0000007800787308 */ /* 0x000ff00000000800 */
[----:B------:R-:W-:Y:S01]  /*6d00*/  MUFU.EX2 R112, R112 ;  /* 0x0000007000707308 */ /* 0x000fe20000000800 */
[----:B-----5:R-:W-:Y:S01]  /*6d10*/  FMNMX.FTZ R125, R124, R125, !PT ;  /* 0x0000007d7c7d7209 */ /* 0x020fe20007810000 */
[----:B------:R-:W-:Y:S01]  /*6d20*/  FFMA.FTZ R124, R73, R3, -R10 ;  /* 0x00000003497c7223 */ /* 0x000fe2000001080a */
[----:B------:R-:W-:-:S05]  /*6d30*/  IMAD.U32 R10, RZ, RZ, UR36 ;  /* 0x00000024ff0a7e24 */ /* 0x000fca000f8e00ff */
[----:B------:R-:W-:Y:S01]  /*6d40*/  MUFU.EX2 R113, R113 ;  /* 0x0000007100717308 */ /* 0x000fe20000000800 */
[----:B-1----:R-:W1:Y:S01]  /*6d50*/  SHFL.BFLY PT, R128, R125, 0x1, 0x1f ;  /* 0x0c201f007d807f89 */ /* 0x002e6200000e0000 */
[----:B------:R-:W-:-:S06]  /*6d60*/  @!P1 LEA R10, R10, UR37, 0x3 ;  /* 0x000000250a0a9c11 */ /* 0x000fcc000f8e18ff */
[----:B------:R-:W-:Y:S01]  /*6d70*/  MUFU.EX2 R116, R116 ;  /* 0x0000007400747308 */ /* 0x000fe20000000800 */
[----:B------:R-:W-:-:S05]  /*6d80*/  @!P1 VIADD R10, R10, 0x31c40 ;  /* 0x00031c400a0a9836 */ /* 0x000fca0000000000 */
[----:B------:R-:W-:Y:S02]  /*6d90*/  @!P1 PRMT R10, RZ, 0x654, R10 ;  /* 0x00000654ff0a9816 */ /* 0x000fe4000000000a */
[----:B------:R-:W-:Y:S08]  /*6da0*/  MUFU.EX2 R117, R117 ;  /* 0x0000007500757308 */ /* 0x000ff00000000800 */
[----:B------:R-:W-:Y:S01]  /*6db0*/  MUFU.EX2 R104, R104 ;  /* 0x0000006800687308 */ /* 0x000fe20000000800 */
[----:B-1----:R-:W-:-:S05]  /*6dc0*/  FMNMX.FTZ R73, R125, R128, !PT ;  /* 0x000000807d497209 */ /* 0x002fca0007810000 */
[C---:B------:R-:W-:Y:S01]  /*6dd0*/  FADD.FTZ R8, -R73.reuse, R8 ;  /* 0x0000000849087221 */ /* 0x040fe20000010100 */
[-C--:B------:R-:W-:Y:S01]  /*6de0*/  FMUL.FTZ R128, R73, R3.reuse ;  /* 0x0000000349807220 */ /* 0x080fe20000410000 */
[----:B------:R-:W-:Y:S02]  /*6df0*/  MUFU.EX2 R105, R105 ;  /* 0x0000006900697308 */ /* 0x000fe40000000800 */
[-C--:B------:R-:W-:Y:S01]  /*6e00*/  FMUL.FTZ R8, R8, R3.reuse ;  /* 0x0000000308087220 */ /* 0x080fe20000410000 */
[-CC-:B0-----:R-:W-:Y:S01]  /*6e10*/  FFMA.FTZ R129, R138, R3.reuse, -R128.reuse ;  /* 0x000000038a817223 */ /* 0x181fe20000010880 */
[-CC-:B------:R-:W-:Y:S01]  /*6e20*/  FFMA.FTZ R132, R139, R3.reuse, -R128.reuse ;  /* 0x000000038b847223 */ /* 0x180fe20000010880 */
[-CC-:B------:R-:W-:Y:S01]  /*6e30*/  FFMA.FTZ R136, R142, R3.reuse, -R128.reuse ;  /* 0x000000038e887223 */ /* 0x180fe20000010880 */
[-CC-:B------:R-:W-:Y:S01]  /*6e40*/  FFMA.FTZ R137, R143, R3.reuse, -R128.reuse ;  /* 0x000000038f897223 */ /* 0x180fe20000010880 */
[-CC-:B------:R-:W-:Y:S01]  /*6e50*/  FFMA.FTZ R133, R130, R3.reuse, -R128.reuse ;  /* 0x0000000382857223 */ /* 0x180fe20000010880 */
[----:B------:R0:W-:Y:S01]  /*6e60*/  MUFU.EX2 R125, R8 ;  /* 0x00000008007d7308 */ /* 0x0001e20000000800 */
[-CC-:B------:R-:W-:Y:S01]  /*6e70*/  FFMA.FTZ R138, R131, R3.reuse, -R128.reuse ;  /* 0x00000003838a7223 */ /* 0x180fe20000010880 */
[-CC-:B------:R-:W-:Y:S01]  /*6e80*/  FFMA.FTZ R131, R134, R3.reuse, -R128.reuse ;  /* 0x0000000386837223 */ /* 0x180fe20000010880 */
[-CC-:B------:R-:W-:Y:S01]  /*6e90*/  FFMA.FTZ R134, R135, R3.reuse, -R128.reuse ;  /* 0x0000000387867223 */ /* 0x180fe20000010880 */
[-CC-:B------:R-:W-:Y:S01]  /*6ea0*/  FFMA.FTZ R130, R122, R3.reuse, -R128.reuse ;  /* 0x000000037a827223 */ /* 0x180fe20000010880 */
[-CC-:B------:R-:W-:Y:S01]  /*6eb0*/  FFMA.FTZ R122, R126, R3.reuse, -R128.reuse ;  /* 0x000000037e7a7223 */ /* 0x180fe20000010880 */
[-CC-:B------:R-:W-:Y:S01]  /*6ec0*/  FFMA.FTZ R126, R127, R3.reuse, -R128.reuse ;  /* 0x000000037f7e7223 */ /* 0x180fe20000010880 */
[----:B------:R-:W-:Y:S01]  /*6ed0*/  FFMA.FTZ R127, R115, R3, -R128 ;  /* 0x00000003737f7223 */ /* 0x000fe20000010880 */
[----:B------:R-:W1:Y:S01]  /*6ee0*/  MUFU.EX2 R129, R129 ;  /* 0x0000008100817308 */ /* 0x000e620000000800 */
[----:B0-----:R-:W-:-:S02]  /*6ef0*/  VIADD R8, R140, 0x9 ;  /* 0x000000098c087836 */ /* 0x001fc40000000000 */
[-CC-:B------:R-:W-:Y:S01]  /*6f00*/  FFMA.FTZ R115, R118, R3.reuse, -R128.reuse ;  /* 0x0000000376737223 */ /* 0x180fe20000010880 */
[-CC-:B------:R-:W-:Y:S01]  /*6f10*/  FFMA.FTZ R118, R119, R3.reuse, -R128.reuse ;  /* 0x0000000377767223 */ /* 0x180fe20000010880 */
[-CC-:B------:R-:W-:Y:S01]  /*6f20*/  FFMA.FTZ R119, R110, R3.reuse, -R128.reuse ;  /* 0x000000036e777223 */ /* 0x180fe20000010880 */
[-CC-:B------:R-:W-:Y:S01]  /*6f30*/  FFMA.FTZ R110, R111, R3.reuse, -R128.reuse ;  /* 0x000000036f6e7223 */ /* 0x180fe20000010880 */
[----:B------:R-:W-:Y:S01]  /*6f40*/  SEL R8, R8, 0x9, !P2 ;  /* 0x0000000908087807 */ /* 0x000fe20005000000 */
[-CC-:B------:R-:W-:Y:S01]  /*6f50*/  FFMA.FTZ R123, R123, R3.reuse, -R128.reuse ;  /* 0x000000037b7b7223 */ /* 0x180fe20000010880 */
[----:B------:R-:W0:Y:S01]  /*6f60*/  MUFU.EX2 R132, R132 ;  /* 0x0000008400847308 */ /* 0x000e220000000800 */
[-CC-:B------:R-:W-:Y:S01]  /*6f70*/  FFMA.FTZ R114, R114, R3.reuse, -R128.reuse ;  /* 0x0000000372727223 */ /* 0x180fe20000010880 */
[-CC-:B------:R-:W-:Y:S01]  /*6f80*/  FFMA.FTZ R103, R103, R3.reuse, -R128.reuse ;  /* 0x0000000367677223 */ /* 0x180fe20000010880 */
[-CC-:B------:R-:W-:Y:S01]  /*6f90*/  FFMA.FTZ R106, R106, R3.reuse, -R128.reuse ;  /* 0x000000036a6a7223 */ /* 0x180fe20000010880 */
[----:B------:R-:W-:Y:S01]  /*6fa0*/  FFMA.FTZ R107, R107, R3, -R128 ;  /* 0x000000036b6b7223 */ /* 0x000fe20000010880 */
[----:B------:R-:W-:-:S02]  /*6fb0*/  WARPGROUP.DEPBAR.LE gsb0, 0x0 ;  /* 0x00008000000079c5 */ /* 0x000fc40000010000 */
[----:B------:R-:W-:Y:S01]  /*6fc0*/  WARPGROUP.ARRIVE ;  /* 0x00000000000079c5 */ /* 0x000fe20000000000 */
[----:B------:R-:W5:Y:S01]  /*6fd0*/  MUFU.EX2 R136, R136 ;  /* 0x0000008800887308 */ /* 0x000f620000000800 */
[-CC-:B------:R-:W-:Y:S01]  /*6fe0*/  FFMA.FTZ R86, R86, R3.reuse, -R128.reuse ;  /* 0x0000000356567223 */ /* 0x180fe20000010880 */
[-CC-:B------:R-:W-:Y:S01]  /*6ff0*/  FFMA.FTZ R87, R87, R3.reuse, -R128.reuse ;  /* 0x0000000357577223 */ /* 0x180fe20000010880 */
[-CC-:B------:R-:W-:Y:S01]  /*7000*/  FFMA.FTZ R75, R75, R3.reuse, -R128.reuse ;  /* 0x000000034b4b7223 */ /* 0x180fe20000010880 */
[-CC-:B------:R-:W-:Y:S01]  /*7010*/  FFMA.FTZ R78, R78, R3.reuse, -R128.reuse ;  /* 0x000000034e4e7223 */ /* 0x180fe20000010880 */
[----:B------:R-:W-:Y:S01]  /*7020*/  HGMMA.64x96x16.F32 R24, gdesc[UR32].tnspB, R24, gsb0 ;  /* 0x41600000201879f0 */ /* 0x000fe20008000818 */
[----:B------:R-:W-:Y:S01]  /*7030*/  UIADD3 UR32, UR7, 0x780, URZ ;  /* 0x0000078007207890 */ /* 0x000fe2000fffe03f */
[----:B------:R-:W-:Y:S01]  /*7040*/  FFMA.FTZ R79, R79, R3, -R128 ;  /* 0x000000034f4f7223 */ /* 0x000fe20000010880 */
[----:B------:R-:W-:Y:S01]  /*7050*/  UIADD3 UR34, UR4, 0x140, URZ ;  /* 0x0000014004227890 */ /* 0x000fe2000fffe03f */
[----:B------:R-:W5:Y:S01]  /*7060*/  MUFU.EX2 R137, R137 ;  /* 0x0000008900897308 */ /* 0x000f620000000800 */
[----:B------:R-:W-:Y:S01]  /*7070*/  UMOV UR33, 0xc0000010 ;  /* 0xc000001000217882 */ /* 0x000fe20000000000 */
[----:B------:R-:W-:Y:S01]  /*7080*/  UMOV UR35, 0x80000020 ;  /* 0x8000002000237882 */ /* 0x000fe20000000000 */
[C---:B------:R-:W-:Y:S01]  /*7090*/  ISETP.GT.AND P2, PT, R4.reuse, RZ, PT ;  /* 0x000000ff0400720c */ /* 0x040fe20003f44270 */
[----:B------:R-:W-:-:S04]  /*70a0*/  VIADD R4, R4, 0xffffffff ;  /* 0xffffffff04047836 */ /* 0x000fc80000000000 */
[----:B------:R-:W5:Y:S08]  /*70b0*/  MUFU.EX2 R133, R133 ;  /* 0x0000008500857308 */ /* 0x000f700000000800 */
        /* <DEDUP_REMOVED lines=10> */
[----:B------:R-:W5:Y:S01]  /*7160*/  MUFU.EX2 R118, R118 ;  /* 0x0000007600767308 */ /* 0x000f620000000800 */
[----:B------:R-:W-:-:S02]  /*7170*/  WARPGROUP.DEPBAR.LE gsb0, 0x0 ;  /* 0x00008000000079c5 */ /* 0x000fc40000010000 */
[----:B------:R-:W-:-:S05]  /*7180*/  WARPGROUP.ARRIVE ;  /* 0x00000000000079c5 */ /* 0x000fca0000000000 */
[----:B------:R-:W5:Y:S01]  /*7190*/  MUFU.EX2 R106, R106 ;  /* 0x0000006a006a7308 */ /* 0x000f620000000800 */
[----:B------:R-:W-:Y:S01]  /*71a0*/  HGMMA.64x96x16.F32 R24, gdesc[UR32].tnspB, R24, gsb0 ;  /* 0x41600000201879f0 */ /* 0x000fe20008000818 */
[----:B------:R-:W-:Y:S02]  /*71b0*/  UIADD3 UR32, UR7, 0x900, URZ ;  /* 0x0000090007207890 */ /* 0x000fe4000fffe03f */
[----:B------:R-:W-:Y:S01]  /*71c0*/  UIADD3 UR34, UR4, 0x180, URZ ;  /* 0x0000018004227890 */ /* 0x000fe2000fffe03f */
[----:B------:R-:W-:Y:S01]  /*71d0*/  UMOV UR33, 0xc0000010 ;  /* 0xc000001000217882 */ /* 0x000fe20000000000 */
[----:B------:R-:W-:Y:S02]  /*71e0*/  UMOV UR35, 0x80000020 ;  /* 0x8000002000237882 */ /* 0x000fe40000000000 */
[----:B------:R-:W5:Y:S08]  /*71f0*/  MUFU.EX2 R107, R107 ;  /* 0x0000006b006b7308 */ /* 0x000f700000000800 */
[----:B------:R-:W5:Y:S08]  /*7200*/  MUFU.EX2 R108, R108 ;  /* 0x0000006c006c7308 */ /* 0x000f700000000800 */
[----:B------:R-:W-:Y:S08]  /*7210*/  MUFU.EX2 R109, R109 ;  /* 0x0000006d006d7308 */ /* 0x000ff00000000800 */
        /* <DEDUP_REMOVED lines=8> */
[----:B------:R-:W-:Y:S01]  /*72a0*/  MUFU.EX2 R93, R93 ;  /* 0x0000005d005d7308 */ /* 0x000fe20000000800 */
[----:B------:R-:W-:-:S02]  /*72b0*/  WARPGROUP.DEPBAR.LE gsb0, 0x0 ;  /* 0x00008000000079c5 */ /* 0x000fc40000010000 */
[----:B------:R-:W-:-:S05]  /*72c0*/  WARPGROUP.ARRIVE ;  /* 0x00000000000079c5 */ /* 0x000fca0000000000 */
[----:B------:R-:W-:Y:S01]  /*72d0*/  MUFU.EX2 R80, R80 ;  /* 0x0000005000507308 */ /* 0x000fe20000000800 */
[----:B------:R-:W-:Y:S01]  /*72e0*/  HGMMA.64x96x16.F32 R24, gdesc[UR32].tnspB, R24, gsb0 ;  /* 0x41600000201879f0 */ /* 0x000fe20008000818 */
[----:B------:R-:W-:Y:S02]  /*72f0*/  UIADD3 UR32, UR7, 0xa80, URZ ;  /* 0x00000a8007207890 */ /* 0x000fe4000fffe03f */
[----:B------:R-:W-:-:S04]  /*7300*/  UIADD3 UR34, UR4, 0x1c0, URZ ;  /* 0x000001c004227890 */ /* 0x000fc8000fffe03f */
[----:B------:R-:W-:Y:S01]  /*7310*/  MUFU.EX2 R81, R81 ;  /* 0x0000005100517308 */ /* 0x000fe20000000800 */
[----:B------:R-:W-:Y:S01]  /*7320*/  UMOV UR33, 0xc0000010 ;  /* 0xc000001000217882 */ /* 0x000fe20000000000 */
[----:B------:R-:W-:-:S06]  /*7330*/  UMOV UR35, 0x80000020 ;  /* 0x8000002000237882 */ /* 0x000fcc0000000000 */
        /* <DEDUP_REMOVED lines=11> */
[----:B------:R-:W-:-:S06]  /*73f0*/  WARPGROUP.ARRIVE ;  /* 0x00000000000079c5 */ /* 0x000fcc0000000000 */
[----:B------:R-:W-:Y:S01]  /*7400*/  HGMMA.64x96x16.F32 R24, gdesc[UR32].tnspB, R24, gsb0 ;  /* 0x41600000201879f0 */ /* 0x000fe20008000818 */
[----:B------:R-:W-:Y:S02]  /*7410*/  UIADD3 UR32, UR7, 0xc00, URZ ;  /* 0x00000c0007207890 */ /* 0x000fe4000fffe03f */
[----:B------:R-:W-:Y:S01]  /*7420*/  UIADD3 UR34, UR4, 0x200, URZ ;  /* 0x0000020004227890 */ /* 0x000fe2000fffe03f */
[----:B------:R-:W-:Y:S01]  /*7430*/  UMOV UR33, 0xc0000010 ;  /* 0xc000001000217882 */ /* 0x000fe20000000000 */
[----:B------:R-:W-:Y:S01]  /*7440*/  UMOV UR35, 0x80000020 ;  /* 0x8000002000237882 */ /* 0x000fe20000000000 */
[----:B------:R-:W-:Y:S02]  /*7450*/  WARPGROUP.DEPBAR.LE gsb0, 0x0 ;  /* 0x00008000000079c5 */ /* 0x000fe40000010000 */
[----:B------:R-:W-:-:S06]  /*7460*/  WARPGROUP.ARRIVE ;  /* 0x00000000000079c5 */ /* 0x000fcc0000000000 */
[----:B------:R-:W-:Y:S03]  /*7470*/  HGMMA.64x96x16.F32 R24, gdesc[UR32].tnspB, R24, gsb0 ;  /* 0x41600000201879f0 */ /* 0x000fe60008000818 */
[----:B------:R-:W-:Y:S02]  /*7480*/  WARPGROUP.DEPBAR.LE gsb0, 0x0 ;  /* 0x00008000000079c5 */ /* 0x000fe40000010000 */
[----:B------:R3:W-:Y:S06]  /*7490*/  BAR.ARV R8, 0x100 ;  /* 0x000400080000751d */ /* 0x0007ec0000002000 */
[----:B------:R-:W-:Y:S01]  /*74a0*/  @!P1 SYNCS.ARRIVE.TRANS64.RED.A1T0 RZ, [R10+URZ], RZ ;  /* 0x000000ff0aff99a7 */ /* 0x000fe2000810043f */
[-C--:B--2---:R-:W-:Y:S01]  /*74b0*/  FMUL.FTZ R24, R24, R5.reuse ;  /* 0x0000000518187220 */ /* 0x084fe20000410000 */
[----:B---3--:R-:W-:Y:S01]  /*74c0*/  IMAD.U32 R8, RZ, RZ, UR5 ;  /* 0x00000005ff087e24 */ /* 0x008fe2000f8e00ff */
[----:B------:R-:W-:Y:S01]  /*74d0*/  UMOV UR5, UR36 ;  /* 0x0000002400057c82 */ /* 0x000fe20008000000 */
[-C--:B------:R-:W-:Y:S01]  /*74e0*/  FMUL.FTZ R25, R25, R5.reuse ;  /* 0x0000000519197220 */ /* 0x080fe20000410000 */
[-C--:B------:R-:W-:Y:S01]  /*74f0*/  FMUL.FTZ R28, R28, R5.reuse ;  /* 0x000000051c1c7220 */ /* 0x080fe20000410000 */
[-C--:B------:R-:W-:Y:S01]  /*7500*/  FMUL.FTZ R29, R29, R5.reuse ;  /* 0x000000051d1d7220 */ /* 0x080fe20000410000 */
[----:B------:R-:W-:Y:S01]  /*7510*/  @!P1 LEA R8, R8, UR37, 0x3 ;  /* 0x0000002508089c11 */ /* 0x000fe2000f8e18ff */
[-C--:B------:R-:W-:Y:S01]  /*7520*/  FMUL.FTZ R32, R32, R5.reuse ;  /* 0x0000000520207220 */ /* 0x080fe20000410000 */
[-C--:B------:R-:W-:Y:S01]  /*7530*/  FMUL.FTZ R33, R33, R5.reuse ;  /* 0x0000000521217220 */ /* 0x080fe20000410000 */
[-C--:B------:R-:W-:Y:S01]  /*7540*/  FMUL.FTZ R36, R36, R5.reuse ;  /* 0x0000000524247220 */ /* 0x080fe20000410000 */
[----:B------:R-:W-:Y:S01]  /*7550*/  FMUL.FTZ R37, R37, R5 ;  /* 0x0000000525257220 */ /* 0x000fe20000410000 */
[----:B------:R-:W-:-:S02]  /*7560*/  @!P1 VIADD R8, R8, 0x31c60 ;  /* 0x00031c6008089836 */ /* 0x000fc40000000000 */
[-C--:B------:R-:W-:Y:S01]  /*7570*/  FMUL.FTZ R40, R40, R5.reuse ;  /* 0x0000000528287220 */ /* 0x080fe20000410000 */
[-C--:B------:R-:W-:Y:S01]  /*7580*/  FMUL.FTZ R41, R41, R5.reuse ;  /* 0x0000000529297220 */ /* 0x080fe20000410000 */
[-C--:B------:R-:W-:Y:S01]  /*7590*/  FMUL.FTZ R44, R44, R5.reuse ;  /* 0x000000052c2c7220 */ /* 0x080fe20000410000 */
[-C--:B------:R-:W-:Y:S01]  /*75a0*/  FMUL.FTZ R45, R45, R5.reuse ;  /* 0x000000052d2d7220 */ /* 0x080fe20000410000 */
[----:B------:R-:W-:Y:S01]  /*75b0*/  @!P1 PRMT R8, RZ, 0x654, R8 ;  /* 0x00000654ff089816 */ /* 0x000fe20000000008 */
[-C--:B------:R-:W-:Y:S01]  /*75c0*/  FMUL.FTZ R48, R48, R5.reuse ;  /* 0x0000000530307220 */ /* 0x080fe20000410000 */
[-C--:B------:R-:W-:Y:S01]  /*75d0*/  FMUL.FTZ R49, R49, R5.reuse ;  /* 0x0000000531317220 */ /* 0x080fe20000410000 */
[-C--:B------:R-:W-:Y:S01]  /*75e0*/  FMUL.FTZ R52, R52, R5.reuse ;  /* 0x0000000534347220 */ /* 0x080fe20000410000 */
[----:B------:R2:W-:Y:S01]  /*75f0*/  @!P1 SYNCS.ARRIVE.TRANS64.RED.A1T0 RZ, [R8+URZ], RZ ;  /* 0x000000ff08ff99a7 */ /* 0x0005e2000810043f */
[-C--:B------:R-:W-:Y:S01]  /*7600*/  FMUL.FTZ R53, R53, R5.reuse ;  /* 0x0000000535357220 */ /* 0x080fe20000410000 */
[-C--:B------:R-:W-:Y:S01]  /*7610*/  FMUL.FTZ R56, R56, R5.reuse ;  /* 0x0000000538387220 */ /* 0x080fe20000410000 */
[-C--:B------:R-:W-:Y:S01]  /*7620*/  FMUL.FTZ R57, R57, R5.reuse ;  /* 0x0000000539397220 */ /* 0x080fe20000410000 */
[-C--:B------:R-:W-:Y:S01]  /*7630*/  FMUL.FTZ R60, R60, R5.reuse ;  /* 0x000000053c3c7220 */ /* 0x080fe20000410000 */
[-C--:B------:R-:W-:Y:S01]  /*7640*/  FMUL.FTZ R61, R61, R5.reuse ;  /* 0x000000053d3d7220 */ /* 0x080fe20000410000 */
[-C--:B------:R-:W-:Y:S01]  /*7650*/  FMUL.FTZ R64, R64, R5.reuse ;  /* 0x0000000540407220 */ /* 0x080fe20000410000 */
[----:B------:R-:W-:Y:S01]  /*7660*/  FMUL.FTZ R65, R65, R5 ;  /* 0x0000000541417220 */ /* 0x000fe20000410000 */
[----:B--2---:R-:W-:Y:S01]  /*7670*/  FFMA.FTZ R8, R5, R7, R9 ;  /* 0x0000000705087223 */ /* 0x004fe20000010009 */
[-C--:B------:R-:W-:Y:S01]  /*7680*/  FMUL.FTZ R68, R68, R5.reuse ;  /* 0x0000000544447220 */ /* 0x080fe20000410000 */
[----:B------:R2:W3:Y:S01]  /*7690*/  MUFU.EX2 R7, R119 ;  /* 0x0000007700077308 */ /* 0x0004e20000000800 */
[----:B------:R-:W-:Y:S01]  /*76a0*/  FMUL.FTZ R69, R69, R5 ;  /* 0x0000000545457220 */ /* 0x000fe20000410000 */
[C---:B----4-:R-:W-:Y:S01]  /*76b0*/  FADD.FTZ R135, R11.reuse, R8 ;  /* 0x000000080b877221 */ /* 0x050fe20000010000 */
[----:B------:R-:W-:Y:S01]  /*76c0*/  F2FP.F16.F32.PACK_AB R8, R11, R9 ;  /* 0x000000090b08723e */ /* 0x000fe200000000ff */
[----:B-1----:R-:W-:Y:S01]  /*76d0*/  FFMA.FTZ R9, R125, R6, R129 ;  /* 0x000000067d097223 */ /* 0x002fe20000010081 */
[-C--:B------:R-:W-:Y:S01]  /*76e0*/  FMUL.FTZ R26, R26, R125.reuse ;  /* 0x0000007d1a1a7220 */ /* 0x080fe20000410000 */
[----:B------:R-:W-:Y:S01]  /*76f0*/  FADD.FTZ R10, R12, R135 ;  /* 0x000000870c0a7221 */ /* 0x000fe20000010000 */
[----:B------:R-:W-:Y:S01]  /*7700*/  FMUL.FTZ R27, R27, R125 ;  /* 0x0000007d1b1b7220 */ /* 0x000fe20000410000 */
[C---:B0-----:R-:W-:Y:S01]  /*7710*/  FADD.FTZ R11, R132.reuse, R9 ;  /* 0x00000009840b7221 */ /* 0x041fe20000010000 */
[----:B------:R-:W-:Y:S01]  /*7720*/  F2FP.F16.F32.PACK_AB R9, R132, R129 ;  /* 0x000000818409723e */ /* 0x000fe200000000ff */
[C---:B------:R-:W-:Y:S01]  /*7730*/  FADD.FTZ R111, R13.reuse, R10 ;  /* 0x0000000a0d6f7221 */ /* 0x040fe20000010000 */
[----:B------:R-:W-:Y:S01]  /*7740*/  F2FP.F16.F32.PACK_AB R10, R13, R12 ;  /* 0x0000000c0d0a723e */ /* 0x000fe200000000ff */
[----:B-----5:R-:W-:Y:S01]  /*7750*/  FADD.FTZ R132, R136, R11 ;  /* 0x0000000b88847221 */ /* 0x020fe20000010000 */
[-CC-:B------:R-:W-:Y:S01]  /*7760*/  FFMA.FTZ R12, R98, R3.reuse, -R128.reuse ;  /* 0x00000003620c7223 */ /* 0x180fe20000010880 */
[-C--:B------:R-:W-:Y:S01]  /*7770*/  FFMA.FTZ R13, R90, R3.reuse, -R128 ;  /* 0x000000035a0d7223 */ /* 0x080fe20000010880 */
[----:B------:R-:W-:Y:S01]  /*7780*/  FADD.FTZ R90, R14, R111 ;  /* 0x0000006f0e5a7221 */ /* 0x000fe20000010000 */
[C---:B------:R-:W-:Y:S01]  /*7790*/  FADD.FTZ R132, R137.reuse, R132 ;  /* 0x0000008489847221 */ /* 0x040fe20000010000 */
[----:B------:R0:W1:Y:S01]  /*77a0*/  MUFU.EX2 R6, R12 ;  /* 0x0000000c00067308 */ /* 0x0000620000000800 */
[----:B------:R-:W-:Y:S01]  /*77b0*/  F2FP.F16.F32.PACK_AB R11, R137, R136 ;  /* 0x00000088890b723e */ /* 0x000fe200000000ff */
[----:B--2---:R-:W-:Y:S01]  /*77c0*/  FADD.FTZ R119, R15, R90 ;  /* 0x0000005a0f777221 */ /* 0x004fe20000010000 */
[----:B------:R-:W-:Y:S01]  /*77d0*/  FADD.FTZ R111, R133, R132 ;  /* 0x00000084856f7221 */ /* 0x000fe20000010000 */
[-CC-:B------:R-:W-:Y:S01]  /*77e0*/  FFMA.FTZ R98, R99, R3.reuse, -R128.reuse ;  /* 0x0000000363627223 */ /* 0x180fe20000010880 */
[-CC-:B------:R-:W-:Y:S01]  /*77f0*/  FFMA.FTZ R99, R102, R3.reuse, -R128.reuse ;  /* 0x0000000366637223 */ /* 0x180fe20000010880 */
[----:B------:R-:W-:Y:S01]  /*7800*/  FADD.FTZ R132, R20, R119 ;  /* 0x0000007714847221 */ /* 0x000fe20000010000 */
[-CC-:B------:R-:W-:Y:S01]  /*7810*/  FFMA.FTZ R102, R95, R3.reuse, -R128.reuse ;  /* 0x000000035f667223 */ /* 0x180fe20000010880 */
[----:B------:R2:W-:Y:S01]  /*7820*/  MUFU.EX2 R90, R103 ;  /* 0x00000067005a7308 */ /* 0x0005e20000000800 */
[-CC-:B0-----:R-:W-:Y:S01]  /*7830*/  FFMA.FTZ R12, R91, R3.reuse, -R128.reuse ;  /* 0x000000035b0c7223 */ /* 0x181fe20000010880 */
[-CC-:B------:R-:W-:Y:S01]  /*7840*/  FFMA.FTZ R91, R94, R3.reuse, -R128.reuse ;  /* 0x000000035e5b7223 */ /* 0x180fe20000010880 */
[----:B------:R-:W-:Y:S01]  /*7850*/  FADD.FTZ R94, R138, R111 ;  /* 0x0000006f8a5e7221 */ /* 0x000fe20000010000 */
[----:B------:R-:W-:Y:S01]  /*7860*/  FFMA.FTZ R95, R82, R3, -R128 ;  /* 0x00000003525f7223 */ /* 0x000fe20000010880 */
[----:B------:R0:W-:Y:S01]  /*7870*/  STSM.16.M88.4 [R2+0x24300], R8 ;  /* 0x0243000802007844 */ /* 0x0001e20000000200 */
[----:B------:R-:W-:Y:S01]  /*7880*/  FMUL.FTZ R30, R30, R125 ;  /* 0x0000007d1e1e7220 */ /* 0x000fe20000410000 */
[----:B------:R-:W-:Y:S01]  /*7890*/  FADD.FTZ R111, R131, R94 ;  /* 0x0000005e836f7221 */ /* 0x000fe20000010000 */
[----:B------:R-:W-:Y:S01]  /*78a0*/  FFMA.FTZ R94, R83, R3, -R128 ;  /* 0x00000003535e7223 */ /* 0x000fe20000010880 */
[----:B------:R-:W-:Y:S01]  /*78b0*/  FADD.FTZ R83, R21, R132 ;  /* 0x0000008415537221 */ /* 0x000fe20000010000 */
[----:B------:R4:W-:Y:S01]  /*78c0*/  MUFU.EX2 R82, R13 ;  /* 0x0000000d00527308 */ /* 0x0009e20000000800 */
[----:B------:R-:W-:Y:S01]  /*78d0*/  FADD.FTZ R111, R134, R111 ;  /* 0x0000006f866f7221 */ /* 0x000fe20000010000 */
[----:B------:R-:W-:Y:S01]  /*78e0*/  FMUL.FTZ R31, R31, R125 ;  /* 0x0000007d1f1f7220 */ /* 0x000fe20000410000 */
[----:B------:R-:W-:Y:S01]  /*78f0*/  FADD.FTZ R132, R22, R83 ;  /* 0x0000005316847221 */ /* 0x000fe20000010000 */
[----:B------:R-:W-:Y:S01]  /*7900*/  FFMA.FTZ R83, R74, R3, -R128 ;  /* 0x000000034a537223 */ /* 0x000fe20000010880 */
[----:B------:R-:W-:Y:S01]  /*7910*/  FADD.FTZ R136, R130, R111 ;  /* 0x0000006f82887221 */ /* 0x000fe20000010000 */
[-C--:B------:R-:W-:Y:S01]  /*7920*/  FMUL.FTZ R34, R34, R125.reuse ;  /* 0x0000007d22227220 */ /* 0x080fe20000410000 */
[----:B--2---:R-:W-:Y:S01]  /*7930*/  FADD.FTZ R103, R23, R132 ;  /* 0x0000008417677221 */ /* 0x004fe20000010000 */
[----:B------:R2:W-:Y:S01]  /*7940*/  MUFU.EX2 R74, R12 ;  /* 0x0000000c004a7308 */ /* 0x0005e20000000800 */
[----:B------:R-:W-:Y:S01]  /*7950*/  FADD.FTZ R111, R123, R136 ;  /* 0x000000887b6f7221 */ /* 0x000fe20000010000 */
[----:B------:R-:W-:Y:S01]  /*7960*/  FMUL.FTZ R35, R35, R125 ;  /* 0x0000007d23237220 */ /* 0x000fe20000410000 */
[----:B------:R-:W-:Y:S01]  /*7970*/  FADD.FTZ R132, R120, R103 ;  /* 0x0000006778847221 */ /* 0x000fe20000010000 */
[----:B0-----:R-:W-:Y:S01]  /*7980*/  F2FP.F16.F32.PACK_AB R8, R15, R14 ;  /* 0x0000000e0f08723e */ /* 0x001fe200000000ff */
[----:B------:R-:W-:Y:S01]  /*7990*/  FADD.FTZ R111, R122, R111 ;  /* 0x0000006f7a6f7221 */ /* 0x000fe20000010000 */
[----:B------:R-:W-:Y:S01]  /*79a0*/  F2FP.F16.F32.PACK_AB R10, R21, R20 ;  /* 0x00000014150a723e */ /* 0x000fe200000000ff */
[----:B----4-:R-:W-:Y:S01]  /*79b0*/  FADD.FTZ R13, R121, R132 ;  /* 0x00000084790d7221 */ /* 0x010fe20000010000 */
[----:B------:R0:W-:Y:S01]  /*79c0*/  MUFU.EX2 R20, R102 ;  /* 0x0000006600147308 */ /* 0x0001e20000000800 */
[----:B------:R-:W-:Y:S01]  /*79d0*/  FADD.FTZ R111, R126, R111 ;  /* 0x0000006f7e6f7221 */ /* 0x000fe20000010000 */
[----:B------:R-:W-:Y:S01]  /*79e0*/  F2FP.F16.F32.PACK_AB R9, R138, R133 ;  /* 0x000000858a09723e */ /* 0x000fe200000000ff */
[----:B------:R-:W-:Y:S01]  /*79f0*/  FADD.FTZ R128, R112, R13 ;  /* 0x0000000d70807221 */ /* 0x000fe20000010000 */
[----:B------:R-:W-:Y:S01]  /*7a00*/  F2FP.F16.F32.PACK_AB R11, R134, R131 ;  /* 0x00000083860b723e */ /* 0x000fe200000000ff */
[----:B--2---:R-:W-:Y:S01]  /*7a10*/  FADD.FTZ R12, R114, R111 ;  /* 0x0000006f720c7221 */ /* 0x004fe20000010000 */
[C---:B------:R-:W-:Y:S01]  /*7a20*/  F2FP.F16.F32.PACK_AB R112, R113.reuse, R112 ;  /* 0x000000707170723e */ /* 0x040fe200000000ff */
[----:B------:R-:W-:Y:S01]  /*7a30*/  FADD.FTZ R13, R113, R128 ;  /* 0x00000080710d7221 */ /* 0x000fe20000010000 */
[----:B------:R-:W2:Y:S01]  /*7a40*/  MUFU.EX2 R98, R98 ;  /* 0x0000006200627308 */ /* 0x000ea20000000800 */
[----:B------:R-:W-:Y:S01]  /*7a50*/  FADD.FTZ R12, R127, R12 ;  /* 0x0000000c7f0c7221 */ /* 0x000fe20000010000 */
[----:B------:R4:W-:Y:S01]  /*7a60*/  STSM.16.M88.4 [R2+0x25b00], R8 ;  /* 0x025b000802007844 */ /* 0x0009e20000000200 */
[----:B------:R-:W-:Y:S01]  /*7a70*/  FADD.FTZ R14, R116, R13 ;  /* 0x0000000d740e7221 */ /* 0x000fe20000010000 */
[----:B------:R-:W-:Y:S01]  /*7a80*/  F2FP.F16.F32.PACK_AB R13, R123, R130 ;  /* 0x000000827b0d723e */ /* 0x000fe200000000ff */
[----:B------:R-:W-:Y:S01]  /*7a90*/  FADD.FTZ R15, R115, R12 ;  /* 0x0000000c730f7221 */ /* 0x000fe20000010000 */
[----:B------:R-:W-:Y:S01]  /*7aa0*/  F2FP.F16.F32.PACK_AB R12, R23, R22 ;  /* 0x00000016170c723e */ /* 0x000fe200000000ff */
[----:B------:R-:W-:Y:S01]  /*7ab0*/  FADD.FTZ R21, R117, R14 ;  /* 0x0000000e75157221 */ /* 0x000fe20000010000 */
[----:B------:R-:W5:Y:S01]  /*7ac0*/  MUFU.EX2 R99, R99 ;  /* 0x0000006300637308 */ /* 0x000f620000000800 */
[----:B------:R-:W-:Y:S01]  /*7ad0*/  FADD.FTZ R15, R118, R15 ;  /* 0x0000000f760f7221 */ /* 0x000fe20000010000 */
[----:B------:R-:W-:Y:S01]  /*7ae0*/  F2FP.F16.F32.PACK_AB R14, R121, R120 ;  /* 0x00000078790e723e */ /* 0x000fe200000000ff */
[----:B------:R-:W-:Y:S01]  /*7af0*/  FADD.FTZ R22, R104, R21 ;  /* 0x0000001568167221 */ /* 0x000fe20000010000 */
[C---:B------:R-:W-:Y:S01]  /*7b00*/  F2FP.F16.F32.PACK_AB R104, R105.reuse, R104 ;  /* 0x000000686968723e */ /* 0x040fe200000000ff */
[----:B0-----:R-:W-:Y:S01]  /*7b10*/  FADD.FTZ R102, R106, R15 ;  /* 0x0000000f6a667221 */ /* 0x001fe20000010000 */
[----:B------:R-:W-:Y:S01]  /*7b20*/  F2FP.F16.F32.PACK_AB R15, R126, R122 ;  /* 0x0000007a7e0f723e */ /* 0x000fe200000000ff */
[----:B------:R-:W-:Y:S01]  /*7b30*/  FADD.FTZ R21, R105, R22 ;  /* 0x0000001669157221 */ /* 0x000fe20000010000 */
[----:B------:R-:W0:Y:S01]  /*7b40*/  MUFU.EX2 R91, R91 ;  /* 0x0000005b005b7308 */ /* 0x000e220000000800 */
[C---:B------:R-:W-:Y:S01]  /*7b50*/  FADD.FTZ R102, R107.reuse, R102 ;  /* 0x000000666b667221 */ /* 0x040fe20000010000 */
[----:B------:R-:W-:Y:S01]  /*7b60*/  F2FP.F16.F32.PACK_AB R105, R107, R106 ;  /* 0x0000006a6b69723e */ /* 0x000fe200000000ff */
[----:B------:R-:W-:Y:S01]  /*7b70*/  FADD.FTZ R22, R108, R21 ;  /* 0x000000156c167221 */ /* 0x000fe20000010000 */
[C---:B---3--:R-:W-:Y:S01]  /*7b80*/  F2FP.F16.F32.PACK_AB R107, R110.reuse, R7 ;  /* 0x000000076e6b723e */ /* 0x048fe200000000ff */
[----:B------:R-:W-:Y:S01]  /*7b90*/  FADD.FTZ R21, R7, R102 ;  /* 0x0000006607157221 */ /* 0x000fe20000010000 */
[----:B------:R3:W-:Y:S01]  /*7ba0*/  STSM.16.M88.4 [R2+0x27300], R12 ;  /* 0x0273000c02007844 */ /* 0x0007e20000000200 */
[----:B------:R-:W-:Y:S01]  /*7bb0*/  FADD.FTZ R23, R109, R22 ;  /* 0x000000166d177221 */ /* 0x000fe20000010000 */
[----:B------:R-:W0:Y:S01]  /*7bc0*/  MUFU.EX2 R95, R95 ;  /* 0x0000005f005f7308 */ /* 0x000e220000000800 */
[----:B------:R-:W-:Y:S01]  /*7bd0*/  FADD.FTZ R21, R110, R21 ;  /* 0x000000156e157221 */ /* 0x000fe20000010000 */
[----:B------:R-:W-:Y:S01]  /*7be0*/  F2FP.F16.F32.PACK_AB R113, R127, R114 ;  /* 0x000000727f71723e */ /* 0x000fe200000000ff */
[----:B------:R-:W-:Y:S01]  /*7bf0*/  FADD.FTZ R22, R96, R23 ;  /* 0x0000001760167221 */ /* 0x000fe20000010000 */
[----:B------:R-:W-:Y:S01]  /*7c00*/  F2FP.F16.F32.PACK_AB R96, R97, R96 ;  /* 0x000000606160723e */ /* 0x000fe200000000ff */
[----:B-1----:R-:W-:Y:S01]  /*7c10*/  FADD.FTZ R21, R6, R21 ;  /* 0x0000001506157221 */ /* 0x002fe20000010000 */
[----:B------:R-:W-:Y:S01]  /*7c20*/  F2FP.F16.F32.PACK_AB R114, R117, R116 ;  /* 0x000000747572723e */ /* 0x000fe200000000ff */
[----:B------:R-:W-:Y:S01]  /*7c30*/  FADD.FTZ R23, R97, R22 ;  /* 0x0000001661177221 */ /* 0x000fe20000010000 */
[----:B------:R-:W1:Y:S01]  /*7c40*/  MUFU.EX2 R94, R94 ;  /* 0x0000005e005e7308 */ /* 0x000e620000000800 */
[C---:B--2---:R-:W-:Y:S01]  /*7c50*/  FADD.FTZ R22, R98.reuse, R21 ;  /* 0x0000001562167221 */ /* 0x044fe20000010000 */
[----:B------:R-:W-:Y:S01]  /*7c60*/  F2FP.F16.F32.PACK_AB R97, R98, R6 ;  /* 0x000000066261723e */ /* 0x000fe200000000ff */
[----:B------:R-:W-:Y:S01]  /*7c70*/  FADD.FTZ R102, R100, R23 ;  /* 0x0000001764667221 */ /* 0x000fe20000010000 */
[----:B------:R-:W-:Y:S01]  /*7c80*/  F2FP.F16.F32.PACK_AB R115, R118, R115 ;  /* 0x000000737673723e */ /* 0x000fe200000000ff */
[----:B-----5:R-:W-:Y:S01]  /*7c90*/  FADD.FTZ R21, R99, R22 ;  /* 0x0000001663157221 */ /* 0x020fe20000010000 */
[----:B------:R-:W-:Y:S01]  /*7ca0*/  F2FP.F16.F32.PACK_AB R106, R109, R108 ;  /* 0x0000006c6d6a723e */ /* 0x000fe200000000ff */
[C---:B----4-:R-:W-:Y:S01]  /*7cb0*/  FADD.FTZ R9, R101.reuse, R102 ;  /* 0x0000006665097221 */ /* 0x050fe20000010000 */
[----:B------:R2:W4:Y:S01]  /*7cc0*/  MUFU.EX2 R11, R83 ;  /* 0x00000053000b7308 */ /* 0x0005220000000800 */
[----:B------:R-:W-:Y:S01]  /*7cd0*/  FADD.FTZ R21, R90, R21 ;  /* 0x000000155a157221 */ /* 0x000fe20000010000 */
[----:B------:R-:W-:Y:S01]  /*7ce0*/  F2FP.F16.F32.PACK_AB R98, R101, R100 ;  /* 0x000000646562723e */ /* 0x000fe200000000ff */
[----:B------:R-:W-:Y:S01]  /*7cf0*/  FADD.FTZ R8, R88, R9 ;  /* 0x0000000958087221 */ /* 0x000fe20000010000 */
[----:B------:R-:W-:Y:S01]  /*7d00*/  F2FP.F16.F32.PACK_AB R99, R90, R99 ;  /* 0x000000635a63723e */ /* 0x000fe200000000ff */
[----:B------:R-:W-:Y:S01]  /*7d10*/  FADD.FTZ R21, R82, R21 ;  /* 0x0000001552157221 */ /* 0x000fe20000010000 */
[C---:B------:R-:W-:Y:S01]  /*7d20*/  F2FP.F16.F32.PACK_AB R88, R89.reuse, R88 ;  /* 0x000000585958723e */ /* 0x040fe200000000ff */
[----:B------:R-:W-:Y:S01]  /*7d30*/  FADD.FTZ R7, R89, R8 ;  /* 0x0000000859077221 */ /* 0x000fe20000010000 */
[----:B---3--:R-:W3:Y:S01]  /*7d40*/  MUFU.EX2 R13, R78 ;  /* 0x0000004e000d7308 */ /* 0x008ee20000000800 */
[C---:B------:R-:W-:Y:S01]  /*7d50*/  FADD.FTZ R6, R74.reuse, R21 ;  /* 0x000000154a067221 */ /* 0x040fe20000010000 */
[----:B------:R-:W-:Y:S01]  /*7d60*/  F2FP.F16.F32.PACK_AB R89, R74, R82 ;  /* 0x000000524a59723e */ /* 0x000fe200000000ff */
[----:B------:R-:W-:Y:S01]  /*7d70*/  FADD.FTZ R8, R92, R7 ;  /* 0x000000075c087221 */ /* 0x000fe20000010000 */
[----:B------:R-:W-:Y:S01]  /*7d80*/  F2FP.F16.F32.PACK_AB R90, R93, R92 ;  /* 0x0000005c5d5a723e */ /* 0x000fe200000000ff */
[----:B0-----:R-:W-:Y:S01]  /*7d90*/  FADD.FTZ R7, R91, R6 ;  /* 0x000000065b077221 */ /* 0x001fe20000010000 */
[C---:B------:R-:W-:Y:S01]  /*7da0*/  F2FP.F16.F32.PACK_AB R91, R20.reuse, R91 ;  /* 0x0000005b145b723e */ /* 0x040fe200000000ff */
[----:B------:R-:W-:Y:S01]  /*7db0*/  FADD.FTZ R9, R93, R8 ;  /* 0x000000085d097221 */ /* 0x000fe20000010000 */
[----:B------:R-:W-:Y:S01]  /*7dc0*/  F2FP.F16.F32.PACK_AB R82, R85, R84 ;  /* 0x000000545552723e */ /* 0x000fe200000000ff */
[----:B------:R-:W-:Y:S01]  /*7dd0*/  FADD.FTZ R6, R20, R7 ;  /* 0x0000000714067221 */ /* 0x000fe20000010000 */
[----:B--2---:R-:W-:Y:S01]  /*7de0*/  F2FP.F16.F32.PACK_AB R83, R87, R86 ;  /* 0x000000565753723e */ /* 0x004fe200000000ff */
[----:B------:R-:W-:Y:S01]  /*7df0*/  FADD.FTZ R8, R80, R9 ;  /* 0x0000000950087221 */ /* 0x000fe20000010000 */
[----:B------:R-:W-:Y:S01]  /*7e00*/  F2FP.F16.F32.PACK_AB R80, R81, R80 ;  /* 0x000000505150723e */ /* 0x000fe200000000ff */
[----:B------:R-:W-:Y:S01]  /*7e10*/  FADD.FTZ R7, R95, R6 ;  /* 0x000000065f077221 */ /* 0x000fe20000010000 */
[----:B------:R-:W-:Y:S01]  /*7e20*/  STSM.16.M88.4 [R2+0x28b00], R112 ;  /* 0x028b007002007844 */ /* 0x000fe20000000200 */
[----:B------:R-:W-:Y:S01]  /*7e30*/  FADD.FTZ R9, R81, R8 ;  /* 0x0000000851097221 */ /* 0x000fe20000010000 */
[C---:B-1----:R-:W-:Y:S01]  /*7e40*/  F2FP.F16.F32.PACK_AB R81, R94.reuse, R95 ;  /* 0x0000005f5e51723e */ /* 0x042fe200000000ff */
[----:B------:R-:W-:Y:S01]  /*7e50*/  FADD.FTZ R7, R94, R7 ;  /* 0x000000075e077221 */ /* 0x000fe20000010000 */
[----:B------:R-:W-:Y:S01]  /*7e60*/  F2FP.F16.F32.PACK_AB R10, R77, R76 ;  /* 0x0000004c4d0a723e */ /* 0x000fe200000000ff */
[----:B------:R-:W-:Y:S01]  /*7e70*/  FADD.FTZ R6, R84, R9 ;  /* 0x0000000954067221 */ /* 0x000fe20000010000 */
[----:B----4-:R-:W-:Y:S01]  /*7e80*/  F2FP.F16.F32.PACK_AB R9, R75, R11 ;  /* 0x0000000b4b09723e */ /* 0x010fe200000000ff */
[----:B------:R-:W-:Y:S01]  /*7e90*/  FADD.FTZ R8, R86, R7 ;  /* 0x0000000756087221 */ /* 0x000fe20000010000 */
[----:B------:R-:W-:Y:S01]  /*7ea0*/  STSM.16.M88.4 [R2+0x2a300], R104 ;  /* 0x02a3006802007844 */ /* 0x000fe20000000200 */
[----:B------:R-:W-:Y:S01]  /*7eb0*/  FADD.FTZ R7, R85, R6 ;  /* 0x0000000655077221 */ /* 0x000fe20000010000 */
[-C--:B------:R-:W-:Y:S01]  /*7ec0*/  FMUL.FTZ R38, R38, R125.reuse ;  /* 0x0000007d26267220 */ /* 0x080fe20000410000 */
[----:B------:R-:W-:Y:S01]  /*7ed0*/  FADD.FTZ R8, R87, R8 ;  /* 0x0000000857087221 */ /* 0x000fe20000010000 */
[----:B------:R-:W-:Y:S01]  /*7ee0*/  STSM.16.M88.4 [R2+0x2bb00], R96 ;  /* 0x02bb006002007844 */ /* 0x000fe20000000200 */
[----:B------:R-:W-:Y:S01]  /*7ef0*/  FADD.FTZ R7, R72, R7 ;  /* 0x0000000748077221 */ /* 0x000fe20000010000 */
[----:B------:R-:W-:Y:S01]  /*7f00*/  FMUL.FTZ R39, R39, R125 ;  /* 0x0000007d27277220 */ /* 0x000fe20000410000 */
[----:B------:R-:W-:Y:S01]  /*7f10*/  FADD.FTZ R6, R11, R8 ;  /* 0x000000080b067221 */ /* 0x000fe20000010000 */
[C---:B------:R-:W-:Y:S01]  /*7f20*/  F2FP.F16.F32.PACK_AB R8, R124.reuse, R72 ;  /* 0x000000487c08723e */ /* 0x040fe200000000ff */
[----:B------:R-:W-:Y:S01]  /*7f30*/  STSM.16.M88.4 [R2+0x2d300], R88 ;  /* 0x02d3005802007844 */ /* 0x000fe20000000200 */
[----:B---3--:R-:W-:Y:S01]  /*7f40*/  F2FP.F16.F32.PACK_AB R11, R79, R13 ;  /* 0x0000000d4f0b723e */ /* 0x008fe200000000ff */
[----:B------:R-:W-:Y:S01]  /*7f50*/  FADD.FTZ R7, R124, R7 ;  /* 0x000000077c077221 */ /* 0x000fe20000010000 */
[----:B------:R-:W-:Y:S01]  /*7f60*/  FADD.FTZ R6, R75, R6 ;  /* 0x000000064b067221 */ /* 0x000fe20000010000 */
[----:B------:R-:W-:Y:S01]  /*7f70*/  STSM.16.M88.4 [R2+0x2eb00], R80 ;  /* 0x02eb005002007844 */ /* 0x000fe20000000200 */
[-C--:B------:R-:W-:Y:S01]  /*7f80*/  FMUL.FTZ R42, R42, R125.reuse ;  /* 0x0000007d2a2a7220 */ /* 0x080fe20000410000 */
[----:B------:R-:W-:Y:S01]  /*7f90*/  FADD.FTZ R76, R76, R7 ;  /* 0x000000074c4c7221 */ /* 0x000fe20000010000 */
[----:B------:R-:W-:Y:S01]  /*7fa0*/  FADD.FTZ R6, R13, R6 ;  /* 0x000000060d067221 */ /* 0x000fe20000010000 */
[----:B------:R0:W-:Y:S01]  /*7fb0*/  STSM.16.M88.4 [R2+0x30300], R8 ;  /* 0x0303000802007844 */ /* 0x0001e20000000200 */
[-C--:B------:R-:W-:Y:S01]  /*7fc0*/  FMUL.FTZ R43, R43, R125.reuse ;  /* 0x0000007d2b2b7220 */ /* 0x080fe20000410000 */
[----:B------:R-:W-:Y:S01]  /*7fd0*/  FADD.FTZ R7, R77, R76 ;  /* 0x0000004c4d077221 */ /* 0x000fe20000010000 */
[----:B------:R-:W-:Y:S01]  /*7fe0*/  FADD.FTZ R6, R79, R6 ;  /* 0x000000064f067221 */ /* 0x000fe20000010000 */
[----:B------:R-:W-:Y:S01]  /*7ff0*/  @!PT LDS RZ, [RZ] ;  /* 0x00000000fffff984 */ /* 0x000fe20000000800 */
[----:B------:R-:W-:Y:S01]  /*8000*/  @!PT LDS RZ, [RZ] ;  /* 0x00000000fffff984 */ /* 0x000fe20000000800 */
[----:B------:R-:W-:Y:S01]  /*8010*/  @!PT LDS RZ, [RZ] ;  /* 0x00000000fffff984 */ /* 0x000fe20000000800 */
[----:B------:R-:W-:Y:S01]  /*8020*/  @!PT LDS RZ, [RZ] ;  /* 0x00000000fffff984 */ /* 0x000fe20000000800 */
[----:B------:R1:W-:Y:S06]  /*8030*/  MEMBAR.ALL.CTA ;  /* 0x0000000000007992 */ /* 0x0003ec0000008000 */
[----:B-1----:R-:W1:Y:S01]  /*8040*/  FENCE.VIEW.ASYNC.S ;  /* 0x00000000000073c6 */ /* 0x002e620000000000 */
[-C--:B------:R-:W-:Y:S01]  /*8050*/  FMUL.FTZ R46, R46, R125.reuse ;  /* 0x0000007d2e2e7220 */ /* 0x080fe20000410000 */
        /* <DEDUP_REMOVED lines=12> */
[----:B------:R-:W-:Y:S01]  /*8120*/  FMUL.FTZ R71, R71, R125 ;  /* 0x0000007d47477220 */ /* 0x000fe20000410000 */
[----:B0-----:R-:W-:-:S02]  /*8130*/  IMAD.MOV.U32 R9, RZ, RZ, R16 ;  /* 0x000000ffff097224 */ /* 0x001fc400078e0010 */
[----:B------:R-:W-:Y:S02]  /*8140*/  IMAD.MOV.U32 R8, RZ, RZ, R73 ;  /* 0x000000ffff087224 */ /* 0x000fe400078e0049 */
[----:B------:R-:W-:Y:S01]  /*8150*/  IMAD.MOV.U32 R5, RZ, RZ, R0 ;  /* 0x000000ffff057224 */ /* 0x000fe200078e0000 */
[----:B-1----:R-:W-:Y:S01]  /*8160*/  NOP ;  /* 0x0000000000007918 */ /* 0x002fe20000000000 */
[----:B------:R-:W-:Y:S05]  /*8170*/  @P2 BRA `(.L_x_24) ;  /* 0xffffffc800482947 */ /* 0x000fea000383ffff */
.L_x_15:
[----:B------:R-:W-:Y:S06]  /*8180*/  BAR.ARV 0x8, 0x200 ;  /* 0x0208000000007b1d */ /* 0x000fec0000002000 */
[----:B------:R-:W-:Y:S05]  /*8190*/  @!P0 BRA `(.L_x_25) ;  /* 0x0000000000048947 */ /* 0x000fea0003800000 */
[----:B------:R-:W-:Y:S01]  /*81a0*/  BPT.TRAP 0x1 ;  /* 0x000000040000795c */ /* 0x000fe20000300000 */
.L_x_25:
[----:B------:R-:W-:Y:S01]  /*81b0*/  ULEA UR12, UR36, UR37, 0x3 ;  /* 0x00000025240c7291 */ /* 0x000fe2000f8e183f */
[----:B------:R-:W-:-:S08]  /*81c0*/  SHF.L.U32 R4, R16, 0x1f, RZ ;  /* 0x0000001f10047819 */ /* 0x000fd000000006ff */
[----:B------:R1:W2:Y:S01]  /*81d0*/  SYNCS.PHASECHK.TRANS64.TRYWAIT P2, [UR12+0x31c50], R4 ;  /* 0x031c5004ff0075a7 */ /* 0x0002a2000804014c */
[----:B------:R-:W-:Y:S05]  /*81e0*/  @!P0 BRA `(.L_x_26) ;  /* 0x0000000000048947 */ /* 0x000fea0003800000 */
[----:B------:R-:W-:Y:S01]  /*81f0*/  BPT.TRAP 0x1 ;  /* 0x000000040000795c */ /* 0x000fe20000300000 */
.L_x_26:
[----:B--2---:R-:W-:Y:S05]  /*8200*/  @P2 BRA `(.L_x_27) ;  /* 0x0000000000082947 */ /* 0x004fea0003800000 */
[----:B------:R-:W2:Y:S02]  /*8210*/  SYNCS.PHASECHK.TRANS64.TRYWAIT P0, [UR12+0x31c50], R4 ;  /* 0x031c5004ff0075a7 */ /* 0x000ea4000800014c */
[----:B--2---:R-:W-:Y:S05]  /*8220*/  @!P0 BRA `(.L_x_28) ;  /* 0x0000005c00dc8947 */ /* 0x004fea0003800000 */
.L_x_27:
[----:B------:R-:W-:Y:S01]  /*8230*/  UIADD3 UR4, UR37, 0x200, URZ ;  /* 0x0000020025047890 */ /* 0x000fe2000fffe03f */
[----:B------:R-:W-:Y:S01]  /*8240*/  WARPGROUP.ARRIVE ;  /* 0x00000000000079c5 */ /* 0x000fe20000000000 */
[----:B------:R-:W-:Y:S01]  /*8250*/  ULOP3.LUT UR6, UR39, 0x10000, URZ, 0xfc, !UPT ;  /* 0x0001000027067892 */ /* 0x000fe2000f8efc3f */
[----:B-12---:R-:W1:Y:S01]  /*8260*/  SHFL.BFLY PT, R4, R7, 0x2, 0x1f ;  /* 0x0c401f0007047f89 */ /* 0x006e6200000e0000 */
[----:B------:R-:W-:-:S03]  /*8270*/  USHF.R.U32.HI UR4, URZ, 0x4, UR4 ;  /* 0x000000043f047899 */ /* 0x000fc60008011604 */
[----:B------:R-:W2:Y:S01]  /*8280*/  S2UR UR5, SR_SWINHI ;  /* 0x00000000000579c3 */ /* 0x000ea20000002f00 */
[----:B------:R-:W-:Y:S01]  /*8290*/  UMOV UR9, 0xc0000010 ;  /* 0xc000001000097882 */ /* 0x000fe20000000000 */
[----:B------:R-:W-:Y:S01]  /*82a0*/  UMOV UR11, 0x80000020 ;  /* 0x80000020000b7882 */ /* 0x000fe20000000000 */
[----:B------:R-:W-:Y:S01]  /*82b0*/  ULOP3.LUT UR4, UR4, 0x3fff, URZ, 0xc0, !UPT ;  /* 0x00003fff04047892 */ /* 0x000fe2000f8ec03f */
[----:B0-----:R-:W0:Y:S01]  /*82c0*/  SHFL.BFLY PT, R9, R6, 0x2, 0x1f ;  /* 0x0c401f0006097f89 */ /* 0x001e2200000e0000 */
[----:B------:R-:W-:Y:S01]  /*82d0*/  UMOV UR8, UR6 ;  /* 0x0000000600087c82 */ /* 0x000fe20008000000 */
[----:B------:R-:W-:Y:S01]  /*82e0*/  R2UR UR15, R151 ;  /* 0x00000000970f72ca */ /* 0x000fe200000e0000 */
[----:B------:R-:W-:Y:S01]  /*82f0*/  ULOP3.LUT UR4, UR4, 0x2400000, URZ, 0xfc, !UPT ;  /* 0x0240000004047892 */ /* 0x000fe2000f8efc3f */
[----:B------:R-:W-:Y:S01]  /*8300*/  R2UR UR17, R152 ;  /* 0x00000000981172ca */ /* 0x000fe200000e0000 */
[----:B------:R-:W-:Y:S01]  /*8310*/  UIADD3 UR7, UR6, 0xc00, URZ ;  /* 0x00000c0006077890 */ /* 0x000fe2000fffe03f */
[----:B------:R-:W-:Y:S01]  /*8320*/  IMAD.MOV.U32 R76, RZ, RZ, -0x800000 ;  /* 0xff800000ff4c7424 */ /* 0x000fe200078e00ff */
[----:B------:R-:W-:Y:S01]  /*8330*/  UIMAD UR4, UR36, 0x6c0, UR4 ;  /* 0x000006c0240478a4 */ /* 0x000fe2000f8e0204 */
[----:B------:R-:W-:Y:S01]  /*8340*/  CS2R R14, SRZ ;  /* 0x00000000000e7805 */ /* 0x000fe2000001ff00 */
[----:B------:R-:W-:Y:S01]  /*8350*/  ULDC UR13, c[0x0][0xc44] ;  /* 0x00031100000d7ab9 */ /* 0x000fe20000000800 */
[----:B------:R-:W-:Y:S01]  /*8360*/  IMAD.MOV.U32 R77, RZ, RZ, -0x800000 ;  /* 0xff800000ff4d7424 */ /* 0x000fe200078e00ff */
[----:B------:R-:W3:Y:S01]  /*8370*/  LDC R22, c[0x0][0xc38] ;  /* 0x00030e00ff167b82 */ /* 0x000ee20000000800 */
[----:B------:R-:W-:-:S02]  /*8380*/  R2UR UR16, R150 ;  /* 0x00000000961072ca */ /* 0x000fc400000e0000 */
[----:B------:R-:W-:Y:S02]  /*8390*/  UMOV UR10, UR4 ;  /* 0x00000004000a7c82 */ /* 0x000fe40008000000 */
[----:B------:R-:W-:Y:S01]  /*83a0*/  HGMMA.64x96x16.F32 R24, gdesc[UR8].tnspB, R24, gsb0 ;  /* 0x41600000081879f0 */ /* 0x000fe20008000818 */
[----:B------:R-:W-:Y:S01]  /*83b0*/  UIADD3 UR8, UR6, 0x180, URZ ;  /* 0x0000018006087890 */ /* 0x000fe2000fffe03f */
[----:B-1----:R-:W-:Y:S01]  /*83c0*/  FADD.FTZ R4, R4, R7 ;  /* 0x0000000704047221 */ /* 0x002fe20000010000 */
[----:B------:R-:W-:Y:S01]  /*83d0*/  UIADD3 UR10, UR4, 0x40, URZ ;  /* 0x00000040040a7890 */ /* 0x000fe2000fffe03f */
[----:B------:R-:W-:Y:S01]  /*83e0*/  IMAD R7, R148, 0x20, R18 ;  /* 0x0000002094077824 */ /* 0x000fe200078e0212 */
[----:B------:R-:W-:Y:S01]  /*83f0*/  UMOV UR9, 0xc0000010 ;  /* 0xc000001000097882 */ /* 0x000fe20000000000 */
[----:B------:R-:W-:Y:S01]  /*8400*/  UMOV UR11, 0x80000020 ;  /* 0x80000020000b7882 */ /* 0x000fe20000000000 */
[----:B------:R-:W1:Y:S01]  /*8410*/  SHFL.BFLY PT, R5, R4, 0x1, 0x1f ;  /* 0x0c201f0004057f89 */ /* 0x000e6200000e0000 */
[----:B0-----:R-:W-:-:S05]  /*8420*/  FADD.FTZ R9, R9, R6 ;  /* 0x0000000609097221 */ /* 0x001fca0000010000 */
[----:B------:R-:W0:Y:S01]  /*8430*/  SHFL.BFLY PT, R8, R9, 0x1, 0x1f ;  /* 0x0c201f0009087f89 */ /* 0x000e2200000e0000 */
[----:B-1----:R-:W-:-:S05]  /*8440*/  FADD.FTZ R10, R4, R5 ;  /* 0x00000005040a7221 */ /* 0x002fca0000010000 */
[----:B------:R-:W-:Y:S01]  /*8450*/  FSETP.NE.FTZ.AND P0, PT, R10, RZ, PT ;  /* 0x000000ff0a00720b */ /* 0x000fe20003f15000 */
[----:B0-----:R-:W-:-:S05]  /*8460*/  FADD.FTZ R8, R9, R8 ;  /* 0x0000000809087221 */ /* 0x001fca0000010000 */
[----:B------:R-:W-:-:S07]  /*8470*/  FSETP.NE.FTZ.AND P2, PT, R8, RZ, PT ;  /* 0x000000ff0800720b */ /* 0x000fce0003f55000 */
[----:B------:R-:W0:Y:S01]  /*8480*/  @P0 MUFU.LG2 R6, R10 ;  /* 0x0000000a00060308 */ /* 0x000e220000000c00 */
[----:B------:R-:W-:-:S05]  /*8490*/  @P0 FMUL.FTZ R5, R3, 0.69314718246459960938 ;  /* 0x3f31721803050820 */ /* 0x000fca0000410000 */
[----:B------:R-:W-:Y:S02]  /*84a0*/  @P2 FMUL.FTZ R3, R3, 0.69314718246459960938 ;  /* 0x3f31721803032820 */ /* 0x000fe40000410000 */
[----:B------:R-:W1:Y:S08]  /*84b0*/  @P2 MUFU.LG2 R4, R8 ;  /* 0x0000000800042308 */ /* 0x000e700000000c00 */
[----:B------:R4:W3:Y:S01]  /*84c0*/  @P0 MUFU.RCP R15, R10 ;  /* 0x0000000a000f0308 */ /* 0x0008e20000001000 */
[----:B0-----:R-:W-:-:S04]  /*84d0*/  @P0 FMUL.FTZ R6, R6, 0.69314718246459960938 ;  /* 0x3f31721806060820 */ /* 0x001fc80000410000 */
[----:B------:R-:W-:Y:S02]  /*84e0*/  @P0 FFMA.FTZ R76, R5, R0, R6 ;  /* 0x00000000054c0223 */ /* 0x000fe40000010006 */
[----:B------:R-:W0:Y:S01]  /*84f0*/  LDC R0, c[0x0][0xbe8] ;  /* 0x0002fa00ff007b82 */ /* 0x000e220000000800 */
[----:B------:R3:W3:Y:S01]  /*8500*/  @P2 MUFU.RCP R14, R8 ;  /* 0x00000008000e2308 */ /* 0x0006e20000001000 */
[----:B-1----:R-:W-:-:S04]  /*8510*/  @P2 FMUL.FTZ R4, R4, 0.69314718246459960938 ;  /* 0x3f31721804042820 */ /* 0x002fc80000410000 */
[----:B------:R-:W-:Y:S01]  /*8520*/  @P2 FFMA.FTZ R77, R3, R73, R4 ;  /* 0x00000049034d2223 */ /* 0x000fe20000010004 */
[----:B------:R-:W-:Y:S02]  /*8530*/  WARPGROUP.DEPBAR.LE gsb0, 0x0 ;  /* 0x00008000000079c5 */ /* 0x000fe40000010000 */
        /* <DEDUP_REMOVED lines=41> */
[----:B------:R-:W-:-:S03]  /*87d0*/  UIADD3 UR6, UR4, 0x200, URZ ;  /* 0x0000020004067890 */ /* 0x000fc6000fffe03f */
[----:B------:R-:W-:Y:S01]  /*87e0*/  UMOV UR4, UR7 ;  /* 0x0000000700047c82 */ /* 0x000fe20008000000 */
[----:B------:R-:W-:Y:S01]  /*87f0*/  UMOV UR7, 0x80000020 ;  /* 0x8000002000077882 */ /* 0x000fe20000000000 */
[----:B------:R-:W-:Y:S02]  /*8800*/  WARPGROUP.DEPBAR.LE gsb0, 0x0 ;  /* 0x00008000000079c5 */ /* 0x000fe40000010000 */
[----:B------:R-:W-:-:S06]  /*8810*/  WARPGROUP.ARRIVE ;  /* 0x00000000000079c5 */ /* 0x000fcc0000000000 */
[----:B------:R-:W-:Y:S01]  /*8820*/  HGMMA.64x96x16.F32 R24, gdesc[UR8].tnspB, R24, gsb0 ;  /* 0x41600000081879f0 */ /* 0x000fe20008000818 */
[----:B------:R-:W-:Y:S01]  /*8830*/  UMOV UR8, UR37 ;  /* 0x0000002500087c82 */ /* 0x000fe20008000000 */
[----:B--2---:R-:W-:Y:S01]  /*8840*/  UMOV UR9, UR5 ;  /* 0x0000000500097c82 */ /* 0x004fe20008000000 */
[----:B------:R-:W-:Y:S01]  /*8850*/  UIADD3 UR5, -UR15, URZ, URZ ;  /* 0x0000003f0f057290 */ /* 0x000fe2000fffe13f */
[----:B------:R-:W-:Y:S01]  /*8860*/  IMAD.U32 R74, RZ, RZ, UR8 ;  /* 0x00000008ff4a7e24 */ /* 0x000fe2000f8e00ff */
[----:B------:R-:W-:Y:S01]  /*8870*/  ULDC.64 UR10, c[0x0][0xb90] ;  /* 0x0002e400000a7ab9 */ /* 0x000fe20000000a00 */
[----:B------:R-:W-:Y:S01]  /*8880*/  IMAD.U32 R75, RZ, RZ, UR9 ;  /* 0x00000009ff4b7e24 */ /* 0x000fe2000f8e00ff */
[----:B------:R-:W-:-:S03]  /*8890*/  UIMAD UR13, UR13, UR5, UR17 ;  /* 0x000000050d0d72a4 */ /* 0x000fc6000f8e0211 */
[----:B------:R-:W-:Y:S01]  /*88a0*/  UMOV UR5, 0xc0000010 ;  /* 0xc000001000057882 */ /* 0x000fe20000000000 */
[--C-:B------:R-:W-:Y:S01]  /*88b0*/  IMAD.WIDE R20, R156, 0x2, R74.reuse ;  /* 0x000000029c147825 */ /* 0x100fe200078e024a */
[----:B------:R-:W-:Y:S02]  /*88c0*/  USHF.R.S32.HI UR14, URZ, 0x1f, UR13 ;  /* 0x0000001f3f0e7899 */ /* 0x000fe4000801140d */
[----:B------:R-:W-:Y:S01]  /*88d0*/  UIMAD.WIDE.U32 UR8, UR13, UR10, URZ ;  /* 0x0000000a0d0872a5 */ /* 0x000fe2000f8e003f */
[----:B------:R-:W-:Y:S01]  /*88e0*/  IMAD.WIDE R74, R7, 0x2, R74 ;  /* 0x00000002074a7825 */ /* 0x000fe200078e024a */
[C---:B----4-:R-:W-:Y:S01]  /*88f0*/  IADD3 R10, P2, R20.reuse, 0x6000, RZ ;  /* 0x00006000140a7810 */ /* 0x050fe20007f5e0ff */
[----:B------:R-:W-:Y:S01]  /*8900*/  UIMAD UR10, UR14, UR10, URZ ;  /* 0x0000000a0e0a72a4 */ /* 0x000fe2000f8e023f */
[----:B------:R-:W-:Y:S02]  /*8910*/  LOP3.LUT R3, R20, 0x180, RZ, 0xc0, !PT ;  /* 0x0000018014037812 */ /* 0x000fe400078ec0ff */
[----:B------:R-:W-:Y:S01]  /*8920*/  LOP3.LUT R5, R10, 0x180, RZ, 0xc0, !PT ;  /* 0x000001800a057812 */ /* 0x000fe200078ec0ff */
[----:B------:R-:W-:Y:S01]  /*8930*/  IMAD.X R79, RZ, RZ, R21, P2 ;  /* 0x000000ffff4f7224 */ /* 0x000fe200010e0615 */
[----:B0-----:R-:W-:Y:S01]  /*8940*/  ISETP.NE.AND P2, PT, R0, 0x1, PT ;  /* 0x000000010000780c */ /* 0x001fe20003f45270 */
[----:B------:R-:W-:Y:S01]  /*8950*/  UIMAD UR10, UR13, UR11, UR10 ;  /* 0x0000000b0d0a72a4 */ /* 0x000fe2000f8e020a */
[----:B------:R-:W-:Y:S01]  /*8960*/  SHF.R.U64 R3, R3, 0x3, RZ ;  /* 0x0000000303037819 */ /* 0x000fe200000012ff */
[----:B------:R-:W-:Y:S01]  /*8970*/  IMAD.U32 R12, RZ, RZ, UR8 ;  /* 0x00000008ff0c7e24 */ /* 0x000fe2000f8e00ff */
[C---:B------:R-:W-:Y:S01]  /*8980*/  IADD3 R87, P0, R20.reuse, 0x6020, RZ ;  /* 0x0000602014577810 */ /* 0x040fe20007f1e0ff */
[----:B------:R-:W-:Y:S01]  /*8990*/  UIADD3 UR8, UR9, UR10, URZ ;  /* 0x0000000a09087290 */ /* 0x000fe2000fffe03f */
[C---:B---3--:R-:W-:Y:S01]  /*89a0*/  IADD3 R8, P3, R20.reuse, 0x3020, RZ ;  /* 0x0000302014087810 */ /* 0x048fe20007f7e0ff */
[----:B------:R-:W-:Y:S01]  /*89b0*/  IMAD.U32 R13, RZ, RZ, UR9 ;  /* 0x00000009ff0d7e24 */ /* 0x000fe2000f8e00ff */
[----:B------:R-:W-:-:S02]  /*89c0*/  IADD3 R6, P4, R20, 0x3000, RZ ;  /* 0x0000300014067810 */ /* 0x000fc40007f9e0ff */
[----:B------:R-:W-:Y:S01]  /*89d0*/  IADD3 R4, P5, R20, 0x20, RZ ;  /* 0x0000002014047810 */ /* 0x000fe20007fbe0ff */
[--C-:B------:R-:W-:Y:S01]  /*89e0*/  IMAD.X R85, RZ, RZ, R21.reuse, P3 ;  /* 0x000000ffff557224 */ /* 0x100fe200018e0615 */
[----:B------:R-:W-:Y:S01]  /*89f0*/  LOP3.LUT R20, R3, R20, RZ, 0x3c, !PT ;  /* 0x0000001403147212 */ /* 0x000fe200078e3cff */
[----:B------:R-:W0:Y:S01]  /*8a00*/  @P2 LDC R88, c[0x0][0xbec] ;  /* 0x0002fb00ff582b82 */ /* 0x000e220000000800 */
[----:B------:R-:W-:Y:S01]  /*8a10*/  SHF.R.U64 R3, R5, 0x3, RZ ;  /* 0x0000000305037819 */ /* 0x000fe200000012ff */
[--C-:B------:R-:W-:Y:S01]  /*8a20*/  IMAD.X R81, RZ, RZ, R21.reuse, P4 ;  /* 0x000000ffff517224 */ /* 0x100fe200020e0615 */
[----:B------:R-:W-:Y:S01]  /*8a30*/  LOP3.LUT R5, R6, 0x180, RZ, 0xc0, !PT ;  /* 0x0000018006057812 */ /* 0x000fe200078ec0ff */
[----:B------:R-:W-:Y:S01]  /*8a40*/  IMAD.X R83, RZ, RZ, R21, P5 ;  /* 0x000000ffff537224 */ /* 0x000fe200028e0615 */
[----:B------:R-:W-:Y:S01]  /*8a50*/  LOP3.LUT R78, R3, R10, RZ, 0x3c, !PT ;  /* 0x0000000a034e7212 */ /* 0x000fe200078e3cff */
[----:B------:R-:W-:Y:S01]  /*8a60*/  IMAD.U32 R13, RZ, RZ, UR8 ;  /* 0x00000008ff0d7e24 */ /* 0x000fe2000f8e00ff */
[----:B------:R-:W-:Y:S01]  /*8a70*/  LOP3.LUT R3, R4, 0x180, RZ, 0xc0, !PT ;  /* 0x0000018004037812 */ /* 0x000fe200078ec0ff */
[----:B------:R-:W1:Y:S01]  /*8a80*/  @P2 LDC R89, c[0x0][0xbf0] ;  /* 0x0002fc00ff592b82 */ /* 0x000e620000000800 */
[----:B------:R-:W-:Y:S01]  /*8a90*/  LOP3.LUT R86, R87, 0x180, RZ, 0xc0, !PT ;  /* 0x0000018057567812 */ /* 0x000fe200078ec0ff */
[----:B------:R-:W-:Y:S01]  /*8aa0*/  ULDC.64 UR8, c[0x0][0xae8] ;  /* 0x0002ba0000087ab9 */ /* 0x000fe20000000a00 */
[----:B------:R-:W-:-:S02]  /*8ab0*/  SHF.R.U64 R3, R3, 0x3, RZ ;  /* 0x0000000303037819 */ /* 0x000fc400000012ff */
[----:B------:R-:W-:Y:S02]  /*8ac0*/  SHF.R.U64 R5, R5, 0x3, RZ ;  /* 0x0000000305057819 */ /* 0x000fe400000012ff */
[----:B------:R-:W-:Y:S01]  /*8ad0*/  LOP3.LUT R82, R3, R4, RZ, 0x3c, !PT ;  /* 0x0000000403527212 */ /* 0x000fe200078e3cff */
[----:B------:R-:W-:Y:S01]  /*8ae0*/  IMAD R3, RZ, RZ, -UR17 ;  /* 0x80000011ff037e24 */ /* 0x000fe2000f8e02ff */
[----:B------:R-:W-:Y:S02]  /*8af0*/  R2UR UR10, R19 ;  /* 0x00000000130a72ca */ /* 0x000fe400000e0000 */
[----:B------:R-:W-:Y:S01]  /*8b00*/  IADD3 R19, P6, R74, 0x7800, RZ ;  /* 0x000078004a137810 */ /* 0x000fe20007fde0ff */
[----:B------:R-:W-:Y:S01]  /*8b10*/  IMAD R3, R22, R3, UR16 ;  /* 0x0000001016037e24 */ /* 0x000fe2000f8e0203 */
[----:B------:R-:W-:Y:S01]  /*8b20*/  SHF.R.U64 R86, R86, 0x3, RZ ;  /* 0x0000000356567819 */ /* 0x000fe200000012ff */
[----:B------:R-:W2:Y:S01]  /*8b30*/  LDC.64 R22, c[0x0][0xb98] ;  /* 0x0002e600ff167b82 */ /* 0x000ea20000000a00 */
[----:B------:R-:W-:Y:S01]  /*8b40*/  LOP3.LUT R80, R5, R6, RZ, 0x3c, !PT ;  /* 0x0000000605507212 */ /* 0x000fe200078e3cff */
[----:B------:R-:W-:Y:S01]  /*8b50*/  IMAD R93, R3, 0xc0, R155 ;  /* 0x000000c0035d7824 */ /* 0x000fe200078e029b */
[----:B------:R-:W-:-:S02]  /*8b60*/  LOP3.LUT R6, R19, 0x180, RZ, 0xc0, !PT ;  /* 0x0000018013067812 */ /* 0x000fc400078ec0ff */
[----:B------:R-:W-:Y:S01]  /*8b70*/  LOP3.LUT R86, R86, R87, RZ, 0x3c, !PT ;  /* 0x0000005756567212 */ /* 0x000fe200078e3cff */
[----:B------:R-:W-:Y:S01]  /*8b80*/  IMAD.X R87, RZ, RZ, R21, P0 ;  /* 0x000000ffff577224 */ /* 0x000fe200000e0615 */
[----:B------:R-:W-:Y:S02]  /*8b90*/  SHF.R.U64 R6, R6, 0x3, RZ ;  /* 0x0000000306067819 */ /* 0x000fe400000012ff */
[----:B------:R-:W-:Y:S01]  /*8ba0*/  MOV R21, R20 ;  /* 0x0000001400157202 */ /* 0x000fe20000000f00 */
[----:B0-----:R-:W-:Y:S01]  /*8bb0*/  @P2 IMAD.HI.U32 R20, R93, R88, RZ ;  /* 0x000000585d142227 */ /* 0x001fe200078e00ff */
[----:B------:R-:W-:Y:S02]  /*8bc0*/  LOP3.LUT R6, R6, R19, RZ, 0x3c, !PT ;  /* 0x0000001306067212 */ /* 0x000fe400078e3cff */
[----:B------:R-:W-:Y:S01]  /*8bd0*/  MOV R19, R86 ;  /* 0x0000005600137202 */ /* 0x000fe20000000f00 */
[----:B------:R-:W-:Y:S01]  /*8be0*/  IMAD.MOV.U32 R87, RZ, RZ, R93 ;  /* 0x000000ffff577224 */ /* 0x000fe200078e005d */
[----:B-1----:R-:W-:Y:S01]  /*8bf0*/  @P2 SHF.R.U32.HI R87, RZ, R89, R20 ;  /* 0x00000059ff572219 */ /* 0x002fe20000011614 */
[----:B------:R-:W-:Y:S01]  /*8c00*/  IMAD.U32 R20, RZ, RZ, UR12 ;  /* 0x0000000cff147e24 */ /* 0x000fe2000f8e00ff */
[----:B------:R-:W-:-:S02]  /*8c10*/  IADD3 R73, P0, R74, 0x1800, RZ ;  /* 0x000018004a497810 */ /* 0x000fc40007f1e0ff */
[----:B------:R-:W-:Y:S01]  /*8c20*/  LOP3.LUT R7, R8, 0x180, RZ, 0xc0, !PT ;  /* 0x0000018008077812 */ /* 0x000fe200078ec0ff */
[----:B------:R-:W-:Y:S01]  /*8c30*/  @!P1 VIADD R20, R20, 0x31c60 ;  /* 0x00031c6014149836 */ /* 0x000fe20000000000 */
[----:B------:R-:W-:Y:S01]  /*8c40*/  LOP3.LUT R72, R73, 0x180, RZ, 0xc0, !PT ;  /* 0x0000018049487812 */ /* 0x000fe200078ec0ff */
[----:B------:R-:W-:Y:S01]  /*8c50*/  IMAD.MOV R91, RZ, RZ, -R87 ;  /* 0x000000ffff5b7224 */ /* 0x000fe200078e0a57 */
[----:B------:R-:W-:Y:S01]  /*8c60*/  MOV R80, R80 ;  /* 0x0000005000507202 */ /* 0x000fe20000000f00 */
[----:B--2---:R-:W-:Y:S01]  /*8c70*/  IMAD.WIDE.U32 R12, R22, UR15, R12 ;  /* 0x0000000f160c7c25 */ /* 0x004fe2000f8e000c */
[----:B------:R-:W-:Y:S02]  /*8c80*/  @!P1 PRMT R20, RZ, 0x654, R20 ;  /* 0x00000654ff149816 */ /* 0x000fe40000000014 */
[----:B------:R-:W-:Y:S01]  /*8c90*/  SHF.R.U64 R72, R72, 0x3, RZ ;  /* 0x0000000348487819 */ /* 0x000fe200000012ff */
[----:B------:R-:W-:Y:S01]  /*8ca0*/  IMAD R91, R0, R91, R93 ;  /* 0x0000005b005b7224 */ /* 0x000fe200078e025d */
[----:B------:R-:W-:-:S02]  /*8cb0*/  MOV R81, R82 ;  /* 0x0000005200517202 */ /* 0x000fc40000000f00 */
[----:B------:R-:W-:Y:S02]  /*8cc0*/  SHF.R.U64 R7, R7, 0x3, RZ ;  /* 0x0000000307077819 */ /* 0x000fe400000012ff */
[----:B------:R-:W-:Y:S01]  /*8cd0*/  LOP3.LUT R72, R72, R73, RZ, 0x3c, !PT ;  /* 0x0000004948487212 */ /* 0x000fe200078e3cff */
[--C-:B------:R-:W-:Y:S01]  /*8ce0*/  IMAD.X R73, RZ, RZ, R75.reuse, P0 ;  /* 0x000000ffff497224 */ /* 0x100fe200000e064b */
[----:B------:R-:W-:Y:S01]  /*8cf0*/  LOP3.LUT R84, R7, R8, RZ, 0x3c, !PT ;  /* 0x0000000807547212 */ /* 0x000fe200078e3cff */
[----:B------:R-:W-:Y:S01]  /*8d00*/  IMAD.X R7, RZ, RZ, R75, P6 ;  /* 0x000000ffff077224 */ /* 0x000fe200030e064b */
[----:B------:R-:W-:Y:S02]  /*8d10*/  IADD3 R11, P3, R74, 0x3000, RZ ;  /* 0x000030004a0b7810 */ /* 0x000fe40007f7e0ff */
[----:B------:R-:W-:Y:S02]  /*8d20*/  SHF.R.S32.HI R93, RZ, 0x1f, R87 ;  /* 0x0000001fff5d7819 */ /* 0x000fe40000011457 */
[----:B------:R-:W-:-:S02]  /*8d30*/  SHF.R.S32.HI R90, RZ, 0x1f, R91 ;  /* 0x0000001fff5a7819 */ /* 0x000fc4000001145b */
[----:B------:R-:W-:Y:S02]  /*8d40*/  IADD3 R12, P0, R87, R12, RZ ;  /* 0x0000000c570c7210 */ /* 0x000fe40007f1e0ff */
[----:B------:R-:W-:Y:S01]  /*8d50*/  MOV R78, R78 ;  /* 0x0000004e004e7202 */ /* 0x000fe20000000f00 */
[----:B------:R-:W-:Y:S02]  /*8d60*/  WARPGROUP.DEPBAR.LE gsb0, 0x0 ;  /* 0x00008000000079c5 */ /* 0x000fe40000010000 */
[----:B------:R-:W-:Y:S01]  /*8d70*/  WARPGROUP.ARRIVE ;  /* 0x00000000000079c5 */ /* 0x000fe20000000000 */
[----:B------:R-:W-:Y:S02]  /*8d80*/  MOV R79, R84 ;  /* 0x00000054004f7202 */ /* 0x000fe40000000f00 */
[----:B------:R-:W-:Y:S02]  /*8d90*/  LOP3.LUT R10, R11, 0x180, RZ, 0xc0, !PT ;  /* 0x000001800b0a7812 */ /* 0x000fe400078ec0ff */
[----:B------:R-:W-:Y:S01]  /*8da0*/  IADD3 R5, P5, R74, 0x6000, RZ ;  /* 0x000060004a057810 */ /* 0x000fe20007fbe0ff */
[----:B------:R-:W-:Y:S01]  /*8db0*/  HGMMA.64x96x16.F32 R24, gdesc[UR4].tnspB, R24, gsb0 ;  /* 0x41600000041879f0 */ /* 0x000fe20008000818 */
[----:B------:R-:W-:Y:S01]  /*8dc0*/  USHF.R.S32.HI UR7, URZ, 0x1f, UR15 ;  /* 0x0000001f3f077899 */ /* 0x000fe2000801140f */
[----:B------:R-:W-:Y:S01]  /*8dd0*/  SHF.R.U64 R10, R10, 0x3, RZ ;  /* 0x000000030a0a7819 */ /* 0x000fe200000012ff */
[----:B------:R-:W-:Y:S01]  /*8de0*/  ULDC.64 UR4, c[0x0][0xb88] ;  /* 0x0002e20000047ab9 */ /* 0x000fe20000000a00 */
[----:B------:R-:W-:Y:S01]  /*8df0*/  ULDC UR6, c[0x0][0xa88] ;  /* 0x0002a20000067ab9 */ /* 0x000fe20000000800 */
[----:B------:R-:W-:Y:S01]  /*8e00*/  IMAD R90, R90, UR4, RZ ;  /* 0x000000045a5a7c24 */ /* 0x000fe2000f8e02ff */
[----:B------:R-:W-:Y:S01]  /*8e10*/  LOP3.LUT R10, R10, R11, RZ, 0x3c, !PT ;  /* 0x0000000b0a0a7212 */ /* 0x000fe200078e3cff */
[----:B------:R-:W-:Y:S01]  /*8e20*/  IMAD R82, R22, UR7, RZ ;  /* 0x0000000716527c24 */ /* 0x000fe2000f8e02ff */
[----:B------:R-:W-:Y:S01]  /*8e30*/  LOP3.LUT R4, R5, 0x180, RZ, 0xc0, !PT ;  /* 0x0000018005047812 */ /* 0x000fe200078ec0ff */
[----:B------:R-:W-:Y:S01]  /*8e40*/  IMAD.X R11, RZ, RZ, R75, P3 ;  /* 0x000000ffff0b7224 */ /* 0x000fe200018e064b */
[----:B------:R-:W-:Y:S01]  /*8e50*/  IADD3 R9, P4, R74, 0x4800, RZ ;  /* 0x000048004a097810 */ /* 0x000fe20007f9e0ff */
[----:B------:R-:W-:Y:S01]  /*8e60*/  IMAD R92, R23, UR15, R82 ;  /* 0x0000000f175c7c24 */ /* 0x000fe2000f8e0252 */
[----:B------:R-:W-:-:S02]  /*8e70*/  SHF.R.U64 R4, R4, 0x3, RZ ;  /* 0x0000000304047819 */ /* 0x000fc400000012ff */
[----:B------:R-:W-:Y:S02]  /*8e80*/  LOP3.LUT R8, R9, 0x180, RZ, 0xc0, !PT ;  /* 0x0000018009087812 */ /* 0x000fe400078ec0ff */
[----:B------:R-:W-:Y:S02]  /*8e90*/  IADD3.X R13, R93, R13, R92, P0, !PT ;  /* 0x0000000d5d0d7210 */ /* 0x000fe400007fe45c */
[----:B------:R-:W-:Y:S02]  /*8ea0*/  LOP3.LUT P0, RZ, R149, 0x3, RZ, 0xc0, !PT ;  /* 0x0000000395ff7812 */ /* 0x000fe4000780c0ff */
[----:B------:R-:W-:Y:S01]  /*8eb0*/  LOP3.LUT R4, R4, R5, RZ, 0x3c, !PT ;  /* 0x0000000504047212 */ /* 0x000fe200078e3cff */
[----:B------:R-:W-:Y:S01]  /*8ec0*/  IMAD.WIDE.U32 R12, R91, UR4, R12 ;  /* 0x000000045b0c7c25 */ /* 0x000fe2000f8e000c */
[----:B------:R-:W-:Y:S02]  /*8ed0*/  LOP3.LUT R5, R74, 0x180, RZ, 0xc0, !PT ;  /* 0x000001804a057812 */ /* 0x000fe400078ec0ff */
[----:B------:R-:W-:-:S02]  /*8ee0*/  SHF.R.U64 R8, R8, 0x3, RZ ;  /* 0x0000000308087819 */ /* 0x000fc400000012ff */
[----:B------:R-:W-:Y:S02]  /*8ef0*/  SHF.R.U64 R5, R5, 0x3, RZ ;  /* 0x0000000305057819 */ /* 0x000fe400000012ff */
[----:B------:R-:W-:Y:S01]  /*8f00*/  LOP3.LUT R8, R8, R9, RZ, 0x3c, !PT ;  /* 0x0000000908087212 */ /* 0x000fe200078e3cff */
[--C-:B------:R-:W-:Y:S01]  /*8f10*/  IMAD.X R9, RZ, RZ, R75.reuse, P4 ;  /* 0x000000ffff097224 */ /* 0x100fe200020e064b */
[----:B------:R-:W-:Y:S01]  /*8f20*/  LOP3.LUT R74, R5, R74, RZ, 0x3c, !PT ;  /* 0x0000004a054a7212 */ /* 0x000fe200078e3cff */
[----:B------:R-:W-:Y:S01]  /*8f30*/  IMAD.X R5, RZ, RZ, R75, P5 ;  /* 0x000000ffff057224 */ /* 0x000fe200028e064b */
[----:B------:R-:W-:Y:S02]  /*8f40*/  WARPGROUP.DEPBAR.LE gsb0, 0x0 ;  /* 0x00008000000079c5 */ /* 0x000fe40000010000 */
[----:B------:R0:W-:Y:S01]  /*8f50*/  @!P1 SYNCS.ARRIVE.TRANS64.RED.A1T0 RZ, [R20+URZ], RZ ;  /* 0x000000ff14ff99a7 */ /* 0x0001e2000810043f */
[-C--:B------:R-:W-:Y:S01]  /*8f60*/  FMUL.FTZ R84, R28, R15.reuse ;  /* 0x0000000f1c547220 */ /* 0x080fe20000410000 */
[-C--:B------:R-:W-:Y:S01]  /*8f70*/  FMUL.FTZ R83, R29, R15.reuse ;  /* 0x0000000f1d537220 */ /* 0x080fe20000410000 */
[-C--:B------:R-:W-:Y:S01]  /*8f80*/  FMUL.FTZ R85, R33, R15.reuse ;  /* 0x0000000f21557220 */ /* 0x080fe20000410000 */
[-C--:B------:R-:W-:Y:S01]  /*8f90*/  FMUL.FTZ R86, R32, R15.reuse ;  /* 0x0000000f20567220 */ /* 0x080fe20000410000 */
[-C--:B------:R-:W-:Y:S01]  /*8fa0*/  FMUL.FTZ R87, R37, R15.reuse ;  /* 0x0000000f25577220 */ /* 0x080fe20000410000 */
[-C--:B------:R-:W-:Y:S01]  /*8fb0*/  FMUL.FTZ R88, R36, R15.reuse ;  /* 0x0000000f24587220 */ /* 0x080fe20000410000 */
[-C--:B------:R-:W-:Y:S01]  /*8fc0*/  FMUL.FTZ R89, R40, R15.reuse ;  /* 0x0000000f28597220 */ /* 0x080fe20000410000 */
[-C--:B0-----:R-:W-:Y:S01]  /*8fd0*/  FMUL.FTZ R20, R41, R15.reuse ;  /* 0x0000000f29147220 */ /* 0x081fe20000410000 */
        /* <DEDUP_REMOVED lines=16> */
[-C--:B------:R-:W-:Y:S01]  /*90e0*/  FMUL.FTZ R15, R27, R14.reuse ;  /* 0x0000000e1b0f7220 */ /* 0x080fe20000410000 */
[-C--:B------:R-:W-:Y:S01]  /*90f0*/  FMUL.FTZ R26, R26, R14.reuse ;  /* 0x0000000e1a1a7220 */ /* 0x080fe20000410000 */
[-C--:B------:R-:W-:Y:S01]  /*9100*/  FMUL.FTZ R27, R31, R14.reuse ;  /* 0x0000000e1f1b7220 */ /* 0x080fe20000410000 */
[----:B------:R-:W-:Y:S01]  /*9110*/  FMUL.FTZ R30, R30, R14 ;  /* 0x0000000e1e1e7220 */ /* 0x000fe20000410000 */
[----:B------:R-:W-:-:S02]  /*9120*/  IMAD R49, R91, UR5, R90 ;  /* 0x000000055b317c24 */ /* 0x000fc4000f8e025a */
[-C--:B------:R-:W-:Y:S01]  /*9130*/  FMUL.FTZ R31, R35, R14.reuse ;  /* 0x0000000e231f7220 */ /* 0x080fe20000410000 */
[----:B------:R-:W-:Y:S02]  /*9140*/  IMAD R57, R3, 0xc0, R154 ;  /* 0x000000c003397824 */ /* 0x000fe400078e029a */
[-C--:B------:R-:W-:Y:S01]  /*9150*/  FMUL.FTZ R35, R39, R14.reuse ;  /* 0x0000000e27237220 */ /* 0x080fe20000410000 */
[----:B------:R-:W-:Y:S01]  /*9160*/  FMUL.FTZ R52, R50, R14 ;  /* 0x0000000e32347220 */ /* 0x000fe20000410000 */
[----:B------:R-:W-:Y:S01]  /*9170*/  F2FP.F16.F32.PACK_AB R24, R25, R24 ;  /* 0x000000181918723e */ /* 0x000fe200000000ff */
[----:B------:R-:W-:Y:S01]  /*9180*/  FMUL.FTZ R39, R43, R14 ;  /* 0x0000000e2b277220 */ /* 0x000fe20000410000 */
[----:B------:R-:W-:Y:S01]  /*9190*/  F2FP.F16.F32.PACK_AB R25, R15, R26 ;  /* 0x0000001a0f19723e */ /* 0x000fe200000000ff */
[----:B------:R-:W-:Y:S01]  /*91a0*/  ULDC.64 UR4, c[0x0][0xb50] ;  /* 0x0002d40000047ab9 */ /* 0x000fe20000000a00 */
[----:B------:R-:W-:Y:S02]  /*91b0*/  IMAD R50, R0, UR6, RZ ;  /* 0x0000000600327c24 */ /* 0x000fe4000f8e02ff */
[----:B------:R-:W-:Y:S01]  /*91c0*/  FMUL.FTZ R43, R47, R14 ;  /* 0x0000000e2f2b7220 */ /* 0x000fe20000410000 */
[----:B------:R-:W-:Y:S01]  /*91d0*/  F2FP.F16.F32.PACK_AB R27, R27, R30 ;  /* 0x0000001e1b1b723e */ /* 0x000fe200000000ff */
[----:B------:R-:W-:-:S02]  /*91e0*/  VIADD R15, R57, 0x8 ;  /* 0x00000008390f7836 */ /* 0x000fc40000000000 */
[-C--:B------:R-:W-:Y:S01]  /*91f0*/  FMUL.FTZ R34, R34, R14.reuse ;  /* 0x0000000e22227220 */ /* 0x080fe20000410000 */
[----:B------:R-:W-:Y:S02]  /*9200*/  IMAD.IADD R13, R13, 0x1, R49 ;  /* 0x000000010d0d7824 */ /* 0x000fe400078e0231 */
[-C--:B------:R-:W-:Y:S01]  /*9210*/  FMUL.FTZ R38, R38, R14.reuse ;  /* 0x0000000e26267220 */ /* 0x080fe20000410000 */
[----:B------:R-:W-:Y:S01]  /*9220*/  FMUL.FTZ R47, R51, R14 ;  /* 0x0000000e332f7220 */ /* 0x000fe20000410000 */
[----:B------:R-:W-:Y:S01]  /*9230*/  F2FP.F16.F32.PACK_AB R26, R83, R84 ;  /* 0x00000054531a723e */ /* 0x000fe200000000ff */
[----:B------:R-:W-:Y:S01]  /*9240*/  BAR.SYNC.DEFER_BLOCKING 0x1, 0x180 ;  /* 0x0046000000007b1d */ /* 0x000fe20000010000 */
[----:B------:R-:W-:Y:S01]  /*9250*/  LEA R30, P3, R12, UR4, 0x2 ;  /* 0x000000040c1e7c11 */ /* 0x000fe2000f8610ff */
        /* <DEDUP_REMOVED lines=8> */
[----:B------:R-:W-:Y:S01]  /*92e0*/  ISETP.GE.OR P1, PT, R57, R50, P0 ;  /* 0x000000323900720c */ /* 0x000fe20000726670 */
[-C--:B------:R-:W-:Y:S01]  /*92f0*/  FMUL.FTZ R61, R67, R14.reuse ;  /* 0x0000000e433d7220 */ /* 0x080fe20000410000 */
[-C--:B------:R-:W-:Y:S01]  /*9300*/  FMUL.FTZ R62, R66, R14.reuse ;  /* 0x0000000e423e7220 */ /* 0x080fe20000410000 */
[-C--:B------:R-:W-:Y:S01]  /*9310*/  FMUL.FTZ R63, R71, R14.reuse ;  /* 0x0000000e473f7220 */ /* 0x080fe20000410000 */
[----:B------:R-:W-:Y:S01]  /*9320*/  FMUL.FTZ R70, R70, R14 ;  /* 0x0000000e46467220 */ /* 0x000fe20000410000 */
[----:B------:R-:W-:Y:S01]  /*9330*/  ISETP.GE.OR P0, PT, R15, R50, P0 ;  /* 0x000000320f00720c */ /* 0x000fe20000706670 */
[----:B------:R-:W-:Y:S01]  /*9340*/  SHFL.IDX PT, R48, R30, RZ, 0x1c1f ;  /* 0x001c1fff1e307589 */ /* 0x000fe200000e0000 */
[----:B------:R-:W-:-:S02]  /*9350*/  LEA.HI.X R64, R12, UR5, R13, 0x2, P3 ;  /* 0x000000050c407c11 */ /* 0x000fc400098f140d */
[----:B------:R-:W-:Y:S01]  /*9360*/  F2FP.F16.F32.PACK_AB R12, R85, R86 ;  /* 0x00000056550c723e */ /* 0x000fe200000000ff */
[----:B------:R0:W-:Y:S01]  /*9370*/  SHFL.IDX PT, R56, R30, 0x1, 0x1c1f ;  /* 0x003c1f001e387f89 */ /* 0x0001e200000e0000 */
[----:B------:R-:W-:Y:S02]  /*9380*/  F2FP.F16.F32.PACK_AB R13, R31, R34 ;  /* 0x000000221f0d723e */ /* 0x000fe400000000ff */
[----:B------:R-:W-:Y:S01]  /*9390*/  F2FP.F16.F32.PACK_AB R14, R87, R88 ;  /* 0x00000058570e723e */ /* 0x000fe200000000ff */
[----:B------:R1:W-:Y:S01]  /*93a0*/  STSM.16.M88.4 [R21], R24 ;  /* 0x0000001815007844 */ /* 0x0003e20000000200 */
[----:B------:R-:W-:Y:S02]  /*93b0*/  F2FP.F16.F32.PACK_AB R15, R35, R38 ;  /* 0x00000026230f723e */ /* 0x000fe400000000ff */
[----:B------:R-:W-:Y:S01]  /*93c0*/  F2FP.F16.F32.PACK_AB R22, R22, R23 ;  /* 0x000000171616723e */ /* 0x000fe200000000ff */
[----:B------:R-:W2:Y:S01]  /*93d0*/  SHFL.IDX PT, R49, R64, RZ, 0x1c1f ;  /* 0x001c1fff40317589 */ /* 0x000ea200000e0000 */
[----:B------:R-:W-:-:S02]  /*93e0*/  F2FP.F16.F32.PACK_AB R20, R20, R89 ;  /* 0x000000591414723e */ /* 0x000fc400000000ff */
[----:B------:R-:W-:Y:S01]  /*93f0*/  F2FP.F16.F32.PACK_AB R23, R43, R46 ;  /* 0x0000002e2b17723e */ /* 0x000fe200000000ff */
[----:B------:R-:W-:Y:S01]  /*9400*/  STSM.16.M88.4 [R81], R12 ;  /* 0x0000000c51007844 */ /* 0x000fe20000000200 */
[----:B0-----:R-:W-:Y:S02]  /*9410*/  F2FP.F16.F32.PACK_AB R30, R32, R41 ;  /* 0x00000029201e723e */ /* 0x001fe400000000ff */
[----:B------:R-:W-:Y:S01]  /*9420*/  F2FP.F16.F32.PACK_AB R31, R59, R60 ;  /* 0x0000003c3b1f723e */ /* 0x000fe200000000ff */
[----:B------:R-:W0:Y:S01]  /*9430*/  SHFL.IDX PT, R57, R64, 0x1, 0x1c1f ;  /* 0x003c1f0040397f89 */ /* 0x000e2200000e0000 */
[----:B------:R-:W-:Y:S02]  /*9440*/  F2FP.F16.F32.PACK_AB R32, R33, R40 ;  /* 0x000000282120723e */ /* 0x000fe400000000ff */
[----:B------:R-:W-:Y:S02]  /*9450*/  F2FP.F16.F32.PACK_AB R33, R61, R62 ;  /* 0x0000003e3d21723e */ /* 0x000fe400000000ff */
[----:B-1----:R-:W-:-:S02]  /*9460*/  F2FP.F16.F32.PACK_AB R21, R39, R42 ;  /* 0x0000002a2715723e */ /* 0x002fc400000000ff */
[----:B------:R-:W-:Y:S02]  /*9470*/  F2FP.F16.F32.PACK_AB R26, R28, R45 ;  /* 0x0000002d1c1a723e */ /* 0x000fe400000000ff */
[----:B------:R-:W-:Y:S01]  /*9480*/  F2FP.F16.F32.PACK_AB R24, R37, R82 ;  /* 0x000000522518723e */ /* 0x000fe200000000ff */
[----:B------:R-:W-:Y:S01]  /*9490*/  STSM.16.M88.4 [R80], R20 ;  /* 0x0000001450007844 */ /* 0x000fe20000000200 */
[----:B------:R-:W-:Y:S02]  /*94a0*/  F2FP.F16.F32.PACK_AB R25, R47, R52 ;  /* 0x000000342f19723e */ /* 0x000fe400000000ff */
[----:B------:R-:W-:Y:S02]  /*94b0*/  F2FP.F16.F32.PACK_AB R27, R51, R54 ;  /* 0x00000036331b723e */ /* 0x000fe400000000ff */
[----:B------:R-:W-:Y:S02]  /*94c0*/  F2FP.F16.F32.PACK_AB R28, R29, R44 ;  /* 0x0000002c1d1c723e */ /* 0x000fe400000000ff */
[----:B------:R-:W-:Y:S01]  /*94d0*/  F2FP.F16.F32.PACK_AB R29, R55, R58 ;  /* 0x0000003a371d723e */ /* 0x000fe200000000ff */
[----:B------:R1:W-:Y:S01]  /*94e0*/  STSM.16.M88.4 [R79], R24 ;  /* 0x000000184f007844 */ /* 0x0003e20000000200 */
[----:B------:R-:W-:-:S02]  /*94f0*/  F2FP.F16.F32.PACK_AB R34, R36, R53 ;  /* 0x000000352422723e */ /* 0x000fc400000000ff */
[----:B------:R-:W-:Y:S01]  /*9500*/  F2FP.F16.F32.PACK_AB R35, R63, R70 ;  /* 0x000000463f23723e */ /* 0x000fe200000000ff */
[----:B------:R3:W-:Y:S04]  /*9510*/  STSM.16.M88.4 [R78], R28 ;  /* 0x0000001c4e007844 */ /* 0x0007e80000000200 */
[----:B------:R4:W-:Y:S01]  /*9520*/  STSM.16.M88.4 [R19], R32 ;  /* 0x0000002013007844 */ /* 0x0009e20000000200 */
[----:B------:R-:W-:Y:S08]  /*9530*/  BAR.SYNC.DEFER_BLOCKING 0x1, 0x180 ;  /* 0x0046000000007b1d */ /* 0x000ff00000010000 */
[----:B-1----:R-:W1:Y:S08]  /*9540*/  @P2 LDC R25, c[0x0][0xbec] ;  /* 0x0002fb00ff192b82 */ /* 0x002e700000000800 */
[----:B---3--:R-:W3:Y:S01]  /*9550*/  @P2 LDC R28, c[0x0][0xbf0] ;  /* 0x0002fc00ff1c2b82 */ /* 0x008ee20000000800 */
[----:B------:R-:W-:Y:S01]  /*9560*/  IMAD R24, R147, 0x60, R148 ;  /* 0x0000006093187824 */ /* 0x000fe200078e0294 */
[----:B------:R-:W-:-:S06]  /*9570*/  UIMAD UR6, UR14, UR8, URZ ;  /* 0x000000080e0672a4 */ /* 0x000fcc000f8e023f */
[----:B------:R-:W4:Y:S01]  /*9580*/  LDC.64 R26, c[0x0][0xae0] ;  /* 0x0002b800ff1a7b82 */ /* 0x000f220000000a00 */
[----:B------:R-:W-:Y:S01]  /*9590*/  IMAD R24, R3, 0xc0, R24 ;  /* 0x000000c003187824 */ /* 0x000fe200078e0218 */
[----:B--2---:R2:W-:Y:S01]  /*95a0*/  @!P1 ST.E desc[UR60][R48.64], R76 ;  /* 0x0000004c30009985 */ /* 0x0045e2000c10193c */
[----:B------:R-:W-:-:S03]  /*95b0*/  UIMAD.WIDE.U32 UR4, UR13, UR8, URZ ;  /* 0x000000080d0472a5 */ /* 0x000fc6000f8e003f */
[----:B0-----:R2:W-:Y:S01]  /*95c0*/  @!P0 ST.E desc[UR60][R56.64], R77 ;  /* 0x0000004d38008985 */ /* 0x0015e2000c10193c */
[----:B------:R-:W-:-:S03]  /*95d0*/  UIMAD UR6, UR13, UR9, UR6 ;  /* 0x000000090d0672a4 */ /* 0x000fc6000f8e0206 */
[----:B------:R1:W5:Y:S01]  /*95e0*/  LD.E.128 R52, desc[UR60][R4.64] ;  /* 0x0000003c04347980 */ /* 0x000362000c101d00 */
[----:B------:R-:W-:Y:S01]  /*95f0*/  ULDC.64 UR8, c[0x0][0xaf0] ;  /* 0x0002bc0000087ab9 */ /* 0x000fe20000000a00 */
[----:B------:R-:W-:Y:S02]  /*9600*/  UIADD3 UR5, UR5, UR6, URZ ;  /* 0x0000000605057290 */ /* 0x000fe4000fffe03f */
[----:B------:R-:W-:Y:S01]  /*9610*/  UIMAD UR6, UR7, UR8, URZ ;  /* 0x00000008070672a4 */ /* 0x000fe2000f8e023f */
[----:B------:R0:W5:Y:S04]  /*9620*/  LD.E.128 R20, desc[UR60][R6.64] ;  /* 0x0000003c06147980 */ /* 0x000168000c101d00 */
[----:B------:R-:W5:Y:S01]  /*9630*/  LD.E.128 R40, desc[UR60][R74.64] ;  /* 0x0000003c4a287980 */ /* 0x000f62000c101d00 */
[----:B-1----:R-:W-:-:S03]  /*9640*/  @P2 IMAD.HI.U32 R5, R24, R25, RZ ;  /* 0x0000001918052227 */ /* 0x002fc600078e00ff */
[----:B------:R-:W5:Y:S01]  /*9650*/  LD.E.128 R36, desc[UR60][R72.64] ;  /* 0x0000003c48247980 */ /* 0x000f62000c101d00 */
[----:B------:R-:W-:Y:S01]  /*9660*/  IMAD.MOV.U32 R4, RZ, RZ, R24 ;  /* 0x000000ffff047224 */ /* 0x000fe200078e0018 */
[----:B---3--:R-:W-:Y:S01]  /*9670*/  @P2 SHF.R.U32.HI R4, RZ, R28, R5 ;  /* 0x0000001cff042219 */ /* 0x008fe20000011605 */
[----:B------:R-:W-:Y:S01]  /*9680*/  UIMAD UR6, UR15, UR9, UR6 ;  /* 0x000000090f0672a4 */ /* 0x000fe2000f8e0206 */
[----:B------:R-:W5:Y:S01]  /*9690*/  LD.E.128 R44, desc[UR60][R10.64] ;  /* 0x0000003c0a2c7980 */ /* 0x000f62000c101d00 */
[----:B------:R-:W-:Y:S01]  /*96a0*/  UIMAD.WIDE.U32 UR4, UR15, UR8, UR4 ;  /* 0x000000080f0472a5 */ /* 0x000fe2000f8e0004 */
[--C-:B------:R-:W-:Y:S01]  /*96b0*/  SHF.R.S32.HI R5, RZ, 0x1f, R4.reuse ;  /* 0x0000001fff057819 */ /* 0x100fe20000011404 */
[----:B0-----:R-:W-:Y:S01]  /*96c0*/  IMAD.MOV R7, RZ, RZ, -R4 ;  /* 0x000000ffff077224 */ /* 0x001fe200078e0a04 */
[----:B------:R0:W5:Y:S01]  /*96d0*/  LD.E.128 R12, desc[UR60][R8.64] ;  /* 0x0000003c080c7980 */ /* 0x000162000c101d00 */
[----:B------:R-:W-:Y:S02]  /*96e0*/  UIADD3 UR5, UR5, UR6, URZ ;  /* 0x0000000605057290 */ /* 0x000fe4000fffe03f */
[----:B------:R-:W-:Y:S01]  /*96f0*/  IMAD R7, R0, R7, R24 ;  /* 0x0000000700077224 */ /* 0x000fe200078e0218 */
[----:B------:R-:W-:Y:S01]  /*9700*/  @!PT LDS RZ, [RZ] ;  /* 0x00000000fffff984 */ /* 0x000fe20000000800 */
[----:B------:R-:W-:Y:S01]  /*9710*/  @!PT LDS RZ, [RZ] ;  /* 0x00000000fffff984 */ /* 0x000fe20000000800 */
[----:B------:R-:W-:Y:S01]  /*9720*/  @!PT LDS RZ, [RZ] ;  /* 0x00000000fffff984 */ /* 0x000fe20000000800 */
[----:B------:R-:W-:Y:S01]  /*9730*/  @!PT LDS RZ, [RZ] ;  /* 0x00000000fffff984 */ /* 0x000fe20000000800 */
[----:B------:R1:W-:Y:S06]  /*9740*/  MEMBAR.ALL.CTA ;  /* 0x0000000000007992 */ /* 0x0003ec0000008000 */
[----:B-1----:R-:W1:Y:S01]  /*9750*/  FENCE.VIEW.ASYNC.S ;  /* 0x00000000000073c6 */ /* 0x002e620000000000 */
[-C--:B----4-:R-:W-:Y:S01]  /*9760*/  IMAD R5, R5, R26.reuse, RZ ;  /* 0x0000001a05057224 */ /* 0x090fe200078e02ff */
[----:B------:R-:W-:Y:S01]  /*9770*/  ULDC.64 UR6, c[0x0][0xad8] ;  /* 0x0002b60000067ab9 */ /* 0x000fe20000000a00 */
[----:B------:R-:W-:Y:S01]  /*9780*/  IMAD R25, R3, 0xc0, R148 ;  /* 0x000000c003197824 */ /* 0x000fe200078e0294 */
[----:B------:R-:W-:Y:S01]  /*9790*/  SHF.R.S32.HI R0, RZ, 0x1f, R7 ;  /* 0x0000001fff007819 */ /* 0x000fe20000011407 */
[----:B------:R-:W-:Y:S01]  /*97a0*/  UIADD3 UR36, UR36, 0x1, URZ ;  /* 0x0000000124247890 */ /* 0x000fe2000fffe03f */
[C---:B0-----:R-:W-:Y:S01]  /*97b0*/  IMAD R9, R4.reuse, R27, R5 ;  /* 0x0000001b04097224 */ /* 0x041fe200078e0205 */
[----:B------:R-:W-:Y:S01]  /*97c0*/  ULDC.64 UR8, c[0x0][0xa80] ;  /* 0x0002a00000087ab9 */ /* 0x000fe20000000a00 */
[----:B------:R-:W-:-:S04]  /*97d0*/  IMAD.WIDE.U32 R4, R4, R26, UR4 ;  /* 0x0000000404047e25 */ /* 0x000fc8000f8e001a */
[----:B------:R-:W-:Y:S02]  /*97e0*/  IMAD.IADD R5, R5, 0x1, R9 ;  /* 0x0000000105057824 */ /* 0x000fe400078e0209 */
[----:B------:R-:W-:Y:S01]  /*97f0*/  IMAD R0, R0, UR6, RZ ;  /* 0x0000000600007c24 */ /* 0x000fe2000f8e02ff */
[----:B------:R-:W-:Y:S01]  /*9800*/  UIADD3 UR4, UR37, 0x31c20, URZ ;  /* 0x00031c2025047890 */ /* 0x000fe2000fffe03f */
[----:B------:R-:W-:Y:S01]  /*9810*/  IMAD.WIDE.U32 R4, R7, UR6, R4 ;  /* 0x0000000607047c25 */ /* 0x000fe2000f8e0004 */
[----:B------:R-:W-:-:S03]  /*9820*/  ISETP.GE.AND P0, PT, R25, R50, PT ;  /* 0x000000321900720c */ /* 0x000fc60003f06270 */
[----:B------:R-:W-:Y:S01]  /*9830*/  IMAD R9, R7, UR7, R0 ;  /* 0x0000000707097c24 */ /* 0x000fe2000f8e0200 */
[----:B------:R-:W-:Y:S01]  /*9840*/  UISETP.NE.AND UP0, UPT, UR36, 0x2, UPT ;  /* 0x000000022400788c */ /* 0x000fe2000bf05270 */
[C---:B------:R-:W-:Y:S01]  /*9850*/  LEA R0, P1, R4.reuse, UR8, 0x1 ;  /* 0x0000000804007c11 */ /* 0x040fe2000f8208ff */
[----:B------:R-:W-:Y:S01]  /*9860*/  UPRMT UR4, URZ, 0x654, UR4 ;  /* 0x000006543f047896 */ /* 0x000fe20008000004 */
[----:B------:R-:W-:Y:S01]  /*9870*/  IMAD.IADD R3, R5, 0x1, R9 ;  /* 0x0000000105037824 */ /* 0x000fe200078e0209 */
[----:B------:R-:W-:Y:S01]  /*9880*/  ULDC UR5, c[0x0][0xc] ;  /* 0x0000030000057ab9 */ /* 0x000fe20000000800 */
[----:B------:R-:W-:Y:S02]  /*9890*/  USEL UR6, URZ, 0x1, UP0 ;  /* 0x000000013f067887 */ /* 0x000fe40008000000 */
[----:B------:R-:W-:Y:S01]  /*98a0*/  UIADD3 UR10, UR5, UR10, URZ ;  /* 0x0000000a050a7290 */ /* 0x000fe2000fffe03f */
[----:B------:R-:W-:Y:S01]  /*98b0*/  LEA.HI.X R24, R4, UR9, R3, 0x1, P1 ;  /* 0x0000000904187c11 */ /* 0x000fe200088f0c03 */
[----:B------:R-:W-:Y:S01]  /*98c0*/  USEL UR36, UR36, URZ, UP0 ;  /* 0x0000003f24247287 */ /* 0x000fe20008000000 */
[----:B-1----:R2:W0:Y:S01]  /*98d0*/  SHFL.IDX PT, R6, R0, RZ, 0x1c1f ;  /* 0x001c1fff00067589 */ /* 0x00242200000e0000 */
[----:B------:R-:W-:Y:S01]  /*98e0*/  LOP3.LUT R16, R16, UR6, RZ, 0x3c, !PT ;  /* 0x0000000610107c12 */ /* 0x000fe2000f8e3cff */
[----:B------:R-:W-:Y:S01]  /*98f0*/  SYNCS.ARRIVE.TRANS64.RED.A1T0 RZ, [UR4], RZ ;  /* 0x000000ffffff79a7 */ /* 0x000fe20008100404 */
[----:B------:R-:W-:Y:S01]  /*9900*/  IMAD.U32 R19, RZ, RZ, UR10 ;  /* 0x0000000aff137e24 */ /* 0x000fe2000f8e00ff */
[----:B------:R2:W1:Y:S01]  /*9910*/  SHFL.IDX PT, R7, R24, RZ, 0x1c1f ;  /* 0x001c1fff18077589 */ /* 0x00046200000e0000 */
[----:B------:R-:W-:Y:S01]  /*9920*/  BSSY B0, `(.L_x_29) ;  /* 0x0000010000007945 */ /* 0x000fe20003800000 */
[----:B------:R-:W-:-:S02]  /*9930*/  SHF.R.S32.HI R94, RZ, 0x1f, R144 ;  /* 0x0000001fff5e7819 */ /* 0x000fc40000011490 */
[----:B------:R-:W-:Y:S01]  /*9940*/  SHF.R.S32.HI R95, RZ, 0x1f, R145 ;  /* 0x0000001fff5f7819 */ /* 0x000fe20000011491 */
[----:B------:R-:W-:Y:S06]  /*9950*/  @P0 BRA `(.L_x_30) ;  /* 0x0000000000300947 */ /* 0x000fec0003800000 */
[----:B------:R-:W-:Y:S02]  /*9960*/  ULDC UR4, c[0x0][0xac8] ;  /* 0x0002b20000047ab9 */ /* 0x000fe40000000800 */
[----:B------:R-:W-:Y:S02]  /*9970*/  ISETP.GE.AND P1, PT, R145, UR4, PT ;  /* 0x0000000491007c0c */ /* 0x000fe4000bf26270 */
[----:B------:R-:W-:Y:S02]  /*9980*/  ISETP.GE.AND P2, PT, R144, UR4, PT ;  /* 0x0000000490007c0c */ /* 0x000fe4000bf46270 */
[----:B------:R-:W-:-:S09]  /*9990*/  ISETP.GE.AND P0, PT, R18, UR4, PT ;  /* 0x0000000412007c0c */ /* 0x000fd2000bf06270 */
[CC--:B0-----:R-:W-:Y:S02]  /*99a0*/  @!P1 LEA R8, P3, R145.reuse, R6.reuse, 0x1 ;  /* 0x0000000691089211 */ /* 0x0c1fe400078608ff */
[----:B------:R-:W-:Y:S02]  /*99b0*/  @!P2 LEA R10, P4, R144, R6, 0x1 ;  /* 0x00000006900aa211 */ /* 0x000fe400078808ff */
[----:B-1----:R-:W-:Y:S01]  /*99c0*/  @!P0 IMAD.WIDE R4, R18, 0x2, R6 ;  /* 0x0000000212048825 */ /* 0x002fe200078e0206 */
[-C--:B------:R-:W-:Y:S02]  /*99d0*/  @!P1 LEA.HI.X R9, R145, R7.reuse, R95, 0x1, P3 ;  /* 0x0000000791099211 */ /* 0x080fe400018f0c5f */
[----:B------:R-:W-:Y:S02]  /*99e0*/  @!P2 LEA.HI.X R11, R144, R7, R94, 0x1, P4 ;  /* 0x00000007900ba211 */ /* 0x000fe400020f0c5e */
[----:B-----5:R3:W-:Y:S04]  /*99f0*/  @!P0 ST.E.128 desc[UR60][R4.64], R40 ;  /* 0x0000002804008985 */ /* 0x0207e8000c101d3c */
[----:B------:R3:W-:Y:S04]  /*9a00*/  @!P1 ST.E.128 desc[UR60][R8.64], R44 ;  /* 0x0000002c08009985 */ /* 0x0007e8000c101d3c */
[----:B------:R3:W-:Y:S02]  /*9a10*/  @!P2 ST.E.128 desc[UR60][R10.64], R52 ;  /* 0x000000340a00a985 */ /* 0x0007e4000c101d3c */
.L_x_30:
[----:B------:R-:W-:Y:S05]  /*9a20*/  BSYNC B0 ;  /* 0x0000000000007941 */ /* 0x000fea0003800000 */
.L_x_29:
[----:B------:R-:W-:Y:S01]  /*9a30*/  VIADD R3, R25, 0x60 ;  /* 0x0000006019037836 */ /* 0x000fe20000000000 */
[----:B-1----:R1:W4:Y:S01]  /*9a40*/  SHFL.IDX PT, R7, R24, 0x1, 0x1c1f ;  /* 0x003c1f0018077f89 */ /* 0x00232200000e0000 */
[----:B------:R-:W-:Y:S01]  /*9a50*/  BSSY B0, `(.L_x_31) ;  /* 0x0000011000007945 */ /* 0x000fe20003800000 */
[----:B------:R-:W-:Y:S02]  /*9a60*/  VIADD R146, R146, 0x1 ;  /* 0x0000000192927836 */ /* 0x000fe40000000000 */
[----:B------:R-:W-:Y:S01]  /*9a70*/  ISETP.GE.AND P0, PT, R3, R50, PT ;  /* 0x000000320300720c */ /* 0x000fe20003f06270 */
[----:B0-----:R1:W0:-:S12]  /*9a80*/  SHFL.IDX PT, R6, R0, 0x1, 0x1c1f ;  /* 0x003c1f0000067f89 */ /* 0x00121800000e0000 */
[----:B-1----:R-:W-:Y:S05]  /*9a90*/  @P0 BRA `(.L_x_32) ;  /* 0x0000000000300947 */ /* 0x002fea0003800000 */
[----:B------:R-:W-:Y:S02]  /*9aa0*/  ULDC UR4, c[0x0][0xac8] ;  /* 0x0002b20000047ab9 */ /* 0x000fe40000000800 */
[----:B------:R-:W-:Y:S02]  /*9ab0*/  ISETP.GE.AND P3, PT, R145, UR4, PT ;  /* 0x0000000491007c0c */ /* 0x000fe4000bf66270 */
[----:B------:R-:W-:Y:S02]  /*9ac0*/  ISETP.GE.AND P4, PT, R144, UR4, PT ;  /* 0x0000000490007c0c */ /* 0x000fe4000bf86270 */
[----:B------:R-:W-:-:S09]  /*9ad0*/  ISETP.GE.AND P2, PT, R18, UR4, PT ;  /* 0x0000000412007c0c */ /* 0x000fd2000bf46270 */
[CC--:B0--3--:R-:W-:Y:S02]  /*9ae0*/  @!P3 LEA R8, P0, R145.reuse, R6.reuse, 0x1 ;  /* 0x000000069108b211 */ /* 0x0c9fe400078008ff */
[----:B------:R-:W-:Y:S02]  /*9af0*/  @!P4 LEA R10, P1, R144, R6, 0x1 ;  /* 0x00000006900ac211 */ /* 0x000fe400078208ff */
[----:B----4-:R-:W-:Y:S01]  /*9b00*/  @!P2 IMAD.WIDE R4, R18, 0x2, R6 ;  /* 0x000000021204a825 */ /* 0x010fe200078e0206 */
[-C--:B------:R-:W-:Y:S02]  /*9b10*/  @!P3 LEA.HI.X R9, R145, R7.reuse, R95, 0x1, P0 ;  /* 0x000000079109b211 */ /* 0x080fe400000f0c5f */
[----:B------:R-:W-:Y:S02]  /*9b20*/  @!P4 LEA.HI.X R11, R144, R7, R94, 0x1, P1 ;  /* 0x00000007900bc211 */ /* 0x000fe400008f0c5e */
[----:B-----5:R1:W-:Y:S04]  /*9b30*/  @!P2 ST.E.128 desc[UR60][R4.64], R36 ;  /* 0x000000240400a985 */ /* 0x0203e8000c101d3c */
[----:B------:R1:W-:Y:S04]  /*9b40*/  @!P3 ST.E.128 desc[UR60][R8.64], R12 ;  /* 0x0000000c0800b985 */ /* 0x0003e8000c101d3c */
[----:B------:R1:W-:Y:S02]  /*9b50*/  @!P4 ST.E.128 desc[UR60][R10.64], R20 ;  /* 0x000000140a00c985 */ /* 0x0003e4000c101d3c */
.L_x_32:
[----:B------:R-:W-:Y:S05]  /*9b60*/  BSYNC B0 ;  /* 0x0000000000007941 */ /* 0x000fea0003800000 */
.L_x_31:
[----:B--2---:R-:W2:Y:S01]  /*9b70*/  LDC R0, c[0x0][0xc34] ;  /* 0x00030d00ff007b82 */ /* 0x004ea20000000800 */
[----:B------:R-:W-:-:S13]  /*9b80*/  R2UR UR4, R19 ;  /* 0x00000000130472ca */ /* 0x000fda00000e0000 */
[----:B--2---:R-:W-:-:S13]  /*9b90*/  ISETP.LE.AND P0, PT, R0, UR4, PT ;  /* 0x0000000400007c0c */ /* 0x004fda000bf03270 */
[----:B------:R-:W-:Y:S05]  /*9ba0*/  @!P0 BRA `(.L_x_33) ;  /* 0xffffff7000d08947 */ /* 0x000fea000383ffff */
[----:B------:R-:W-:Y:S05]  /*9bb0*/  EXIT ;  /* 0x000000000000794d */ /* 0x000fea0003800000 */
.L_x_7:
[----:B------:R-:W-:-:S08]  /*9bc0*/  NOP ;  /* 0x0000000000007918 */ /* 0x000fd00000000000 */
[----:B--2---:R-:W0:-:S00]  /*9bd0*/  USETMAXREG.DEALLOC.CTAPOOL 0x20 ;  /* 0x00000020000079c8 */ /* 0x004e0000080e0500 */
[----:B------:R-:W1:Y:S01]  /*9be0*/  S2UR UR5, SR_CTAID.X ;  /* 0x00000000000579c3 */ /* 0x000e620000002500 */
[----:B0-----:R-:W-:Y:S02]  /*9bf0*/  IMAD.MOV.U32 R0, RZ, RZ, 0x1 ;  /* 0x00000001ff007424 */ /* 0x001fe400078e00ff */
[----:B------:R-:W-:Y:S02]  /*9c00*/  IMAD.MOV.U32 R16, RZ, RZ, RZ ;  /* 0x000000ffff107224 */ /* 0x000fe400078e00ff */
[----:B------:R-:W-:-:S03]  /*9c10*/  IMAD.MOV.U32 R23, RZ, RZ, 0x1 ;  /* 0x00000001ff177424 */ /* 0x000fc600078e00ff */
[----:B------:R-:W1:Y:S02]  /*9c20*/  LDC R2, c[0x0][0xc34] ;  /* 0x00030d00ff027b82 */ /* 0x000e640000000800 */
[----:B-1----:R-:W-:-:S13]  /*9c30*/  ISETP.LE.AND P0, PT, R2, UR5, PT ;  /* 0x0000000502007c0c */ /* 0x002fda000bf03270 */
[----:B------:R-:W-:Y:S05]  /*9c40*/  @P0 BRA `(.L_x_34) ;  /* 0x0000004000240947 */ /* 0x000fea0003800000 */
[----:B------:R-:W0:Y:S01]  /*9c50*/  S2R R6, SR_TID.X ;  /* 0x0000000000067919 */ /* 0x000e220000002100 */
[----:B------:R-:W1:Y:S01]  /*9c60*/  S2UR UR4, SR_CgaCtaId ;  /* 0x00000000000479c3 */ /* 0x000e620000008800 */
[----:B------:R-:W-:Y:S01]  /*9c70*/  UMOV UR36, 0x400 ;  /* 0x0000040000247882 */ /* 0x000fe20000000000 */
[----:B------:R-:W-:Y:S01]  /*9c80*/  IMAD.MOV.U32 R23, RZ, RZ, 0x1 ;  /* 0x00000001ff177424 */ /* 0x000fe200078e00ff */
[----:B------:R-:W-:Y:S01]  /*9c90*/  ULDC.64 UR38, c[0x0][0x198] ;  /* 0x0000660000267ab9 */ /* 0x000fe20000000a00 */
[----:B------:R-:W-:Y:S01]  /*9ca0*/  IMAD.MOV.U32 R16, RZ, RZ, RZ ;  /* 0x000000ffff107224 */ /* 0x000fe200078e00ff */
[----:B------:R-:W-:Y:S01]  /*9cb0*/  ULDC UR37, c[0x0][0xc] ;  /* 0x0000030000257ab9 */ /* 0x000fe20000000800 */
[----:B-1----:R-:W-:Y:S01]  /*9cc0*/  ULEA UR36, UR4, UR36, 0x18 ;  /* 0x0000002404247291 */ /* 0x002fe2000f8ec03f */
[C---:B0-----:R-:W-:Y:S01]  /*9cd0*/  LOP3.LUT R5, R6.reuse, 0x7f, RZ, 0xc0, !PT ;  /* 0x0000007f06057812 */ /* 0x041fe200078ec0ff */
[----:B------:R-:W-:-:S04]  /*9ce0*/  IMAD.SHL.U32 R0, R6, 0x8, RZ ;  /* 0x0000000806007824 */ /* 0x000fc800078e00ff */
[----:B------:R-:W-:Y:S01]  /*9cf0*/  IMAD.SHL.U32 R4, R5, 0x8, RZ ;  /* 0x0000000805047824 */ /* 0x000fe200078e00ff */
[C---:B------:R-:W-:Y:S02]  /*9d00*/  LOP3.LUT R3, R0.reuse, 0x20, RZ, 0xc0, !PT ;  /* 0x0000002000037812 */ /* 0x040fe400078ec0ff */
[----:B------:R-:W-:Y:S02]  /*9d10*/  LOP3.LUT R2, R0, 0xd8, RZ, 0xc0, !PT ;  /* 0x000000d800027812 */ /* 0x000fe400078ec0ff */
[----:B------:R-:W-:Y:S02]  /*9d20*/  LOP3.LUT R3, R3, 0x300, R4, 0xf8, !PT ;  /* 0x0000030003037812 */ /* 0x000fe400078ef804 */
[----:B------:R-:W-:Y:S01]  /*9d30*/  SHF.R.U32.HI R4, RZ, 0x2, R5 ;  /* 0x00000002ff047819 */ /* 0x000fe20000011605 */
[----:B------:R-:W-:Y:S01]  /*9d40*/  IMAD.U32 R5, RZ, RZ, UR5 ;  /* 0x00000005ff057e24 */ /* 0x000fe2000f8e00ff */
[----:B------:R-:W-:Y:S02]  /*9d50*/  LOP3.LUT R2, R2, 0x18, R6, 0x78, !PT ;  /* 0x0000001802027812 */ /* 0x000fe400078e7806 */
[----:B------:R-:W-:-:S02]  /*9d60*/  LOP3.LUT R0, R0, 0x18, RZ, 0xc0, !PT ;  /* 0x0000001800007812 */ /* 0x000fc400078ec0ff */
[----:B------:R0:W-:Y:S01]  /*9d70*/  STL [R1+0x4], R5 ;  /* 0x0000040501007387 */ /* 0x0001e20000100800 */
[----:B------:R-:W-:Y:S01]  /*9d80*/  LOP3.LUT R3, R3, R2, RZ, 0xfc, !PT ;  /* 0x0000000203037212 */ /* 0x000fe200078efcff */
[----:B------:R-:W-:Y:S02]  /*9d90*/  IMAD.SHL.U32 R2, R6, 0x20, RZ ;  /* 0x0000002006027824 */ /* 0x000fe400078e00ff */
[----:B------:R0:W-:Y:S01]  /*9da0*/  STL [R1+0x18], RZ ;  /* 0x000018ff01007387 */ /* 0x0001e20000100800 */
[----:B------:R-:W-:Y:S02]  /*9db0*/  LEA R26, R3, UR36, 0x1 ;  /* 0x00000024031a7c11 */ /* 0x000fe4000f8e08ff */
[----:B------:R-:W-:Y:S02]  /*9dc0*/  LOP3.LUT R4, R4, 0x60, R2, 0xf8, !PT ;  /* 0x0000006004047812 */ /* 0x000fe400078ef802 */
[C---:B------:R-:W-:Y:S02]  /*9dd0*/  LOP3.LUT R2, R0.reuse, 0x20, RZ, 0xfc, !PT ;  /* 0x0000002000027812 */ /* 0x040fe400078efcff */
[----:B------:R-:W-:-:S07]  /*9de0*/  LOP3.LUT R0, R0, 0x40, RZ, 0xfc, !PT ;  /* 0x0000004000007812 */ /* 0x000fce00078efcff */
.L_x_112:
[----:B------:R-:W2:Y:S01]  /*9df0*/  LDL R6, [R1+0x4] ;  /* 0x0000040001067983 */ /* 0x000ea20000100800 */
[----:B------:R-:W1:Y:S01]  /*9e00*/  LDC R2, c[0x0][0xc38] ;  /* 0x00030e00ff027b82 */ /* 0x000e620000000800 */
[----:B------:R-:W-:Y:S05]  /*9e10*/  YIELD ;  /* 0x0000000000007946 */ /* 0x000fea0003800000 */
[----:B------:R-:W-:Y:S02]  /*9e20*/  ULDC.64 UR4, c[0x0][0x418] ;  /* 0x0001060000047ab9 */ /* 0x000fe40000000a00 */
[----:B------:R-:W3:Y:S01]  /*9e30*/  LDC R0, c[0x0][0xc44] ;  /* 0x00031100ff007b82 */ /* 0x000ee20000000800 */
[----:B------:R-:W-:-:S03]  /*9e40*/  UISETP.NE.U32.AND UP0, UPT, UR4, URZ, UPT ;  /* 0x0000003f0400728c */ /* 0x000fc6000bf05070 */
[----:B------:R-:W-:Y:S01]  /*9e50*/  ULDC UR4, c[0x0][0x424] ;  /* 0x0001090000047ab9 */ /* 0x000fe20000000800 */
[----:B------:R-:W-:Y:S02]  /*9e60*/  UISETP.NE.AND.EX UP0, UPT, UR5, URZ, UPT, UP0 ;  /* 0x0000003f0500728c */ /* 0x000fe4000bf05300 */
[----:B------:R-:W-:Y:S02]  /*9e70*/  UIADD3 UR5, UR36, 0x16a00, URZ ;  /* 0x00016a0024057890 */ /* 0x000fe4000fffe03f */
[----:B------:R-:W-:Y:S02]  /*9e80*/  USEL UR4, UR4, 0x1, UP0 ;  /* 0x0000000104047887 */ /* 0x000fe40008000000 */
[----:B------:R-:W-:Y:S01]  /*9e90*/  ULOP3.LUT UP0, URZ, UR5, 0x1bf, URZ, 0xc0, !UPT ;  /* 0x000001bf053f7892 */ /* 0x000fe2000f80c03f */
[----:B-1----:R-:W-:Y:S02]  /*9ea0*/  ISETP.NE.AND P0, PT, R2, 0x1, PT ;  /* 0x000000010200780c */ /* 0x002fe40003f05270 */
[----:B---3--:R-:W-:-:S11]  /*9eb0*/  ISETP.NE.AND P1, PT, R0, 0x1, PT ;  /* 0x000000010000780c */ /* 0x008fd60003f25270 */
[----:B------:R-:W2:Y:S08]  /*9ec0*/  @P0 LDC R4, c[0x0][0xc3c] ;  /* 0x00030f00ff040b82 */ /* 0x000eb00000000800 */
[----:B0-----:R-:W0:Y:S08]  /*9ed0*/  @P0 LDC R5, c[0x0][0xc40] ;  /* 0x00031000ff050b82 */ /* 0x001e300000000800 */
[----:B------:R-:W1:Y:S01]  /*9ee0*/  @P1 LDC.64 R2, c[0x0][0xc48] ;  /* 0x00031200ff021b82 */ /* 0x000e620000000a00 */
[----:B--2---:R-:W-:-:S04]  /*9ef0*/  @P0 IMAD.HI.U32 R4, R6, R4, RZ ;  /* 0x0000000406040227 */ /* 0x004fc800078e00ff */
[----:B------:R-:W-:Y:S01]  /*9f00*/  IMAD.MOV.U32 R29, RZ, RZ, R6 ;  /* 0x000000ffff1d7224 */ /* 0x000fe200078e0006 */
[----:B0-----:R-:W-:Y:S02]  /*9f10*/  @P0 SHF.R.U32.HI R29, RZ, R5, R4 ;  /* 0x00000005ff1d0219 */ /* 0x001fe40000011604 */
[----:B------:R-:W-:-:S03]  /*9f20*/  PLOP3.LUT P0, PT, PT, PT, UP0, 0x80, 0x0 ;  /* 0x000000000000781c */ /* 0x000fc60003f0f008 */
[----:B-1----:R-:W-:-:S04]  /*9f30*/  @P1 IMAD.HI.U32 R2, R29, R2, RZ ;  /* 0x000000021d021227 */ /* 0x002fc800078e00ff */
[----:B------:R-:W-:Y:S01]  /*9f40*/  IMAD.MOV.U32 R27, RZ, RZ, R29 ;  /* 0x000000ffff1b7224 */ /* 0x000fe200078e001d */
[----:B------:R-:W-:Y:S02]  /*9f50*/  @P1 SHF.R.U32.HI R27, RZ, R3, R2 ;  /* 0x00000003ff1b1219 */ /* 0x000fe40000011602 */
[----:B------:R-:W0:Y:S03]  /*9f60*/  LDC R2, c[0x0][0x2f0] ;  /* 0x0000bc00ff027b82 */ /* 0x000e260000000800 */
[----:B------:R-:W-:-:S04]  /*9f70*/  IMAD.MOV R17, RZ, RZ, -R27 ;  /* 0x000000ffff117224 */ /* 0x000fc800078e0a1b */
[----:B------:R-:W-:Y:S02]  /*9f80*/  IMAD R17, R0, R17, R29 ;  /* 0x0000001100117224 */ /* 0x000fe400078e021d */
[----:B0-----:R-:W-:-:S04]  /*9f90*/  IMAD R6, R2, UR4, RZ ;  /* 0x0000000402067c24 */ /* 0x001fc8000f8e02ff */
[----:B------:R-:W-:Y:S01]  /*9fa0*/  VIADD R2, R6, 0x8f ;  /* 0x0000008f06027836 */ /* 0x000fe20000000000 */
[----:B------:R0:W-:Y:S03]  /*9fb0*/  STL [R1+0x8], R6 ;  /* 0x0000080601007387 */ /* 0x0001e60000100800 */
[----:B------:R-:W-:-:S05]  /*9fc0*/  IMAD.HI R2, R2, 0x38e38e39, RZ ;  /* 0x38e38e3902027827 */ /* 0x000fca00078e02ff */
[----:B------:R-:W-:-:S04]  /*9fd0*/  SHF.R.U32.HI R3, RZ, 0x1f, R2 ;  /* 0x0000001fff037819 */ /* 0x000fc80000011602 */
[----:B------:R-:W-:-:S05]  /*9fe0*/  LEA.HI.SX32 R25, R2, R3, 0x1b ;  /* 0x0000000302197211 */ /* 0x000fca00078fdaff */
[----:B------:R0:W-:Y:S01]  /*9ff0*/  STL [R1], R25 ;  /* 0x0000001901007387 */ /* 0x0001e20000100800 */
[----:B------:R-:W-:Y:S05]  /*a000*/  @!P0 BRA `(.L_x_35) ;  /* 0x0000000000408947 */ /* 0x000fea0003800000 */
[----:B------:R-:W-:Y:S01]  /*a010*/  MOV R2, 0x0 ;  /* 0x0000000000027802 */ /* 0x000fe20000000f00 */
[----:B------:R-:W-:Y:S01]  /*a020*/  ULDC.64 UR6, c[0x4][0xa8] ;  /* 0x01002a0000067ab9 */ /* 0x000fe20000000a00 */
[----:B------:R-:W-:Y:S01]  /*a030*/  ULDC.64 UR8, c[0x4][0xb0] ;  /* 0x01002c0000087ab9 */ /* 0x000fe20000000a00 */
[----:B------:R-:W-:Y:S01]  /*a040*/  ULDC.64 UR4, c[0x4][0x8] ;  /* 0x0100020000047ab9 */ /* 0x000fe20000000a00 */
[----:B------:R-:W-:Y:S02]  /*a050*/  IMAD.U32 R4, RZ, RZ, UR6 ;  /* 0x00000006ff047e24 */ /* 0x000fe4000f8e00ff */
[----:B------:R-:W1:Y:S01]  /*a060*/  LDC.64 R2, c[0x4][R2] ;  /* 0x0100000002027b82 */ /* 0x000e620000000a00 */
[----:B------:R-:W-:Y:S02]  /*a070*/  IMAD.U32 R5, RZ, RZ, UR7 ;  /* 0x00000007ff057e24 */ /* 0x000fe4000f8e00ff */
[----:B0-----:R-:W-:Y:S02]  /*a080*/  IMAD.U32 R6, RZ, RZ, UR8 ;  /* 0x00000008ff067e24 */ /* 0x001fe4000f8e00ff */
[----:B------:R-:W-:-:S02]  /*a090*/  IMAD.U32 R7, RZ, RZ, UR9 ;  /* 0x00000009ff077e24 */ /* 0x000fc4000f8e00ff */
[----:B------:R-:W-:Y:S02]  /*a0a0*/  IMAD.U32 R10, RZ, RZ, UR4 ;  /* 0x00000004ff0a7e24 */ /* 0x000fe4000f8e00ff */
[----:B------:R-:W-:Y:S02]  /*a0b0*/  IMAD.U32 R11, RZ, RZ, UR5 ;  /* 0x00000005ff0b7e24 */ /* 0x000fe4000f8e00ff */
[----:B------:R-:W-:Y:S02]  /*a0c0*/  IMAD.MOV.U32 R8, RZ, RZ, 0x70 ;  /* 0x00000070ff087424 */ /* 0x000fe400078e00ff */
[----:B------:R-:W-:Y:S02]  /*a0d0*/  IMAD.MOV.U32 R12, RZ, RZ, 0x1 ;  /* 0x00000001ff0c7424 */ /* 0x000fe400078e00ff */
[----:B------:R-:W-:-:S07]  /*a0e0*/  IMAD.MOV.U32 R13, RZ, RZ, RZ ;  /* 0x000000ffff0d7224 */ /* 0x000fce00078e00ff */
[----:B------:R-:W-:-:S07]  /*a0f0*/  LEPC R20, `(.L_x_35) ;  /* 0x000000001014794e */ /* 0x000fce0000000000 */
[----:B-1----:R-:W-:Y:S05]  /*a100*/  CALL.ABS.NOINC R2 ;  /* 0x0000000002007343 */ /* 0x002fea0003c00000 */
.L_x_35:
[----:B------:R-:W-:-:S04]  /*a110*/  UIADD3 UR4, UR36, 0x200, URZ ;  /* 0x0000020024047890 */ /* 0x000fc8000fffe03f */
[----:B------:R-:W-:-:S06]  /*a120*/  ULOP3.LUT UP0, URZ, UR4, 0x1bf, URZ, 0xc0, !UPT ;  /* 0x000001bf043f7892 */ /* 0x000fcc000f80c03f */
[----:B------:R-:W-:-:S13]  /*a130*/  PLOP3.LUT P0, PT, PT, PT, UP0, 0x80, 0x0 ;  /* 0x000000000000781c */ /* 0x000fda0003f0f008 */
[----:B------:R-:W-:Y:S05]  /*a140*/  @!P0 BRA `(.L_x_36) ;  /* 0x00000000007c8947 */ /* 0x000fea0003800000 */
[----:B------:R-:W-:Y:S01]  /*a150*/  MOV R18, 0x0 ;  /* 0x0000000000127802 */ /* 0x000fe20000000f00 */
[----:B------:R-:W-:Y:S01]  /*a160*/  ULDC.64 UR6, c[0x4][0xa8] ;  /* 0x01002a0000067ab9 */ /* 0x000fe20000000a00 */
[----:B------:R-:W-:Y:S01]  /*a170*/  ULDC.64 UR8, c[0x4][0xb0] ;  /* 0x01002c0000087ab9 */ /* 0x000fe20000000a00 */
[----:B------:R-:W-:Y:S01]  /*a180*/  ULDC.64 UR4, c[0x4][0x10] ;  /* 0x0100040000047ab9 */ /* 0x000fe20000000a00 */
[----:B------:R1:W2:Y:S01]  /*a190*/  LDC.64 R2, c[0x4][R18] ;  /* 0x0100000012027b82 */ /* 0x0002a20000000a00 */
[----:B------:R-:W-:Y:S02]  /*a1a0*/  IMAD.U32 R4, RZ, RZ, UR6 ;  /* 0x00000006ff047e24 */ /* 0x000fe4000f8e00ff */
[----:B------:R-:W-:Y:S02]  /*a1b0*/  IMAD.U32 R5, RZ, RZ, UR7 ;  /* 0x00000007ff057e24 */ /* 0x000fe4000f8e00ff */
[----:B0-----:R-:W-:Y:S02]  /*a1c0*/  IMAD.U32 R6, RZ, RZ, UR8 ;  /* 0x00000008ff067e24 */ /* 0x001fe4000f8e00ff */
[----:B------:R-:W-:-:S02]  /*a1d0*/  IMAD.U32 R7, RZ, RZ, UR9 ;  /* 0x00000009ff077e24 */ /* 0x000fc4000f8e00ff */
[----:B------:R-:W-:Y:S02]  /*a1e0*/  IMAD.U32 R10, RZ, RZ, UR4 ;  /* 0x00000004ff0a7e24 */ /* 0x000fe4000f8e00ff */
[----:B------:R-:W-:Y:S02]  /*a1f0*/  IMAD.U32 R11, RZ, RZ, UR5 ;  /* 0x00000005ff0b7e24 */ /* 0x000fe4000f8e00ff */
[----:B------:R-:W-:Y:S02]  /*a200*/  IMAD.MOV.U32 R8, RZ, RZ, 0x70 ;  /* 0x00000070ff087424 */ /* 0x000fe400078e00ff */
[----:B------:R-:W-:Y:S02]  /*a210*/  IMAD.MOV.U32 R12, RZ, RZ, 0x1 ;  /* 0x00000001ff0c7424 */ /* 0x000fe400078e00ff */
[----:B-1----:R-:W-:-:S07]  /*a220*/  IMAD.MOV.U32 R13, RZ, RZ, RZ ;  /* 0x000000ffff0d7224 */ /* 0x002fce00078e00ff */
[----:B------:R-:W-:-:S07]  /*a230*/  LEPC R20, `(.L_x_37) ;  /* 0x000000001014794e */ /* 0x000fce0000000000 */
[----:B--2---:R-:W-:Y:S05]  /*a240*/  CALL.ABS.NOINC R2 ;  /* 0x0000000002007343 */ /* 0x004fea0003c00000 */
.L_x_37:
[----:B------:R0:W1:Y:S01]  /*a250*/  LDC.64 R2, c[0x4][R18] ;  /* 0x0100000012027b82 */ /* 0x0000620000000a00 */
[----:B------:R-:W-:Y:S01]  /*a260*/  ULDC.64 UR6, c[0x4][0xa8] ;  /* 0x01002a0000067ab9 */ /* 0x000fe20000000a00 */
[----:B------:R-:W-:Y:S01]  /*a270*/  ULDC.64 UR8, c[0x4][0xb0] ;  /* 0x01002c0000087ab9 */ /* 0x000fe20000000a00 */
[----:B------:R-:W-:Y:S01]  /*a280*/  ULDC.64 UR4, c[0x4][0x18] ;  /* 0x0100060000047ab9 */ /* 0x000fe20000000a00 */
[----:B------:R-:W-:Y:S02]  /*a290*/  IMAD.U32 R4, RZ, RZ, UR6 ;  /* 0x00000006ff047e24 */ /* 0x000fe4000f8e00ff */
[----:B------:R-:W-:Y:S02]  /*a2a0*/  IMAD.U32 R5, RZ, RZ, UR7 ;  /* 0x00000007ff057e24 */ /* 0x000fe4000f8e00ff */
[----:B------:R-:W-:Y:S02]  /*a2b0*/  IMAD.U32 R6, RZ, RZ, UR8 ;  /* 0x00000008ff067e24 */ /* 0x000fe4000f8e00ff */
[----:B------:R-:W-:-:S02]  /*a2c0*/  IMAD.U32 R7, RZ, RZ, UR9 ;  /* 0x00000009ff077e24 */ /* 0x000fc4000f8e00ff */
[----:B------:R-:W-:Y:S02]  /*a2d0*/  IMAD.U32 R10, RZ, RZ, UR4 ;  /* 0x00000004ff0a7e24 */ /* 0x000fe4000f8e00ff */
[----:B------:R-:W-:Y:S02]  /*a2e0*/  IMAD.U32 R11, RZ, RZ, UR5 ;  /* 0x00000005ff0b7e24 */ /* 0x000fe4000f8e00ff */
[----:B------:R-:W-:Y:S02]  /*a2f0*/  IMAD.MOV.U32 R8, RZ, RZ, 0x70 ;  /* 0x00000070ff087424 */ /* 0x000fe400078e00ff */
[----:B------:R-:W-:Y:S02]  /*a300*/  IMAD.MOV.U32 R12, RZ, RZ, 0x1 ;  /* 0x00000001ff0c7424 */ /* 0x000fe400078e00ff */
[----:B0-----:R-:W-:-:S07]  /*a310*/  IMAD.MOV.U32 R13, RZ, RZ, RZ ;  /* 0x000000ffff0d7224 */ /* 0x001fce00078e00ff */
[----:B------:R-:W-:-:S07]  /*a320*/  LEPC R20, `(.L_x_36) ;  /* 0x000000001014794e */ /* 0x000fce0000000000 */
[----:B-1----:R-:W-:Y:S05]  /*a330*/  CALL.ABS.NOINC R2 ;  /* 0x0000000002007343 */ /* 0x002fea0003c00000 */
.L_x_36:
[----:B------:R-:W-:Y:S01]  /*a340*/  ULDC.64 UR4, c[0x0][0x9f8] ;  /* 0x00027e0000047ab9 */ /* 0x000fe20000000a00 */
[----:B------:R-:W-:Y:S01]  /*a350*/  IMAD.MOV.U32 R22, RZ, RZ, R27 ;  /* 0x000000ffff167224 */ /* 0x000fe200078e001b */
[----:B------:R-:W-:-:S04]  /*a360*/  ISETP.NE.U32.AND P0, PT, RZ, UR4, PT ;  /* 0x00000004ff007c0c */ /* 0x000fc8000bf05070 */
[----:B------:R-:W-:-:S13]  /*a370*/  ISETP.NE.AND.EX P0, PT, RZ, UR5, PT, P0 ;  /* 0x00000005ff007c0c */ /* 0x000fda000bf05300 */
[----:B------:R-:W1:Y:S02]  /*a380*/  @P0 LDC.64 R2, c[0x0][0x9f8] ;  /* 0x00027e00ff020b82 */ /* 0x000e640000000a00 */
[----:B-1----:R-:W-:-:S05]  /*a390*/  @P0 IMAD.WIDE R2, R27, 0x4, R2 ;  /* 0x000000041b020825 */ /* 0x002fca00078e0202 */
[----:B------:R1:W0:Y:S01]  /*a3a0*/  @P0 LDG.E R22, desc[UR60][R2.64] ;  /* 0x0000003c02160981 */ /* 0x000222000c1e1900 */
[----:B------:R-:W-:Y:S01]  /*a3b0*/  UMOV UR4, 0xffffffff ;  /* 0xffffffff00047882 */ /* 0x000fe20000000000 */
[----:B------:R-:W-:Y:S01]  /*a3c0*/  LOP3.LUT R19, R19, 0xfffffffe, RZ, 0xc0, !PT ;  /* 0xfffffffe13137812 */ /* 0x000fe200078ec0ff */
[----:B------:R-:W-:Y:S01]  /*a3d0*/  VIADD R28, R25, 0xffffffff ;  /* 0xffffffff191c7836 */ /* 0x000fe20000000000 */
[----:B-1----:R-:W1:Y:S02]  /*a3e0*/  LDC.64 R2, c[0x0][0x418] ;  /* 0x00010600ff027b82 */ /* 0x002e640000000a00 */
[----:B-1----:R-:W-:-:S04]  /*a3f0*/  ISETP.NE.U32.AND P0, PT, R2, RZ, PT ;  /* 0x000000ff0200720c */ /* 0x002fc80003f05070 */
[----:B------:R-:W-:-:S13]  /*a400*/  ISETP.NE.AND.EX P1, PT, R3, RZ, PT, P0 ;  /* 0x000000ff0300720c */ /* 0x000fda0003f25300 */
[----:B------:R-:W-:Y:S02]  /*a410*/  @P1 LOP3.LUT R19, R19, 0x1, RZ, 0xfc, !PT ;  /* 0x0000000113131812 */ /* 0x000fe400078efcff */
[----:B0-----:R-:W-:Y:S02]  /*a420*/  SHF.R.S32.HI R25, RZ, 0x1f, R22 ;  /* 0x0000001fff197819 */ /* 0x001fe40000011416 */
[----:B------:R-:W-:Y:S01]  /*a430*/  SEL R18, R22, RZ, !P1 ;  /* 0x000000ff16127207 */ /* 0x000fe20004800000 */
[----:B------:R-:W-:Y:S06]  /*a440*/  BRA.DIV UR4, `(.L_x_38) ;  /* 0x0000003e046c7947 */ /* 0x000fec000b800000 */
[----:B------:R-:W0:Y:S02]  /*a450*/  S2R R0, SR_TID.X ;  /* 0x0000000000007919 */ /* 0x000e240000002100 */
[----:B0-----:R-:W-:-:S04]  /*a460*/  SHF.R.U32.HI R0, RZ, 0x5, R0 ;  /* 0x00000005ff007819 */ /* 0x001fc80000011600 */
[----:B------:R-:W-:-:S05]  /*a470*/  LOP3.LUT R0, R0, 0x3, RZ, 0xc0, !PT ;  /* 0x0000000300007812 */ /* 0x000fca00078ec0ff */
[----:B------:R0:W1:Y:S02]  /*a480*/  SHFL.IDX PT, R14, R0, RZ, 0x1f ;  /* 0x00001fff000e7589 */ /* 0x00006400000e0000 */
.L_x_128:
[----:B-1----:R-:W-:Y:S02]  /*a490*/  ISETP.NE.AND P0, PT, R14, RZ, PT ;  /* 0x000000ff0e00720c */ /* 0x002fe40003f05270 */
[----:B------:R-:W-:Y:S02]  /*a4a0*/  PLOP3.LUT P2, PT, PT, PT, PT, 0x8, 0x0 ;  /* 0x000000000000781c */ /* 0x000fe40003f4e170 */
[----:B------:R-:W-:-:S11]  /*a4b0*/  LOP3.LUT R19, R19, 0xfffffffd, RZ, 0xc0, !PT ;  /* 0xfffffffd13137812 */ /* 0x000fd600078ec0ff */
[----:B------:R-:W-:Y:S01]  /*a4c0*/  @P2 LOP3.LUT R19, R19, 0x2, RZ, 0xfc, !PT ;  /* 0x0000000213132812 */ /* 0x000fe200078efcff */
[----:B------:R-:W-:Y:S06]  /*a4d0*/  @P0 BRA `(.L_x_39) ;  /* 0x0000000400140947 */ /* 0x000fec0003800000 */
[----:B------:R-:W-:-:S03]  /*a4e0*/  UMOV UR4, 0xffffffff ;  /* 0xffffffff00047882 */ /* 0x000fc60000000000 */
[----:B------:R-:W-:Y:S05]  /*a4f0*/  BRA.DIV UR4, `(.L_x_40) ;  /* 0x0000003e04747947 */ /* 0x000fea000b800000 */
[----:B------:R-:W-:-:S13]  /*a500*/  ELECT P6, URZ, PT ;  /* 0x00000000003f782f */ /* 0x000fda00038c0000 */
.L_x_131:
[----:B------:R-:W-:Y:S05]  /*a510*/  @!P6 BRA `(.L_x_39) ;  /* 0x000000040004e947 */ /* 0x000fea0003800000 */
[----:B------:R-:W-:Y:S02]  /*a520*/  IMAD.MOV.U32 R24, RZ, RZ, R28 ;  /* 0x000000ffff187224 */ /* 0x000fe400078e001c */
[----:B------:R-:W-:Y:S01]  /*a530*/  IMAD.MOV.U32 R18, RZ, RZ, R22 ;  /* 0x000000ffff127224 */ /* 0x000fe200078e0016 */
[----:B------:R-:W-:Y:S06]  /*a540*/  @!P1 BRA `(.L_x_41) ;  /* 0x0000000000449947 */ /* 0x000fec0003800000 */
[----:B------:R-:W1:Y:S01]  /*a550*/  LDC R7, c[0x0][0x43c] ;  /* 0x00010f00ff077b82 */ /* 0x000e620000000800 */
[----:B------:R-:W-:Y:S01]  /*a560*/  ULDC.64 UR4, c[0x0][0x428] ;  /* 0x00010a0000047ab9 */ /* 0x000fe20000000a00 */
[----:B-1----:R-:W-:-:S13]  /*a570*/  ISETP.NE.AND P0, PT, R7, 0x1, PT ;  /* 0x000000010700780c */ /* 0x002fda0003f05270 */
[----:B------:R-:W0:Y:S02]  /*a580*/  @P0 LDC.64 R4, c[0x0][0x440] ;  /* 0x00011000ff040b82 */ /* 0x000e240000000a00 */
[----:B0-----:R-:W-:-:S04]  /*a590*/  @P0 IMAD.HI.U32 R0, R28, R4, RZ ;  /* 0x000000041c000227 */ /* 0x001fc800078e00ff */
[----:B------:R-:W-:Y:S01]  /*a5a0*/  IMAD.MOV.U32 R4, RZ, RZ, R28 ;  /* 0x000000ffff047224 */ /* 0x000fe200078e001c */
[----:B------:R-:W-:Y:S01]  /*a5b0*/  @P0 SHF.R.U32.HI R4, RZ, R5, R0 ;  /* 0x00000005ff040219 */ /* 0x000fe20000011600 */
[----:B------:R-:W-:-:S03]  /*a5c0*/  IMAD R0, R25, UR4, RZ ;  /* 0x0000000419007c24 */ /* 0x000fc6000f8e02ff */
[--C-:B------:R-:W-:Y:S01]  /*a5d0*/  SHF.R.S32.HI R5, RZ, 0x1f, R4.reuse ;  /* 0x0000001fff057819 */ /* 0x100fe20000011404 */
[----:B------:R-:W-:Y:S02]  /*a5e0*/  IMAD.MOV R24, RZ, RZ, -R4 ;  /* 0x000000ffff187224 */ /* 0x000fe400078e0a04 */
[C---:B------:R-:W-:Y:S02]  /*a5f0*/  IMAD R0, R22.reuse, UR5, R0 ;  /* 0x0000000516007c24 */ /* 0x040fe4000f8e0200 */
[----:B------:R-:W-:-:S04]  /*a600*/  IMAD.WIDE.U32 R4, R22, UR4, R4 ;  /* 0x0000000416047c25 */ /* 0x000fc8000f8e0004 */
[----:B------:R-:W-:Y:S01]  /*a610*/  IMAD.IADD R0, R5, 0x1, R0 ;  /* 0x0000000105007824 */ /* 0x000fe200078e0200 */
[----:B------:R-:W-:Y:S01]  /*a620*/  LEA R2, P0, R4, R2, 0x2 ;  /* 0x0000000204027211 */ /* 0x000fe200078010ff */
[----:B------:R-:W-:-:S03]  /*a630*/  IMAD R24, R7, R24, R28 ;  /* 0x0000001807187224 */ /* 0x000fc600078e021c */
[----:B------:R-:W-:-:S05]  /*a640*/  LEA.HI.X R3, R4, R3, R0, 0x2, P0 ;  /* 0x0000000304037211 */ /* 0x000fca00000f1400 */
[----:B------:R1:W5:Y:S04]  /*a650*/  LDG.E R18, desc[UR60][R2.64] ;  /* 0x0000003c02127981 */ /* 0x000368000c1e1900 */
.L_x_41:
[----:B0-----:R-:W0:Y:S01]  /*a660*/  S2R R0, SR_TID.X ;  /* 0x0000000000007919 */ /* 0x001e220000002100 */
[----:B-1----:R-:W-:Y:S02]  /*a670*/  LEA R3, R16, UR36, 0x3 ;  /* 0x0000002410037c11 */ /* 0x002fe4000f8e18ff */
[----:B0-----:R-:W-:Y:S02]  /*a680*/  LOP3.LUT R2, R0, 0x7f, RZ, 0xc0, !PT ;  /* 0x0000007f00027812 */ /* 0x001fe400078ec0ff */
[----:B------:R-:W-:Y:S02]  /*a690*/  SHF.L.U32 R0, R23, 0x1f, RZ ;  /* 0x0000001f17007819 */ /* 0x000fe400000006ff */
[----:B------:R-:W-:Y:S02]  /*a6a0*/  ISETP.NE.AND P1, PT, R2, RZ, PT ;  /* 0x000000ff0200720c */ /* 0x000fe40003f25270 */
[----:B------:R-:W0:Y:S02]  /*a6b0*/  SYNCS.PHASECHK.TRANS64.TRYWAIT P0, [R3+URZ+0x31c40], R0 ;  /* 0x031c4000030075a7 */ /* 0x000e24000800017f */
[----:B0-----:R-:W-:Y:S09]  /*a6c0*/  @!P0 BRA `(.L_x_42) ;  /* 0x0000003c00208947 */ /* 0x001ff20003800000 */
.L_x_132:
[----:B------:R-:W-:Y:S05]  /*a6d0*/  @P1 BRA `(.L_x_43) ;  /* 0x00000000001c1947 */ /* 0x000fea0003800000 */
[----:B------:R-:W1:Y:S01]  /*a6e0*/  S2R R2, SR_TID.X ;  /* 0x0000000000027919 */ /* 0x000e620000002100 */
[----:B0-----:R-:W-:-:S04]  /*a6f0*/  IMAD.MOV.U32 R0, RZ, RZ, 0x6c00 ;  /* 0x00006c00ff007424 */ /* 0x001fc800078e00ff */
[----:B------:R2:W-:Y:S01]  /*a700*/  SYNCS.ARRIVE.TRANS64 RZ, [R3+URZ+0x31c30], R0 ;  /* 0x031c300003ff79a7 */ /* 0x0005e2000800003f */
[----:B-1----:R-:W-:-:S04]  /*a710*/  LOP3.LUT R2, R2, 0x1f, RZ, 0xc0, !PT ;  /* 0x0000001f02027812 */ /* 0x002fc800078ec0ff */
[----:B------:R-:W-:-:S13]  /*a720*/  ISETP.NE.AND P0, PT, R2, RZ, PT ;  /* 0x000000ff0200720c */ /* 0x000fda0003f05270 */
[----:B--2---:R-:W-:Y:S05]  /*a730*/  @!P0 BRA `(.L_x_43) ;  /* 0x0000000000048947 */ /* 0x004fea0003800000 */
[----:B------:R-:W-:Y:S01]  /*a740*/  BPT.TRAP 0x1 ;  /* 0x000000040000795c */ /* 0x000fe20000300000 */
.L_x_43:
[----:B------:R-:W-:Y:S01]  /*a750*/  R2UR UR8, R16 ;  /* 0x00000000100872ca */ /* 0x000fe200000e0000 */
[----:B------:R-:W-:Y:S01]  /*a760*/  UIADD3 UR4, UP0, UR38, 0x370, URZ ;  /* 0x0000037026047890 */ /* 0x000fe2000ff1e03f */
[----:B------:R-:W-:Y:S01]  /*a770*/  R2UR UR9, R3 ;  /* 0x00000000030972ca */ /* 0x000fe200000e0000 */
[----:B------:R-:W-:Y:S01]  /*a780*/  UMOV UR10, URZ ;  /* 0x0000003f000a7c82 */ /* 0x000fe20008000000 */
[----:B------:R-:W-:Y:S01]  /*a790*/  R2UR UR11, R24 ;  /* 0x00000000180b72ca */ /* 0x000fe200000e0000 */
[----:B------:R-:W-:Y:S01]  /*a7a0*/  UIADD3.X UR5, URZ, UR39, URZ, UP0, !UPT ;  /* 0x000000273f057290 */ /* 0x000fe200087fe43f */
[----:B------:R-:W-:Y:S01]  /*a7b0*/  R2UR UR12, R17 ;  /* 0x00000000110c72ca */ /* 0x000fe200000e0000 */
[----:B------:R-:W-:Y:S01]  /*a7c0*/  UMOV UR6, 0x0 ;  /* 0x0000000000067882 */ /* 0x000fe20000000000 */
[----:B-----5:R-:W-:Y:S01]  /*a7d0*/  R2UR UR13, R18 ;  /* 0x00000000120d72ca */ /* 0x020fe200000e0000 */
[----:B------:R-:W-:Y:S01]  /*a7e0*/  UMOV UR7, 0x14f00000 ;  /* 0x14f0000000077882 */ /* 0x000fe20000000000 */
[----:B------:R-:W-:Y:S01]  /*a7f0*/  UMOV UR16, 0x20 ;  /* 0x0000002000107882 */ /* 0x000fe20000000000 */
[----:B------:R-:W-:-:S02]  /*a800*/  PLOP3.LUT P0, PT, PT, PT, PT, 0x80, 0x0 ;  /* 0x000000000000781c */ /* 0x000fc40003f0f070 */
[----:B------:R-:W-:Y:S01]  /*a810*/  UIMAD UR8, UR8, 0x6c00, UR36 ;  /* 0x00006c00080878a4 */ /* 0x000fe2000f8e0224 */
[----:B------:R-:W-:Y:S01]  /*a820*/  LOP3.LUT R19, R19, 0xfffffffd, RZ, 0xc0, !PT ;  /* 0xfffffffd13137812 */ /* 0x000fe200078ec0ff */
[----:B------:R-:W-:Y:S02]  /*a830*/  UIADD3 UR9, UR9, 0x31c30, URZ ;  /* 0x00031c3009097890 */ /* 0x000fe4000fffe03f */
[----:B------:R-:W-:Y:S02]  /*a840*/  UIMAD UR11, UR11, 0x90, URZ ;  /* 0x000000900b0b78a4 */ /* 0x000fe4000f8e023f */
[----:B------:R-:W-:Y:S02]  /*a850*/  UIADD3 UR14, UR8, 0x16a00, URZ ;  /* 0x00016a00080e7890 */ /* 0x000fe4000fffe03f */
[----:B------:R-:W-:Y:S02]  /*a860*/  UIADD3 UR15, UR8, 0x18e00, URZ ;  /* 0x00018e00080f7890 */ /* 0x000fe4000fffe03f */
[----:B------:R-:W-:Y:S01]  /*a870*/  UIADD3 UR17, UR8, 0x1b200, URZ ;  /* 0x0001b20008117890 */ /* 0x000fe2000fffe03f */
[----:B------:R-:W-:-:S02]  /*a880*/  @P0 LOP3.LUT R19, R19, 0x2, RZ, 0xfc, !PT ;  /* 0x0000000213130812 */ /* 0x000fc400078efcff */
[----:B------:R-:W-:Y:S01]  /*a890*/  UMOV UR8, UR14 ;  /* 0x0000000e00087c82 */ /* 0x000fe20008000000 */
[----:B------:R-:W-:Y:S01]  /*a8a0*/  UMOV UR14, 0x40 ;  /* 0x00000040000e7882 */ /* 0x000fe20000000000 */
[----:B------:R1:W-:Y:S02]  /*a8b0*/  UTMALDG.4D [UR8], [UR4], desc[UR6] ;  /* 0x00000608040075b4 */ /* 0x0003e40008019000 */
[----:B-1----:R-:W-:Y:S01]  /*a8c0*/  UMOV UR8, UR15 ;  /* 0x0000000f00087c82 */ /* 0x002fe20008000000 */
[----:B------:R-:W-:Y:S02]  /*a8d0*/  UMOV UR10, UR16 ;  /* 0x00000010000a7c82 */ /* 0x000fe40008000000 */
[----:B------:R1:W-:Y:S02]  /*a8e0*/  UTMALDG.4D [UR8], [UR4], desc[UR6] ;  /* 0x00000608040075b4 */ /* 0x0003e40008019000 */
[----:B-1----:R-:W-:Y:S01]  /*a8f0*/  UMOV UR8, UR17 ;  /* 0x0000001100087c82 */ /* 0x002fe20008000000 */
[----:B------:R-:W-:-:S02]  /*a900*/  UMOV UR10, UR14 ;  /* 0x0000000e000a7c82 */ /* 0x000fc40008000000 */
[----:B------:R1:W-:Y:S02]  /*a910*/  UTMALDG.4D [UR8], [UR4], desc[UR6] ;  /* 0x00000608040075b4 */ /* 0x0003e40008019000 */
[----:B-1----:R-:W-:Y:S01]  /*a920*/  NOP ;  /* 0x0000000000007918 */ /* 0x002fe20000000000 */
.L_x_39:
[----:B------:R-:W-:Y:S05]  /*a930*/  WARPSYNC.ALL ;  /* 0x0000000000007948 */ /* 0x000fea0003800000 */
[----:B------:R-:W-:Y:S01]  /*a940*/  UIADD3 UR4, UR36, 0xda00, URZ ;  /* 0x0000da0024047890 */ /* 0x000fe2000fffe03f */
[----:B0-----:R-:W-:Y:S01]  /*a950*/  SHF.R.S32.HI R0, RZ, 0x1f, R17 ;  /* 0x0000001fff007819 */ /* 0x001fe20000011411 */
[----:B------:R-:W-:Y:S02]  /*a960*/  BAR.SYNC.DEFER_BLOCKING 0x8, 0x200 ;  /* 0x0208000000007b1d */ /* 0x000fe40000010000 */
[----:B------:R-:W-:-:S04]  /*a970*/  ULOP3.LUT UP0, URZ, UR4, 0x1bf, URZ, 0xc0, !UPT ;  /* 0x000001bf043f7892 */ /* 0x000fc8000f80c03f */
[----:B------:R-:W-:Y:S02]  /*a980*/  ULDC.64 UR4, c[0x0][0x2d8] ;  /* 0x0000b60000047ab9 */ /* 0x000fe40000000a00 */
[----:B------:R-:W-:Y:S01]  /*a990*/  IMAD R0, R0, UR4, RZ ;  /* 0x0000000400007c24 */ /* 0x000fe2000f8e02ff */
[----:B------:R-:W-:Y:S01]  /*a9a0*/  PLOP3.LUT P0, PT, PT, PT, UP0, 0x80, 0x0 ;  /* 0x000000000000781c */ /* 0x000fe20003f0f008 */
[----:B------:R-:W-:-:S04]  /*a9b0*/  IMAD.WIDE.U32 R2, R17, UR4, RZ ;  /* 0x0000000411027c25 */ /* 0x000fc8000f8e00ff */
[----:B------:R-:W-:Y:S01]  /*a9c0*/  IMAD R0, R17, UR5, R0 ;  /* 0x0000000511007c24 */ /* 0x000fe2000f8e0200 */
[----:B------:R0:W-:Y:S03]  /*a9d0*/  STL.64 [R1+0x10], R2 ;  /* 0x0000100201007387 */ /* 0x0001e60000100a00 */
[----:B0-----:R-:W-:Y:S01]  /*a9e0*/  IMAD.IADD R2, R3, 0x1, R0 ;  /* 0x0000000103027824 */ /* 0x001fe200078e0200 */
[----:B------:R-:W-:-:S05]  /*a9f0*/  SHF.R.S32.HI R0, RZ, 0x1f, R27 ;  /* 0x0000001fff007819 */ /* 0x000fca000001141b */
[----:B------:R0:W-:Y:S04]  /*aa00*/  STL [R1+0x20], R0 ;  /* 0x0000200001007387 */ /* 0x0001e80000100800 */
[----:B------:R0:W-:Y:S01]  /*aa10*/  STL [R1+0x1c], R2 ;  /* 0x00001c0201007387 */ /* 0x0001e20000100800 */
[----:B------:R-:W-:Y:S05]  /*aa20*/  @!P0 BRA `(.L_x_44) ;  /* 0x0000000000408947 */ /* 0x000fea0003800000 */
[----:B0-----:R-:W-:Y:S01]  /*aa30*/  MOV R2, 0x0 ;  /* 0x0000000000027802 */ /* 0x001fe20000000f00 */
[----:B------:R-:W-:Y:S01]  /*aa40*/  ULDC.64 UR6, c[0x4][0xa8] ;  /* 0x01002a0000067ab9 */ /* 0x000fe20000000a00 */
[----:B------:R-:W-:Y:S01]  /*aa50*/  ULDC.64 UR8, c[0x4][0xb0] ;  /* 0x01002c0000087ab9 */ /* 0x000fe20000000a00 */
[----:B------:R-:W-:Y:S01]  /*aa60*/  ULDC.64 UR4, c[0x4][0x20] ;  /* 0x0100080000047ab9 */ /* 0x000fe20000000a00 */
[----:B------:R-:W-:Y:S02]  /*aa70*/  IMAD.U32 R4, RZ, RZ, UR6 ;  /* 0x00000006ff047e24 */ /* 0x000fe4000f8e00ff */
[----:B------:R-:W0:Y:S01]  /*aa80*/  LDC.64 R2, c[0x4][R2] ;  /* 0x0100000002027b82 */ /* 0x000e220000000a00 */
[----:B------:R-:W-:Y:S02]  /*aa90*/  IMAD.U32 R5, RZ, RZ, UR7 ;  /* 0x00000007ff057e24 */ /* 0x000fe4000f8e00ff */
[----:B------:R-:W-:Y:S02]  /*aaa0*/  IMAD.U32 R6, RZ, RZ, UR8 ;  /* 0x00000008ff067e24 */ /* 0x000fe4000f8e00ff */
[----:B------:R-:W-:-:S02]  /*aab0*/  IMAD.U32 R7, RZ, RZ, UR9 ;  /* 0x00000009ff077e24 */ /* 0x000fc4000f8e00ff */
[----:B------:R-:W-:Y:S02]  /*aac0*/  IMAD.U32 R10, RZ, RZ, UR4 ;  /* 0x00000004ff0a7e24 */ /* 0x000fe4000f8e00ff */
[----:B------:R-:W-:Y:S02]  /*aad0*/  IMAD.U32 R11, RZ, RZ, UR5 ;  /* 0x00000005ff0b7e24 */ /* 0x000fe4000f8e00ff */
[----:B------:R-:W-:Y:S02]  /*aae0*/  IMAD.MOV.U32 R8, RZ, RZ, 0x70 ;  /* 0x00000070ff087424 */ /* 0x000fe400078e00ff */
[----:B------:R-:W-:Y:S02]  /*aaf0*/  IMAD.MOV.U32 R12, RZ, RZ, 0x1 ;  /* 0x00000001ff0c7424 */ /* 0x000fe400078e00ff */
[----:B------:R-:W-:-:S07]  /*ab00*/  IMAD.MOV.U32 R13, RZ, RZ, RZ ;  /* 0x000000ffff0d7224 */ /* 0x000fce00078e00ff */
[----:B------:R-:W-:-:S07]  /*ab10*/  LEPC R20, `(.L_x_44) ;  /* 0x000000001014794e */ /* 0x000fce0000000000 */
[----:B0-----:R-:W-:Y:S05]  /*ab20*/  CALL.ABS.NOINC R2 ;  /* 0x0000000002007343 */ /* 0x001fea0003c00000 */
.L_x_44:
[----:B------:R-:W2:Y:S01]  /*ab30*/  LDL.LU R20, [R1+0x1c] ;  /* 0x00001c0001147983 */ /* 0x000ea20000300800 */
[----:B------:R-:W1:Y:S01]  /*ab40*/  LDC R10, c[0x0][0x448] ;  /* 0x00011200ff0a7b82 */ /* 0x000e620000000800 */
[----:B------:R-:W-:Y:S01]  /*ab50*/  ULDC.64 UR4, c[0x0][0x2e0] ;  /* 0x0000b80000047ab9 */ /* 0x000fe20000000a00 */
[----:B------:R-:W-:Y:S01]  /*ab60*/  ULDC.64 UR6, c[0x0][0x2c8] ;  /* 0x0000b20000067ab9 */ /* 0x000fe20000000a00 */
[----:B0-----:R-:W2:Y:S01]  /*ab70*/  LDL.LU.64 R2, [R1+0x10] ;  /* 0x0000100001027983 */ /* 0x001ea20000300a00 */
[----:B------:R-:W-:-:S03]  /*ab80*/  ULDC.64 UR8, c[0x0][0x280] ;  /* 0x0000a00000087ab9 */ /* 0x000fc60000000a00 */
[----:B------:R-:W3:Y:S04]  /*ab90*/  LDL.LU R0, [R1+0x20] ;  /* 0x0000200001007983 */ /* 0x000ee80000300800 */
[----:B------:R-:W4:Y:S01]  /*aba0*/  LDL R21, [R1+0x4] ;  /* 0x0000040001157983 */ /* 0x000f220000100800 */
[----:B------:R-:W0:Y:S01]  /*abb0*/  S2R R12, SR_TID.X ;  /* 0x00000000000c7919 */ /* 0x000e220000002100 */
[----:B------:R-:W5:Y:S01]  /*abc0*/  S2R R11, SR_TID.X ;  /* 0x00000000000b7919 */ /* 0x000f620000002100 */
[----:B-1----:R-:W-:-:S13]  /*abd0*/  ISETP.NE.AND P0, PT, R10, 0x1, PT ;  /* 0x000000010a00780c */ /* 0x002fda0003f05270 */
[----:B------:R-:W1:Y:S08]  /*abe0*/  @P0 LDC R4, c[0x0][0x450] ;  /* 0x00011400ff040b82 */ /* 0x000e700000000800 */
[----:B------:R-:W1:Y:S01]  /*abf0*/  @P0 LDC R9, c[0x0][0x44c] ;  /* 0x00011300ff090b82 */ /* 0x000e620000000800 */
[----:B--2---:R-:W-:Y:S02]  /*ac00*/  IMAD.MOV.U32 R3, RZ, RZ, R20 ;  /* 0x000000ffff037224 */ /* 0x004fe400078e0014 */
[----:B------:R-:W2:Y:S01]  /*ac10*/  S2R R20, SR_TID.X ;  /* 0x0000000000147919 */ /* 0x000ea20000002100 */
[----:B---3--:R-:W-:-:S02]  /*ac20*/  IMAD R0, R0, UR4, RZ ;  /* 0x0000000400007c24 */ /* 0x008fc4000f8e02ff */
[----:B------:R-:W-:Y:S01]  /*ac30*/  IMAD.WIDE.U32 R2, R27, UR4, R2 ;  /* 0x000000041b027c25 */ /* 0x000fe2000f8e0002 */
[----:B------:R-:W-:-:S03]  /*ac40*/  ULDC UR4, c[0x0][0xc38] ;  /* 0x00030e0000047ab9 */ /* 0x000fc60000000800 */
[----:B------:R-:W-:Y:S02]  /*ac50*/  IMAD R5, R27, UR5, R0 ;  /* 0x000000051b057c24 */ /* 0x000fe4000f8e0200 */
[----:B------:R-:W3:Y:S02]  /*ac60*/  @P0 LDC R0, c[0x0][0x44c] ;  /* 0x00011300ff000b82 */ /* 0x000ee40000000800 */
[----:B------:R-:W-:Y:S01]  /*ac70*/  IMAD.IADD R3, R3, 0x1, R5 ;  /* 0x0000000103037824 */ /* 0x000fe200078e0205 */
[C---:B--2---:R-:W-:Y:S01]  /*ac80*/  LOP3.LUT R6, R20.reuse, 0x7f, RZ, 0xc0, !PT ;  /* 0x0000007f14067812 */ /* 0x044fe200078ec0ff */
[----:B------:R-:W-:-:S03]  /*ac90*/  IMAD.SHL.U32 R20, R20, 0x20, RZ ;  /* 0x0000002014147824 */ /* 0x000fc600078e00ff */
[----:B------:R-:W-:Y:S01]  /*aca0*/  SHF.R.U32.HI R7, RZ, 0x2, R6 ;  /* 0x00000002ff077819 */ /* 0x000fe20000011606 */
[----:B------:R-:W-:-:S03]  /*acb0*/  IMAD.MOV R6, RZ, RZ, -R29 ;  /* 0x000000ffff067224 */ /* 0x000fc600078e0a1d */
[----:B------:R-:W-:Y:S01]  /*acc0*/  LOP3.LUT R20, R7, 0x60, R20, 0xf8, !PT ;  /* 0x0000006007147812 */ /* 0x000fe200078ef814 */
[----:B----4-:R-:W-:Y:S01]  /*acd0*/  IMAD R6, R6, UR4, R21 ;  /* 0x0000000406067c24 */ /* 0x010fe2000f8e0215 */
[----:B------:R-:W-:Y:S01]  /*ace0*/  ULDC.64 UR4, c[0x0][0x2d0] ;  /* 0x0000b40000047ab9 */ /* 0x000fe20000000a00 */
[----:B0-----:R-:W-:Y:S02]  /*acf0*/  IMAD.SHL.U32 R21, R12, 0x8, RZ ;  /* 0x000000080c157824 */ /* 0x001fe400078e00ff */
[----:B------:R-:W-:Y:S02]  /*ad00*/  IMAD R7, R6, 0xc0, R20 ;  /* 0x000000c006077824 */ /* 0x000fe400078e0214 */
[----:B-----5:R-:W-:Y:S01]  /*ad10*/  IMAD.SHL.U32 R20, R11, 0x8, RZ ;  /* 0x000000080b147824 */ /* 0x020fe200078e00ff */
[----:B------:R-:W-:Y:S01]  /*ad20*/  LOP3.LUT R21, R21, 0x18, RZ, 0xc0, !PT ;  /* 0x0000001815157812 */ /* 0x000fe200078ec0ff */
[----:B---3--:R-:W-:-:S03]  /*ad30*/  @P0 IMAD.HI.U32 R0, R7, R0, RZ ;  /* 0x0000000007000227 */ /* 0x008fc600078e00ff */
[----:B------:R-:W-:Y:S01]  /*ad40*/  LOP3.LUT R20, R20, 0x18, RZ, 0xc0, !PT ;  /* 0x0000001814147812 */ /* 0x000fe200078ec0ff */
[----:B------:R-:W-:Y:S01]  /*ad50*/  IMAD.MOV.U32 R5, RZ, RZ, R7 ;  /* 0x000000ffff057224 */ /* 0x000fe200078e0007 */
[----:B-1----:R-:W-:Y:S02]  /*ad60*/  @P0 SHF.R.U32.HI R5, RZ, R4, R0 ;  /* 0x00000004ff050219 */ /* 0x002fe40000011600 */
[C---:B------:R-:W-:Y:S02]  /*ad70*/  LOP3.LUT R13, R21.reuse, 0x20, RZ, 0xfc, !PT ;  /* 0x00000020150d7812 */ /* 0x040fe400078efcff */
[----:B------:R-:W-:Y:S02]  /*ad80*/  SHF.R.S32.HI R0, RZ, 0x1f, R5 ;  /* 0x0000001fff007819 */ /* 0x000fe40000011405 */
[----:B------:R-:W-:Y:S02]  /*ad90*/  LOP3.LUT R12, R21, 0x40, RZ, 0xfc, !PT ;  /* 0x00000040150c7812 */ /* 0x000fe400078efcff */
[----:B------:R-:W-:Y:S01]  /*ada0*/  LOP3.LUT R21, R11, 0x7f, RZ, 0xc0, !PT ;  /* 0x0000007f0b157812 */ /* 0x000fe200078ec0ff */
[----:B------:R-:W-:-:S04]  /*adb0*/  IMAD R0, R0, UR4, RZ ;  /* 0x0000000400007c24 */ /* 0x000fc8000f8e02ff */
[C---:B------:R-:W-:Y:S02]  /*adc0*/  IMAD R8, R5.reuse, UR5, R0 ;  /* 0x0000000505087c24 */ /* 0x040fe4000f8e0200 */
[----:B------:R-:W-:Y:S02]  /*add0*/  IMAD.MOV R0, RZ, RZ, -R5 ;  /* 0x000000ffff007224 */ /* 0x000fe400078e0a05 */
[----:B------:R-:W-:-:S04]  /*ade0*/  IMAD.WIDE.U32 R4, R5, UR4, R2 ;  /* 0x0000000405047c25 */ /* 0x000fc8000f8e0002 */
[----:B------:R-:W-:Y:S02]  /*adf0*/  IMAD R0, R10, R0, R7 ;  /* 0x000000000a007224 */ /* 0x000fe400078e0207 */
[----:B------:R-:W-:-:S03]  /*ae00*/  IMAD.IADD R5, R5, 0x1, R8 ;  /* 0x0000000105057824 */ /* 0x000fc600078e0208 */
[----:B------:R-:W-:Y:S01]  /*ae10*/  SHF.R.S32.HI R8, RZ, 0x1f, R0 ;  /* 0x0000001fff087819 */ /* 0x000fe20000011400 */
[----:B------:R-:W-:-:S04]  /*ae20*/  IMAD.WIDE.U32 R4, R0, UR6, R4 ;  /* 0x0000000600047c25 */ /* 0x000fc8000f8e0004 */
[----:B------:R-:W-:-:S04]  /*ae30*/  IMAD R8, R8, UR6, RZ ;  /* 0x0000000608087c24 */ /* 0x000fc8000f8e02ff */
[----:B------:R-:W-:Y:S01]  /*ae40*/  IMAD R8, R0, UR7, R8 ;  /* 0x0000000700087c24 */ /* 0x000fe2000f8e0208 */
[----:B------:R-:W-:-:S03]  /*ae50*/  LEA R0, P1, R4, UR8, 0x1 ;  /* 0x0000000804007c11 */ /* 0x000fc6000f8208ff */
[----:B------:R-:W-:Y:S02]  /*ae60*/  IMAD.IADD R5, R5, 0x1, R8 ;  /* 0x0000000105057824 */ /* 0x000fe400078e0208 */
[----:B------:R-:W-:-:S03]  /*ae70*/  VIADD R8, R7, 0x80 ;  /* 0x0000008007087836 */ /* 0x000fc60000000000 */
[----:B------:R-:W-:Y:S01]  /*ae80*/  LEA.HI.X R4, R4, UR9, R5, 0x1, P1 ;  /* 0x0000000904047c11 */ /* 0x000fe200088f0c05 */
[----:B------:R-:W-:Y:S01]  /*ae90*/  @P0 IMAD.HI.U32 R9, R8, R9, RZ ;  /* 0x0000000908090227 */ /* 0x000fe200078e00ff */
[----:B------:R-:W0:Y:S03]  /*aea0*/  @P0 LDC R5, c[0x0][0x450] ;  /* 0x00011400ff050b82 */ /* 0x000e260000000800 */
[----:B------:R-:W-:Y:S01]  /*aeb0*/  IMAD.MOV.U32 R7, RZ, RZ, R8 ;  /* 0x000000ffff077224 */ /* 0x000fe200078e0008 */
[----:B0-----:R-:W-:Y:S02]  /*aec0*/  @P0 SHF.R.U32.HI R7, RZ, R5, R9 ;  /* 0x00000005ff070219 */ /* 0x001fe40000011609 */
[----:B------:R-:W-:-:S03]  /*aed0*/  SHF.R.U32.HI R9, RZ, 0x2, R21 ;  /* 0x00000002ff097819 */ /* 0x000fc60000011615 */
[----:B------:R-:W-:Y:S02]  /*aee0*/  IMAD.MOV R5, RZ, RZ, -R7 ;  /* 0x000000ffff057224 */ /* 0x000fe400078e0a07 */
[----:B------:R-:W-:-:S04]  /*aef0*/  IMAD.WIDE.U32 R2, R7, UR4, R2 ;  /* 0x0000000407027c25 */ /* 0x000fc8000f8e0002 */
[----:B------:R-:W-:Y:S01]  /*af00*/  IMAD R5, R10, R5, R8 ;  /* 0x000000050a057224 */ /* 0x000fe200078e0208 */
[----:B------:R-:W-:-:S05]  /*af10*/  SHF.R.S32.HI R8, RZ, 0x1f, R7 ;  /* 0x0000001fff087819 */ /* 0x000fca0000011407 */
[----:B------:R-:W-:Y:S01]  /*af20*/  IMAD R8, R8, UR4, RZ ;  /* 0x0000000408087c24 */ /* 0x000fe2000f8e02ff */
[----:B------:R-:W-:Y:S02]  /*af30*/  ULDC UR4, c[0x0][0x2b8] ;  /* 0x0000ae0000047ab9 */ /* 0x000fe40000000800 */
[----:B------:R-:W-:Y:S01]  /*af40*/  ISETP.GE.AND P0, PT, R20, UR4, PT ;  /* 0x0000000414007c0c */ /* 0x000fe2000bf06270 */
[----:B------:R-:W-:Y:S01]  /*af50*/  IMAD R8, R7, UR5, R8 ;  /* 0x0000000507087c24 */ /* 0x000fe2000f8e0208 */
[----:B------:R-:W-:Y:S02]  /*af60*/  SHF.R.S32.HI R7, RZ, 0x1f, R5 ;  /* 0x0000001fff077819 */ /* 0x000fe40000011405 */
[----:B------:R-:W-:Y:S01]  /*af70*/  ISETP.GE.AND P1, PT, R13, UR4, PT ;  /* 0x000000040d007c0c */ /* 0x000fe2000bf26270 */
[----:B------:R-:W-:Y:S01]  /*af80*/  IMAD.IADD R3, R3, 0x1, R8 ;  /* 0x0000000103037824 */ /* 0x000fe200078e0208 */
[----:B------:R-:W-:Y:S01]  /*af90*/  ISETP.GE.AND P2, PT, R12, UR4, PT ;  /* 0x000000040c007c0c */ /* 0x000fe2000bf46270 */
[----:B------:R-:W-:Y:S01]  /*afa0*/  IMAD R7, R7, UR6, RZ ;  /* 0x0000000607077c24 */ /* 0x000fe2000f8e02ff */
[----:B------:R-:W-:Y:S01]  /*afb0*/  UMOV UR4, 0xffffffff ;  /* 0xffffffff00047882 */ /* 0x000fe20000000000 */
[----:B------:R-:W-:-:S04]  /*afc0*/  IMAD.WIDE.U32 R2, R5, UR6, R2 ;  /* 0x0000000605027c25 */ /* 0x000fc8000f8e0002 */
[----:B------:R-:W-:Y:S01]  /*afd0*/  IMAD R7, R5, UR7, R7 ;  /* 0x0000000705077c24 */ /* 0x000fe2000f8e0207 */
[----:B------:R-:W-:-:S03]  /*afe0*/  LEA R8, P3, R2, UR8, 0x1 ;  /* 0x0000000802087c11 */ /* 0x000fc6000f8608ff */
[----:B------:R-:W-:-:S05]  /*aff0*/  IMAD.IADD R7, R3, 0x1, R7 ;  /* 0x0000000103077824 */ /* 0x000fca00078e0207 */
[----:B------:R-:W-:Y:S01]  /*b000*/  LEA.HI.X R7, R2, UR9, R7, 0x1, P3 ;  /* 0x0000000902077c11 */ /* 0x000fe200098f0c07 */
[----:B------:R-:W-:Y:S06]  /*b010*/  BRA.DIV UR4, `(.L_x_45) ;  /* 0x0000003204e07947 */ /* 0x000fec000b800000 */
[----:B------:R-:W0:Y:S01]  /*b020*/  SHFL.IDX PT, R3, R0, RZ, 0x1c1f ;  /* 0x001c1fff00037589 */ /* 0x000e2200000e0000 */
[----:B------:R-:W-:Y:S01]  /*b030*/  ULDC UR4, c[0x0][0x288] ;  /* 0x0000a20000047ab9 */ /* 0x000fe20000000800 */
[----:B------:R-:W-:Y:S02]  /*b040*/  IMAD R6, R6, 0xc0, R9 ;  /* 0x000000c006067824 */ /* 0x000fe400078e0209 */
[----:B------:R-:W1:Y:S01]  /*b050*/  SHFL.IDX PT, R2, R4, RZ, 0x1c1f ;  /* 0x001c1fff04027589 */ /* 0x000e6200000e0000 */
[----:B------:R-:W-:-:S03]  /*b060*/  IMAD R5, R10, UR4, RZ ;  /* 0x000000040a057c24 */ /* 0x000fc6000f8e02ff */
[----:B------:R-:W-:Y:S02]  /*b070*/  SHFL.IDX PT, R14, R8, 0x1, 0x1c1f ;  /* 0x003c1f00080e7f89 */ /* 0x000fe400000e0000 */
[----:B------:R-:W-:-:S13]  /*b080*/  ISETP.GE.AND P4, PT, R6, R5, PT ;  /* 0x000000050600720c */ /* 0x000fda0003f86270 */
[----:B0-----:R-:W-:-:S05]  /*b090*/  @!P4 LEA R3, P3, R20, R3, 0x1 ;  /* 0x000000031403c211 */ /* 0x001fca00078608ff */
[----:B-1----:R-:W-:-:S05]  /*b0a0*/  @!P4 IMAD.X R2, RZ, RZ, R2, P3 ;  /* 0x000000ffff02c224 */ /* 0x002fca00018e0602 */
[----:B------:R-:W-:-:S04]  /*b0b0*/  @!P4 LOP3.LUT R3, R3, R2, RZ, 0x3c, !PT ;  /* 0x000000020303c212 */ /* 0x000fc800078e3cff */
[----:B------:R-:W-:-:S04]  /*b0c0*/  @!P4 LOP3.LUT R2, R3, R2, RZ, 0x3c, !PT ;  /* 0x000000020302c212 */ /* 0x000fc800078e3cff */
[----:B------:R-:W-:-:S05]  /*b0d0*/  @!P4 LOP3.LUT R3, R3, R2, RZ, 0x3c, !PT ;  /* 0x000000020303c212 */ /* 0x000fca00078e3cff */
[----:B------:R-:W-:Y:S04]  /*b0e0*/  @!P4 LDGSTS.E.BYPASS.LTC128B.128 [R26+0xda00], desc[UR60][R2.64], !P0 ;  /* 0x0da00000021acfae */ /* 0x000fe8000c101d7c */
[----:B------:R-:W-:Y:S04]  /*b0f0*/  @!P4 LDGSTS.E.BYPASS.LTC128B.128 [R26+0x10a00], desc[UR60][R2.64+0x40], !P1 ;  /* 0x10a00040021acfae */ /* 0x000fe8000c901d7c */
[----:B------:R0:W-:Y:S02]  /*b100*/  @!P4 LDGSTS.E.BYPASS.LTC128B.128 [R26+0x13a00], desc[UR60][R2.64+0x80], !P2 ;  /* 0x13a00080021acfae */ /* 0x0001e4000d101d7c */
[----:B0-----:R-:W-:-:S02]  /*b110*/  VIADD R2, R6, 0x20 ;  /* 0x0000002006027836 */ /* 0x001fc40000000000 */
[----:B------:R-:W0:Y:S03]  /*b120*/  SHFL.IDX PT, R3, R0, 0x1, 0x1c1f ;  /* 0x003c1f0000037f89 */ /* 0x000e2600000e0000 */
[----:B------:R-:W-:Y:S02]  /*b130*/  ISETP.GE.AND P3, PT, R2, R5, PT ;  /* 0x000000050200720c */ /* 0x000fe40003f66270 */
[----:B------:R-:W1:Y:S11]  /*b140*/  SHFL.IDX PT, R2, R4, 0x1, 0x1c1f ;  /* 0x003c1f0004027f89 */ /* 0x000e7600000e0000 */
        /* <DEDUP_REMOVED lines=11> */
[----:B------:R-:W1:Y:S04]  /*b200*/  SHFL.IDX PT, R2, R4, 0x2, 0x1c1f ;  /* 0x005c1f0004027f89 */ /* 0x000e6800000e0000 */
[----:B------:R-:W-:Y:S07]  /*b210*/  SHFL.IDX PT, R4, R4, 0x3, 0x1c1f ;  /* 0x007c1f0004047f89 */ /* 0x000fee00000e0000 */
[----:B0-----:R-:W-:-:S05]  /*b220*/  @!P3 LEA R3, P4, R20, R3, 0x1 ;  /* 0x000000031403b211 */ /* 0x001fca00078808ff */
[----:B-1----:R-:W-:-:S05]  /*b230*/  @!P3 IMAD.X R2, RZ, RZ, R2, P4 ;  /* 0x000000ffff02b224 */ /* 0x002fca00020e0602 */
[----:B------:R-:W-:-:S04]  /*b240*/  @!P3 LOP3.LUT R3, R3, R2, RZ, 0x3c, !PT ;  /* 0x000000020303b212 */ /* 0x000fc800078e3cff */
[----:B------:R-:W-:-:S04]  /*b250*/  @!P3 LOP3.LUT R2, R3, R2, RZ, 0x3c, !PT ;  /* 0x000000020302b212 */ /* 0x000fc800078e3cff */
[----:B------:R-:W-:-:S05]  /*b260*/  @!P3 LOP3.LUT R3, R3, R2, RZ, 0x3c, !PT ;  /* 0x000000020303b212 */ /* 0x000fca00078e3cff */
[----:B------:R-:W-:Y:S04]  /*b270*/  @!P3 LDGSTS.E.BYPASS.LTC128B.128 [R26+0xea00], desc[UR60][R2.64], !P0 ;  /* 0x0ea00000021abfae */ /* 0x000fe8000c101d7c */
[----:B------:R-:W-:Y:S04]  /*b280*/  @!P3 LDGSTS.E.BYPASS.LTC128B.128 [R26+0x11a00], desc[UR60][R2.64+0x40], !P1 ;  /* 0x11a00040021abfae */ /* 0x000fe8000c901d7c */
[----:B------:R0:W-:Y:S04]  /*b290*/  @!P3 LDGSTS.E.BYPASS.LTC128B.128 [R26+0x14a00], desc[UR60][R2.64+0x80], !P2 ;  /* 0x14a00080021abfae */ /* 0x0001e8000d101d7c */
[----:B0-----:R0:W1:Y:S02]  /*b2a0*/  SHFL.IDX PT, R2, R0, 0x3, 0x1c1f ;  /* 0x007c1f0000027f89 */ /* 0x00106400000e0000 */
[----:B0-----:R-:W-:-:S05]  /*b2b0*/  VIADD R0, R6, 0x80 ;  /* 0x0000008006007836 */ /* 0x001fca0000000000 */
[----:B------:R-:W-:Y:S01]  /*b2c0*/  ISETP.GE.AND P3, PT, R0, R5, PT ;  /* 0x000000050000720c */ /* 0x000fe20003f66270 */
[----:B------:R-:W-:-:S05]  /*b2d0*/  VIADD R0, R6, 0x60 ;  /* 0x0000006006007836 */ /* 0x000fca0000000000 */
[----:B------:R-:W-:Y:S02]  /*b2e0*/  ISETP.GE.AND P4, PT, R0, R5, PT ;  /* 0x000000050000720c */ /* 0x000fe40003f86270 */
[----:B------:R-:W-:Y:S04]  /*b2f0*/  SHFL.IDX PT, R0, R7, RZ, 0x1c1f ;  /* 0x001c1fff07007589 */ /* 0x000fe800000e0000 */
[----:B------:R-:W-:Y:S07]  /*b300*/  SHFL.IDX PT, R7, R7, 0x1, 0x1c1f ;  /* 0x003c1f0007077f89 */ /* 0x000fee00000e0000 */
[----:B-1----:R-:W-:-:S05]  /*b310*/  @!P4 LEA R2, P5, R20, R2, 0x1 ;  /* 0x000000021402c211 */ /* 0x002fca00078a08ff */
[----:B------:R-:W-:Y:S02]  /*b320*/  @!P4 IMAD.X R3, RZ, RZ, R4, P5 ;  /* 0x000000ffff03c224 */ /* 0x000fe400028e0604 */
[----:B------:R-:W0:Y:S04]  /*b330*/  SHFL.IDX PT, R4, R8, RZ, 0x1c1f ;  /* 0x001c1fff08047589 */ /* 0x000e2800000e0000 */
[----:B------:R-:W-:Y:S04]  /*b340*/  @!P4 LDGSTS.E.BYPASS.LTC128B.128 [R26+0xf200], desc[UR60][R2.64], !P0 ;  /* 0x0f200000021acfae */ /* 0x000fe8000c101d7c */
[----:B------:R-:W-:Y:S04]  /*b350*/  @!P4 LDGSTS.E.BYPASS.LTC128B.128 [R26+0x12200], desc[UR60][R2.64+0x40], !P1 ;  /* 0x12200040021acfae */ /* 0x000fe8000c901d7c */
[----:B------:R1:W-:Y:S01]  /*b360*/  @!P4 LDGSTS.E.BYPASS.LTC128B.128 [R26+0x15200], desc[UR60][R2.64+0x80], !P2 ;  /* 0x15200080021acfae */ /* 0x0003e2000d101d7c */
[----:B0-----:R-:W-:-:S05]  /*b370*/  @!P3 LEA R4, P5, R20, R4, 0x1 ;  /* 0x000000041404b211 */ /* 0x001fca00078a08ff */
[----:B------:R-:W-:Y:S02]  /*b380*/  @!P3 IMAD.X R0, RZ, RZ, R0, P5 ;  /* 0x000000ffff00b224 */ /* 0x000fe400028e0600 */
[----:B-1----:R-:W-:Y:S02]  /*b390*/  @!P3 IMAD.MOV.U32 R2, RZ, RZ, R4 ;  /* 0x000000ffff02b224 */ /* 0x002fe400078e0004 */
[----:B------:R-:W-:-:S05]  /*b3a0*/  @!P3 IMAD.MOV.U32 R3, RZ, RZ, R0 ;  /* 0x000000ffff03b224 */ /* 0x000fca00078e0000 */
[----:B------:R0:W-:Y:S04]  /*b3b0*/  @!P3 LDGSTS.E.BYPASS.LTC128B.128 [R26+0xfa00], desc[UR60][R2.64], !P0 ;  /* 0x0fa00000021abfae */ /* 0x0001e8000c101d7c */
[----:B------:R0:W-:Y:S04]  /*b3c0*/  @!P3 LDGSTS.E.BYPASS.LTC128B.128 [R26+0x12a00], desc[UR60][R2.64+0x40], !P1 ;  /* 0x12a00040021abfae */ /* 0x0001e8000c901d7c */
[----:B------:R0:W-:Y:S02]  /*b3d0*/  @!P3 LDGSTS.E.BYPASS.LTC128B.128 [R26+0x15a00], desc[UR60][R2.64+0x80], !P2 ;  /* 0x15a00080021abfae */ /* 0x0001e4000d101d7c */
.L_x_145:
[----:B------:R-:W2:Y:S01]  /*b3e0*/  LDL R0, [R1+0x18] ;  /* 0x0000180001007983 */ /* 0x000ea20000100800 */
[----:B------:R-:W-:-:S05]  /*b3f0*/  VIADD R6, R6, 0xa0 ;  /* 0x000000a006067836 */ /* 0x000fca0000000000 */
[----:B------:R-:W-:-:S13]  /*b400*/  ISETP.GE.AND P3, PT, R6, R5, PT ;  /* 0x000000050600720c */ /* 0x000fda0003f66270 */
[----:B0-----:R-:W-:-:S05]  /*b410*/  @!P3 LEA R2, P4, R20, R14, 0x1 ;  /* 0x0000000e1402b211 */ /* 0x001fca00078808ff */
[----:B------:R-:W-:-:S05]  /*b420*/  @!P3 IMAD.X R3, RZ, RZ, R7, P4 ;  /* 0x000000ffff03b224 */ /* 0x000fca00020e0607 */
[----:B------:R-:W-:Y:S01]  /*b430*/  @!PT LDS RZ, [RZ] ;  /* 0x00000000fffff984 */ /* 0x000fe20000000800 */
[----:B------:R-:W-:Y:S01]  /*b440*/  @!PT LDS RZ, [RZ] ;  /* 0x00000000fffff984 */ /* 0x000fe20000000800 */
[----:B------:R-:W-:Y:S01]  /*b450*/  @!PT LDS RZ, [RZ] ;  /* 0x00000000fffff984 */ /* 0x000fe20000000800 */
[----:B------:R0:W-:Y:S04]  /*b460*/  @!P3 LDGSTS.E.BYPASS.LTC128B.128 [R26+0x10200], desc[UR60][R2.64], !P0 ;  /* 0x10200000021abfae */ /* 0x0001e8000c101d7c */
[----:B------:R0:W-:Y:S04]  /*b470*/  @!P3 LDGSTS.E.BYPASS.LTC128B.128 [R26+0x13200], desc[UR60][R2.64+0x40], !P1 ;  /* 0x13200040021abfae */ /* 0x0001e8000c901d7c */
[----:B------:R0:W-:Y:S01]  /*b480*/  @!P3 LDGSTS.E.BYPASS.LTC128B.128 [R26+0x16200], desc[UR60][R2.64+0x80], !P2 ;  /* 0x16200080021abfae */ /* 0x0001e2000d101d7c */
[----:B------:R-:W-:Y:S01]  /*b490*/  NOP ;  /* 0x0000000000007918 */ /* 0x000fe20000000000 */
[----:B------:R-:W-:Y:S02]  /*b4a0*/  SYNCS.ARRIVE.TRANS64.RED.A0T1 RZ, [UR36+0x31c00], RZ ;  /* 0x031c00ffffff79a7 */ /* 0x000fe40008200424 */
[----:B------:R-:W-:Y:S01]  /*b4b0*/  ARRIVES.LDGSTSBAR.64.TRANSCNT [UR36+0x31c00] ;  /* 0x031c0000ff0079b0 */ /* 0x000fe20008000aa4 */
[----:B--2---:R-:W-:-:S04]  /*b4c0*/  LOP3.LUT R0, R0, 0x1, RZ, 0xc, !PT ;  /* 0x0000000100007812 */ /* 0x004fc800078e0cff */
[----:B------:R-:W-:Y:S01]  /*b4d0*/  SHF.L.U32 R0, R0, 0x1f, RZ ;  /* 0x0000001f00007819 */ /* 0x000fe200000006ff */
[----:B------:R-:W-:Y:S01]  /*b4e0*/  NOP ;  /* 0x0000000000007918 */ /* 0x000fe20000000000 */
[----:B------:R-:W2:Y:S01]  /*b4f0*/  LDL.LU R8, [R1+0x8] ;  /* 0x0000080001087983 */ /* 0x000ea20000300800 */
[----:B------:R-:W-:Y:S01]  /*b500*/  SYNCS.ARRIVE.TRANS64.A1T0 RZ, [UR36+0x31c00], RZ ;  /* 0x031c00ffffff79a7 */ /* 0x000fe20008100024 */
[----:B------:R-:W-:Y:S01]  /*b510*/  BSSY B0, `(.L_x_46) ;  /* 0x0000005000007945 */ /* 0x000fe20003800000 */
[----:B------:R-:W-:Y:S01]  /*b520*/  IMAD.U32 R9, RZ, RZ, UR36 ;  /* 0x00000024ff097e24 */ /* 0x000fe2000f8e00ff */
[----:B------:R-:W1:Y:S01]  /*b530*/  SYNCS.PHASECHK.TRANS64.TRYWAIT P0, [UR36+0x31c20], R0 ;  /* 0x031c2000ff0075a7 */ /* 0x000e620008000164 */
[----:B--2---:R-:W-:Y:S01]  /*b540*/  ISETP.GE.AND P1, PT, R8, 0x91, PT ;  /* 0x000000910800780c */ /* 0x004fe20003f26270 */
[----:B01----:R-:W-:-:S12]  /*b550*/  @!P0 BRA `(.L_x_47) ;  /* 0x00000034009c8947 */ /* 0x003fd80003800000 */
.L_x_146:
[----:B------:R-:W-:Y:S05]  /*b560*/  BSYNC B0 ;  /* 0x0000000000007941 */ /* 0x000fea0003800000 */
.L_x_46:
[----:B------:R-:W-:Y:S01]  /*b570*/  VIADD R8, R9, 0x31c00 ;  /* 0x00031c0009087836 */ /* 0x000fe20000000000 */
[----:B------:R-:W-:Y:S06]  /*b580*/  @!P1 BRA `(.L_x_48) ;  /* 0x0000002000749947 */ /* 0x000fec0003800000 */
[----:B------:R-:W2:Y:S01]  /*b590*/  LDL R2, [R1] ;  /* 0x0000000001027983 */ /* 0x000ea20000100800 */
[----:B------:R-:W-:Y:S02]  /*b5a0*/  IMAD.MOV.U32 R3, RZ, RZ, 0x1 ;  /* 0x00000001ff037424 */ /* 0x000fe400078e00ff */
[----:B--2---:R-:W-:-:S05]  /*b5b0*/  IMAD.MOV R6, RZ, RZ, -R2 ;  /* 0x000000ffff067224 */ /* 0x004fca00078e0a02 */
[----:B------:R-:W-:-:S05]  /*b5c0*/  VIADDMNMX R6, R6, R3, 0xffffffff, !PT ;  /* 0xffffffff06067446 */ /* 0x000fca0007800103 */
[----:B0-----:R-:W-:-:S05]  /*b5d0*/  IMAD.IADD R0, R2, 0x1, R6 ;  /* 0x0000000102007824 */ /* 0x001fca00078e0206 */
[----:B------:R-:W-:-:S04]  /*b5e0*/  LOP3.LUT R0, R0, 0x1, RZ, 0xc0, !PT ;  /* 0x0000000100007812 */ /* 0x000fc800078ec0ff */
[----:B------:R-:W-:Y:S01]  /*b5f0*/  ISETP.NE.U32.AND P0, PT, R0, 0x1, PT ;  /* 0x000000010000780c */ /* 0x000fe20003f05070 */
[----:B------:R-:W-:-:S12]  /*b600*/  VIADD R0, R2, 0xfffffffe ;  /* 0xfffffffe02007836 */ /* 0x000fd80000000000 */
[----:B------:R-:W-:Y:S05]  /*b610*/  @P0 BRA `(.L_x_49) ;  /* 0x0000000800c80947 */ /* 0x000fea0003800000 */
[----:B------:R-:W-:Y:S01]  /*b620*/  LOP3.LUT P2, RZ, R19, 0x2, RZ, 0xc0, !PT ;  /* 0x0000000213ff7812 */ /* 0x000fe2000784c0ff */
[----:B------:R-:W-:Y:S01]  /*b630*/  VIADD R7, R16, 0x1 ;  /* 0x0000000110077836 */ /* 0x000fe20000000000 */
[----:B------:R-:W-:Y:S04]  /*b640*/  BSSY B0, `(.L_x_50) ;  /* 0x00000ab000007945 */ /* 0x000fe80003800000 */
[----:B------:R-:W-:-:S04]  /*b650*/  ISETP.NE.AND P0, PT, R7, 0x2, PT ;  /* 0x000000020700780c */ /* 0x000fc80003f05270 */
[----:B------:R-:W-:Y:S02]  /*b660*/  SEL R10, RZ, 0x1, P0 ;  /* 0x00000001ff0a7807 */ /* 0x000fe40000000000 */
[----:B------:R-:W-:Y:S02]  /*b670*/  SEL R7, R7, RZ, P0 ;  /* 0x000000ff07077207 */ /* 0x000fe40000000000 */
[----:B------:R-:W-:Y:S01]  /*b680*/  LOP3.LUT R10, R23, R10, RZ, 0x3c, !PT ;  /* 0x0000000a170a7212 */ /* 0x000fe200078e3cff */
[----:B------:R-:W-:Y:S06]  /*b690*/  @!P2 BRA `(.L_x_51) ;  /* 0x000000080094a947 */ /* 0x000fec0003800000 */
[----:B------:R-:W-:Y:S01]  /*b6a0*/  LOP3.LUT P2, RZ, R19, 0x1, RZ, 0xc0, !PT ;  /* 0x0000000113ff7812 */ /* 0x000fe2000784c0ff */
[----:B------:R-:W-:-:S12]  /*b6b0*/  IMAD.MOV.U32 R5, RZ, RZ, R18 ;  /* 0x000000ffff057224 */ /* 0x000fd800078e0012 */
[----:B------:R-:W-:Y:S05]  /*b6c0*/  @!P2 BRA `(.L_x_52) ;  /* 0x000000000048a947 */ /* 0x000fea0003800000 */
[----:B------:R-:W0:Y:S01]  /*b6d0*/  LDC R5, c[0x0][0x43c] ;  /* 0x00010f00ff057b82 */ /* 0x000e220000000800 */
[----:B------:R-:W-:Y:S01]  /*b6e0*/  ULDC.64 UR4, c[0x0][0x428] ;  /* 0x00010a0000047ab9 */ /* 0x000fe20000000a00 */
[----:B0-----:R-:W-:-:S13]  /*b6f0*/  ISETP.NE.AND P0, PT, R5, 0x1, PT ;  /* 0x000000010500780c */ /* 0x001fda0003f05270 */
[----:B------:R-:W0:Y:S02]  /*b700*/  @P0 LDC.64 R2, c[0x0][0x440] ;  /* 0x00011000ff020b82 */ /* 0x000e240000000a00 */
[----:B0-----:R-:W-:-:S04]  /*b710*/  @P0 IMAD.HI.U32 R4, R0, R2, RZ ;  /* 0x0000000200040227 */ /* 0x001fc800078e00ff */
[----:B------:R-:W-:Y:S01]  /*b720*/  IMAD.MOV.U32 R2, RZ, RZ, R0 ;  /* 0x000000ffff027224 */ /* 0x000fe200078e0000 */
[----:B------:R-:W-:Y:S01]  /*b730*/  @P0 SHF.R.U32.HI R2, RZ, R3, R4 ;  /* 0x00000003ff020219 */ /* 0x000fe20000011604 */
[----:B------:R-:W-:-:S04]  /*b740*/  IMAD R4, R25, UR4, RZ ;  /* 0x0000000419047c24 */ /* 0x000fc8000f8e02ff */
[----:B------:R-:W-:Y:S02]  /*b750*/  IMAD.MOV R3, RZ, RZ, -R2 ;  /* 0x000000ffff037224 */ /* 0x000fe400078e0a02 */
[----:B------:R-:W-:Y:S02]  /*b760*/  IMAD R4, R22, UR5, R4 ;  /* 0x0000000516047c24 */ /* 0x000fe4000f8e0204 */
[----:B------:R-:W-:Y:S01]  /*b770*/  IMAD R0, R5, R3, R0 ;  /* 0x0000000305007224 */ /* 0x000fe200078e0200 */
[----:B------:R-:W-:-:S03]  /*b780*/  SHF.R.S32.HI R3, RZ, 0x1f, R2 ;  /* 0x0000001fff037819 */ /* 0x000fc60000011402 */
[----:B------:R-:W-:Y:S01]  /*b790*/  IMAD.WIDE.U32 R2, R22, UR4, R2 ;  /* 0x0000000416027c25 */ /* 0x000fe2000f8e0002 */
[----:B------:R-:W-:-:S03]  /*b7a0*/  ULDC.64 UR4, c[0x0][0x418] ;  /* 0x0001060000047ab9 */ /* 0x000fc60000000a00 */
[----:B------:R-:W-:Y:S01]  /*b7b0*/  IMAD.IADD R3, R4, 0x1, R3 ;  /* 0x0000000104037824 */ /* 0x000fe200078e0203 */
[----:B------:R-:W-:-:S04]  /*b7c0*/  LEA R4, P0, R2, UR4, 0x2 ;  /* 0x0000000402047c11 */ /* 0x000fc8000f8010ff */
[----:B------:R-:W-:-:S06]  /*b7d0*/  LEA.HI.X R5, R2, UR5, R3, 0x2, P0 ;  /* 0x0000000502057c11 */ /* 0x000fcc00080f1403 */
[----:B------:R0:W5:Y:S03]  /*b7e0*/  LDG.E R5, desc[UR60][R4.64] ;  /* 0x0000003c04057981 */ /* 0x000166000c1e1900 */
.L_x_52:
[----:B------:R-:W-:Y:S01]  /*b7f0*/  LEA R3, R7, UR36, 0x3 ;  /* 0x0000002407037c11 */ /* 0x000fe2000f8e18ff */
[----:B------:R-:W-:Y:S01]  /*b800*/  BSSY B1, `(.L_x_53) ;  /* 0x0000004000017945 */ /* 0x000fe20003800000 */
[----:B------:R-:W-:-:S04]  /*b810*/  SHF.L.U32 R2, R10, 0x1f, RZ ;  /* 0x0000001f0a027819 */ /* 0x000fc800000006ff */
[----:B------:R-:W1:Y:S02]  /*b820*/  SYNCS.PHASECHK.TRANS64.TRYWAIT P0, [R3+URZ+0x31c40], R2 ;  /* 0x031c4002030075a7 */ /* 0x000e64000800017f */
[----:B-1----:R-:W-:Y:S05]  /*b830*/  @!P0 BRA `(.L_x_54) ;  /* 0x0000003000f88947 */ /* 0x002fea0003800000 */
.L_x_147:
[----:B------:R-:W-:Y:S05]  /*b840*/  BSYNC B1 ;  /* 0x0000000000017941 */ /* 0x000fea0003800000 */
.L_x_53:
[----:B0-----:R-:W0:Y:S01]  /*b850*/  S2R R4, SR_TID.X ;  /* 0x0000000000047919 */ /* 0x001e220000002100 */
[----:B------:R-:W-:Y:S01]  /*b860*/  BSSY B1, `(.L_x_55) ;  /* 0x000000b000017945 */ /* 0x000fe20003800000 */
[----:B0-----:R-:W-:-:S04]  /*b870*/  LOP3.LUT R4, R4, 0x7f, RZ, 0xc0, !PT ;  /* 0x0000007f04047812 */ /* 0x001fc800078ec0ff */
[----:B------:R-:W-:-:S13]  /*b880*/  ISETP.NE.AND P1, PT, R4, RZ, PT ;  /* 0x000000ff0400720c */ /* 0x000fda0003f25270 */
[----:B------:R-:W-:Y:S05]  /*b890*/  @P1 BRA `(.L_x_56) ;  /* 0x00000000001c1947 */ /* 0x000fea0003800000 */
[----:B------:R-:W0:Y:S01]  /*b8a0*/  S2R R4, SR_TID.X ;  /* 0x0000000000047919 */ /* 0x000e220000002100 */
[----:B-1----:R-:W-:-:S04]  /*b8b0*/  IMAD.MOV.U32 R2, RZ, RZ, 0x6c00 ;  /* 0x00006c00ff027424 */ /* 0x002fc800078e00ff */
[----:B------:R2:W-:Y:S01]  /*b8c0*/  SYNCS.ARRIVE.TRANS64 RZ, [R3+URZ+0x31c30], R2 ;  /* 0x031c300203ff79a7 */ /* 0x0005e2000800003f */
[----:B0-----:R-:W-:-:S04]  /*b8d0*/  LOP3.LUT R4, R4, 0x1f, RZ, 0xc0, !PT ;  /* 0x0000001f04047812 */ /* 0x001fc800078ec0ff */
[----:B------:R-:W-:-:S13]  /*b8e0*/  ISETP.NE.AND P0, PT, R4, RZ, PT ;  /* 0x000000ff0400720c */ /* 0x000fda0003f05270 */
[----:B--2---:R-:W-:Y:S05]  /*b8f0*/  @!P0 BRA `(.L_x_56) ;  /* 0x0000000000048947 */ /* 0x004fea0003800000 */
[----:B------:R-:W-:Y:S01]  /*b900*/  BPT.TRAP 0x1 ;  /* 0x000000040000795c */ /* 0x000fe20000300000 */
.L_x_56:
[----:B------:R-:W-:Y:S05]  /*b910*/  BSYNC B1 ;  /* 0x0000000000017941 */ /* 0x000fea0003800000 */
.L_x_55:
[----:B------:R-:W-:Y:S01]  /*b920*/  IMAD.MOV.U32 R12, RZ, RZ, RZ ;  /* 0x000000ffff0c7224 */ /* 0x000fe200078e00ff */
[----:B------:R-:W-:Y:S01]  /*b930*/  UIADD3 UR4, UP0, UR38, 0x370, URZ ;  /* 0x0000037026047890 */ /* 0x000fe2000ff1e03f */
[----:B------:R-:W-:Y:S01]  /*b940*/  IMAD R4, R7, 0x6c00, R9 ;  /* 0x00006c0007047824 */ /* 0x000fe200078e0209 */
[----:B------:R-:W-:Y:S01]  /*b950*/  PLOP3.LUT P0, PT, PT, PT, PT, 0x80, 0x0 ;  /* 0x000000000000781c */ /* 0x000fe20003f0f070 */
[----:B-1----:R-:W-:Y:S01]  /*b960*/  VIADD R3, R3, 0x31c30 ;  /* 0x00031c3003037836 */ /* 0x002fe20000000000 */
[----:B------:R-:W-:Y:S01]  /*b970*/  R2UR UR10, R12 ;  /* 0x000000000c0a72ca */ /* 0x000fe200000e0000 */
[----:B------:R-:W-:Y:S01]  /*b980*/  IMAD R2, R0, 0x90, RZ ;  /* 0x0000009000027824 */ /* 0x000fe200078e02ff */
[----:B------:R-:W-:Y:S01]  /*b990*/  UIADD3.X UR5, URZ, UR39, URZ, UP0, !UPT ;  /* 0x000000273f057290 */ /* 0x000fe200087fe43f */
[----:B------:R-:W-:Y:S01]  /*b9a0*/  VIADD R11, R4, 0x16a00 ;  /* 0x00016a00040b7836 */ /* 0x000fe20000000000 */
[----:B------:R-:W-:Y:S01]  /*b9b0*/  UMOV UR6, 0x0 ;  /* 0x0000000000067882 */ /* 0x000fe20000000000 */
[----:B------:R-:W-:-:S10]  /*b9c0*/  UMOV UR7, 0x14f00000 ;  /* 0x14f0000000077882 */ /* 0x000fd40000000000 */
.L_x_57:
[----:B------:R-:W-:-:S13]  /*b9d0*/  @P0 ELECT P2, URZ, PT ;  /* 0x00000000003f082f */ /* 0x000fda0003840000 */
[----:B-----5:R-:W-:Y:S02]  /*b9e0*/  @P2 R2UR UR13, R5 ;  /* 0x00000000050d22ca */ /* 0x020fe400000e0000 */
[----:B------:R-:W-:Y:S02]  /*b9f0*/  @P2 R2UR UR12, R17 ;  /* 0x00000000110c22ca */ /* 0x000fe400000e0000 */
[----:B------:R-:W-:Y:S02]  /*ba00*/  @P2 R2UR UR11, R2 ;  /* 0x00000000020b22ca */ /* 0x000fe400000e0000 */
[----:B------:R-:W-:Y:S02]  /*ba10*/  @P2 R2UR UR9, R3 ;  /* 0x00000000030922ca */ /* 0x000fe400000e0000 */
[----:B------:R-:W-:Y:S02]  /*ba20*/  @P2 R2UR UR8, R11 ;  /* 0x000000000b0822ca */ /* 0x000fe400000e0000 */
[----:B------:R-:W-:-:S02]  /*ba30*/  @P2 PLOP3.LUT P0, PT, P2, PT, PT, 0x8, 0x0 ;  /* 0x000000000000281c */ /* 0x000fc4000170e170 */
[----:B------:R-:W-:-:S09]  /*ba40*/  PLOP3.LUT P2, PT, PT, PT, PT, 0x8, 0x0 ;  /* 0x000000000000781c */ /* 0x000fd20003f4e170 */
[----:B------:R0:W-:Y:S02]  /*ba50*/  UTMALDG.4D [UR8], [UR4], desc[UR6] ;  /* 0x00000608040075b4 */ /* 0x0001e40008019000 */
[----:B0-----:R-:W-:Y:S05]  /*ba60*/  @P0 BRA.U.ANY `(.L_x_57) ;  /* 0xfffffffd00d80947 */ /* 0x001fea000393ffff */
[----:B------:R-:W-:Y:S01]  /*ba70*/  IMAD.MOV.U32 R15, RZ, RZ, 0x20 ;  /* 0x00000020ff0f7424 */ /* 0x000fe200078e00ff */
[----:B------:R-:W-:Y:S01]  /*ba80*/  PLOP3.LUT P0, PT, PT, PT, PT, 0x80, 0x0 ;  /* 0x000000000000781c */ /* 0x000fe20003f0f070 */
[----:B------:R-:W-:Y:S01]  /*ba90*/  VIADD R11, R4, 0x18e00 ;  /* 0x00018e00040b7836 */ /* 0x000fe20000000000 */
[----:B------:R-:W-:Y:S01]  /*baa0*/  UMOV UR6, 0x0 ;  /* 0x0000000000067882 */ /* 0x000fe20000000000 */
[----:B------:R-:W-:Y:S01]  /*bab0*/  UMOV UR7, 0x14f00000 ;  /* 0x14f0000000077882 */ /* 0x000fe20000000000 */
[----:B------:R-:W-:-:S15]  /*bac0*/  R2UR UR10, R15 ;  /* 0x000000000f0a72ca */ /* 0x000fde00000e0000 */
.L_x_58:
[----:B------:R-:W-:-:S13]  /*bad0*/  @P0 ELECT P2, URZ, PT ;  /* 0x00000000003f082f */ /* 0x000fda0003840000 */
[----:B------:R-:W-:Y:S02]  /*bae0*/  @P2 R2UR UR13, R5 ;  /* 0x00000000050d22ca */ /* 0x000fe400000e0000 */
        /* <DEDUP_REMOVED lines=14> */
.L_x_59:
        /* <DEDUP_REMOVED lines=10> */
[----:B------:R-:W-:Y:S01]  /*bc70*/  SHF.L.U32 R2, R23, 0x1f, RZ ;  /* 0x0000001f17027819 */ /* 0x000fe200000006ff */
[----:B------:R-:W-:Y:S01]  /*bc80*/  IMAD R3, R16, 0x8, R8 ;  /* 0x0000000810037824 */ /* 0x000fe200078e0208 */
[----:B------:R-:W-:Y:S03]  /*bc90*/  BSSY B1, `(.L_x_60) ;  /* 0x0000003000017945 */ /* 0x000fe60003800000 */
[----:B------:R-:W0:Y:S02]  /*bca0*/  SYNCS.PHASECHK.TRANS64.TRYWAIT P0, [R3+URZ+0x60], R2 ;  /* 0x00006002030075a7 */ /* 0x000e24000800017f */
[----:B0-----:R-:W-:Y:S05]  /*bcb0*/  @!P0 BRA `(.L_x_61) ;  /* 0x0000002c00ec8947 */ /* 0x001fea0003800000 */
.L_x_148:
[----:B------:R-:W-:Y:S05]  /*bcc0*/  BSYNC B1 ;  /* 0x0000000000017941 */ /* 0x000fea0003800000 */
.L_x_60:
[----:B------:R-:W-:Y:S01]  /*bcd0*/  BSSY B1, `(.L_x_62) ;  /* 0x000000c000017945 */ /* 0x000fe20003800000 */
[----:B0-----:R-:W-:Y:S02]  /*bce0*/  IMAD.MOV.U32 R2, RZ, RZ, 0x0 ;  /* 0x00000000ff027424 */ /* 0x001fe400078e00ff */
[----:B------:R-:W-:Y:S01]  /*bcf0*/  IMAD.MOV.U32 R3, RZ, RZ, 0x14f00000 ;  /* 0x14f00000ff037424 */ /* 0x000fe200078e00ff */
[----:B------:R-:W-:Y:S06]  /*bd00*/  @P1 BRA `(.L_x_63) ;  /* 0x0000000000201947 */ /* 0x000fec0003800000 */
[----:B------:R-:W0:Y:S01]  /*bd10*/  S2R R4, SR_TID.X ;  /* 0x0000000000047919 */ /* 0x000e220000002100 */
[----:B------:R-:W-:Y:S01]  /*bd20*/  IMAD.MOV.U32 R11, RZ, RZ, 0x6c00 ;  /* 0x00006c00ff0b7424 */ /* 0x000fe200078e00ff */
[----:B0-----:R-:W-:Y:S02]  /*bd30*/  LOP3.LUT R13, R4, 0x1f, RZ, 0xc0, !PT ;  /* 0x0000001f040d7812 */ /* 0x001fe400078ec0ff */
[----:B------:R-:W-:Y:S02]  /*bd40*/  LEA R4, R16, UR36, 0x3 ;  /* 0x0000002410047c11 */ /* 0x000fe4000f8e18ff */
[----:B------:R-:W-:Y:S02]  /*bd50*/  ISETP.NE.AND P0, PT, R13, RZ, PT ;  /* 0x000000ff0d00720c */ /* 0x000fe40003f05270 */
[----:B------:R0:W-:Y:S11]  /*bd60*/  SYNCS.ARRIVE.TRANS64 RZ, [R4+URZ+0x31c50], R11 ;  /* 0x031c500b04ff79a7 */ /* 0x0001f6000800003f */
[----:B0-----:R-:W-:Y:S05]  /*bd70*/  @!P0 BRA `(.L_x_63) ;  /* 0x0000000000048947 */ /* 0x001fea0003800000 */
[----:B------:R-:W-:Y:S01]  /*bd80*/  BPT.TRAP 0x1 ;  /* 0x000000040000795c */ /* 0x000fe20000300000 */
.L_x_63:
[----:B------:R-:W-:Y:S05]  /*bd90*/  BSYNC B1 ;  /* 0x0000000000017941 */ /* 0x000fea0003800000 */
.L_x_62:
[----:B------:R-:W-:Y:S01]  /*bda0*/  R2UR UR6, R2 ;  /* 0x00000000020672ca */ /* 0x000fe200000e0000 */
[C---:B------:R-:W-:Y:S01]  /*bdb0*/  IMAD R11, R16.reuse, 0x6c00, R9 ;  /* 0x00006c00100b7824 */ /* 0x040fe200078e0209 */
[----:B------:R-:W-:Y:S01]  /*bdc0*/  R2UR UR7, R3 ;  /* 0x00000000030772ca */ /* 0x000fe200000e0000 */
[----:B------:R-:W-:Y:S01]  /*bdd0*/  UIADD3 UR4, UP0, UR38, 0x470, URZ ;  /* 0x0000047026047890 */ /* 0x000fe2000ff1e03f */
[----:B------:R-:W-:Y:S01]  /*bde0*/  LEA R4, R16, UR36, 0x3 ;  /* 0x0000002410047c11 */ /* 0x000fe2000f8e18ff */
[----:B------:R-:W-:Y:S01]  /*bdf0*/  VIADD R13, R11, 0x200 ;  /* 0x000002000b0d7836 */ /* 0x000fe20000000000 */
[----:B------:R-:W-:Y:S01]  /*be00*/  R2UR UR10, R12 ;  /* 0x000000000c0a72ca */ /* 0x000fe200000e0000 */
[----:B------:R-:W-:Y:S01]  /*be10*/  IMAD R12, R24, 0x90, RZ ;  /* 0x00000090180c7824 */ /* 0x000fe200078e02ff */
[----:B------:R-:W-:Y:S01]  /*be20*/  PLOP3.LUT P0, PT, PT, PT, PT, 0x80, 0x0 ;  /* 0x000000000000781c */ /* 0x000fe20003f0f070 */
[----:B------:R-:W-:Y:S01]  /*be30*/  VIADD R4, R4, 0x31c50 ;  /* 0x00031c5004047836 */ /* 0x000fe20000000000 */
[----:B------:R-:W-:-:S12]  /*be40*/  UIADD3.X UR5, URZ, UR39, URZ, UP0, !UPT ;  /* 0x000000273f057290 */ /* 0x000fd800087fe43f */
.L_x_64:
        /* <DEDUP_REMOVED lines=10> */
[----:B------:R-:W-:Y:S01]  /*bef0*/  R2UR UR10, R15 ;  /* 0x000000000f0a72ca */ /* 0x000fe200000e0000 */
[----:B------:R-:W-:Y:S01]  /*bf00*/  VIADD R13, R11, 0x2600 ;  /* 0x000026000b0d7836 */ /* 0x000fe20000000000 */
[----:B------:R-:W-:Y:S02]  /*bf10*/  R2UR UR6, R2 ;  /* 0x00000000020672ca */ /* 0x000fe400000e0000 */
[----:B------:R-:W-:Y:S02]  /*bf20*/  R2UR UR7, R3 ;  /* 0x00000000030772ca */ /* 0x000fe400000e0000 */
[----:B------:R-:W-:-:S13]  /*bf30*/  PLOP3.LUT P0, PT, PT, PT, PT, 0x80, 0x0 ;  /* 0x000000000000781c */ /* 0x000fda0003f0f070 */
.L_x_65:
        /* <DEDUP_REMOVED lines=15> */
.L_x_66:
        /* <DEDUP_REMOVED lines=10> */
[----:B------:R-:W-:Y:S02]  /*c0d0*/  IMAD.MOV.U32 R18, RZ, RZ, R5 ;  /* 0x000000ffff127224 */ /* 0x000fe400078e0005 */
[----:B------:R-:W-:-:S07]  /*c0e0*/  IMAD.MOV.U32 R24, RZ, RZ, R0 ;  /* 0x000000ffff187224 */ /* 0x000fce00078e0000 */
.L_x_51:
[----:B------:R-:W-:Y:S05]  /*c0f0*/  BSYNC B0 ;  /* 0x0000000000007941 */ /* 0x000fea0003800000 */
.L_x_50:
[----:B------:R-:W2:Y:S01]  /*c100*/  LDL.LU R0, [R1] ;  /* 0x0000000001007983 */ /* 0x000ea20000300800 */
[----:B------:R-:W-:Y:S02]  /*c110*/  IMAD.MOV.U32 R16, RZ, RZ, R7 ;  /* 0x000000ffff107224 */ /* 0x000fe400078e0007 */
[----:B------:R-:W-:Y:S02]  /*c120*/  IMAD.MOV.U32 R23, RZ, RZ, R10 ;  /* 0x000000ffff177224 */ /* 0x000fe400078e000a */
[----:B--2---:R-:W-:-:S07]  /*c130*/  VIADD R0, R0, 0xfffffffd ;  /* 0xfffffffd00007836 */ /* 0x004fce0000000000 */
.L_x_49:
[----:B------:R-:W-:Y:S01]  /*c140*/  IMAD.MOV R3, RZ, RZ, -R6 ;  /* 0x000000ffff037224 */ /* 0x000fe200078e0a06 */
[----:B------:R-:W-:Y:S04]  /*c150*/  BSSY B0, `(.L_x_48) ;  /* 0x0000160000007945 */ /* 0x000fe80003800000 */
[----:B------:R-:W-:-:S13]  /*c160*/  ISETP.NE.AND P0, PT, R28, R3, PT ;  /* 0x000000031c00720c */ /* 0x000fda0003f05270 */
[----:B------:R-:W-:Y:S05]  /*c170*/  @!P0 BRA `(.L_x_67) ;  /* 0x0000001400748947 */ /* 0x000fea0003800000 */
[----:B------:R-:W-:-:S07]  /*c180*/  IMAD.MOV.U32 R4, RZ, RZ, R18 ;  /* 0x000000ffff047224 */ /* 0x000fce00078e0012 */
.L_x_102:
        /* <DEDUP_REMOVED lines=22> */
[----:B------:R-:W-:Y:S01]  /*c2f0*/  IMAD.WIDE.U32 R2, R22, UR4, R2 ;  /* 0x0000000416027c25 */ /* 0x000fe2000f8e0002 */
[----:B------:R-:W-:-:S03]  /*c300*/  ULDC.64 UR4, c[0x0][0x418] ;  /* 0x0001060000047ab9 */ /* 0x000fc60000000a00 */
[----:B------:R-:W-:Y:S01]  /*c310*/  IMAD.IADD R3, R4, 0x1, R3 ;  /* 0x0000000104037824 */ /* 0x000fe200078e0203 */
[----:B------:R-:W-:Y:S01]  /*c320*/  LEA R4, P0, R2, UR4, 0x2 ;  /* 0x0000000402047c11 */ /* 0x000fe2000f8010ff */
[----:B------:R-:W-:-:S03]  /*c330*/  IMAD R10, R5, R10, R0 ;  /* 0x0000000a050a7224 */ /* 0x000fc600078e0200 */
[----:B------:R-:W-:-:S05]  /*c340*/  LEA.HI.X R5, R2, UR5, R3, 0x2, P0 ;  /* 0x0000000502057c11 */ /* 0x000fca00080f1403 */
[----:B------:R0:W5:Y:S04]  /*c350*/  LDG.E R4, desc[UR60][R4.64] ;  /* 0x0000003c04047981 */ /* 0x000168000c1e1900 */
.L_x_70:
[----:B------:R-:W-:Y:S01]  /*c360*/  LEA R3, R6, UR36, 0x3 ;  /* 0x0000002406037c11 */ /* 0x000fe2000f8e18ff */
[----:B------:R-:W-:Y:S01]  /*c370*/  BSSY B2, `(.L_x_71) ;  /* 0x0000004000027945 */ /* 0x000fe20003800000 */
[----:B------:R-:W-:-:S04]  /*c380*/  SHF.L.U32 R2, R7, 0x1f, RZ ;  /* 0x0000001f07027819 */ /* 0x000fc800000006ff */
[----:B------:R-:W1:Y:S02]  /*c390*/  SYNCS.PHASECHK.TRANS64.TRYWAIT P0, [R3+URZ+0x31c40], R2 ;  /* 0x031c4002030075a7 */ /* 0x000e64000800017f */
[----:B-1----:R-:W-:Y:S05]  /*c3a0*/  @!P0 BRA `(.L_x_72) ;  /* 0x0000002800448947 */ /* 0x002fea0003800000 */
.L_x_149:
[----:B------:R-:W-:Y:S05]  /*c3b0*/  BSYNC B2 ;  /* 0x0000000000027941 */ /* 0x000fea0003800000 */
.L_x_71:
        /* <DEDUP_REMOVED lines=12> */
.L_x_74:
[----:B------:R-:W-:Y:S05]  /*c480*/  BSYNC B2 ;  /* 0x0000000000027941 */ /* 0x000fea0003800000 */
.L_x_73:
        /* <DEDUP_REMOVED lines=11> */
.L_x_75:
        /* <DEDUP_REMOVED lines=16> */
.L_x_76:
        /* <DEDUP_REMOVED lines=16> */
.L_x_77:
        /* <DEDUP_REMOVED lines=15> */
.L_x_150:
[----:B------:R-:W-:Y:S05]  /*c830*/  BSYNC B2 ;  /* 0x0000000000027941 */ /* 0x000fea0003800000 */
.L_x_78:
[----:B------:R-:W-:Y:S01]  /*c840*/  BSSY B2, `(.L_x_80) ;  /* 0x000000b000027945 */ /* 0x000fe20003800000 */
[----:B------:R-:W-:Y:S02]  /*c850*/  IMAD.MOV.U32 R2, RZ, RZ, 0x0 ;  /* 0x00000000ff027424 */ /* 0x000fe400078e00ff */
[----:B------:R-:W-:Y:S01]  /*c860*/  IMAD.MOV.U32 R3, RZ, RZ, 0x14f00000 ;  /* 0x14f00000ff037424 */ /* 0x000fe200078e00ff */
[----:B------:R-:W-:Y:S06]  /*c870*/  @P1 BRA `(.L_x_81) ;  /* 0x00000000001c1947 */ /* 0x000fec0003800000 */
[----:B------:R-:W1:Y:S02]  /*c880*/  S2R R14, SR_TID.X ;  /* 0x00000000000e7919 */ /* 0x000e640000002100 */
[----:B-1----:R-:W-:Y:S01]  /*c890*/  LOP3.LUT R15, R14, 0x1f, RZ, 0xc0, !PT ;  /* 0x0000001f0e0f7812 */ /* 0x002fe200078ec0ff */
[----:B------:R-:W-:-:S03]  /*c8a0*/  IMAD.MOV.U32 R14, RZ, RZ, 0x6c00 ;  /* 0x00006c00ff0e7424 */ /* 0x000fc600078e00ff */
[----:B------:R-:W-:Y:S01]  /*c8b0*/  ISETP.NE.AND P0, PT, R15, RZ, PT ;  /* 0x000000ff0f00720c */ /* 0x000fe20003f05270 */
[----:B------:R1:W-:-:S12]  /*c8c0*/  SYNCS.ARRIVE.TRANS64 RZ, [R13+URZ+0x50], R14 ;  /* 0x0000500e0dff79a7 */ /* 0x0003d8000800003f */
[----:B-1----:R-:W-:Y:S05]  /*c8d0*/  @!P0 BRA `(.L_x_81) ;  /* 0x0000000000048947 */ /* 0x002fea0003800000 */
[----:B------:R-:W-:Y:S01]  /*c8e0*/  BPT.TRAP 0x1 ;  /* 0x000000040000795c */ /* 0x000fe20000300000 */
.L_x_81:
[----:B------:R-:W-:Y:S05]  /*c8f0*/  BSYNC B2 ;  /* 0x0000000000027941 */ /* 0x000fea0003800000 */
.L_x_80:
[----:B------:R-:W-:Y:S01]  /*c900*/  R2UR UR6, R2 ;  /* 0x00000000020672ca */ /* 0x000fe200000e0000 */
[----:B------:R-:W-:Y:S01]  /*c910*/  IMAD R16, R16, 0x6c00, R9 ;  /* 0x00006c0010107824 */ /* 0x000fe200078e0209 */
[----:B------:R-:W-:Y:S01]  /*c920*/  R2UR UR7, R3 ;  /* 0x00000000030772ca */ /* 0x000fe200000e0000 */
[----:B------:R-:W-:Y:S01]  /*c930*/  UIADD3 UR4, UP0, UR38, 0x470, URZ ;  /* 0x0000047026047890 */ /* 0x000fe2000ff1e03f */
[----:B------:R-:W-:Y:S01]  /*c940*/  R2UR UR10, R5 ;  /* 0x00000000050a72ca */ /* 0x000fe200000e0000 */
[----:B------:R-:W-:Y:S01]  /*c950*/  IMAD R5, R24, 0x90, RZ ;  /* 0x0000009018057824 */ /* 0x000fe200078e02ff */
[----:B------:R-:W-:Y:S01]  /*c960*/  PLOP3.LUT P0, PT, PT, PT, PT, 0x80, 0x0 ;  /* 0x000000000000781c */ /* 0x000fe20003f0f070 */
[----:B0-----:R-:W-:Y:S01]  /*c970*/  VIADD R13, R13, 0x50 ;  /* 0x000000500d0d7836 */ /* 0x001fe20000000000 */
[----:B------:R-:W-:Y:S01]  /*c980*/  UIADD3.X UR5, URZ, UR39, URZ, UP0, !UPT ;  /* 0x000000273f057290 */ /* 0x000fe200087fe43f */
[----:B------:R-:W-:-:S11]  /*c990*/  VIADD R14, R16, 0x200 ;  /* 0x00000200100e7836 */ /* 0x000fd60000000000 */
.L_x_82:
        /* <DEDUP_REMOVED lines=10> */
[----:B------:R-:W-:Y:S02]  /*ca40*/  R2UR UR6, R2 ;  /* 0x00000000020672ca */ /* 0x000fe400000e0000 */
[----:B------:R-:W-:Y:S02]  /*ca50*/  R2UR UR7, R3 ;  /* 0x00000000030772ca */ /* 0x000fe400000e0000 */
[----:B------:R-:W-:Y:S01]  /*ca60*/  R2UR UR10, R11 ;  /* 0x000000000b0a72ca */ /* 0x000fe200000e0000 */
[----:B------:R-:W-:Y:S01]  /*ca70*/  VIADD R11, R16, 0x2600 ;  /* 0x00002600100b7836 */ /* 0x000fe20000000000 */
[----:B------:R-:W-:-:S13]  /*ca80*/  PLOP3.LUT P0, PT, PT, PT, PT, 0x80, 0x0 ;  /* 0x000000000000781c */ /* 0x000fda0003f0f070 */
.L_x_83:
        /* <DEDUP_REMOVED lines=15> */
.L_x_84:
        /* <DEDUP_REMOVED lines=12> */
.L_x_69:
[----:B------:R-:W-:Y:S05]  /*cc40*/  BSYNC B1 ;  /* 0x0000000000017941 */ /* 0x000fea0003800000 */
.L_x_68:
        /* <DEDUP_REMOVED lines=9> */
[----:B------:R-:W-:-:S12]  /*cce0*/  VIADD R10, R0, 0xffffffff ;  /* 0xffffffff000a7836 */ /* 0x000fd80000000000 */
[----:B------:R-:W-:Y:S05]  /*ccf0*/  @!P1 BRA `(.L_x_87) ;  /* 0x0000000000489947 */ /* 0x000fea0003800000 */
[----:B------:R-:W0:Y:S01]  /*cd00*/  LDC R4, c[0x0][0x43c] ;  /* 0x00010f00ff047b82 */ /* 0x000e220000000800 */
[----:B------:R-:W-:Y:S01]  /*cd10*/  ULDC.64 UR4, c[0x0][0x428] ;  /* 0x00010a0000047ab9 */ /* 0x000fe20000000a00 */
[----:B0-----:R-:W-:-:S13]  /*cd20*/  ISETP.NE.AND P0, PT, R4, 0x1, PT ;  /* 0x000000010400780c */ /* 0x001fda0003f05270 */
[----:B------:R-:W0:Y:S02]  /*cd30*/  @P0 LDC.64 R2, c[0x0][0x440] ;  /* 0x00011000ff020b82 */ /* 0x000e240000000a00 */
[----:B0-----:R-:W-:-:S04]  /*cd40*/  @P0 IMAD.HI.U32 R5, R10, R2, RZ ;  /* 0x000000020a050227 */ /* 0x001fc800078e00ff */
[----:B------:R-:W-:Y:S01]  /*cd50*/  IMAD.MOV.U32 R2, RZ, RZ, R10 ;  /* 0x000000ffff027224 */ /* 0x000fe200078e000a */
[----:B------:R-:W-:-:S05]  /*cd60*/  @P0 SHF.R.U32.HI R2, RZ, R3, R5 ;  /* 0x00000003ff020219 */ /* 0x000fca0000011605 */
[----:B------:R-:W-:-:S04]  /*cd70*/  IMAD.MOV R3, RZ, RZ, -R2 ;  /* 0x000000ffff037224 */ /* 0x000fc800078e0a02 */
[----:B------:R-:W-:Y:S01]  /*cd80*/  IMAD R10, R4, R3, R10 ;  /* 0x00000003040a7224 */ /* 0x000fe200078e020a */
[----:B------:R-:W-:Y:S01]  /*cd90*/  SHF.R.S32.HI R3, RZ, 0x1f, R2 ;  /* 0x0000001fff037819 */ /* 0x000fe20000011402 */
[----:B------:R-:W-:-:S04]  /*cda0*/  IMAD R4, R25, UR4, RZ ;  /* 0x0000000419047c24 */ /* 0x000fc8000f8e02ff */
[C---:B------:R-:W-:Y:S02]  /*cdb0*/  IMAD R4, R22.reuse, UR5, R4 ;  /* 0x0000000516047c24 */ /* 0x040fe4000f8e0204 */
[----:B------:R-:W-:Y:S01]  /*cdc0*/  IMAD.WIDE.U32 R2, R22, UR4, R2 ;  /* 0x0000000416027c25 */ /* 0x000fe2000f8e0002 */
[----:B------:R-:W-:-:S03]  /*cdd0*/  ULDC.64 UR4, c[0x0][0x418] ;  /* 0x0001060000047ab9 */ /* 0x000fc60000000a00 */
[----:B------:R-:W-:Y:S01]  /*cde0*/  IMAD.IADD R3, R4, 0x1, R3 ;  /* 0x0000000104037824 */ /* 0x000fe200078e0203 */
[----:B------:R-:W-:-:S04]  /*cdf0*/  LEA R4, P0, R2, UR4, 0x2 ;  /* 0x0000000402047c11 */ /* 0x000fc8000f8010ff */
[----:B------:R-:W-:-:S05]  /*ce00*/  LEA.HI.X R5, R2, UR5, R3, 0x2, P0 ;  /* 0x0000000502057c11 */ /* 0x000fca00080f1403 */
[----:B------:R0:W5:Y:S04]  /*ce10*/  LDG.E R4, desc[UR60][R4.64] ;  /* 0x0000003c04047981 */ /* 0x000168000c1e1900 */
.L_x_87:
[----:B------:R-:W-:Y:S01]  /*ce20*/  LEA R2, R16, UR36, 0x3 ;  /* 0x0000002410027c11 */ /* 0x000fe2000f8e18ff */
[----:B------:R-:W-:Y:S01]  /*ce30*/  BSSY B2, `(.L_x_88) ;  /* 0x0000004000027945 */ /* 0x000fe20003800000 */
[----:B------:R-:W-:-:S04]  /*ce40*/  SHF.L.U32 R3, R23, 0x1f, RZ ;  /* 0x0000001f17037819 */ /* 0x000fc800000006ff */
[----:B------:R-:W1:Y:S02]  /*ce50*/  SYNCS.PHASECHK.TRANS64.TRYWAIT P0, [R2+URZ+0x31c40], R3 ;  /* 0x031c4003020075a7 */ /* 0x000e64000800017f */
[----:B-1----:R-:W-:Y:S05]  /*ce60*/  @!P0 BRA `(.L_x_89) ;  /* 0x0000001c00bc8947 */ /* 0x002fea0003800000 */
.L_x_151:
[----:B------:R-:W-:Y:S05]  /*ce70*/  BSYNC B2 ;  /* 0x0000000000027941 */ /* 0x000fea0003800000 */
.L_x_88:
        /* <DEDUP_REMOVED lines=12> */
.L_x_91:
[----:B------:R-:W-:Y:S05]  /*cf40*/  BSYNC B2 ;  /* 0x0000000000027941 */ /* 0x000fea0003800000 */
.L_x_90:
[----:B------:R-:W-:Y:S01]  /*cf50*/  IMAD.MOV.U32 R5, RZ, RZ, RZ ;  /* 0x000000ffff057224 */ /* 0x000fe200078e00ff */
[----:B------:R-:W-:Y:S01]  /*cf60*/  UIADD3 UR4, UP0, UR38, 0x370, URZ ;  /* 0x0000037026047890 */ /* 0x000fe2000ff1e03f */
[C---:B-1----:R-:W-:Y:S01]  /*cf70*/  IMAD R3, R16.reuse, 0x8, R8 ;  /* 0x0000000810037824 */ /* 0x042fe200078e0208 */
[----:B------:R-:W-:Y:S01]  /*cf80*/  PLOP3.LUT P0, PT, PT, PT, PT, 0x80, 0x0 ;  /* 0x000000000000781c */ /* 0x000fe20003f0f070 */
[----:B------:R-:W-:Y:S01]  /*cf90*/  IMAD R13, R16, 0x6c00, R9 ;  /* 0x00006c00100d7824 */ /* 0x000fe200078e0209 */
[----:B------:R-:W-:Y:S01]  /*cfa0*/  R2UR UR10, R5 ;  /* 0x00000000050a72ca */ /* 0x000fe200000e0000 */
[----:B------:R-:W-:Y:S01]  /*cfb0*/  VIADD R3, R3, 0x30 ;  /* 0x0000003003037836 */ /* 0x000fe20000000000 */
[----:B------:R-:W-:Y:S01]  /*cfc0*/  UIADD3.X UR5, URZ, UR39, URZ, UP0, !UPT ;  /* 0x000000273f057290 */ /* 0x000fe200087fe43f */
[----:B------:R-:W-:Y:S01]  /*cfd0*/  IMAD R2, R10, 0x90, RZ ;  /* 0x000000900a027824 */ /* 0x000fe200078e02ff */
[----:B------:R-:W-:Y:S01]  /*cfe0*/  UMOV UR6, 0x0 ;  /* 0x0000000000067882 */ /* 0x000fe20000000000 */
[----:B------:R-:W-:Y:S01]  /*cff0*/  VIADD R11, R13, 0x16a00 ;  /* 0x00016a000d0b7836 */ /* 0x000fe20000000000 */
[----:B------:R-:W-:-:S09]  /*d000*/  UMOV UR7, 0x14f00000 ;  /* 0x14f0000000077882 */ /* 0x000fd20000000000 */
.L_x_92:
        /* <DEDUP_REMOVED lines=16> */
.L_x_93:
        /* <DEDUP_REMOVED lines=16> */
.L_x_94:
        /* <DEDUP_REMOVED lines=15> */
.L_x_152:
[----:B------:R-:W-:Y:S05]  /*d300*/  BSYNC B2 ;  /* 0x0000000000027941 */ /* 0x000fea0003800000 */
.L_x_95:
[----:B------:R-:W-:Y:S01]  /*d310*/  BSSY B2, `(.L_x_97) ;  /* 0x000000b000027945 */ /* 0x000fe20003800000 */
[----:B0-----:R-:W-:Y:S02]  /*d320*/  IMAD.MOV.U32 R2, RZ, RZ, 0x0 ;  /* 0x00000000ff027424 */ /* 0x001fe400078e00ff */
[----:B------:R-:W-:Y:S01]  /*d330*/  IMAD.MOV.U32 R3, RZ, RZ, 0x14f00000 ;  /* 0x14f00000ff037424 */ /* 0x000fe200078e00ff */
[----:B------:R-:W-:Y:S06]  /*d340*/  @P1 BRA `(.L_x_98) ;  /* 0x00000000001c1947 */ /* 0x000fec0003800000 */
[----:B------:R-:W0:Y:S02]  /*d350*/  S2R R13, SR_TID.X ;  /* 0x00000000000d7919 */ /* 0x000e240000002100 */
[----:B0-----:R-:W-:Y:S01]  /*d360*/  LOP3.LUT R14, R13, 0x1f, RZ, 0xc0, !PT ;  /* 0x0000001f0d0e7812 */ /* 0x001fe200078ec0ff */
[----:B------:R-:W-:-:S03]  /*d370*/  IMAD.MOV.U32 R13, RZ, RZ, 0x6c00 ;  /* 0x00006c00ff0d7424 */ /* 0x000fc600078e00ff */
[----:B------:R-:W-:Y:S01]  /*d380*/  ISETP.NE.AND P0, PT, R14, RZ, PT ;  /* 0x000000ff0e00720c */ /* 0x000fe20003f05270 */
[----:B------:R0:W-:-:S12]  /*d390*/  SYNCS.ARRIVE.TRANS64 RZ, [R7+URZ+0x50], R13 ;  /* 0x0000500d07ff79a7 */ /* 0x0001d8000800003f */
[----:B0-----:R-:W-:Y:S05]  /*d3a0*/  @!P0 BRA `(.L_x_98) ;  /* 0x0000000000048947 */ /* 0x001fea0003800000 */
[----:B------:R-:W-:Y:S01]  /*d3b0*/  BPT.TRAP 0x1 ;  /* 0x000000040000795c */ /* 0x000fe20000300000 */
.L_x_98:
[----:B------:R-:W-:Y:S05]  /*d3c0*/  BSYNC B2 ;  /* 0x0000000000027941 */ /* 0x000fea0003800000 */
.L_x_97:
[----:B------:R-:W-:Y:S01]  /*d3d0*/  R2UR UR6, R2 ;  /* 0x00000000020672ca */ /* 0x000fe200000e0000 */
[----:B------:R-:W-:Y:S01]  /*d3e0*/  IMAD R6, R6, 0x6c00, R9 ;  /* 0x00006c0006067824 */ /* 0x000fe200078e0209 */
[----:B------:R-:W-:Y:S01]  /*d3f0*/  R2UR UR7, R3 ;  /* 0x00000000030772ca */ /* 0x000fe200000e0000 */
[----:B------:R-:W-:Y:S01]  /*d400*/  UIADD3 UR4, UP0, UR38, 0x470, URZ ;  /* 0x0000047026047890 */ /* 0x000fe2000ff1e03f */
[----:B------:R-:W-:Y:S01]  /*d410*/  R2UR UR10, R5 ;  /* 0x00000000050a72ca */ /* 0x000fe200000e0000 */
[----:B------:R-:W-:Y:S01]  /*d420*/  IMAD R5, R24, 0x90, RZ ;  /* 0x0000009018057824 */ /* 0x000fe200078e02ff */
[----:B------:R-:W-:Y:S01]  /*d430*/  PLOP3.LUT P0, PT, PT, PT, PT, 0x80, 0x0 ;  /* 0x000000000000781c */ /* 0x000fe20003f0f070 */
[----:B------:R-:W-:Y:S01]  /*d440*/  VIADD R7, R7, 0x50 ;  /* 0x0000005007077836 */ /* 0x000fe20000000000 */
[----:B------:R-:W-:Y:S01]  /*d450*/  UIADD3.X UR5, URZ, UR39, URZ, UP0, !UPT ;  /* 0x000000273f057290 */ /* 0x000fe200087fe43f */
[----:B------:R-:W-:-:S11]  /*d460*/  VIADD R13, R6, 0x200 ;  /* 0x00000200060d7836 */ /* 0x000fd60000000000 */
.L_x_99:
        /* <DEDUP_REMOVED lines=15> */
.L_x_100:
        /* <DEDUP_REMOVED lines=15> */
.L_x_101:
        /* <DEDUP_REMOVED lines=12> */
.L_x_86:
[----:B------:R-:W-:Y:S05]  /*d710*/  BSYNC B1 ;  /* 0x0000000000017941 */ /* 0x000fea0003800000 */
.L_x_85:
[C---:B------:R-:W-:Y:S01]  /*d720*/  ISETP.GT.AND P0, PT, R0.reuse, 0x1, PT ;  /* 0x000000010000780c */ /* 0x040fe20003f04270 */
[----:B------:R-:W-:-:S12]  /*d730*/  VIADD R0, R0, 0xfffffffe ;  /* 0xfffffffe00007836 */ /* 0x000fd80000000000 */
[----:B------:R-:W-:Y:S05]  /*d740*/  @P0 BRA `(.L_x_102) ;  /* 0xffffffe800900947 */ /* 0x000fea000383ffff */
.L_x_67:
[----:B------:R-:W-:Y:S05]  /*d750*/  BSYNC B0 ;  /* 0x0000000000007941 */ /* 0x000fea0003800000 */
.L_x_48:
[----:B------:R-:W-:Y:S01]  /*d760*/  LOP3.LUT P0, RZ, R19, 0x2, RZ, 0xc0, !PT ;  /* 0x0000000213ff7812 */ /* 0x000fe2000780c0ff */
[----:B------:R-:W-:-:S12]  /*d770*/  BSSY B0, `(.L_x_103) ;  /* 0x0000047000007945 */ /* 0x000fd80003800000 */
[----:B------:R-:W-:Y:S05]  /*d780*/  @!P0 BRA `(.L_x_104) ;  /* 0x0000000400148947 */ /* 0x000fea0003800000 */
[----:B0-----:R-:W0:Y:S01]  /*d790*/  S2R R0, SR_TID.X ;  /* 0x0000000000007919 */ /* 0x001e220000002100 */
[----:B------:R-:W-:Y:S01]  /*d7a0*/  LEA R3, R16, UR36, 0x3 ;  /* 0x0000002410037c11 */ /* 0x000fe2000f8e18ff */
[----:B------:R-:W-:Y:S01]  /*d7b0*/  BSSY B1, `(.L_x_105) ;  /* 0x0000006000017945 */ /* 0x000fe20003800000 */
[----:B0-----:R-:W-:Y:S02]  /*d7c0*/  LOP3.LUT R2, R0, 0x7f, RZ, 0xc0, !PT ;  /* 0x0000007f00027812 */ /* 0x001fe400078ec0ff */
[----:B------:R-:W-:Y:S02]  /*d7d0*/  SHF.L.U32 R0, R23, 0x1f, RZ ;  /* 0x0000001f17007819 */ /* 0x000fe400000006ff */
[----:B------:R-:W-:Y:S02]  /*d7e0*/  ISETP.NE.AND P1, PT, R2, RZ, PT ;  /* 0x000000ff0200720c */ /* 0x000fe40003f25270 */
[----:B------:R-:W0:Y:S02]  /*d7f0*/  SYNCS.PHASECHK.TRANS64.TRYWAIT P0, [R3+URZ+0x31c60], R0 ;  /* 0x031c6000030075a7 */ /* 0x000e24000800017f */
[----:B0-----:R-:W-:Y:S09]  /*d800*/  @!P0 BRA `(.L_x_106) ;  /* 0x00000014007c8947 */ /* 0x001ff20003800000 */
.L_x_153:
[----:B------:R-:W-:Y:S05]  /*d810*/  BSYNC B1 ;  /* 0x0000000000017941 */ /* 0x000fea0003800000 */
.L_x_105:
[----:B------:R-:W-:Y:S04]  /*d820*/  BSSY B1, `(.L_x_107) ;  /* 0x0000009000017945 */ /* 0x000fe80003800000 */
        /* <DEDUP_REMOVED lines=8> */
.L_x_108:
[----:B------:R-:W-:Y:S05]  /*d8b0*/  BSYNC B1 ;  /* 0x0000000000017941 */ /* 0x000fea0003800000 */
.L_x_107:
[----:B------:R-:W-:Y:S01]  /*d8c0*/  IMAD R9, R16, 0x6c00, R9 ;  /* 0x00006c0010097824 */ /* 0x000fe200078e0209 */
[----:B------:R-:W-:Y:S01]  /*d8d0*/  UIADD3 UR4, UP0, UR38, 0x470, URZ ;  /* 0x0000047026047890 */ /* 0x000fe2000ff1e03f */
[----:B0-----:R-:W-:Y:S01]  /*d8e0*/  VIADD R0, R3, 0x31c50 ;  /* 0x00031c5003007836 */ /* 0x001fe20000000000 */
[----:B------:R-:W-:Y:S01]  /*d8f0*/  PLOP3.LUT P0, PT, PT, PT, PT, 0x80, 0x0 ;  /* 0x000000000000781c */ /* 0x000fe20003f0f070 */
[----:B------:R-:W-:Y:S01]  /*d900*/  IMAD R3, R24, 0x90, RZ ;  /* 0x0000009018037824 */ /* 0x000fe200078e02ff */
[----:B------:R-:W-:Y:S01]  /*d910*/  UIADD3.X UR5, URZ, UR39, URZ, UP0, !UPT ;  /* 0x000000273f057290 */ /* 0x000fe200087fe43f */
[----:B------:R-:W-:Y:S01]  /*d920*/  VIADD R2, R9, 0x200 ;  /* 0x0000020009027836 */ /* 0x000fe20000000000 */
[----:B------:R-:W-:Y:S01]  /*d930*/  UMOV UR6, 0x0 ;  /* 0x0000000000067882 */ /* 0x000fe20000000000 */
[----:B------:R-:W-:Y:S01]  /*d940*/  UMOV UR7, 0x14f00000 ;  /* 0x14f0000000077882 */ /* 0x000fe20000000000 */
[----:B------:R-:W-:-:S08]  /*d950*/  UMOV UR10, URZ ;  /* 0x0000003f000a7c82 */ /* 0x000fd00008000000 */
.L_x_109:
        /* <DEDUP_REMOVED lines=10> */
[----:B------:R-:W-:Y:S01]  /*da00*/  PLOP3.LUT P0, PT, PT, PT, PT, 0x80, 0x0 ;  /* 0x000000000000781c */ /* 0x000fe20003f0f070 */
[----:B------:R-:W-:Y:S01]  /*da10*/  VIADD R2, R9, 0x2600 ;  /* 0x0000260009027836 */ /* 0x000fe20000000000 */
[----:B------:R-:W-:Y:S01]  /*da20*/  UMOV UR6, 0x0 ;  /* 0x0000000000067882 */ /* 0x000fe20000000000 */
[----:B------:R-:W-:Y:S01]  /*da30*/  UMOV UR7, 0x14f00000 ;  /* 0x14f0000000077882 */ /* 0x000fe20000000000 */
[----:B------:R-:W-:-:S09]  /*da40*/  UMOV UR10, 0x20 ;  /* 0x00000020000a7882 */ /* 0x000fd20000000000 */
.L_x_110:
        /* <DEDUP_REMOVED lines=15> */
.L_x_111:
        /* <DEDUP_REMOVED lines=9> */
[----:B-1----:R-:W-:Y:S05]  /*dbd0*/  @P0 BRA.U.ANY `(.L_x_111) ;  /* 0xfffffffd00d80947 */ /* 0x002fea000393ffff */
.L_x_104:
[----:B------:R-:W-:Y:S05]  /*dbe0*/  BSYNC B0 ;  /* 0x0000000000007941 */ /* 0x000fea0003800000 */
.L_x_103:
[----:B------:R-:W2:Y:S01]  /*dbf0*/  LDL.LU R4, [R1+0x4] ;  /* 0x0000040001047983 */ /* 0x000ea20000300800 */
[----:B------:R-:W-:-:S03]  /*dc00*/  ULDC UR4, c[0x0][0xc34] ;  /* 0x00030d0000047ab9 */ /* 0x000fc60000000800 */
[----:B------:R-:W3:Y:S01]  /*dc10*/  LDL.LU R2, [R1+0x18] ;  /* 0x0000180001027983 */ /* 0x000ee20000300800 */
[----:B------:R-:W-:-:S05]  /*dc20*/  VIADD R16, R16, 0x1 ;  /* 0x0000000110107836 */ /* 0x000fca0000000000 */
[----:B------:R-:W-:-:S04]  /*dc30*/  ISETP.NE.AND P0, PT, R16, 0x2, PT ;  /* 0x000000021000780c */ /* 0x000fc80003f05270 */
[----:B0-----:R-:W-:Y:S02]  /*dc40*/  SEL R0, RZ, 0x1, P0 ;  /* 0x00000001ff007807 */ /* 0x001fe40000000000 */
[----:B------:R-:W-:Y:S02]  /*dc50*/  SEL R16, R16, RZ, P0 ;  /* 0x000000ff10107207 */ /* 0x000fe40000000000 */
[----:B------:R-:W-:Y:S01]  /*dc60*/  LOP3.LUT R23, R23, R0, RZ, 0x3c, !PT ;  /* 0x0000000017177212 */ /* 0x000fe200078e3cff */
[----:B--2---:R-:W-:Y:S02]  /*dc70*/  VIADD R4, R4, UR37 ;  /* 0x0000002504047c36 */ /* 0x004fe40008000000 */
[----:B---3--:R-:W-:-:S03]  /*dc80*/  VIADD R2, R2, 0x1 ;  /* 0x0000000102027836 */ /* 0x008fc60000000000 */
[----:B------:R1:W-:Y:S01]  /*dc90*/  STL [R1+0x4], R4 ;  /* 0x0000040401007387 */ /* 0x0003e20000100800 */
[----:B------:R-:W-:-:S03]  /*dca0*/  ISETP.GE.AND P1, PT, R4, UR4, PT ;  /* 0x0000000404007c0c */ /* 0x000fc6000bf26270 */
[----:B------:R1:W-:Y:S10]  /*dcb0*/  STL [R1+0x18], R2 ;  /* 0x0000180201007387 */ /* 0x0003f40000100800 */
[----:B-1----:R-:W-:Y:S05]  /*dcc0*/  @!P1 BRA `(.L_x_112) ;  /* 0xffffffc000489947 */ /* 0x002fea000383ffff */
[----:B------:R-:W-:-:S07]  /*dcd0*/  LOP3.LUT R0, R2, 0x1, RZ, 0xc, !PT ;  /* 0x0000000102007812 */ /* 0x000fce00078e0cff */
.L_x_34:
[----:B------:R-:W0:Y:S01]  /*dce0*/  S2R R3, SR_CgaCtaId ;  /* 0x0000000000037919 */ /* 0x000e220000008800 */
[----:B------:R-:W-:Y:S01]  /*dcf0*/  MOV R2, 0x400 ;  /* 0x0000040000027802 */ /* 0x000fe20000000f00 */
[----:B------:R-:W-:Y:S01]  /*dd00*/  BSSY B0, `(.L_x_113) ;  /* 0x0000005000007945 */ /* 0x000fe20003800000 */
[----:B------:R-:W-:Y:S02]  /*dd10*/  SHF.L.U32 R0, R0, 0x1f, RZ ;  /* 0x0000001f00007819 */ /* 0x000fe400000006ff */
[----:B0-----:R-:W-:-:S04]  /*dd20*/  LEA R7, R3, R2, 0x18 ;  /* 0x0000000203077211 */ /* 0x001fc800078ec0ff */
[----:B------:R-:W0:Y:S02]  /*dd30*/  SYNCS.PHASECHK.TRANS64.TRYWAIT P0, [R7+URZ+0x31c20], R0 ;  /* 0x031c2000070075a7 */ /* 0x000e24000800017f */
[----:B0-----:R-:W-:Y:S05]  /*dd40*/  @!P0 BRA `(.L_x_114) ;  /* 0x0000001000408947 */ /* 0x001fea0003800000 */
.L_x_154:
[----:B------:R-:W-:Y:S05]  /*dd50*/  BSYNC B0 ;  /* 0x0000000000007941 */ /* 0x000fea0003800000 */
.L_x_113:
[----:B------:R-:W-:-:S03]  /*dd60*/  UMOV UR4, 0xffffffff ;  /* 0xffffffff00047882 */ /* 0x000fc60000000000 */
[----:B------:R-:W-:Y:S05]  /*dd70*/  BRA.DIV UR4, `(.L_x_115) ;  /* 0x0000001204487947 */ /* 0x000fea000b800000 */
[----:B0-----:R-:W0:Y:S02]  /*dd80*/  S2R R0, SR_TID.X ;  /* 0x0000000000007919 */ /* 0x001e240000002100 */
[----:B0-----:R-:W-:-:S04]  /*dd90*/  SHF.R.U32.HI R0, RZ, 0x5, R0 ;  /* 0x00000005ff007819 */ /* 0x001fc80000011600 */
[----:B------:R-:W-:-:S05]  /*dda0*/  LOP3.LUT R0, R0, 0x3, RZ, 0xc0, !PT ;  /* 0x0000000300007812 */ /* 0x000fca00078ec0ff */
[----:B------:R0:W1:Y:S02]  /*ddb0*/  SHFL.IDX PT, R14, R0, RZ, 0x1f ;  /* 0x00001fff000e7589 */ /* 0x00006400000e0000 */
.L_x_157:
[----:B-1----:R-:W-:Y:S01]  /*ddc0*/  ISETP.NE.AND P0, PT, R14, RZ, PT ;  /* 0x000000ff0e00720c */ /* 0x002fe20003f05270 */
[----:B------:R-:W-:-:S12]  /*ddd0*/  BSSY B0, `(.L_x_116) ;  /* 0x0000024000007945 */ /* 0x000fd80003800000 */
[----:B------:R-:W-:Y:S05]  /*dde0*/  @P0 BRA `(.L_x_117) ;  /* 0x0000000000880947 */ /* 0x000fea0003800000 */
[----:B------:R-:W-:-:S03]  /*ddf0*/  UMOV UR4, 0xffffffff ;  /* 0xffffffff00047882 */ /* 0x000fc60000000000 */
[----:B------:R-:W-:Y:S05]  /*de00*/  BRA.DIV UR4, `(.L_x_118) ;  /* 0x0000001204587947 */ /* 0x000fea000b800000 */
[----:B------:R-:W-:-:S13]  /*de10*/  ELECT P6, URZ, PT ;  /* 0x00000000003f782f */ /* 0x000fda00038c0000 */
.L_x_160:
[----:B------:R-:W-:Y:S05]  /*de20*/  @!P6 BRA `(.L_x_117) ;  /* 0x000000000078e947 */ /* 0x000fea0003800000 */
[----:B0-----:R-:W2:Y:S02]  /*de30*/  LDL.LU R0, [R1+0x24] ;  /* 0x0000240001007983 */ /* 0x001ea40000300800 */
[----:B--2---:R-:W-:-:S04]  /*de40*/  LOP3.LUT R0, R0, 0x2, RZ, 0xfc, !PT ;  /* 0x0000000200007812 */ /* 0x004fc800078efcff */
[----:B------:R-:W-:-:S13]  /*de50*/  ISETP.NE.AND P2, PT, R0, 0x3, PT ;  /* 0x000000030000780c */ /* 0x000fda0003f45270 */
[----:B------:R-:W-:Y:S05]  /*de60*/  @!P2 BRA `(.L_x_119) ;  /* 0x000000000004a947 */ /* 0x000fea0003800000 */
[----:B------:R-:W-:Y:S01]  /*de70*/  BPT.TRAP 0x1 ;  /* 0x000000040000795c */ /* 0x000fe20000300000 */
.L_x_119:
[----:B------:R-:W-:Y:S01]  /*de80*/  VIADD R3, R7, 0x31c40 ;  /* 0x00031c4007037836 */ /* 0x000fe20000000000 */
[----:B------:R-:W-:Y:S01]  /*de90*/  SHF.L.U32 R4, R23, 0x1f, RZ ;  /* 0x0000001f17047819 */ /* 0x000fe200000006ff */
[C---:B------:R-:W-:Y:S02]  /*dea0*/  VIADD R0, R16.reuse, 0x1 ;  /* 0x0000000110007836 */ /* 0x040fe40000000000 */
[----:B------:R-:W-:-:S03]  /*deb0*/  IMAD R5, R16, 0x8, R3 ;  /* 0x0000000810057824 */ /* 0x000fc600078e0203 */
[C---:B------:R-:W-:Y:S01]  /*dec0*/  ISETP.NE.AND P1, PT, R0.reuse, 0x2, PT ;  /* 0x000000020000780c */ /* 0x040fe20003f25270 */
[----:B------:R-:W0:Y:S03]  /*ded0*/  SYNCS.PHASECHK.TRANS64.TRYWAIT P0, [R5+URZ], R4 ;  /* 0x00000004050075a7 */ /* 0x000e26000800017f */
[----:B------:R-:W-:Y:S02]  /*dee0*/  SEL R2, RZ, 0x1, P1 ;  /* 0x00000001ff027807 */ /* 0x000fe40000800000 */
[----:B------:R-:W-:Y:S02]  /*def0*/  SEL R6, R0, RZ, P1 ;  /* 0x000000ff00067207 */ /* 0x000fe40000800000 */
[----:B------:R-:W-:-:S03]  /*df00*/  LOP3.LUT R0, R23, R2, RZ, 0x3c, !PT ;  /* 0x0000000217007212 */ /* 0x000fc600078e3cff */
[----:B------:R-:W-:Y:S01]  /*df10*/  IMAD R3, R6, 0x8, R3 ;  /* 0x0000000806037824 */ /* 0x000fe200078e0203 */
[----:B------:R-:W-:Y:S01]  /*df20*/  SHF.L.U32 R0, R0, 0x1f, RZ ;  /* 0x0000001f00007819 */ /* 0x000fe200000006ff */
[----:B0-----:R-:W-:Y:S06]  /*df30*/  @!P0 BRA `(.L_x_120) ;  /* 0x00000010002c8947 */ /* 0x001fec0003800000 */
.L_x_161:
[----:B------:R-:W1:Y:S02]  /*df40*/  SYNCS.PHASECHK.TRANS64.TRYWAIT P0, [R3+URZ], R0 ;  /* 0x00000000030075a7 */ /* 0x000e64000800017f */
[----:B-1----:R-:W-:Y:S05]  /*df50*/  @!P0 BRA `(.L_x_121) ;  /* 0x0000001000388947 */ /* 0x002fea0003800000 */
.L_x_162:
[----:B------:R-:W-:Y:S05]  /*df60*/  @!P2 BRA `(.L_x_122) ;  /* 0x000000000004a947 */ /* 0x000fea0003800000 */
[----:B------:R-:W-:Y:S01]  /*df70*/  BPT.TRAP 0x1 ;  /* 0x000000040000795c */ /* 0x000fe20000300000 */
.L_x_122:
[----:B-1----:R-:W-:-:S04]  /*df80*/  VIADD R3, R7, 0x31c60 ;  /* 0x00031c6007037836 */ /* 0x002fc80000000000 */
[----:B0-----:R-:W-:-:S04]  /*df90*/  IMAD R5, R16, 0x8, R3 ;  /* 0x0000000810057824 */ /* 0x001fc800078e0203 */
[----:B------:R-:W0:Y:S02]  /*dfa0*/  SYNCS.PHASECHK.TRANS64.TRYWAIT P0, [R5+URZ], R4 ;  /* 0x00000004050075a7 */ /* 0x000e24000800017f */
[----:B0-----:R-:W-:Y:S05]  /*dfb0*/  @!P0 BRA `(.L_x_123) ;  /* 0x0000001000348947 */ /* 0x001fea0003800000 */
.L_x_163:
[----:B------:R-:W-:-:S07]  /*dfc0*/  IMAD R3, R6, 0x8, R3 ;  /* 0x0000000806037824 */ /* 0x000fce00078e0203 */
.L_x_124:
[----:B-1----:R1:W2:Y:S02]  /*dfd0*/  SYNCS.PHASECHK.TRANS64.TRYWAIT P0, [R3+URZ], R0 ;  /* 0x00000000030075a7 */ /* 0x0022a4000800017f */
[----:B--2---:R-:W-:Y:S05]  /*dfe0*/  @!P0 NANOSLEEP.SYNCS 0x989680 ;  /* 0x009896800000895d */ /* 0x004fea0003900000 */
[----:B------:R-:W2:Y:S02]  /*dff0*/  @!P0 SYNCS.PHASECHK.TRANS64 P0, [R3+URZ], R0 ;  /* 0x00000000030085a7 */ /* 0x000ea4000800007f */
[----:B--2---:R-:W-:Y:S05]  /*e000*/  @!P0 BRA `(.L_x_124) ;  /* 0xfffffffc00f08947 */ /* 0x004fea000383ffff */
.L_x_117:
[----:B------:R-:W-:Y:S05]  /*e010*/  BSYNC B0 ;  /* 0x0000000000007941 */ /* 0x000fea0003800000 */
.L_x_116:
[----:B------:R-:W-:Y:S05]  /*e020*/  EXIT ;  /* 0x000000000000794d */ /* 0x000fea0003800000 */
.L_x_10:
[----:B0-----:R-:W-:-:S04]  /*e030*/  IMAD.U32 R3, RZ, RZ, UR37 ;  /* 0x00000025ff037e24 */ /* 0x001fc8000f8e00ff */
[----:B------:R0:W1:Y:S03]  /*e040*/  SYNCS.PHASECHK.TRANS64.TRYWAIT P1, [R3+URZ+0x31c00], R0 ;  /* 0x031c0000030075a7 */ /* 0x000066000802017f */
[----:B-1----:R-:W-:Y:S05]  /*e050*/  @!P1 NANOSLEEP.SYNCS 0x989680 ;  /* 0x009896800000995d */ /* 0x002fea0003900000 */
[----:B------:R-:W1:Y:S02]  /*e060*/  @!P1 SYNCS.PHASECHK.TRANS64 P1, [R3+URZ+0x31c00], R0 ;  /* 0x031c0000030095a7 */ /* 0x000e64000802007f */
[----:B-1----:R-:W-:Y:S05]  /*e070*/  @!P1 BRA `(.L_x_10) ;  /* 0xfffffffc00ec9947 */ /* 0x002fea000383ffff */
[----:B------:R-:W-:Y:S05]  /*e080*/  BRA `(.L_x_125) ;  /* 0xffffff3000907947 */ /* 0x000fea000383ffff */
.L_x_14:
[----:B-1----:R1:W2:Y:S02]  /*e090*/  SYNCS.PHASECHK.TRANS64.TRYWAIT P2, [R4+URZ+0x31c30], R3 ;  /* 0x031c3003040075a7 */ /* 0x0022a4000804017f */
[----:B--2---:R-:W-:Y:S05]  /*e0a0*/  @!P2 NANOSLEEP.SYNCS 0x989680 ;  /* 0x009896800000a95d */ /* 0x004fea0003900000 */
[----:B------:R-:W2:Y:S02]  /*e0b0*/  @!P2 SYNCS.PHASECHK.TRANS64 P2, [R4+URZ+0x31c30], R3 ;  /* 0x031c30030400a5a7 */ /* 0x000ea4000804007f */
[----:B--2---:R-:W-:Y:S05]  /*e0c0*/  @!P2 BRA `(.L_x_14) ;  /* 0xfffffffc00f0a947 */ /* 0x004fea000383ffff */
[----:B------:R-:W-:Y:S05]  /*e0d0*/  BRA `(.L_x_13) ;  /* 0xffffff3000b47947 */ /* 0x000fea000383ffff */
.L_x_19:
[----:B-1----:R-:W-:-:S04]  /*e0e0*/  IMAD.U32 R3, RZ, RZ, UR4 ;  /* 0x00000004ff037e24 */ /* 0x002fc8000f8e00ff */
[----:B------:R1:W2:Y:S03]  /*e0f0*/  SYNCS.PHASECHK.TRANS64.TRYWAIT P2, [R3+URZ+0x31c30], R0 ;  /* 0x031c3000030075a7 */ /* 0x0002a6000804017f */
[----:B--2---:R-:W-:Y:S05]  /*e100*/  @!P2 NANOSLEEP.SYNCS 0x989680 ;  /* 0x009896800000a95d */ /* 0x004fea0003900000 */
[----:B------:R-:W2:Y:S02]  /*e110*/  @!P2 SYNCS.PHASECHK.TRANS64 P2, [R3+URZ+0x31c30], R0 ;  /* 0x031c30000300a5a7 */ /* 0x000ea4000804007f */
[----:B--2---:R-:W-:Y:S05]  /*e120*/  @!P2 BRA `(.L_x_19) ;  /* 0xfffffffc00eca947 */ /* 0x004fea000383ffff */
[----:B------:R-:W-:Y:S05]  /*e130*/  BRA `(.L_x_16) ;  /* 0xffffff68009c7947 */ /* 0x000fea000383ffff */
.L_x_23:
[----:B-1----:R-:W-:-:S04]  /*e140*/  IMAD.U32 R3, RZ, RZ, UR4 ;  /* 0x00000004ff037e24 */ /* 0x002fc8000f8e00ff */
[----:B------:R1:W2:Y:S03]  /*e150*/  SYNCS.PHASECHK.TRANS64.TRYWAIT P2, [R3+URZ+0x31c50], R0 ;  /* 0x031c5000030075a7 */ /* 0x0002a6000804017f */
[----:B--2---:R-:W-:Y:S05]  /*e160*/  @!P2 NANOSLEEP.SYNCS 0x989680 ;  /* 0x009896800000a95d */ /* 0x004fea0003900000 */
[----:B------:R-:W2:Y:S02]  /*e170*/  @!P2 SYNCS.PHASECHK.TRANS64 P2, [R3+URZ+0x31c50], R0 ;  /* 0x031c50000300a5a7 */ /* 0x000ea4000804007f */
[----:B--2---:R-:W-:Y:S05]  /*e180*/  @!P2 BRA `(.L_x_23) ;  /* 0xfffffffc00eca947 */ /* 0x004fea000383ffff */
[----:B------:R-:W-:Y:S05]  /*e190*/  BRA `(.L_x_20) ;  /* 0xffffff8000347947 */ /* 0x000fea000383ffff */
.L_x_28:
[----:B--2---:R-:W-:-:S04]  /*e1a0*/  IMAD.U32 R5, RZ, RZ, UR12 ;  /* 0x0000000cff057e24 */ /* 0x004fc8000f8e00ff */
[----:B------:R2:W3:Y:S03]  /*e1b0*/  SYNCS.PHASECHK.TRANS64.TRYWAIT P0, [R5+URZ+0x31c50], R4 ;  /* 0x031c5004050075a7 */ /* 0x0004e6000800017f */
[----:B---3--:R-:W-:Y:S05]  /*e1c0*/  @!P0 NANOSLEEP.SYNCS 0x989680 ;  /* 0x009896800000895d */ /* 0x008fea0003900000 */
[----:B------:R-:W3:Y:S02]  /*e1d0*/  @!P0 SYNCS.PHASECHK.TRANS64 P0, [R5+URZ+0x31c50], R4 ;  /* 0x031c5004050085a7 */ /* 0x000ee4000800007f */
[----:B---3--:R-:W-:Y:S05]  /*e1e0*/  @!P0 BRA `(.L_x_28) ;  /* 0xfffffffc00ec8947 */ /* 0x008fea000383ffff */
[----:B------:R-:W-:Y:S05]  /*e1f0*/  BRA `(.L_x_27) ;  /* 0xffffffa0000c7947 */ /* 0x000fea000383ffff */
.L_x_38:
[----:B------:R-:W0:Y:S01]  /*e200*/  S2R R20, SR_TID.X ;  /* 0x0000000000147919 */ /* 0x000e220000002100 */
[----:B------:R-:W-:Y:S01]  /*e210*/  BSSY B0, `(.L_x_126) ;  /* 0x000000a000007945 */ /* 0x000fe20003800000 */
[----:B------:R-:W-:Y:S02]  /*e220*/  IMAD.MOV.U32 R12, RZ, RZ, RZ ;  /* 0x000000ffff0c7224 */ /* 0x000fe400078e00ff */
[----:B------:R-:W-:Y:S02]  /*e230*/  IMAD.MOV.U32 R11, RZ, RZ, 0x1f ;  /* 0x0000001fff0b7424 */ /* 0x000fe400078e00ff */
[----:B------:R-:W-:Y:S01]  /*e240*/  IMAD.MOV.U32 R15, RZ, RZ, -0x1 ;  /* 0xffffffffff0f7424 */ /* 0x000fe200078e00ff */
[----:B0-----:R-:W-:-:S04]  /*e250*/  SHF.R.U32.HI R20, RZ, 0x5, R20 ;  /* 0x00000005ff147819 */ /* 0x001fc80000011614 */
[----:B------:R-:W-:-:S05]  /*e260*/  LOP3.LUT R20, R20, 0x3, RZ, 0xc0, !PT ;  /* 0x0000000314147812 */ /* 0x000fca00078ec0ff */
[----:B------:R-:W-:-:S07]  /*e270*/  IMAD.MOV.U32 R13, RZ, RZ, R20 ;  /* 0x000000ffff0d7224 */ /* 0x000fce00078e0014 */
[----:B------:R-:W-:Y:S05]  /*e280*/  WARPSYNC.COLLECTIVE R15, `(.L_x_127) ;  /* 0x000000000f087348 */ /* 0x000fea0003c00000 */
[----:B------:R0:W1:Y:S02]  /*e290*/  SHFL.IDX P6, R14, R13, R12, R11 ;  /* 0x0000000c0d0e7389 */ /* 0x00006400000c000b */
[----:B01----:R-:W-:Y:S01]  /*e2a0*/  ENDCOLLECTIVE ;  /* 0x000000000000791b */ /* 0x003fe20003800000 */
.L_x_127:
[----:B------:R-:W-:Y:S05]  /*e2b0*/  BSYNC B0 ;  /* 0x0000000000007941 */ /* 0x000fea0003800000 */
.L_x_126:
[----:B------:R-:W-:Y:S05]  /*e2c0*/  BRA `(.L_x_128) ;  /* 0xffffffc000707947 */ /* 0x000fea000383ffff */
.L_x_40:
[----:B------:R-:W-:Y:S01]  /*e2d0*/  BSSY B0, `(.L_x_129) ;  /* 0x0000006000007945 */ /* 0x000fe20003800000 */
[----:B------:R-:W-:-:S07]  /*e2e0*/  IMAD.MOV.U32 R15, RZ, RZ, -0x1 ;  /* 0xffffffffff0f7424 */ /* 0x000fce00078e00ff */
[----:B0-----:R-:W-:Y:S05]  /*e2f0*/  WARPSYNC.COLLECTIVE R15, `(.L_x_130) ;  /* 0x000000000f0c7348 */ /* 0x001fea0003c00000 */
[----:B------:R-:W-:Y:S02]  /*e300*/  ELECT P6, UR62, PT ;  /* 0x00000000003e782f */ /* 0x000fe400038c0000 */
[----:B------:R-:W-:Y:S01]  /*e310*/  MOV R14, UR62 ;  /* 0x0000003e000e7c02 */ /* 0x000fe20008000f00 */
[----:B0-----:R-:W-:Y:S10]  /*e320*/  ENDCOLLECTIVE ;  /* 0x000000000000791b */ /* 0x001ff40003800000 */
.L_x_130:
[----:B------:R-:W-:Y:S05]  /*e330*/  BSYNC B0 ;  /* 0x0000000000007941 */ /* 0x000fea0003800000 */
.L_x_129:
[----:B------:R-:W-:Y:S05]  /*e340*/  BRA `(.L_x_131) ;  /* 0xffffffc000707947 */ /* 0x000fea000383ffff */
.L_x_42:
[----:B0-----:R0:W1:Y:S02]  /*e350*/  SYNCS.PHASECHK.TRANS64.TRYWAIT P0, [R3+URZ+0x31c40], R0 ;  /* 0x031c4000030075a7 */ /* 0x001064000800017f */
[----:B-1----:R-:W-:Y:S05]  /*e360*/  @!P0 NANOSLEEP.SYNCS 0x989680 ;  /* 0x009896800000895d */ /* 0x002fea0003900000 */
[----:B------:R-:W1:Y:S02]  /*e370*/  @!P0 SYNCS.PHASECHK.TRANS64 P0, [R3+URZ+0x31c40], R0 ;  /* 0x031c4000030085a7 */ /* 0x000e64000800007f */
[----:B-1----:R-:W-:Y:S05]  /*e380*/  @!P0 BRA `(.L_x_42) ;  /* 0xfffffffc00f08947 */ /* 0x002fea000383ffff */
[----:B------:R-:W-:Y:S05]  /*e390*/  BRA `(.L_x_132) ;  /* 0xffffffc000cc7947 */ /* 0x000fea000383ffff */
.L_x_45:
[----:B------:R-:W-:Y:S02]  /*e3a0*/  IMAD.MOV.U32 R13, RZ, RZ, R4 ;  /* 0x000000ffff0d7224 */ /* 0x000fe400078e0004 */
[----:B------:R-:W-:Y:S02]  /*e3b0*/  IMAD.MOV.U32 R12, RZ, RZ, RZ ;  /* 0x000000ffff0c7224 */ /* 0x000fe400078e00ff */
[----:B------:R-:W-:Y:S02]  /*e3c0*/  IMAD.MOV.U32 R11, RZ, RZ, 0x1c1f ;  /* 0x00001c1fff0b7424 */ /* 0x000fe400078e00ff */
[----:B------:R-:W-:Y:S02]  /*e3d0*/  IMAD.MOV.U32 R15, RZ, RZ, -0x1 ;  /* 0xffffffffff0f7424 */ /* 0x000fe400078e00ff */
[----:B------:R-:W-:-:S07]  /*e3e0*/  IMAD R6, R6, 0xc0, R9 ;  /* 0x000000c006067824 */ /* 0x000fce00078e0209 */
[----:B------:R-:W-:Y:S05]  /*e3f0*/  WARPSYNC.COLLECTIVE R15, `(.L_x_133) ;  /* 0x000000000f087348 */ /* 0x000fea0003c00000 */
[----:B------:R0:W1:Y:S02]  /*e400*/  SHFL.IDX P6, R14, R13, R12, R11 ;  /* 0x0000000c0d0e7389 */ /* 0x00006400000c000b */
[----:B01----:R-:W-:Y:S01]  /*e410*/  ENDCOLLECTIVE ;  /* 0x000000000000791b */ /* 0x003fe20003800000 */
.L_x_133:
[----:B------:R-:W-:Y:S02]  /*e420*/  IMAD.MOV.U32 R13, RZ, RZ, R0 ;  /* 0x000000ffff0d7224 */ /* 0x000fe400078e0000 */
[----:B------:R-:W-:-:S07]  /*e430*/  IMAD.MOV.U32 R2, RZ, RZ, R14 ;  /* 0x000000ffff027224 */ /* 0x000fce00078e000e */
[----:B------:R-:W-:Y:S05]  /*e440*/  WARPSYNC.COLLECTIVE R15, `(.L_x_134) ;  /* 0x000000000f087348 */ /* 0x000fea0003c00000 */
[----:B------:R0:W1:Y:S02]  /*e450*/  SHFL.IDX P6, R14, R13, R12, R11 ;  /* 0x0000000c0d0e7389 */ /* 0x00006400000c000b */
[----:B01----:R-:W-:Y:S01]  /*e460*/  ENDCOLLECTIVE ;  /* 0x000000000000791b */ /* 0x003fe20003800000 */
.L_x_134:
[----:B------:R-:W-:Y:S02]  /*e470*/  ULDC UR4, c[0x0][0x288] ;  /* 0x0000a20000047ab9 */ /* 0x000fe40000000800 */
[----:B------:R-:W-:Y:S02]  /*e480*/  IMAD R5, R10, UR4, RZ ;  /* 0x000000040a057c24 */ /* 0x000fe4000f8e02ff */
[----:B------:R-:W-:-:S03]  /*e490*/  VIADD R10, R6, 0x20 ;  /* 0x00000020060a7836 */ /* 0x000fc60000000000 */
[----:B------:R-:W-:Y:S01]  /*e4a0*/  ISETP.GE.AND P4, PT, R6, R5, PT ;  /* 0x000000050600720c */ /* 0x000fe20003f86270 */
[----:B------:R-:W-:Y:S02]  /*e4b0*/  IMAD.MOV.U32 R13, RZ, RZ, R4 ;  /* 0x000000ffff0d7224 */ /* 0x000fe400078e0004 */
[----:B------:R-:W-:Y:S02]  /*e4c0*/  IMAD.MOV.U32 R12, RZ, RZ, 0x1 ;  /* 0x00000001ff0c7424 */ /* 0x000fe400078e00ff */
[----:B------:R-:W-:-:S08]  /*e4d0*/  IMAD.MOV.U32 R3, RZ, RZ, R14 ;  /* 0x000000ffff037224 */ /* 0x000fd000078e000e */
[----:B------:R-:W-:Y:S05]  /*e4e0*/  WARPSYNC.COLLECTIVE R15, `(.L_x_135) ;  /* 0x000000000f087348 */ /* 0x000fea0003c00000 */
[----:B------:R0:W1:Y:S02]  /*e4f0*/  SHFL.IDX P6, R14, R13, R12, R11 ;  /* 0x0000000c0d0e7389 */ /* 0x00006400000c000b */
[----:B01----:R-:W-:Y:S01]  /*e500*/  ENDCOLLECTIVE ;  /* 0x000000000000791b */ /* 0x003fe20003800000 */
.L_x_135:
[----:B------:R-:W-:-:S05]  /*e510*/  @!P4 LEA R3, P3, R20, R3, 0x1 ;  /* 0x000000031403c211 */ /* 0x000fca00078608ff */
[----:B------:R-:W-:Y:S01]  /*e520*/  @!P4 IMAD.X R2, RZ, RZ, R2, P3 ;  /* 0x000000ffff02c224 */ /* 0x000fe200018e0602 */
[----:B------:R-:W-:-:S04]  /*e530*/  ISETP.GE.AND P3, PT, R10, R5, PT ;  /* 0x000000050a00720c */ /* 0x000fc80003f66270 */
[----:B------:R-:W-:Y:S01]  /*e540*/  @!P4 LOP3.LUT R3, R3, R2, RZ, 0x3c, !PT ;  /* 0x000000020303c212 */ /* 0x000fe200078e3cff */
[----:B------:R-:W-:-:S03]  /*e550*/  IMAD.MOV.U32 R13, RZ, RZ, R0 ;  /* 0x000000ffff0d7224 */ /* 0x000fc600078e0000 */
[----:B------:R-:W-:-:S04]  /*e560*/  @!P4 LOP3.LUT R2, R3, R2, RZ, 0x3c, !PT ;  /* 0x000000020302c212 */ /* 0x000fc800078e3cff */
[----:B------:R-:W-:-:S05]  /*e570*/  @!P4 LOP3.LUT R3, R3, R2, RZ, 0x3c, !PT ;  /* 0x000000020303c212 */ /* 0x000fca00078e3cff */
[----:B------:R-:W-:Y:S01]  /*e580*/  @!PT LDS RZ, [RZ] ;  /* 0x00000000fffff984 */ /* 0x000fe20000000800 */
[----:B------:R-:W-:Y:S01]  /*e590*/  @!PT LDS RZ, [RZ] ;  /* 0x00000000fffff984 */ /* 0x000fe20000000800 */
[----:B------:R-:W-:Y:S01]  /*e5a0*/  @!PT LDS RZ, [RZ] ;  /* 0x00000000fffff984 */ /* 0x000fe20000000800 */
[----:B------:R-:W-:Y:S04]  /*e5b0*/  @!P4 LDGSTS.E.BYPASS.LTC128B.128 [R26+0xda00], desc[UR60][R2.64], !P0 ;  /* 0x0da00000021acfae */ /* 0x000fe8000c101d7c */
[----:B------:R-:W-:Y:S04]  /*e5c0*/  @!P4 LDGSTS.E.BYPASS.LTC128B.128 [R26+0x10a00], desc[UR60][R2.64+0x40], !P1 ;  /* 0x10a00040021acfae */ /* 0x000fe8000c901d7c */
[----:B------:R0:W-:Y:S02]  /*e5d0*/  @!P4 LDGSTS.E.BYPASS.LTC128B.128 [R26+0x13a00], desc[UR60][R2.64+0x80], !P2 ;  /* 0x13a00080021acfae */ /* 0x0001e4000d101d7c */
[----:B0-----:R-:W-:-:S07]  /*e5e0*/  IMAD.MOV.U32 R2, RZ, RZ, R14 ;  /* 0x000000ffff027224 */ /* 0x001fce00078e000e */
[----:B------:R-:W-:Y:S05]  /*e5f0*/  WARPSYNC.COLLECTIVE R15, `(.L_x_136) ;  /* 0x000000000f087348 */ /* 0x000fea0003c00000 */
[----:B------:R0:W1:Y:S02]  /*e600*/  SHFL.IDX P6, R14, R13, R12, R11 ;  /* 0x0000000c0d0e7389 */ /* 0x00006400000c000b */
[----:B01----:R-:W-:Y:S01]  /*e610*/  ENDCOLLECTIVE ;  /* 0x000000000000791b */ /* 0x003fe20003800000 */
.L_x_136:
[----:B------:R-:W-:Y:S02]  /*e620*/  IMAD.MOV.U32 R13, RZ, RZ, R4 ;  /* 0x000000ffff0d7224 */ /* 0x000fe400078e0004 */
[----:B------:R-:W-:Y:S02]  /*e630*/  IMAD.MOV.U32 R12, RZ, RZ, 0x2 ;  /* 0x00000002ff0c7424 */ /* 0x000fe400078e00ff */
[----:B------:R-:W-:-:S07]  /*e640*/  IMAD.MOV.U32 R3, RZ, RZ, R14 ;  /* 0x000000ffff037224 */ /* 0x000fce00078e000e */
[----:B------:R-:W-:Y:S05]  /*e650*/  WARPSYNC.COLLECTIVE R15, `(.L_x_137) ;  /* 0x000000000f087348 */ /* 0x000fea0003c00000 */
[----:B------:R0:W1:Y:S02]  /*e660*/  SHFL.IDX P6, R14, R13, R12, R11 ;  /* 0x0000000c0d0e7389 */ /* 0x00006400000c000b */
[----:B01----:R-:W-:Y:S01]  /*e670*/  ENDCOLLECTIVE ;  /* 0x000000000000791b */ /* 0x003fe20003800000 */
.L_x_137:
[----:B------:R-:W-:-:S05]  /*e680*/  @!P3 LEA R3, P4, R20, R3, 0x1 ;  /* 0x000000031403b211 */ /* 0x000fca00078808ff */
[----:B------:R-:W-:-:S05]  /*e690*/  @!P3 IMAD.X R2, RZ, RZ, R2, P4 ;  /* 0x000000ffff02b224 */ /* 0x000fca00020e0602 */
        /* <DEDUP_REMOVED lines=10> */
[----:B0-----:R-:W-:-:S05]  /*e740*/  VIADD R2, R6, 0x40 ;  /* 0x0000004006027836 */ /* 0x001fca0000000000 */
[----:B------:R-:W-:Y:S01]  /*e750*/  ISETP.GE.AND P3, PT, R2, R5, PT ;  /* 0x000000050200720c */ /* 0x000fe20003f66270 */
[----:B------:R-:W-:-:S12]  /*e760*/  IMAD.MOV.U32 R2, RZ, RZ, R14 ;  /* 0x000000ffff027224 */ /* 0x000fd800078e000e */
[----:B------:R-:W-:Y:S05]  /*e770*/  WARPSYNC.COLLECTIVE R15, `(.L_x_138) ;  /* 0x000000000f087348 */ /* 0x000fea0003c00000 */
[----:B------:R0:W1:Y:S02]  /*e780*/  SHFL.IDX P6, R14, R13, R12, R11 ;  /* 0x0000000c0d0e7389 */ /* 0x00006400000c000b */
[----:B01----:R-:W-:Y:S01]  /*e790*/  ENDCOLLECTIVE ;  /* 0x000000000000791b */ /* 0x003fe20003800000 */
.L_x_138:
[----:B------:R-:W-:Y:S02]  /*e7a0*/  IMAD.MOV.U32 R13, RZ, RZ, R4 ;  /* 0x000000ffff0d7224 */ /* 0x000fe400078e0004 */
[----:B------:R-:W-:Y:S02]  /*e7b0*/  IMAD.MOV.U32 R12, RZ, RZ, 0x3 ;  /* 0x00000003ff0c7424 */ /* 0x000fe400078e00ff */
[----:B------:R-:W-:-:S07]  /*e7c0*/  IMAD.MOV.U32 R3, RZ, RZ, R14 ;  /* 0x000000ffff037224 */ /* 0x000fce00078e000e */
[----:B------:R-:W-:Y:S05]  /*e7d0*/  WARPSYNC.COLLECTIVE R15, `(.L_x_139) ;  /* 0x000000000f087348 */ /* 0x000fea0003c00000 */
[----:B------:R0:W1:Y:S02]  /*e7e0*/  SHFL.IDX P6, R14, R13, R12, R11 ;  /* 0x0000000c0d0e7389 */ /* 0x00006400000c000b */
[----:B01----:R-:W-:Y:S01]  /*e7f0*/  ENDCOLLECTIVE ;  /* 0x000000000000791b */ /* 0x003fe20003800000 */
.L_x_139:
[----:B------:R-:W-:-:S05]  /*e800*/  @!P3 LEA R3, P4, R20, R3, 0x1 ;  /* 0x000000031403b211 */ /* 0x000fca00078808ff */
[----:B------:R-:W-:-:S05]  /*e810*/  @!P3 IMAD.X R2, RZ, RZ, R2, P4 ;  /* 0x000000ffff02b224 */ /* 0x000fca00020e0602 */
[-C--:B------:R-:W-:Y:S01]  /*e820*/  @!P3 LOP3.LUT R3, R3, R2.reuse, RZ, 0x3c, !PT ;  /* 0x000000020303b212 */ /* 0x080fe200078e3cff */
[----:B------:R-:W-:Y:S02]  /*e830*/  IMAD.MOV.U32 R13, RZ, RZ, R0 ;  /* 0x000000ffff0d7224 */ /* 0x000fe400078e0000 */
[----:B------:R-:W-:Y:S01]  /*e840*/  VIADD R0, R6, 0x60 ;  /* 0x0000006006007836 */ /* 0x000fe20000000000 */
[----:B------:R-:W-:-:S04]  /*e850*/  @!P3 LOP3.LUT R2, R3, R2, RZ, 0x3c, !PT ;  /* 0x000000020302b212 */ /* 0x000fc800078e3cff */
[----:B------:R-:W-:Y:S01]  /*e860*/  @!P3 LOP3.LUT R3, R3, R2, RZ, 0x3c, !PT ;  /* 0x000000020303b212 */ /* 0x000fe200078e3cff */
[----:B------:R-:W-:-:S07]  /*e870*/  IMAD.MOV.U32 R4, RZ, RZ, R14 ;  /* 0x000000ffff047224 */ /* 0x000fce00078e000e */
[----:B------:R-:W-:Y:S05]  /*e880*/  WARPSYNC.COLLECTIVE R15, `(.L_x_140) ;  /* 0x000000000f087348 */ /* 0x000fea0003c00000 */
[----:B------:R0:W1:Y:S02]  /*e890*/  SHFL.IDX P6, R14, R13, R12, R11 ;  /* 0x0000000c0d0e7389 */ /* 0x00006400000c000b */
[----:B01----:R-:W-:Y:S01]  /*e8a0*/  ENDCOLLECTIVE ;  /* 0x000000000000791b */ /* 0x003fe20003800000 */
.L_x_140:
[----:B------:R-:W-:Y:S01]  /*e8b0*/  @!PT LDS RZ, [RZ] ;  /* 0x00000000fffff984 */ /* 0x000fe20000000800 */
[----:B------:R-:W-:Y:S01]  /*e8c0*/  @!PT LDS RZ, [RZ] ;  /* 0x00000000fffff984 */ /* 0x000fe20000000800 */
[----:B------:R-:W-:Y:S01]  /*e8d0*/  @!PT LDS RZ, [RZ] ;  /* 0x00000000fffff984 */ /* 0x000fe20000000800 */
[----:B------:R-:W-:Y:S04]  /*e8e0*/  @!P3 LDGSTS.E.BYPASS.LTC128B.128 [R26+0xea00], desc[UR60][R2.64], !P0 ;  /* 0x0ea00000021abfae */ /* 0x000fe8000c101d7c */
[----:B------:R-:W-:Y:S04]  /*e8f0*/  @!P3 LDGSTS.E.BYPASS.LTC128B.128 [R26+0x11a00], desc[UR60][R2.64+0x40], !P1 ;  /* 0x11a00040021abfae */ /* 0x000fe8000c901d7c */
[----:B------:R0:W-:Y:S01]  /*e900*/  @!P3 LDGSTS.E.BYPASS.LTC128B.128 [R26+0x14a00], desc[UR60][R2.64+0x80], !P2 ;  /* 0x14a00080021abfae */ /* 0x0001e2000d101d7c */
[----:B------:R-:W-:Y:S01]  /*e910*/  ISETP.GE.AND P3, PT, R0, R5, PT ;  /* 0x000000050000720c */ /* 0x000fe20003f66270 */
[----:B------:R-:W-:-:S02]  /*e920*/  IMAD.MOV.U32 R13, RZ, RZ, R7 ;  /* 0x000000ffff0d7224 */ /* 0x000fc400078e0007 */
[----:B------:R-:W-:Y:S02]  /*e930*/  IMAD.MOV.U32 R12, RZ, RZ, RZ ;  /* 0x000000ffff0c7224 */ /* 0x000fe400078e00ff */
[----:B0-----:R-:W-:-:S08]  /*e940*/  IMAD.MOV.U32 R2, RZ, RZ, R14 ;  /* 0x000000ffff027224 */ /* 0x001fd000078e000e */
[----:B------:R-:W-:Y:S05]  /*e950*/  WARPSYNC.COLLECTIVE R15, `(.L_x_141) ;  /* 0x000000000f087348 */ /* 0x000fea0003c00000 */
[----:B------:R0:W1:Y:S02]  /*e960*/  SHFL.IDX P6, R14, R13, R12, R11 ;  /* 0x0000000c0d0e7389 */ /* 0x00006400000c000b */
[----:B01----:R-:W-:Y:S01]  /*e970*/  ENDCOLLECTIVE ;  /* 0x000000000000791b */ /* 0x003fe20003800000 */
.L_x_141:
[----:B------:R-:W-:-:S05]  /*e980*/  @!P3 LEA R2, P5, R20, R2, 0x1 ;  /* 0x000000021402b211 */ /* 0x000fca00078a08ff */
[----:B------:R-:W-:-:S05]  /*e990*/  @!P3 IMAD.X R3, RZ, RZ, R4, P5 ;  /* 0x000000ffff03b224 */ /* 0x000fca00028e0604 */
[----:B------:R-:W-:Y:S01]  /*e9a0*/  @!PT LDS RZ, [RZ] ;  /* 0x00000000fffff984 */ /* 0x000fe20000000800 */
[----:B------:R-:W-:Y:S01]  /*e9b0*/  @!PT LDS RZ, [RZ] ;  /* 0x00000000fffff984 */ /* 0x000fe20000000800 */
[----:B------:R-:W-:Y:S01]  /*e9c0*/  @!PT LDS RZ, [RZ] ;  /* 0x00000000fffff984 */ /* 0x000fe20000000800 */
[----:B------:R0:W-:Y:S01]  /*e9d0*/  @!P3 LDGSTS.E.BYPASS.LTC128B.128 [R26+0xf200], desc[UR60][R2.64], !P0 ;  /* 0x0f200000021abfae */ /* 0x0001e2000c101d7c */
[----:B------:R-:W-:-:S03]  /*e9e0*/  IMAD.MOV.U32 R13, RZ, RZ, R8 ;  /* 0x000000ffff0d7224 */ /* 0x000fc600078e0008 */
[----:B------:R0:W-:Y:S04]  /*e9f0*/  @!P3 LDGSTS.E.BYPASS.LTC128B.128 [R26+0x12200], desc[UR60][R2.64+0x40], !P1 ;  /* 0x12200040021abfae */ /* 0x0001e8000c901d7c */
[----:B------:R0:W-:Y:S01]  /*ea00*/  @!P3 LDGSTS.E.BYPASS.LTC128B.128 [R26+0x15200], desc[UR60][R2.64+0x80], !P2 ;  /* 0x15200080021abfae */ /* 0x0001e2000d101d7c */
[----:B------:R-:W-:-:S07]  /*ea10*/  IMAD.MOV.U32 R0, RZ, RZ, R14 ;  /* 0x000000ffff007224 */ /* 0x000fce00078e000e */
[----:B0-----:R-:W-:Y:S05]  /*ea20*/  WARPSYNC.COLLECTIVE R15, `(.L_x_142) ;  /* 0x000000000f087348 */ /* 0x001fea0003c00000 */
[----:B------:R1:W2:Y:S02]  /*ea30*/  SHFL.IDX P6, R14, R13, R12, R11 ;  /* 0x0000000c0d0e7389 */ /* 0x0002a400000c000b */
[----:B012---:R-:W-:Y:S01]  /*ea40*/  ENDCOLLECTIVE ;  /* 0x000000000000791b */ /* 0x007fe20003800000 */
.L_x_142:
[----:B------:R-:W-:-:S05]  /*ea50*/  VIADD R2, R6, 0x80 ;  /* 0x0000008006027836 */ /* 0x000fca0000000000 */
[----:B------:R-:W-:Y:S01]  /*ea60*/  ISETP.GE.AND P3, PT, R2, R5, PT ;  /* 0x000000050200720c */ /* 0x000fe20003f66270 */
[----:B------:R-:W-:Y:S02]  /*ea70*/  IMAD.MOV.U32 R13, RZ, RZ, R7 ;  /* 0x000000ffff0d7224 */ /* 0x000fe400078e0007 */
[----:B------:R-:W-:Y:S02]  /*ea80*/  IMAD.MOV.U32 R12, RZ, RZ, 0x1 ;  /* 0x00000001ff0c7424 */ /* 0x000fe400078e00ff */
[----:B------:R-:W-:-:S08]  /*ea90*/  IMAD.MOV.U32 R4, RZ, RZ, R14 ;  /* 0x000000ffff047224 */ /* 0x000fd000078e000e */
[----:B------:R-:W-:Y:S05]  /*eaa0*/  WARPSYNC.COLLECTIVE R15, `(.L_x_143) ;  /* 0x000000000f087348 */ /* 0x000fea0003c00000 */
[----:B------:R0:W1:Y:S02]  /*eab0*/  SHFL.IDX P6, R14, R13, R12, R11 ;  /* 0x0000000c0d0e7389 */ /* 0x00006400000c000b */
[----:B01----:R-:W-:Y:S01]  /*eac0*/  ENDCOLLECTIVE ;  /* 0x000000000000791b */ /* 0x003fe20003800000 */
.L_x_143:
[----:B------:R-:W-:-:S05]  /*ead0*/  @!P3 LEA R4, P5, R20, R4, 0x1 ;  /* 0x000000041404b211 */ /* 0x000fca00078a08ff */
[----:B------:R-:W-:Y:S02]  /*eae0*/  @!P3 IMAD.X R0, RZ, RZ, R0, P5 ;  /* 0x000000ffff00b224 */ /* 0x000fe400028e0600 */
[----:B------:R-:W-:Y:S02]  /*eaf0*/  @!P3 IMAD.MOV.U32 R2, RZ, RZ, R4 ;  /* 0x000000ffff02b224 */ /* 0x000fe400078e0004 */
[----:B------:R-:W-:Y:S02]  /*eb00*/  @!P3 IMAD.MOV.U32 R3, RZ, RZ, R0 ;  /* 0x000000ffff03b224 */ /* 0x000fe400078e0000 */
[----:B------:R-:W-:-:S03]  /*eb10*/  IMAD.MOV.U32 R13, RZ, RZ, R8 ;  /* 0x000000ffff0d7224 */ /* 0x000fc600078e0008 */
[----:B------:R-:W-:Y:S01]  /*eb20*/  @!PT LDS RZ, [RZ] ;  /* 0x00000000fffff984 */ /* 0x000fe20000000800 */
[----:B------:R-:W-:Y:S01]  /*eb30*/  @!PT LDS RZ, [RZ] ;  /* 0x00000000fffff984 */ /* 0x000fe20000000800 */
[----:B------:R-:W-:Y:S01]  /*eb40*/  @!PT LDS RZ, [RZ] ;  /* 0x00000000fffff984 */ /* 0x000fe20000000800 */
[----:B------:R0:W-:Y:S04]  /*eb50*/  @!P3 LDGSTS.E.BYPASS.LTC128B.128 [R26+0xfa00], desc[UR60][R2.64], !P0 ;  /* 0x0fa00000021abfae */ /* 0x0001e8000c101d7c */
[----:B------:R0:W-:Y:S01]  /*eb60*/  @!P3 LDGSTS.E.BYPASS.LTC128B.128 [R26+0x12a00], desc[UR60][R2.64+0x40], !P1 ;  /* 0x12a00040021abfae */ /* 0x0001e2000c901d7c */
[----:B------:R-:W-:-:S03]  /*eb70*/  IMAD.MOV.U32 R7, RZ, RZ, R14 ;  /* 0x000000ffff077224 */ /* 0x000fc600078e000e */
[----:B------:R0:W-:Y:S04]  /*eb80*/  @!P3 LDGSTS.E.BYPASS.LTC128B.128 [R26+0x15a00], desc[UR60][R2.64+0x80], !P2 ;  /* 0x15a00080021abfae */ /* 0x0001e8000d101d7c */
[----:B0-----:R-:W-:Y:S05]  /*eb90*/  WARPSYNC.COLLECTIVE R15, `(.L_x_144) ;  /* 0x000000000f087348 */ /* 0x001fea0003c00000 */
[----:B------:R1:W2:Y:S02]  /*eba0*/  SHFL.IDX P6, R14, R13, R12, R11 ;  /* 0x0000000c0d0e7389 */ /* 0x0002a400000c000b */
[----:B012---:R-:W-:Y:S01]  /*ebb0*/  ENDCOLLECTIVE ;  /* 0x000000000000791b */ /* 0x007fe20003800000 */
.L_x_144:
[----:B------:R-:W-:Y:S05]  /*ebc0*/  BRA `(.L_x_145) ;  /* 0xffffffc800047947 */ /* 0x000fea000383ffff */
.L_x_47:
[----:B0-----:R0:W1:Y:S02]  /*ebd0*/  SYNCS.PHASECHK.TRANS64.TRYWAIT P0, [R9+URZ+0x31c20], R0 ;  /* 0x031c2000090075a7 */ /* 0x001064000800017f */
[----:B-1----:R-:W-:Y:S05]  /*ebe0*/  @!P0 NANOSLEEP.SYNCS 0x989680 ;  /* 0x009896800000895d */ /* 0x002fea0003900000 */
[----:B------:R-:W1:Y:S02]  /*ebf0*/  @!P0 SYNCS.PHASECHK.TRANS64 P0, [R9+URZ+0x31c20], R0 ;  /* 0x031c2000090085a7 */ /* 0x000e64000800007f */
[----:B-1----:R-:W-:Y:S05]  /*ec00*/  @!P0 BRA `(.L_x_47) ;  /* 0xfffffffc00f08947 */ /* 0x002fea000383ffff */
[----:B------:R-:W-:Y:S05]  /*ec10*/  BRA `(.L_x_146) ;  /* 0xffffffc800507947 */ /* 0x000fea000383ffff */
.L_x_54:
[----:B-1----:R1:W2:Y:S02]  /*ec20*/  SYNCS.PHASECHK.TRANS64.TRYWAIT P0, [R3+URZ+0x31c40], R2 ;  /* 0x031c4002030075a7 */ /* 0x0022a4000800017f */
[----:B--2---:R-:W-:Y:S05]  /*ec30*/  @!P0 NANOSLEEP.SYNCS 0x989680 ;  /* 0x009896800000895d */ /* 0x004fea0003900000 */
[----:B------:R-:W2:Y:S02]  /*ec40*/  @!P0 SYNCS.PHASECHK.TRANS64 P0, [R3+URZ+0x31c40], R2 ;  /* 0x031c4002030085a7 */ /* 0x000ea4000800007f */
[----:B--2---:R-:W-:Y:S05]  /*ec50*/  @!P0 BRA `(.L_x_54) ;  /* 0xfffffffc00f08947 */ /* 0x004fea000383ffff */
[----:B------:R-:W-:Y:S05]  /*ec60*/  BRA `(.L_x_147) ;  /* 0xffffffc800f47947 */ /* 0x000fea000383ffff */
.L_x_61:
[----:B0-----:R0:W1:Y:S02]  /*ec70*/  SYNCS.PHASECHK.TRANS64.TRYWAIT P0, [R3+URZ+0x60], R2 ;  /* 0x00006002030075a7 */ /* 0x001064000800017f */
[----:B-1----:R-:W-:Y:S05]  /*ec80*/  @!P0 NANOSLEEP.SYNCS 0x989680 ;  /* 0x009896800000895d */ /* 0x002fea0003900000 */
[----:B------:R-:W1:Y:S02]  /*ec90*/  @!P0 SYNCS.PHASECHK.TRANS64 P0, [R3+URZ+0x60], R2 ;  /* 0x00006002030085a7 */ /* 0x000e64000800007f */
[----:B-1----:R-:W-:Y:S05]  /*eca0*/  @!P0 BRA `(.L_x_61) ;  /* 0xfffffffc00f08947 */ /* 0x002fea000383ffff */
[----:B------:R-:W-:Y:S05]  /*ecb0*/  BRA `(.L_x_148) ;  /* 0xffffffd000007947 */ /* 0x000fea000383ffff */
.L_x_72:
[----:B-1----:R1:W2:Y:S02]  /*ecc0*/  SYNCS.PHASECHK.TRANS64.TRYWAIT P0, [R3+URZ+0x31c40], R2 ;  /* 0x031c4002030075a7 */ /* 0x0022a4000800017f */
[----:B--2---:R-:W-:Y:S05]  /*ecd0*/  @!P0 NANOSLEEP.SYNCS 0x989680 ;  /* 0x009896800000895d */ /* 0x004fea0003900000 */
[----:B------:R-:W2:Y:S02]  /*ece0*/  @!P0 SYNCS.PHASECHK.TRANS64 P0, [R3+URZ+0x31c40], R2 ;  /* 0x031c4002030085a7 */ /* 0x000ea4000800007f */
[----:B--2---:R-:W-:Y:S05]  /*ecf0*/  @!P0 BRA `(.L_x_72) ;  /* 0xfffffffc00f08947 */ /* 0x004fea000383ffff */
[----:B------:R-:W-:Y:S05]  /*ed00*/  BRA `(.L_x_149) ;  /* 0xffffffd400a87947 */ /* 0x000fea000383ffff */
.L_x_79:
[----:B0-----:R0:W1:Y:S02]  /*ed10*/  SYNCS.PHASECHK.TRANS64.TRYWAIT P0, [R13+URZ+0x60], R23 ;  /* 0x000060170d0075a7 */ /* 0x001064000800017f */
[----:B-1----:R-:W-:Y:S05]  /*ed20*/  @!P0 NANOSLEEP.SYNCS 0x989680 ;  /* 0x009896800000895d */ /* 0x002fea0003900000 */
[----:B------:R-:W1:Y:S02]  /*ed30*/  @!P0 SYNCS.PHASECHK.TRANS64 P0, [R13+URZ+0x60], R23 ;  /* 0x000060170d0085a7 */ /* 0x000e64000800007f */
[----:B-1----:R-:W-:Y:S05]  /*ed40*/  @!P0 BRA `(.L_x_79) ;  /* 0xfffffffc00f08947 */ /* 0x002fea000383ffff */
[----:B------:R-:W-:Y:S05]  /*ed50*/  BRA `(.L_x_150) ;  /* 0xffffffd800b47947 */ /* 0x000fea000383ffff */
.L_x_89:
[----:B-1----:R1:W2:Y:S02]  /*ed60*/  SYNCS.PHASECHK.TRANS64.TRYWAIT P0, [R2+URZ+0x31c40], R3 ;  /* 0x031c4003020075a7 */ /* 0x0022a4000800017f */
[----:B--2---:R-:W-:Y:S05]  /*ed70*/  @!P0 NANOSLEEP.SYNCS 0x989680 ;  /* 0x009896800000895d */ /* 0x004fea0003900000 */
[----:B------:R-:W2:Y:S02]  /*ed80*/  @!P0 SYNCS.PHASECHK.TRANS64 P0, [R2+URZ+0x31c40], R3 ;  /* 0x031c4003020085a7 */ /* 0x000ea4000800007f */
[----:B--2---:R-:W-:Y:S05]  /*ed90*/  @!P0 BRA `(.L_x_89) ;  /* 0xfffffffc00f08947 */ /* 0x004fea000383ffff */
[----:B------:R-:W-:Y:S05]  /*eda0*/  BRA `(.L_x_151) ;  /* 0xffffffe000307947 */ /* 0x000fea000383ffff */
.L_x_96:
[----:B0-----:R0:W1:Y:S02]  /*edb0*/  SYNCS.PHASECHK.TRANS64.TRYWAIT P0, [R7+URZ+0x60], R2 ;  /* 0x00006002070075a7 */ /* 0x001064000800017f */
[----:B-1----:R-:W-:Y:S05]  /*edc0*/  @!P0 NANOSLEEP.SYNCS 0x989680 ;  /* 0x009896800000895d */ /* 0x002fea0003900000 */
[----:B------:R-:W1:Y:S02]  /*edd0*/  @!P0 SYNCS.PHASECHK.TRANS64 P0, [R7+URZ+0x60], R2 ;  /* 0x00006002070085a7 */ /* 0x000e64000800007f */
[----:B-1----:R-:W-:Y:S05]  /*ede0*/  @!P0 BRA `(.L_x_96) ;  /* 0xfffffffc00f08947 */ /* 0x002fea000383ffff */
[----:B------:R-:W-:Y:S05]  /*edf0*/  BRA `(.L_x_152) ;  /* 0xffffffe400407947 */ /* 0x000fea000383ffff */
.L_x_106:
[----:B0-----:R0:W1:Y:S02]  /*ee00*/  SYNCS.PHASECHK.TRANS64.TRYWAIT P0, [R3+URZ+0x31c60], R0 ;  /* 0x031c6000030075a7 */ /* 0x001064000800017f */
[----:B-1----:R-:W-:Y:S05]  /*ee10*/  @!P0 NANOSLEEP.SYNCS 0x989680 ;  /* 0x009896800000895d */ /* 0x002fea0003900000 */
[----:B------:R-:W1:Y:S02]  /*ee20*/  @!P0 SYNCS.PHASECHK.TRANS64 P0, [R3+URZ+0x31c60], R0 ;  /* 0x031c6000030085a7 */ /* 0x000e64000800007f */
[----:B-1----:R-:W-:Y:S05]  /*ee30*/  @!P0 BRA `(.L_x_106) ;  /* 0xfffffffc00f08947 */ /* 0x002fea000383ffff */
[----:B------:R-:W-:Y:S05]  /*ee40*/  BRA `(.L_x_153) ;  /* 0xffffffe800707947 */ /* 0x000fea000383ffff */
.L_x_114:
[----:B0-----:R0:W1:Y:S02]  /*ee50*/  SYNCS.PHASECHK.TRANS64.TRYWAIT P0, [R7+URZ+0x31c20], R0 ;  /* 0x031c2000070075a7 */ /* 0x001064000800017f */
[----:B-1----:R-:W-:Y:S05]  /*ee60*/  @!P0 NANOSLEEP.SYNCS 0x989680 ;  /* 0x009896800000895d */ /* 0x002fea0003900000 */
[----:B------:R-:W1:Y:S02]  /*ee70*/  @!P0 SYNCS.PHASECHK.TRANS64 P0, [R7+URZ+0x31c20], R0 ;  /* 0x031c2000070085a7 */ /* 0x000e64000800007f */
[----:B-1----:R-:W-:Y:S05]  /*ee80*/  @!P0 BRA `(.L_x_114) ;  /* 0xfffffffc00f08947 */ /* 0x002fea000383ffff */
[----:B------:R-:W-:Y:S05]  /*ee90*/  BRA `(.L_x_154) ;  /* 0xffffffec00ac7947 */ /* 0x000fea000383ffff */
.L_x_115:
[----:B------:R-:W1:Y:S01]  /*eea0*/  S2R R2, SR_TID.X ;  /* 0x0000000000027919 */ /* 0x000e620000002100 */
[----:B------:R-:W-:Y:S01]  /*eeb0*/  BSSY B0, `(.L_x_155) ;  /* 0x000000a000007945 */ /* 0x000fe20003800000 */
[----:B------:R-:W-:Y:S02]  /*eec0*/  IMAD.MOV.U32 R12, RZ, RZ, RZ ;  /* 0x000000ffff0c7224 */ /* 0x000fe400078e00ff */
[----:B------:R-:W-:Y:S02]  /*eed0*/  IMAD.MOV.U32 R11, RZ, RZ, 0x1f ;  /* 0x0000001fff0b7424 */ /* 0x000fe400078e00ff */
[----:B------:R-:W-:Y:S01]  /*eee0*/  IMAD.MOV.U32 R15, RZ, RZ, -0x1 ;  /* 0xffffffffff0f7424 */ /* 0x000fe200078e00ff */
[----:B-1----:R-:W-:-:S04]  /*eef0*/  SHF.R.U32.HI R2, RZ, 0x5, R2 ;  /* 0x00000005ff027819 */ /* 0x002fc80000011602 */
[----:B------:R-:W-:-:S05]  /*ef00*/  LOP3.LUT R2, R2, 0x3, RZ, 0xc0, !PT ;  /* 0x0000000302027812 */ /* 0x000fca00078ec0ff */
[----:B------:R-:W-:-:S07]  /*ef10*/  IMAD.MOV.U32 R13, RZ, RZ, R2 ;  /* 0x000000ffff0d7224 */ /* 0x000fce00078e0002 */
[----:B0-----:R-:W-:Y:S05]  /*ef20*/  WARPSYNC.COLLECTIVE R15, `(.L_x_156) ;  /* 0x000000000f087348 */ /* 0x001fea0003c00000 */
[----:B------:R1:W2:Y:S02]  /*ef30*/  SHFL.IDX P6, R14, R13, R12, R11 ;  /* 0x0000000c0d0e7389 */ /* 0x0002a400000c000b */
[----:B012---:R-:W-:Y:S01]  /*ef40*/  ENDCOLLECTIVE ;  /* 0x000000000000791b */ /* 0x007fe20003800000 */
.L_x_156:
[----:B------:R-:W-:Y:S05]  /*ef50*/  BSYNC B0 ;  /* 0x0000000000007941 */ /* 0x000fea0003800000 */
.L_x_155:
[----:B------:R-:W-:Y:S05]  /*ef60*/  BRA `(.L_x_157) ;  /* 0xffffffec00947947 */ /* 0x000fea000383ffff */
.L_x_118:
[----:B------:R-:W-:Y:S01]  /*ef70*/  BSSY B1, `(.L_x_158) ;  /* 0x0000006000017945 */ /* 0x000fe20003800000 */
[----:B------:R-:W-:-:S07]  /*ef80*/  IMAD.MOV.U32 R15, RZ, RZ, -0x1 ;  /* 0xffffffffff0f7424 */ /* 0x000fce00078e00ff */
[----:B0-----:R-:W-:Y:S05]  /*ef90*/  WARPSYNC.COLLECTIVE R15, `(.L_x_159) ;  /* 0x000000000f0c7348 */ /* 0x001fea0003c00000 */
[----:B------:R-:W-:Y:S02]  /*efa0*/  ELECT P6, UR62, PT ;  /* 0x00000000003e782f */ /* 0x000fe400038c0000 */
[----:B------:R-:W-:Y:S01]  /*efb0*/  MOV R14, UR62 ;  /* 0x0000003e000e7c02 */ /* 0x000fe20008000f00 */
[----:B0-----:R-:W-:Y:S10]  /*efc0*/  ENDCOLLECTIVE ;  /* 0x000000000000791b */ /* 0x001ff40003800000 */
.L_x_159:
[----:B------:R-:W-:Y:S05]  /*efd0*/  BSYNC B1 ;  /* 0x0000000000017941 */ /* 0x000fea0003800000 */
.L_x_158:
[----:B------:R-:W-:Y:S05]  /*efe0*/  BRA `(.L_x_160) ;  /* 0xffffffec008c7947 */ /* 0x000fea000383ffff */
.L_x_120:
[----:B0-----:R0:W1:Y:S02]  /*eff0*/  SYNCS.PHASECHK.TRANS64.TRYWAIT P0, [R5+URZ], R4 ;  /* 0x00000004050075a7 */ /* 0x001064000800017f */
[----:B-1----:R-:W-:Y:S05]  /*f000*/  @!P0 NANOSLEEP.SYNCS 0x989680 ;  /* 0x009896800000895d */ /* 0x002fea0003900000 */
[----:B------:R-:W1:Y:S02]  /*f010*/  @!P0 SYNCS.PHASECHK.TRANS64 P0, [R5+URZ], R4 ;  /* 0x00000004050085a7 */ /* 0x000e64000800007f */
[----:B-1----:R-:W-:Y:S05]  /*f020*/  @!P0 BRA `(.L_x_120) ;  /* 0xfffffffc00f08947 */ /* 0x002fea000383ffff */
[----:B------:R-:W-:Y:S05]  /*f030*/  BRA `(.L_x_161) ;  /* 0xffffffec00c07947 */ /* 0x000fea000383ffff */
.L_x_121:
[----:B-1----:R1:W2:Y:S02]  /*f040*/  SYNCS.PHASECHK.TRANS64.TRYWAIT P0, [R3+URZ], R0 ;  /* 0x00000000030075a7 */ /* 0x0022a4000800017f */
[----:B--2---:R-:W-:Y:S05]  /*f050*/  @!P0 NANOSLEEP.SYNCS 0x989680 ;  /* 0x009896800000895d */ /* 0x004fea0003900000 */
[----:B------:R-:W2:Y:S02]  /*f060*/  @!P0 SYNCS.PHASECHK.TRANS64 P0, [R3+URZ], R0 ;  /* 0x00000000030085a7 */ /* 0x000ea4000800007f */
[----:B--2---:R-:W-:Y:S05]  /*f070*/  @!P0 BRA `(.L_x_121) ;  /* 0xfffffffc00f08947 */ /* 0x004fea000383ffff */
[----:B------:R-:W-:Y:S05]  /*f080*/  BRA `(.L_x_162) ;  /* 0xffffffec00b47947 */ /* 0x000fea000383ffff */
.L_x_123:
[----:B0-----:R0:W1:Y:S02]  /*f090*/  SYNCS.PHASECHK.TRANS64.TRYWAIT P0, [R5+URZ], R4 ;  /* 0x00000004050075a7 */ /* 0x001064000800017f */
[----:B-1----:R-:W-:Y:S05]  /*f0a0*/  @!P0 NANOSLEEP.SYNCS 0x989680 ;  /* 0x009896800000895d */ /* 0x002fea0003900000 */
[----:B------:R-:W1:Y:S02]  /*f0b0*/  @!P0 SYNCS.PHASECHK.TRANS64 P0, [R5+URZ], R4 ;  /* 0x00000004050085a7 */ /* 0x000e64000800007f */
[----:B-1----:R-:W-:Y:S05]  /*f0c0*/  @!P0 BRA `(.L_x_123) ;  /* 0xfffffffc00f08947 */ /* 0x002fea000383ffff */
[----:B------:R-:W-:Y:S05]  /*f0d0*/  BRA `(.L_x_163) ;  /* 0xffffffec00b87947 */ /* 0x000fea000383ffff */
.L_x_164:
[----:B------:R-:W-:-:S00]  /*f0e0*/  BRA `(.L_x_164) ;  /* 0xfffffffc00fc7947 */ /* 0x000fc0000383ffff */
[----:B------:R-:W-:-:S00]  /*f0f0*/  NOP ;  /* 0x0000000000007918 */ /* 0x000fc00000000000 */
        /* <DEDUP_REMOVED lines=8> */
.L_x_2724:


//--------------------- .text._ZN7cutlass13device_kernelIN5flash11enable_sm90INS1_16FlashAttnFwdSm90INS1_25CollectiveMainloopFwdSm90ILi2EN4cute5tupleIJNS5_1CILi1EEES8_S8_EEENS6_IJNS7_ILi192EEENS7_ILi144EEENS7_ILi96EEEEEELi96ENS_6half_tEfNS_4arch4Sm90ELb0ELb0ELb0ELb1ELb0ELb0ELb0ELb0ELb1ELb1ELb0ELb0EEENS1_21CollectiveEpilogueFwdINS6_IJSA_SC_SB_EEES9_SE_SG_Li384ELb1ELb1ELb0ELb0EEENS1_36VarlenDynamicPersistentTileSchedulerILi192ELi144ELi384ELi128ELb0ELb1ELb1ELb0ELb1ELb1EEEEEEEEEvNT_6ParamsE --------------------------
	.section	.text._ZN7cutlass13device_kernelIN5flash11enable_sm90INS1_16FlashAttnFwdSm90INS1_25CollectiveMainloopFwdSm90ILi2EN4cute5tupleIJNS5_1CILi1EEES8_S8_EEENS6_IJNS7_ILi192EEENS7_ILi144EEENS7_ILi96EEEEEELi96ENS_6half_tEfNS_4arch4Sm90ELb0ELb0ELb0ELb1ELb0ELb0ELb0ELb0ELb1ELb1ELb0ELb0EEENS1_21CollectiveEpilogueFwdINS6_IJSA_SC_SB_EEES9_SE_SG_Li384ELb1ELb1ELb0ELb0EEENS1_36VarlenDynamicPersistentTileSchedulerILi192ELi144ELi384ELi128ELb0ELb1ELb1ELb0ELb1ELb1EEEEEEEEEvNT_6ParamsE,"ax",@progbits
	.align	128
.text._ZN7cutlass13device_kernelIN5flash11enable_sm90INS1_16FlashAttnFwdSm90INS1_25CollectiveMainloopFwdSm90ILi2EN4cute5tupleIJNS5_1CILi1EEES8_S8_EEENS6_IJNS7_ILi192EEENS7_ILi144EEENS7_ILi96EEEEEELi96ENS_6half_tEfNS_4arch4Sm90ELb0ELb0ELb0ELb1ELb0ELb0ELb0ELb0ELb1ELb1ELb0ELb0EEENS1_21CollectiveEpilogueFwdINS6_IJSA_SC_SB_EEES9_SE_SG_Li384ELb1ELb1ELb0ELb0EEENS1_36VarlenDynamicPersistentTileSchedulerILi192ELi144ELi384ELi128ELb0ELb1ELb1ELb0ELb1ELb1EEEEEEEEEvNT_6ParamsE:
        .type           _ZN7cutlass13device_kernelIN5flash11enable_sm90INS1_16FlashAttnFwdSm90INS1_25CollectiveMainloopFwdSm90ILi2EN4cute5tupleIJNS5_1CILi1EEES8_S8_EEENS6_IJNS7_ILi192EEENS7_ILi144EEENS7_ILi96EEEEEELi96ENS_6half_tEfNS_4arch4Sm90ELb0ELb0ELb0ELb1ELb0ELb0ELb0ELb0ELb1ELb1ELb0ELb0EEENS1_21CollectiveEpilogueFwdINS6_IJSA_SC_SB_EEES9_SE_SG_Li384ELb1ELb1ELb0ELb0EEENS1_36VarlenDynamicPersistentTileSchedulerILi192ELi144ELi384ELi128ELb0ELb1ELb1ELb0ELb1ELb1EEEEEEEEEvNT_6ParamsE,@function
        .size           _ZN7cutlass13device_kernelIN5flash11enable_sm90INS1_16FlashAttnFwdSm90INS1_25CollectiveMainloopFwdSm90ILi2EN4cute5tupleIJNS5_1CILi1EEES8_S8_EEENS6_IJNS7_ILi192EEENS7_ILi144EEENS7_ILi96EEEEEELi96ENS_6half_tEfNS_4arch4Sm90ELb0ELb0ELb0ELb1ELb0ELb0ELb0ELb0ELb1ELb1ELb0ELb0EEENS1_21CollectiveEpilogueFwdINS6_IJSA_SC_SB_EEES9_SE_SG_Li384ELb1ELb1ELb0ELb0EEENS1_36VarlenDynamicPersistentTileSchedulerILi192ELi144ELi384ELi128ELb0ELb1ELb1ELb0ELb1ELb1EEEEEEEEEvNT_6ParamsE,(.L_x_2725 - _ZN7cutlass13device_kernelIN5flash11enable_sm90INS1_16FlashAttnFwdSm90INS1_25CollectiveMainloopFwdSm90ILi2EN4cute5tupleIJNS5_1CILi1EEES8_S8_EEENS6_IJNS7_ILi192EEENS7_ILi144EEENS7_ILi96EEEEEELi96ENS_6half_tEfNS_4arch4Sm90ELb0ELb0ELb0ELb1ELb0ELb0ELb0ELb0ELb1ELb1ELb0ELb0EEENS1_21CollectiveEpilogueFwdINS6_IJSA_SC_SB_EEES9_SE_SG_Li384ELb1ELb1ELb0ELb0EEENS1_36VarlenDynamicPersistentTileSchedulerILi192ELi144ELi384ELi128ELb0ELb1ELb1ELb0ELb1ELb1EEEEEEEEEvNT_6ParamsE)
        .other          _ZN7cutlass13device_kernelIN5flash11enable_sm90INS1_16FlashAttnFwdSm90INS1_25CollectiveMainloopFwdSm90ILi2EN4cute5tupleIJNS5_1CILi1EEES8_S8_EEENS6_IJNS7_ILi192EEENS7_ILi144EEENS7_ILi96EEEEEELi96ENS_6half_tEfNS_4arch4Sm90ELb0ELb0ELb0ELb1ELb0ELb0ELb0ELb0ELb1ELb1ELb0ELb0EEENS1_21CollectiveEpilogueFwdINS6_IJSA_SC_SB_EEES9_SE_SG_Li384ELb1ELb1ELb0ELb0EEENS1_36VarlenDynamicPersistentTileSchedulerILi192ELi144ELi384ELi128ELb0ELb1ELb1ELb0ELb1ELb1EEEEEEEEEvNT_6ParamsE,@"STO_CUDA_ENTRY STV_DEFAULT"
_ZN7cutlass13device_kernelIN5flash11enable_sm90INS1_16FlashAttnFwdSm90INS1_25CollectiveMainloopFwdSm90ILi2EN4cute5tupleIJNS5_1CILi1EEES8_S8_EEENS6_IJNS7_ILi192EEENS7_ILi144EEENS7_ILi96EEEEEELi96ENS_6half_tEfNS_4arch4Sm90ELb0ELb0ELb0ELb1ELb0ELb0ELb0ELb0ELb1ELb1ELb0ELb0EEENS1_21CollectiveEpilogueFwdINS6_IJSA_SC_SB_EEES9_SE_SG_Li384ELb1ELb1ELb0ELb0EEENS1_36VarlenDynamicPersistentTileSchedulerILi192ELi144ELi384ELi128ELb0ELb1ELb1ELb0ELb1ELb1EEEEEEEEEvNT_6ParamsE:
        /* <DEDUP_REMOVED lines=17> */
.L_x_166:
[----:B------:R-:W-:Y:S05]  /*0110*/  BSYNC B0 ;  /* 0x0000000000007941 */ /* 0x000fea0003800000 */
.L_x_165:
        /* <DEDUP_REMOVED lines=40> */
.L_x_167:
        /* <DEDUP_REMOVED lines=22> */
.L_x_168:
        /* <DEDUP_REMOVED lines=18> */
.L_x_169:
        /* <DEDUP_REMOVED lines=22> */
.L_x_170:
        /* <DEDUP_REMOVED lines=22> */
.L_x_171:
        /* <DEDUP_REMOVED lines=8> */
.L_x_173:
[----:B------:R-:W-:-:S08]  /*0960*/  NOP ;  /* 0x0000000000007918 */ /* 0x000fd00000000000 */
[----:B------:R-:W0:Y:S02]  /*0970*/  USETMAXREG.TRY_ALLOC.CTAPOOL UP0, 0xa0 ;  /* 0x000000a0000079c8 */ /* 0x000e240008000600 */
[----:B0-----:R-:W-:-:S13]  /*0980*/  PLOP3.LUT P0, PT, PT, PT, UP0, 0x80, 0x0 ;  /* 0x000000000000781c */ /* 0x001fda0003f0f008 */
[----:B------:R-:W-:Y:S05]  /*0990*/  @!P0 BRA `(.L_x_173) ;  /* 0xfffffffc00f08947 */ /* 0x000fea000383ffff */
[----:B------:R-:W0:Y:S01]  /*09a0*/  S2R R0, SR_TID.X ;  /* 0x0000000000007919 */ /* 0x000e220000002100 */
[----:B------:R-:W1:Y:S01]  /*09b0*/  S2UR UR4, SR_CgaCtaId ;  /* 0x00000000000479c3 */ /* 0x000e620000008800 */
[----:B------:R-:W-:-:S07]  /*09c0*/  UMOV UR36, 0x400 ;  /* 0x0000040000247882 */ /* 0x000fce0000000000 */
[----:B------:R-:W-:Y:S06]  /*09d0*/  BAR.ARV 0x8, 0x200 ;  /* 0x0208000000007b1d */ /* 0x000fec0000002000 */
[----:B-1----:R-:W-:-:S03]  /*09e0*/  ULEA UR36, UR4, UR36, 0x18 ;  /* 0x0000002404247291 */ /* 0x002fc6000f8ec03f */
[----:B------:R-:W-:Y:S01]  /*09f0*/  ULDC UR4, c[0x0][0xc3c] ;  /* 0x00030f0000047ab9 */ /* 0x000fe20000000800 */
[----:B0-----:R-:W-:-:S04]  /*0a00*/  SHF.R.U32.HI R0, RZ, 0x7, R0 ;  /* 0x00000007ff007819 */ /* 0x001fc80000011600 */
[----:B------:R-:W-:-:S13]  /*0a10*/  ISETP.NE.AND P0, PT, R0, 0x1, PT ;  /* 0x000000010000780c */ /* 0x000fda0003f05270 */
[----:B------:R-:W-:Y:S08]  /*0a20*/  @!P0 BAR.ARV 0x9, 0x100 ;  /* 0x0244000000008b1d */ /* 0x000ff00000002000 */
[----:B------:R-:W-:Y:S06]  /*0a30*/  BAR.SYNC.DEFER_BLOCKING 0x5, 0x200 ;  /* 0x0148000000007b1d */ /* 0x000fec0000010000 */
[----:B------:R-:W0:Y:S02]  /*0a40*/  LDS.128 R32, [UR36+0x31cd0] ;  /* 0x031cd024ff207984 */ /* 0x000e240008000c00 */
[----:B------:R-:W-:Y:S06]  /*0a50*/  BAR.ARV 0x4, 0x200 ;  /* 0x0108000000007b1d */ /* 0x000fec0000002000 */
[----:B0-----:R-:W-:-:S13]  /*0a60*/  ISETP.GE.AND P0, PT, R35, UR4, PT ;  /* 0x0000000423007c0c */ /* 0x001fda000bf06270 */
[----:B------:R-:W-:Y:S05]  /*0a70*/  @P0 EXIT ;  /* 0x000000000000094d */ /* 0x000fea0003800000 */
[----:B------:R-:W3:Y:S01]  /*0a80*/  LDL.LU R13, [R1+0x38] ;  /* 0x00003800010d7983 */ /* 0x000ee20000300800 */
[----:B------:R-:W0:Y:S02]  /*0a90*/  S2R R0, SR_TID.X ;  /* 0x0000000000007919 */ /* 0x000e240000002100 */
[----:B0-----:R-:W-:-:S05]  /*0aa0*/  VIADD R15, R0, 0xffffff80 ;  /* 0xffffff80000f7836 */ /* 0x001fca0000000000 */
[----:B------:R-:W-:-:S04]  /*0ab0*/  SHF.R.S32.HI R0, RZ, 0x1f, R15 ;  /* 0x0000001fff007819 */ /* 0x000fc8000001140f */
[----:B--2---:R-:W-:-:S04]  /*0ac0*/  LEA.HI R2, R0, R15, RZ, 0x4 ;  /* 0x0000000f00027211 */ /* 0x004fc800078f20ff */
[----:B------:R-:W-:Y:S02]  /*0ad0*/  SHF.R.S32.HI R5, RZ, 0x4, R2 ;  /* 0x00000004ff057819 */ /* 0x000fe40000011402 */
[C---:B------:R-:W-:Y:S02]  /*0ae0*/  LOP3.LUT R3, R2.reuse, 0xfffffff0, RZ, 0xc0, !PT ;  /* 0xfffffff002037812 */ /* 0x040fe400078ec0ff */
[----:B------:R-:W-:Y:S02]  /*0af0*/  LEA.HI R2, R2, R5, RZ, 0x1 ;  /* 0x0000000502027211 */ /* 0x000fe400078f08ff */
[----:B------:R-:W-:Y:S01]  /*0b00*/  LEA.HI R151, R0, R15, RZ, 0x7 ;  /* 0x0000000f00977211 */ /* 0x000fe200078f38ff */
[----:B------:R-:W-:Y:S01]  /*0b10*/  IMAD.IADD R3, R15, 0x1, -R3 ;  /* 0x000000010f037824 */ /* 0x000fe200078e0a03 */
[----:B------:R-:W-:Y:S02]  /*0b20*/  LOP3.LUT R4, R2, 0x1ffffffe, RZ, 0xc0, !PT ;  /* 0x1ffffffe02047812 */ /* 0x000fe400078ec0ff */
[----:B------:R-:W-:-:S02]  /*0b30*/  LOP3.LUT R150, R151, 0xffffff80, RZ, 0xc0, !PT ;  /* 0xffffff8097967812 */ /* 0x000fc400078ec0ff */
[----:B------:R-:W-:Y:S01]  /*0b40*/  SHF.R.S32.HI R2, RZ, 0x1f, R3 ;  /* 0x0000001fff027819 */ /* 0x000fe20000011403 */
[----:B------:R-:W-:Y:S02]  /*0b50*/  IMAD.IADD R4, R5, 0x1, -R4 ;  /* 0x0000000105047824 */ /* 0x000fe400078e0a04 */
[----:B------:R-:W-:Y:S01]  /*0b60*/  IMAD.IADD R150, R15, 0x1, -R150 ;  /* 0x000000010f967824 */ /* 0x000fe200078e0a96 */
[CC--:B------:R-:W-:Y:S02]  /*0b70*/  LEA.HI R5, R2.reuse, R3.reuse, RZ, 0x3 ;  /* 0x0000000302057211 */ /* 0x0c0fe400078f18ff */
[----:B------:R-:W-:Y:S02]  /*0b80*/  LEA.HI R2, R2, R3, RZ, 0x2 ;  /* 0x0000000302027211 */ /* 0x000fe400078f10ff */
[----:B------:R-:W-:Y:S01]  /*0b90*/  LEA.HI R7, R0, R15, RZ, 0x5 ;  /* 0x0000000f00077211 */ /* 0x000fe200078f28ff */
[----:B------:R-:W-:Y:S01]  /*0ba0*/  IMAD.SHL.U32 R5, R5, 0x10, RZ ;  /* 0x0000001005057824 */ /* 0x000fe200078e00ff */
[----:B------:R-:W-:-:S02]  /*0bb0*/  LOP3.LUT R6, R2, 0x7fffffc, RZ, 0xc0, !PT ;  /* 0x07fffffc02067812 */ /* 0x000fc400078ec0ff */
[----:B------:R-:W-:Y:S02]  /*0bc0*/  SHF.R.S32.HI R9, RZ, 0x1f, R150 ;  /* 0x0000001fff097819 */ /* 0x000fe40000011496 */
[----:B------:R-:W-:Y:S02]  /*0bd0*/  SHF.R.S32.HI R2, RZ, 0x2, R2 ;  /* 0x00000002ff027819 */ /* 0x000fe40000011402 */
[----:B------:R-:W-:Y:S02]  /*0be0*/  SHF.R.S32.HI R8, RZ, 0x5, R7 ;  /* 0x00000005ff087819 */ /* 0x000fe40000011407 */
[----:B------:R-:W-:Y:S01]  /*0bf0*/  LEA.HI R10, R9, R150, RZ, 0x2 ;  /* 0x00000096090a7211 */ /* 0x000fe200078f10ff */
[----:B------:R-:W-:Y:S01]  /*0c00*/  IMAD.SHL.U32 R2, R2, 0x40, RZ ;  /* 0x0000004002027824 */ /* 0x000fe200078e00ff */
[----:B------:R-:W-:Y:S02]  /*0c10*/  LOP3.LUT R5, R5, 0x7fffff80, RZ, 0xc0, !PT ;  /* 0x7fffff8005057812 */ /* 0x000fe400078ec0ff */
[----:B------:R-:W-:Y:S01]  /*0c20*/  LEA.HI R0, R0, R15, RZ, 0x2 ;  /* 0x0000000f00007211 */ /* 0x000fe200078f10ff */
[----:B------:R-:W-:Y:S01]  /*0c30*/  IMAD.IADD R6, R3, 0x1, -R6 ;  /* 0x0000000103067824 */ /* 0x000fe200078e0a06 */
[--C-:B------:R-:W-:Y:S01]  /*0c40*/  SHF.R.S32.HI R11, RZ, 0x2, R10.reuse ;  /* 0x00000002ff0b7819 */ /* 0x100fe2000001140a */
[----:B------:R-:W-:Y:S01]  /*0c50*/  IMAD R14, R8, 0x10, R3 ;  /* 0x00000010080e7824 */ /* 0x000fe200078e0203 */
[----:B------:R-:W-:Y:S01]  /*0c60*/  SHF.R.S32.HI R12, RZ, 0x1f, R10 ;  /* 0x0000001fff0c7819 */ /* 0x000fe2000001140a */
[----:B------:R-:W-:Y:S01]  /*0c70*/  IMAD.SHL.U32 R3, R4, 0x8, RZ ;  /* 0x0000000804037824 */ /* 0x000fe200078e00ff */
[----:B------:R-:W-:Y:S01]  /*0c80*/  SHF.R.S32.HI R151, RZ, 0x7, R151 ;  /* 0x00000007ff977819 */ /* 0x000fe20000011497 */
[----:B------:R-:W-:Y:S01]  /*0c90*/  IMAD R5, R8, 0x100, R5 ;  /* 0x0000010008057824 */ /* 0x000fe200078e0205 */
[----:B------:R-:W-:-:S02]  /*0ca0*/  LOP3.LUT R2, R2, 0x40, RZ, 0xc0, !PT ;  /* 0x0000004002027812 */ /* 0x000fc400078ec0ff */
[----:B------:R-:W-:Y:S01]  /*0cb0*/  LOP3.LUT R147, R0, 0xfffffffc, RZ, 0xc0, !PT ;  /* 0xfffffffc00937812 */ /* 0x000fe200078ec0ff */
[----:B------:R-:W-:Y:S01]  /*0cc0*/  IMAD.U32 R155, R14, 0x20, R3 ;  /* 0x000000200e9b7824 */ /* 0x000fe200078e0003 */
[----:B------:R-:W-:Y:S01]  /*0cd0*/  LEA.HI R12, R12, R11, RZ, 0x3 ;  /* 0x0000000b0c0c7211 */ /* 0x000fe200078f18ff */
[----:B------:R-:W-:Y:S01]  /*0ce0*/  IMAD R5, R6, 0x10, R5 ;  /* 0x0000001006057824 */ /* 0x000fe200078e0205 */
[----:B------:R-:W-:Y:S01]  /*0cf0*/  LOP3.LUT R3, R2, 0x8, R3, 0xf8, !PT ;  /* 0x0000000802037812 */ /* 0x000fe200078ef803 */
[----:B------:R-:W-:Y:S01]  /*0d00*/  IMAD.HI R6, R151, 0x55555556, RZ ;  /* 0x5555555697067827 */ /* 0x000fe200078e02ff */
[----:B------:R-:W-:Y:S02]  /*0d10*/  SHF.R.U32.HI R2, RZ, 0x3, R2 ;  /* 0x00000003ff027819 */ /* 0x000fe40000011602 */
[----:B------:R-:W-:Y:S01]  /*0d20*/  LOP3.LUT R12, R12, 0xfffffff8, RZ, 0xc0, !PT ;  /* 0xfffffff80c0c7812 */ /* 0x000fe200078ec0ff */
[----:B------:R-:W-:Y:S01]  /*0d30*/  IMAD.IADD R147, R15, 0x1, -R147 ;  /* 0x000000010f937824 */ /* 0x000fe200078e0a93 */
[----:B------:R-:W-:-:S02]  /*0d40*/  LEA.HI R9, R9, R150, RZ, 0x5 ;  /* 0x0000009609097211 */ /* 0x000fc400078f28ff */
[----:B------:R-:W-:Y:S01]  /*0d50*/  LOP3.LUT R2, R3, R2, RZ, 0x3c, !PT ;  /* 0x0000000203027212 */ /* 0x000fe200078e3cff */
[----:B------:R-:W-:Y:S01]  /*0d60*/  IMAD.IADD R12, R11, 0x1, -R12 ;  /* 0x000000010b0c7824 */ /* 0x000fe200078e0a0c */
[----:B------:R-:W-:Y:S02]  /*0d70*/  LEA.HI R6, R6, R6, RZ, 0x1 ;  /* 0x0000000606067211 */ /* 0x000fe400078f08ff */
[----:B------:R-:W-:Y:S02]  /*0d80*/  SHF.R.S32.HI R9, RZ, 0x5, R9 ;  /* 0x00000005ff097819 */ /* 0x000fe40000011409 */
[C---:B------:R-:W-:Y:S01]  /*0d90*/  LEA.HI R3, R147.reuse, R147, RZ, 0x1 ;  /* 0x0000009393037211 */ /* 0x040fe200078f08ff */
[----:B------:R-:W-:Y:S01]  /*0da0*/  IMAD.SHL.U32 R18, R147, 0x8, RZ ;  /* 0x0000000893127824 */ /* 0x000fe200078e00ff */
[----:B------:R-:W-:Y:S01]  /*0db0*/  LOP3.LUT R7, R10, 0x7ffffffc, RZ, 0xc0, !PT ;  /* 0x7ffffffc0a077812 */ /* 0x000fe200078ec0ff */
[----:B------:R-:W-:Y:S01]  /*0dc0*/  IMAD R6, R6, -0x3, R151 ;  /* 0xfffffffd06067824 */ /* 0x000fe200078e0297 */
[----:B------:R-:W-:Y:S01]  /*0dd0*/  LOP3.LUT R4, R3, 0x1ffffffe, RZ, 0xc0, !PT ;  /* 0x1ffffffe03047812 */ /* 0x000fe200078ec0ff */
[----:B------:R-:W-:-:S02]  /*0de0*/  IMAD R9, R9, 0x10, R12 ;  /* 0x0000001009097824 */ /* 0x000fc400078e020c */
[----:B------:R-:W-:Y:S02]  /*0df0*/  IMAD.IADD R2, R2, 0x1, R5 ;  /* 0x0000000102027824 */ /* 0x000fe400078e0205 */
[C---:B------:R-:W-:Y:S02]  /*0e00*/  VIADD R144, R18.reuse, 0x20 ;  /* 0x0000002012907836 */ /* 0x040fe40000000000 */
[----:B------:R-:W-:Y:S02]  /*0e10*/  VIADD R145, R18, 0x40 ;  /* 0x0000004012917836 */ /* 0x000fe40000000000 */
[----:B------:R-:W-:Y:S02]  /*0e20*/  IMAD.MOV.U32 R8, RZ, RZ, -0x2 ;  /* 0xfffffffeff087424 */ /* 0x000fe400078e00ff */
[----:B------:R-:W-:Y:S02]  /*0e30*/  IMAD.IADD R7, R150, 0x1, -R7 ;  /* 0x0000000196077824 */ /* 0x000fe400078e0a07 */
[----:B------:R-:W-:-:S02]  /*0e40*/  IMAD R152, R6, 0x40, R9 ;  /* 0x0000004006987824 */ /* 0x000fc400078e0209 */
        /* <DEDUP_REMOVED lines=8> */
[----:B------:R-:W-:Y:S01]  /*0ed0*/  IMAD R154, R3, 0x8, R152 ;  /* 0x00000008039a7824 */ /* 0x000fe200078e0298 */
[----:B------:R-:W-:Y:S01]  /*0ee0*/  UMOV UR39, URZ ;  /* 0x0000003f00277c82 */ /* 0x000fe20008000000 */
[----:B---3--:R-:W-:-:S07]  /*0ef0*/  LOP3.LUT R17, R13, 0x1, RZ, 0xfc, !PT ;  /* 0x000000010d117812 */ /* 0x008fce00078efcff */
.L_x_207:
[----:B0-2---:R-:W0:Y:S01]  /*0f00*/  LDC.64 R4, c[0x0][0xc88] ;  /* 0x00032200ff047b82 */ /* 0x005e220000000a00 */
[----:B------:R-:W-:Y:S01]  /*0f10*/  ULDC.64 UR4, c[0x0][0xa28] ;  /* 0x00028a0000047ab9 */ /* 0x000fe20000000a00 */
[----:B------:R-:W-:Y:S01]  /*0f20*/  IMAD.MOV.U32 R3, RZ, RZ, RZ ;  /* 0x000000ffff037224 */ /* 0x000fe200078e00ff */
[----:B------:R-:W-:Y:S01]  /*0f30*/  ULDC.64 UR6, c[0x0][0xa20] ;  /* 0x0002880000067ab9 */ /* 0x000fe20000000a00 */
[----:B0-----:R-:W-:-:S05]  /*0f40*/  IMAD.WIDE R4, R35, 0x4, R4 ;  /* 0x0000000423047825 */ /* 0x001fca00078e0204 */
[----:B------:R-:W2:Y:S01]  /*0f50*/  LDG.E R19, desc[UR56][R4.64] ;  /* 0x0000003804137981 */ /* 0x000ea2000c1e1900 */
[----:B------:R-:W-:-:S04]  /*0f60*/  ISETP.NE.U32.AND P0, PT, RZ, UR4, PT ;  /* 0x00000004ff007c0c */ /* 0x000fc8000bf05070 */
[----:B------:R-:W-:Y:S02]  /*0f70*/  ISETP.NE.AND.EX P0, PT, RZ, UR5, PT, P0 ;  /* 0x00000005ff007c0c */ /* 0x000fe4000bf05300 */
[----:B--2---:R-:W-:-:S11]  /*0f80*/  SHF.R.S32.HI R146, RZ, 0x1f, R19 ;  /* 0x0000001fff927819 */ /* 0x004fd60000011413 */
[----:B---3--:R-:W-:-:S04]  /*0f90*/  @P0 LEA R6, P1, R19, UR4, 0x2 ;  /* 0x0000000413060c11 */ /* 0x008fc8000f8210ff */
[----:B----4-:R-:W-:Y:S01]  /*0fa0*/  @P0 LEA.HI.X R7, R19, UR5, R146, 0x2, P1 ;  /* 0x0000000513070c11 */ /* 0x010fe200088f1492 */
[----:B------:R-:W-:-:S04]  /*0fb0*/  ULDC.64 UR4, c[0x0][0x418] ;  /* 0x0001060000047ab9 */ /* 0x000fc80000000a00 */
[----:B------:R0:W5:Y:S01]  /*0fc0*/  @P0 LDG.E R3, desc[UR56][R6.64] ;  /* 0x0000003806030981 */ /* 0x000162000c1e1900 */
[----:B------:R-:W-:Y:S01]  /*0fd0*/  ISETP.NE.U32.AND P0, PT, RZ, UR6, PT ;  /* 0x00000006ff007c0c */ /* 0x000fe2000bf05070 */
[----:B------:R-:W-:-:S03]  /*0fe0*/  UISETP.NE.U32.AND UP0, UPT, UR4, URZ, UPT ;  /* 0x0000003f0400728c */ /* 0x000fc6000bf05070 */
[----:B------:R-:W-:Y:S01]  /*0ff0*/  ISETP.NE.AND.EX P0, PT, RZ, UR7, PT, P0 ;  /* 0x00000007ff007c0c */ /* 0x000fe2000bf05300 */
[----:B------:R-:W-:Y:S01]  /*1000*/  UISETP.NE.AND.EX UP0, UPT, UR5, URZ, UPT, UP0 ;  /* 0x0000003f0500728c */ /* 0x000fe2000bf05300 */
[----:B------:R-:W-:Y:S02]  /*1010*/  ULDC UR4, c[0x0][0x424] ;  /* 0x0001090000047ab9 */ /* 0x000fe40000000800 */
[----:B------:R-:W-:Y:S01]  /*1020*/  ULDC UR5, c[0x0][0x2f0] ;  /* 0x0000bc0000057ab9 */ /* 0x000fe20000000800 */
[----:B------:R-:W-:-:S04]  /*1030*/  USEL UR4, UR4, 0x1, UP0 ;  /* 0x0000000104047887 */ /* 0x000fc80008000000 */
[----:B------:R-:W-:-:S04]  /*1040*/  UIMAD UR4, UR4, UR5, URZ ;  /* 0x00000005040472a4 */ /* 0x000fc8000f8e023f */
[C---:B------:R-:W-:Y:S02]  /*1050*/  @P0 LEA R4, P1, R19.reuse, UR6, 0x2 ;  /* 0x0000000613040c11 */ /* 0x040fe4000f8210ff */
[----:B------:R-:W-:Y:S02]  /*1060*/  IMAD.U32 R64, RZ, RZ, UR4 ;  /* 0x00000004ff407e24 */ /* 0x000fe4000f8e00ff */
[----:B------:R-:W-:-:S05]  /*1070*/  @P0 LEA.HI.X R5, R19, UR7, R146, 0x2, P1 ;  /* 0x0000000713050c11 */ /* 0x000fca00088f1492 */
[----:B------:R0:W5:Y:S01]  /*1080*/  @P0 LDG.E R64, desc[UR56][R4.64] ;  /* 0x0000003804400981 */ /* 0x000162000c1e1900 */
[----:B------:R-:W-:Y:S05]  /*1090*/  @P0 BRA `(.L_x_174) ;  /* 0x0000000000240947 */ /* 0x000fea0003800000 */
[----:B------:R-:W-:Y:S02]  /*10a0*/  ULDC.64 UR4, c[0x0][0xa08] ;  /* 0x0002820000047ab9 */ /* 0x000fe40000000a00 */
[----:B------:R-:W-:-:S04]  /*10b0*/  ISETP.NE.U32.AND P0, PT, RZ, UR4, PT ;  /* 0x00000004ff007c0c */ /* 0x000fc8000bf05070 */
[----:B------:R-:W-:-:S13]  /*10c0*/  ISETP.NE.AND.EX P0, PT, RZ, UR5, PT, P0 ;  /* 0x00000005ff007c0c */ /* 0x000fda000bf05300 */
[----:B------:R-:W-:Y:S05]  /*10d0*/  @!P0 BRA `(.L_x_174) ;  /* 0x0000000000148947 */ /* 0x000fea0003800000 */
[----:B0-----:R-:W0:Y:S02]  /*10e0*/  LDC.64 R4, c[0x0][0xa08] ;  /* 0x00028200ff047b82 */ /* 0x001e240000000a00 */
[----:B0-----:R-:W-:-:S05]  /*10f0*/  IMAD.WIDE R4, R19, 0x4, R4 ;  /* 0x0000000413047825 */ /* 0x001fca00078e0204 */
[----:B-----5:R-:W2:Y:S04]  /*1100*/  LDG.E R64, desc[UR56][R4.64] ;  /* 0x0000003804407981 */ /* 0x020ea8000c1e1900 */
[----:B------:R-:W2:Y:S02]  /*1110*/  LDG.E R7, desc[UR56][R4.64+0x4] ;  /* 0x0000043804077981 */ /* 0x000ea4000c1e1900 */
[----:B--2---:R-:W-:-:S07]  /*1120*/  IMAD.IADD R64, R7, 0x1, -R64 ;  /* 0x0000000107407824 */ /* 0x004fce00078e0a40 */
.L_x_174:
[----:B-----5:R-:W-:Y:S01]  /*1130*/  IMAD.IADD R64, R64, 0x1, -R3 ;  /* 0x0000000140407824 */ /* 0x020fe200078e0a03 */
[----:B------:R-:W-:Y:S01]  /*1140*/  PLOP3.LUT P0, PT, PT, PT, PT, 0x80, 0x0 ;  /* 0x000000000000781c */ /* 0x000fe20003f0f070 */
[----:B------:R-:W-:Y:S01]  /*1150*/  IMAD.MOV.U32 R23, RZ, RZ, R33 ;  /* 0x000000ffff177224 */ /* 0x000fe200078e0021 */
[----:B------:R-:W-:Y:S01]  /*1160*/  CS2R R20, SRZ ;  /* 0x0000000000147805 */ /* 0x000fe2000001ff00 */
[C---:B------:R-:W-:Y:S01]  /*1170*/  VIADD R0, R64.reuse, 0x8f ;  /* 0x0000008f40007836 */ /* 0x040fe20000000000 */
[----:B------:R-:W-:Y:S01]  /*1180*/  ISETP.GE.AND P1, PT, R64, 0x1, PT ;  /* 0x000000014000780c */ /* 0x000fe20003f26270 */
[----:B------:R-:W-:Y:S01]  /*1190*/  IMAD.MOV.U32 R22, RZ, RZ, R34 ;  /* 0x000000ffff167224 */ /* 0x000fe200078e0022 */
[----:B------:R-:W-:Y:S01]  /*11a0*/  CS2R R38, SRZ ;  /* 0x0000000000267805 */ /* 0x000fe2000001ff00 */
[----:B------:R-:W-:Y:S01]  /*11b0*/  IMAD.HI R0, R0, 0x38e38e39, RZ ;  /* 0x38e38e3900007827 */ /* 0x000fe200078e02ff */
[----:B------:R-:W-:Y:S02]  /*11c0*/  CS2R R42, SRZ ;  /* 0x00000000002a7805 */ /* 0x000fe4000001ff00 */
[----:B------:R-:W-:-:S02]  /*11d0*/  CS2R R44, SRZ ;  /* 0x00000000002c7805 */ /* 0x000fc4000001ff00 */
[----:B------:R-:W-:Y:S01]  /*11e0*/  CS2R R36, SRZ ;  /* 0x0000000000247805 */ /* 0x000fe2000001ff00 */
[----:B------:R-:W-:Y:S01]  /*11f0*/  IMAD.MOV.U32 R71, RZ, RZ, RZ ;  /* 0x000000ffff477224 */ /* 0x000fe200078e00ff */
[----:B------:R-:W-:Y:S02]  /*1200*/  SHF.R.U32.HI R3, RZ, 0x1f, R0 ;  /* 0x0000001fff037819 */ /* 0x000fe40000011600 */
[----:B------:R-:W-:Y:S02]  /*1210*/  CS2R R46, SRZ ;  /* 0x00000000002e7805 */ /* 0x000fe4000001ff00 */
[----:B------:R-:W-:Y:S02]  /*1220*/  CS2R R48, SRZ ;  /* 0x0000000000307805 */ /* 0x000fe4000001ff00 */
[----:B------:R-:W-:Y:S02]  /*1230*/  CS2R R50, SRZ ;  /* 0x0000000000327805 */ /* 0x000fe4000001ff00 */
[----:B------:R-:W-:Y:S01]  /*1240*/  LEA.HI.SX32 R104, R0, R3, 0x1b ;  /* 0x0000000300687211 */ /* 0x000fe200078fdaff */
[----:B------:R-:W-:Y:S01]  /*1250*/  IMAD.MOV.U32 R3, RZ, RZ, RZ ;  /* 0x000000ffff037224 */ /* 0x000fe200078e00ff */
[----:B------:R-:W-:Y:S01]  /*1260*/  CS2R R40, SRZ ;  /* 0x0000000000287805 */ /* 0x000fe2000001ff00 */
[----:B------:R-:W-:Y:S01]  /*1270*/  IMAD.MOV.U32 R0, RZ, RZ, RZ ;  /* 0x000000ffff007224 */ /* 0x000fe200078e00ff */
[----:B------:R-:W-:Y:S01]  /*1280*/  CS2R R52, SRZ ;  /* 0x0000000000347805 */ /* 0x000fe2000001ff00 */
[----:B------:R-:W-:Y:S01]  /*1290*/  IMAD.MOV.U32 R54, RZ, RZ, RZ ;  /* 0x000000ffff367224 */ /* 0x000fe200078e00ff */
[----:B------:R-:W-:-:S02]  /*12a0*/  CS2R R56, SRZ ;  /* 0x0000000000387805 */ /* 0x000fc4000001ff00 */
[----:B------:R-:W-:Y:S02]  /*12b0*/  CS2R R72, SRZ ;  /* 0x0000000000487805 */ /* 0x000fe4000001ff00 */
[----:B------:R-:W-:Y:S02]  /*12c0*/  CS2R R60, SRZ ;  /* 0x00000000003c7805 */ /* 0x000fe4000001ff00 */
[----:B------:R-:W-:Y:S02]  /*12d0*/  CS2R R76, SRZ ;  /* 0x00000000004c7805 */ /* 0x000fe4000001ff00 */
[----:B------:R-:W-:Y:S02]  /*12e0*/  CS2R R14, SRZ ;  /* 0x00000000000e7805 */ /* 0x000fe4000001ff00 */
[----:B------:R-:W-:Y:S02]  /*12f0*/  CS2R R68, SRZ ;  /* 0x0000000000447805 */ /* 0x000fe4000001ff00 */
[----:B------:R-:W-:Y:S01]  /*1300*/  CS2R R78, SRZ ;  /* 0x00000000004e7805 */ /* 0x000fe2000001ff00 */
[----:B------:R-:W-:Y:S01]  /*1310*/  IMAD.MOV.U32 R65, RZ, RZ, RZ ;  /* 0x000000ffff417224 */ /* 0x000fe200078e00ff */
[----:B------:R-:W-:-:S02]  /*1320*/  CS2R R74, SRZ ;  /* 0x00000000004a7805 */ /* 0x000fc4000001ff00 */
[----:B------:R-:W-:Y:S01]  /*1330*/  CS2R R80, SRZ ;  /* 0x0000000000507805 */ /* 0x000fe2000001ff00 */
[----:B------:R-:W-:Y:S01]  /*1340*/  IMAD.MOV.U32 R24, RZ, RZ, RZ ;  /* 0x000000ffff187224 */ /* 0x000fe200078e00ff */
[----:B0-----:R-:W-:Y:S01]  /*1350*/  CS2R R6, SRZ ;  /* 0x0000000000067805 */ /* 0x001fe2000001ff00 */
[----:B------:R-:W-:Y:S02]  /*1360*/  IMAD.MOV.U32 R26, RZ, RZ, RZ ;  /* 0x000000ffff1a7224 */ /* 0x000fe400078e00ff */
[----:B------:R-:W-:Y:S02]  /*1370*/  IMAD.MOV.U32 R83, RZ, RZ, RZ ;  /* 0x000000ffff537224 */ /* 0x000fe400078e00ff */
[----:B------:R-:W-:Y:S02]  /*1380*/  IMAD.MOV.U32 R85, RZ, RZ, RZ ;  /* 0x000000ffff557224 */ /* 0x000fe400078e00ff */
[----:B------:R-:W-:Y:S01]  /*1390*/  IMAD.MOV.U32 R8, RZ, RZ, RZ ;  /* 0x000000ffff087224 */ /* 0x000fe200078e00ff */
[----:B------:R-:W-:Y:S06]  /*13a0*/  @!P1 BRA `(.L_x_175) ;  /* 0x0000007c000c9947 */ /* 0x000fec0003800000 */
[----:B------:R-:W0:Y:S01]  /*13b0*/  SHFL.IDX PT, R0, R151, RZ, 0x1f ;  /* 0x00001fff97007589 */ /* 0x000e2200000e0000 */
[----:B------:R-:W-:-:S04]  /*13c0*/  UIADD3 UR6, UR36, 0x24300, URZ ;  /* 0x0002430024067890 */ /* 0x000fc8000fffe03f */
[----:B------:R-:W-:-:S06]  /*13d0*/  ULOP3.LUT UP0, URZ, UR6, 0x9f, URZ, 0xc0, !UPT ;  /* 0x0000009f063f7892 */ /* 0x000fcc000f80c03f */
[----:B------:R-:W-:Y:S02]  /*13e0*/  PLOP3.LUT P0, PT, PT, PT, UP0, 0x80, 0x0 ;  /* 0x000000000000781c */ /* 0x000fe40003f0f008 */
[----:B0-----:R-:W-:-:S13]  /*13f0*/  R2UR UR38, R0 ;  /* 0x00000000002672ca */ /* 0x001fda00000e0000 */
[----:B------:R-:W-:-:S04]  /*1400*/  UIMAD.WIDE UR4, UR38, 0x55555556, URZ ;  /* 0x55555556260478a5 */ /* 0x000fc8000f8e023f */
[----:B------:R-:W-:-:S04]  /*1410*/  ULEA.HI UR5, UR5, UR5, URZ, 0x1 ;  /* 0x0000000505057291 */ /* 0x000fc8000f8f083f */
[----:B------:R-:W-:-:S04]  /*1420*/  UIMAD UR40, UR5, -0x3, UR38 ;  /* 0xfffffffd052878a4 */ /* 0x000fc8000f8e0226 */
[----:B------:R-:W-:-:S04]  /*1430*/  ULEA UR4, UR40, UR6, 0xb ;  /* 0x0000000628047291 */ /* 0x000fc8000f8e583f */
[----:B------:R-:W-:-:S04]  /*1440*/  USHF.R.U32.HI UR4, URZ, 0x4, UR4 ;  /* 0x000000043f047899 */ /* 0x000fc80008011604 */
[----:B------:R-:W-:Y:S01]  /*1450*/  ULOP3.LUT UR37, UR4, 0x3fff, URZ, 0xc0, !UPT ;  /* 0x00003fff04257892 */ /* 0x000fe2000f8ec03f */
[----:B------:R-:W-:Y:S11]  /*1460*/  @!P0 BRA `(.L_x_176) ;  /* 0x0000000000408947 */ /* 0x000ff60003800000 */
        /* <DEDUP_REMOVED lines=16> */
.L_x_176:
[----:B------:R-:W-:Y:S02]  /*1570*/  LEA.HI R0, R149, R149, RZ, 0x1 ;  /* 0x0000009595007211 */ /* 0x000fe400078f08ff */
[----:B------:R-:W-:Y:S02]  /*1580*/  ISETP.NE.AND P0, PT, R17, 0x3, PT ;  /* 0x000000031100780c */ /* 0x000fe40003f05270 */
[----:B------:R-:W-:-:S05]  /*1590*/  LOP3.LUT R0, R0, 0xfffffffe, RZ, 0xc0, !PT ;  /* 0xfffffffe00007812 */ /* 0x000fca00078ec0ff */
[----:B------:R-:W-:-:S05]  /*15a0*/  IMAD.IADD R0, R149, 0x1, -R0 ;  /* 0x0000000195007824 */ /* 0x000fca00078e0a00 */
[----:B------:R-:W-:-:S04]  /*15b0*/  SHF.L.U32 R0, R0, 0x1f, RZ ;  /* 0x0000001f00007819 */ /* 0x000fc800000006ff */
[----:B------:R-:W0:Y:S02]  /*15c0*/  SYNCS.PHASECHK.TRANS64.TRYWAIT P1, [UR36+0x31c00], R0 ;  /* 0x031c0000ff0075a7 */ /* 0x000e240008020164 */
[----:B0-----:R-:W-:Y:S05]  /*15d0*/  @!P1 BRA `(.L_x_177) ;  /* 0x000000f000d49947 */ /* 0x001fea0003800000 */
.L_x_334:
[----:B------:R-:W-:Y:S05]  /*15e0*/  @!P0 BRA `(.L_x_178) ;  /* 0x0000000000048947 */ /* 0x000fea0003800000 */
[----:B------:R-:W-:Y:S01]  /*15f0*/  BPT.TRAP 0x1 ;  /* 0x000000040000795c */ /* 0x000fe20000300000 */
.L_x_178:
[----:B------:R-:W-:Y:S01]  /*1600*/  IMAD.U32 R4, RZ, RZ, UR39 ;  /* 0x00000027ff047e24 */ /* 0x000fe2000f8e00ff */
[----:B0-----:R-:W-:-:S04]  /*1610*/  SHF.L.U32 R3, R16, 0x1f, RZ ;  /* 0x0000001f10037819 */ /* 0x001fc800000006ff */
[----:B------:R-:W-:-:S04]  /*1620*/  LEA R4, R4, UR36, 0x3 ;  /* 0x0000002404047c11 */ /* 0x000fc8000f8e18ff */
[----:B------:R0:W1:Y:S01]  /*1630*/  SYNCS.PHASECHK.TRANS64.TRYWAIT P2, [R4+URZ+0x31c30], R3 ;  /* 0x031c3003040075a7 */ /* 0x000062000804017f */
[----:B------:R-:W-:Y:S05]  /*1640*/  @!P0 BRA `(.L_x_179) ;  /* 0x0000000000048947 */ /* 0x000fea0003800000 */
[----:B------:R-:W-:Y:S01]  /*1650*/  BPT.TRAP 0x1 ;  /* 0x000000040000795c */ /* 0x000fe20000300000 */
.L_x_179:
[----:B------:R-:W2:Y:S01]  /*1660*/  S2R R0, SR_TID.X ;  /* 0x0000000000007919 */ /* 0x000ea20000002100 */
[----:B------:R-:W-:Y:S01]  /*1670*/  IMAD.MOV.U32 R71, RZ, RZ, RZ ;  /* 0x000000ffff477224 */ /* 0x000fe200078e00ff */
[----:B--2---:R-:W-:Y:S01]  /*1680*/  LOP3.LUT P1, RZ, R0, 0x7f, RZ, 0xc0, !PT ;  /* 0x0000007f00ff7812 */ /* 0x004fe2000782c0ff */
[----:B-1----:R-:W-:-:S12]  /*1690*/  @P2 BRA `(.L_x_180) ;  /* 0x0000000000082947 */ /* 0x002fd80003800000 */
[----:B------:R-:W1:Y:S02]  /*16a0*/  SYNCS.PHASECHK.TRANS64.TRYWAIT P2, [R4+URZ+0x31c30], R3 ;  /* 0x031c3003040075a7 */ /* 0x000e64000804017f */
[----:B-1----:R-:W-:Y:S05]  /*16b0*/  @!P2 BRA `(.L_x_181) ;  /* 0x000000f000b4a947 */ /* 0x002fea0003800000 */
.L_x_180:
        /* <DEDUP_REMOVED lines=26> */
[----:B------:R-:W-:Y:S01]  /*1860*/  UMOV UR7, 0x80000020 ;  /* 0x8000002000077882 */ /* 0x000fe20000000000 */
[----:B------:R-:W-:Y:S01]  /*1870*/  HGMMA.64x16x16.F32 R96, gdesc[UR24], RZ, !UPT, gsb0 ;  /* 0x00200000186079f0 */ /* 0x000fe2000c0008ff */
[----:B------:R-:W-:Y:S01]  /*1880*/  UIADD3 UR8, UR26, 0xc0, URZ ;  /* 0x000000c01a087890 */ /* 0x000fe2000fffe03f */
[C---:B------:R-:W-:Y:S01]  /*1890*/  ISETP.GT.AND P1, PT, R5.reuse, 0x69, PT ;  /* 0x000000690500780c */ /* 0x040fe20003f24270 */
[----:B------:R-:W-:Y:S01]  /*18a0*/  UIADD3 UR9, UR26, 0x100, URZ ;  /* 0x000001001a097890 */ /* 0x000fe2000fffe03f */
[----:B------:R-:W-:Y:S01]  /*18b0*/  ISETP.GT.AND P0, PT, R5, 0x70, PT ;  /* 0x000000700500780c */ /* 0x000fe20003f04270 */
[----:B------:R-:W-:-:S02]  /*18c0*/  UIADD3 UR10, UR26, 0x140, URZ ;  /* 0x000001401a0a7890 */ /* 0x000fc4000fffe03f */
[----:B------:R-:W-:Y:S02]  /*18d0*/  UIADD3 UR11, UR26, 0x180, URZ ;  /* 0x000001801a0b7890 */ /* 0x000fe4000fffe03f */
[----:B------:R-:W-:Y:S02]  /*18e0*/  UIADD3 UR12, UR26, 0x240, URZ ;  /* 0x000002401a0c7890 */ /* 0x000fe4000fffe03f */
[----:B------:R-:W-:Y:S02]  /*18f0*/  UIADD3 UR13, UR26, 0x3c0, URZ ;  /* 0x000003c01a0d7890 */ /* 0x000fe4000fffe03f */
[----:B------:R-:W-:Y:S01]  /*1900*/  UIADD3 UR14, UR26, 0x242, URZ ;  /* 0x000002421a0e7890 */ /* 0x000fe2000fffe03f */
[----:B------:R-:W-:Y:S01]  /*1910*/  UMOV UR15, 0x80000020 ;  /* 0x80000020000f7882 */ /* 0x000fe20000000000 */
[----:B------:R-:W-:Y:S02]  /*1920*/  UIADD3 UR16, UR24, 0x600, URZ ;  /* 0x0000060018107890 */ /* 0x000fe4000fffe03f */
[----:B------:R-:W-:Y:S01]  /*1930*/  UIADD3 UR18, UR26, 0x480, URZ ;  /* 0x000004801a127890 */ /* 0x000fe2000fffe03f */
[----:B------:R-:W-:Y:S01]  /*1940*/  UMOV UR17, 0x80000020 ;  /* 0x8000002000117882 */ /* 0x000fe20000000000 */
[----:B------:R-:W-:Y:S01]  /*1950*/  UMOV UR19, 0x80000020 ;  /* 0x8000002000137882 */ /* 0x000fe20000000000 */
[----:B------:R-:W-:-:S02]  /*1960*/  UIADD3 UR20, UR24, 0x602, URZ ;  /* 0x0000060218147890 */ /* 0x000fc4000fffe03f */
[----:B------:R-:W-:Y:S01]  /*1970*/  UIADD3 UR22, UR26, 0x482, URZ ;  /* 0x000004821a167890 */ /* 0x000fe2000fffe03f */
[----:B------:R-:W-:Y:S01]  /*1980*/  UMOV UR21, 0x80000020 ;  /* 0x8000002000157882 */ /* 0x000fe20000000000 */
        /* <DEDUP_REMOVED lines=12> */
[----:B------:R-:W-:Y:S01]  /*1a50*/  UMOV UR5, UR25 ;  /* 0x0000001900057c82 */ /* 0x000fe20008000000 */
[----:B------:R-:W-:Y:S01]  /*1a60*/  UMOV UR6, UR8 ;  /* 0x0000000800067c82 */ /* 0x000fe20008000000 */
[----:B------:R-:W-:Y:S01]  /*1a70*/  UMOV UR7, 0x80000020 ;  /* 0x8000002000077882 */ /* 0x000fe20000000000 */
[----:B------:R-:W-:Y:S01]  /*1a80*/  UIADD3 UR8, UR26, 0x1c0, URZ ;  /* 0x000001c01a087890 */ /* 0x000fe2000fffe03f */
        /* <DEDUP_REMOVED lines=88> */
[----:B------:R-:W-:Y:S01]  /*2010*/  UMOV UR8, UR10 ;  /* 0x0000000a00087c82 */ /* 0x000fe20008000000 */
[----:B------:R-:W-:Y:S01]  /*2020*/  UMOV UR10, UR12 ;  /* 0x0000000c000a7c82 */ /* 0x000fe20008000000 */
        /* <DEDUP_REMOVED lines=272> */
[----:B------:R-:W-:Y:S01]  /*3130*/  FSEL R60, R49, -INF , P2 ;  /* 0xff800000313c7808 */ /* 0x000fe20001000000 */
[----:B------:R-:W-:Y:S01]  /*3140*/  ULDC UR6, c[0x0][0x988] ;  /* 0x0002620000067ab9 */ /* 0x000fe20000000800 */
[----:B------:R-:W-:-:S02]  /*3150*/  FMNMX.FTZ R3, R116, R3, !PT ;  /* 0x0000000374037209 */ /* 0x000fc40007810000 */
[----:B------:R-:W-:Y:S02]  /*3160*/  FSEL R76, R52, -INF , P6 ;  /* 0xff800000344c7808 */ /* 0x000fe40003000000 */
[----:B------:R-:W-:Y:S02]  /*3170*/  FMNMX.FTZ R3, R60, R3, !PT ;  /* 0x000000033c037209 */ /* 0x000fe40007810000 */
[----:B------:R-:W-:Y:S02]  /*3180*/  FSEL R52, R63, -INF , P4 ;  /* 0xff8000003f347808 */ /* 0x000fe40002000000 */
[----:B------:R-:W-:Y:S02]  /*3190*/  ISETP.GT.AND P4, PT, R5, 0x60, PT ;  /* 0x000000600500780c */ /* 0x000fe40003f84270 */
[----:B------:R-:W-:Y:S02]  /*31a0*/  FSEL R118, R53, -INF , P5 ;  /* 0xff80000035767808 */ /* 0x000fe40002800000 */
[----:B------:R-:W-:-:S02]  /*31b0*/  FMNMX.FTZ R3, R76, R3, !PT ;  /* 0x000000034c037209 */ /* 0x000fc40007810000 */
[----:B------:R-:W-:Y:S02]  /*31c0*/  FSEL R50, R50, -INF , P3 ;  /* 0xff80000032327808 */ /* 0x000fe40001800000 */
[----:B------:R-:W-:Y:S02]  /*31d0*/  ISETP.GT.AND P3, PT, R5, 0x61, PT ;  /* 0x000000610500780c */ /* 0x000fe40003f64270 */
[----:B------:R-:W-:Y:S02]  /*31e0*/  FMNMX.FTZ R3, R118, R3, !PT ;  /* 0x0000000376037209 */ /* 0x000fe40007810000 */
[----:B------:R-:W-:Y:S02]  /*31f0*/  FSEL R56, R51, -INF , P2 ;  /* 0xff80000033387808 */ /* 0x000fe40001000000 */
[----:B------:R-:W-:Y:S02]  /*3200*/  ISETP.GT.AND P2, PT, R5, 0x68, PT ;  /* 0x000000680500780c */ /* 0x000fe40003f44270 */
[----:B------:R-:W-:-:S02]  /*3210*/  FSEL R54, R54, -INF , P6 ;  /* 0xff80000036367808 */ /* 0x000fc40003000000 */
[----:B------:R-:W-:Y:S01]  /*3220*/  ISETP.GT.AND P6, PT, R5, 0x89, PT ;  /* 0x000000890500780c */ /* 0x000fe20003fc4270 */
[----:B------:R-:W-:Y:S02]  /*3230*/  WARPGROUP.DEPBAR.LE gsb0, 0x0 ;  /* 0x00008000000079c5 */ /* 0x000fe40000010000 */
[----:B------:R-:W-:Y:S01]  /*3240*/  WARPGROUP.ARRIVE ;  /* 0x00000000000079c5 */ /* 0x000fe20000000000 */
[----:B------:R-:W-:Y:S02]  /*3250*/  FSEL R138, R45, -INF , P1 ;  /* 0xff8000002d8a7808 */ /* 0x000fe40000800000 */
[----:B------:R-:W-:Y:S02]  /*3260*/  ISETP.GT.AND P1, PT, R5, 0x71, PT ;  /* 0x000000710500780c */ /* 0x000fe40003f24270 */
[----:B------:R-:W-:Y:S01]  /*3270*/  FSEL R124, R40, -INF , P4 ;  /* 0xff800000287c7808 */ /* 0x000fe20002000000 */
[----:B------:R-:W-:Y:S01]  /*3280*/  HGMMA.64x16x16.F32 R32, gdesc[UR20], R32, gsb0 ;  /* 0x00200000142079f0 */ /* 0x000fe20008000820 */
[----:B------:R-:W-:Y:S01]  /*3290*/  UIADD3 UR22, UR26, 0x682, URZ ;  /* 0x000006821a167890 */ /* 0x000fe2000fffe03f */
[----:B------:R-:W-:Y:S01]  /*32a0*/  FSEL R40, R55, -INF , P5 ;  /* 0xff80000037287808 */ /* 0x000fe20002800000 */
[----:B------:R-:W-:Y:S01]  /*32b0*/  UMOV UR23, 0x80000020 ;  /* 0x8000002000177882 */ /* 0x000fe20000000000 */
[----:B------:R-:W-:-:S02]  /*32c0*/  ISETP.GT.AND P5, PT, R5, 0x88, PT ;  /* 0x000000880500780c */ /* 0x000fc40003fa4270 */
[----:B------:R-:W-:Y:S02]  /*32d0*/  FSEL R134, R41, -INF , P3 ;  /* 0xff80000029867808 */ /* 0x000fe40001800000 */
[----:B------:R-:W-:Y:S02]  /*32e0*/  FMNMX.FTZ R3, R124, R3, !PT ;  /* 0x000000037c037209 */ /* 0x000fe40007810000 */
[----:B------:R-:W-:Y:S02]  /*32f0*/  FSEL R136, R44, -INF , P2 ;  /* 0xff8000002c887808 */ /* 0x000fe40001000000 */
[----:B------:R-:W-:Y:S02]  /*3300*/  FMNMX.FTZ R3, R134, R3, !PT ;  /* 0x0000000386037209 */ /* 0x000fe40007810000 */
[----:B------:R-:W-:Y:S02]  /*3310*/  FSEL R46, R46, -INF , P2 ;  /* 0xff8000002e2e7808 */ /* 0x000fe40001000000 */
[----:B------:R-:W-:-:S02]  /*3320*/  FMNMX.FTZ R3, R136, R3, !PT ;  /* 0x0000000388037209 */ /* 0x000fc40007810000 */
[C---:B------:R-:W-:Y:S02]  /*3330*/  ISETP.GT.AND P2, PT, R5.reuse, 0x79, PT ;  /* 0x000000790500780c */ /* 0x040fe40003f44270 */
[----:B------:R-:W-:Y:S02]  /*3340*/  FMNMX.FTZ R3, R138, R3, !PT ;  /* 0x000000038a037209 */ /* 0x000fe40007810000 */
[----:B------:R-:W-:Y:S02]  /*3350*/  FSEL R42, R42, -INF , P4 ;  /* 0xff8000002a2a7808 */ /* 0x000fe40002000000 */
[----:B------:R-:W-:Y:S02]  /*3360*/  ISETP.GT.AND P4, PT, R5, 0x81, PT ;  /* 0x000000810500780c */ /* 0x000fe40003f84270 */
[----:B------:R-:W-:Y:S01]  /*3370*/  P2R R15, PR, RZ, 0x4 ;  /* 0x00000004ff0f7803 */ /* 0x000fe20000000000 */
[----:B------:R-:W-:Y:S02]  /*3380*/  WARPGROUP.DEPBAR.LE gsb0, 0x0 ;  /* 0x00008000000079c5 */ /* 0x000fe40000010000 */
[----:B------:R-:W-:Y:S01]  /*3390*/  WARPGROUP.ARRIVE ;  /* 0x00000000000079c5 */ /* 0x000fe20000000000 */
[----:B------:R-:W-:-:S02]  /*33a0*/  FSEL R142, R33, -INF , P1 ;  /* 0xff800000218e7808 */ /* 0x000fc40000800000 */
[----:B------:R-:W-:Y:S02]  /*33b0*/  P2R R33, PR, RZ, 0x2 ;  /* 0x00000002ff217803 */ /* 0x000fe40000000000 */
[----:B------:R-:W-:Y:S01]  /*33c0*/  ISETP.GT.AND P1, PT, R5, 0x70, PT ;  /* 0x000000700500780c */ /* 0x000fe20003f24270 */
[----:B------:R-:W-:Y:S01]  /*33d0*/  HGMMA.64x16x16.F32 R24, gdesc[UR20], R24, gsb0 ;  /* 0x00200000141879f0 */ /* 0x000fe20008000818 */
[----:B------:R-:W-:Y:S02]  /*33e0*/  FSEL R140, R32, -INF , P0 ;  /* 0xff800000208c7808 */ /* 0x000fe40000000000 */
[----:B------:R-:W-:Y:S02]  /*33f0*/  FSEL R34, R34, -INF , P1 ;  /* 0xff80000022227808 */ /* 0x000fe40000800000 */
[----:B------:R-:W-:Y:S02]  /*3400*/  ISETP.NE.AND P1, PT, R33, RZ, PT ;  /* 0x000000ff2100720c */ /* 0x000fe40003f25270 */
[----:B------:R-:W-:-:S02]  /*3410*/  ISETP.GT.AND P0, PT, R5, 0x78, PT ;  /* 0x000000780500780c */ /* 0x000fc40003f04270 */
[----:B------:R-:W-:Y:S02]  /*3420*/  FMNMX.FTZ R3, R140, R3, !PT ;  /* 0x000000038c037209 */ /* 0x000fe40007810000 */
[----:B------:R-:W-:Y:S02]  /*3430*/  FSEL R53, R36, -INF , P0 ;  /* 0xff80000024357808 */ /* 0x000fe40000000000 */
[----:B------:R-:W-:Y:S01]  /*3440*/  FMNMX.FTZ R0, R142, R3, !PT ;  /* 0x000000038e007209 */ /* 0x000fe20007810000 */
[----:B------:R-:W-:Y:S01]  /*3450*/  IMAD.U32 R3, RZ, RZ, UR6 ;  /* 0x00000006ff037e24 */ /* 0x000fe2000f8e00ff */
[----:B------:R-:W-:Y:S02]  /*3460*/  FSEL R32, R43, -INF , P3 ;  /* 0xff8000002b207808 */ /* 0x000fe40001800000 */
[----:B------:R-:W-:Y:S02]  /*3470*/  FSEL R59, R37, -INF , P2 ;  /* 0xff800000253b7808 */ /* 0x000fe40001000000 */
[----:B------:R-:W-:-:S02]  /*3480*/  FMNMX.FTZ R0, R53, R0, !PT ;  /* 0x0000000035007209 */ /* 0x000fc40007810000 */
[----:B------:R-:W-:Y:S02]  /*3490*/  ISETP.GT.AND P3, PT, R5, 0x80, PT ;  /* 0x000000800500780c */ /* 0x000fe40003f64270 */
[----:B------:R-:W-:Y:S02]  /*34a0*/  FMNMX.FTZ R0, R59, R0, !PT ;  /* 0x000000003b007209 */ /* 0x000fe40007810000 */
[----:B------:R-:W-:Y:S02]  /*34b0*/  P2R R21, PR, RZ, 0x1 ;  /* 0x00000001ff157803 */ /* 0x000fe40000000000 */
[----:B------:R-:W-:Y:S01]  /*34c0*/  ISETP.GT.AND P0, PT, R5, 0x69, PT ;  /* 0x000000690500780c */ /* 0x000fe20003f04270 */
[----:B------:R-:W-:Y:S02]  /*34d0*/  WARPGROUP.DEPBAR.LE gsb0, 0x0 ;  /* 0x00008000000079c5 */ /* 0x000fe40000010000 */
[----:B------:R-:W-:Y:S02]  /*34e0*/  FSEL R49, R28, -INF , P5 ;  /* 0xff8000001c317808 */ /* 0x000fe40002800000 */
[----:B------:R-:W-:-:S02]  /*34f0*/  FSEL R28, R35, -INF , P1 ;  /* 0xff800000231c7808 */ /* 0x000fc40000800000 */
[----:B------:R-:W-:Y:S02]  /*3500*/  ISETP.NE.AND P1, PT, R9, RZ, PT ;  /* 0x000000ff0900720c */ /* 0x000fe40003f25270 */
[----:B------:R-:W-:Y:S02]  /*3510*/  FMNMX.FTZ R9, R98, R99, !PT ;  /* 0x0000006362097209 */ /* 0x000fe40007810000 */
[----:B------:R-:W-:Y:S02]  /*3520*/  FSEL R37, R24, -INF , P3 ;  /* 0xff80000018257808 */ /* 0x000fe40001800000 */
[----:B------:R-:W-:Y:S02]  /*3530*/  FMNMX.FTZ R9, R102, R9, !PT ;  /* 0x0000000966097209 */ /* 0x000fe40007810000 */
[----:B------:R-:W-:Y:S02]  /*3540*/  FSEL R57, R25, -INF , P4 ;  /* 0xff80000019397808 */ /* 0x000fe40002000000 */
[----:B------:R-:W-:-:S02]  /*3550*/  FMNMX.FTZ R9, R6, R9, !PT ;  /* 0x0000000906097209 */ /* 0x000fc40007810000 */
[----:B------:R-:W-:Y:S01]  /*3560*/  FMNMX.FTZ R0, R37, R0, !PT ;  /* 0x0000000025007209 */ /* 0x000fe20007810000 */
[----:B------:R-:W-:Y:S01]  /*3570*/  @!P1 VIADD R4, R4, 0x31c40 ;  /* 0x00031c4004049836 */ /* 0x000fe20000000000 */
[----:B------:R-:W-:Y:S02]  /*3580*/  FMNMX.FTZ R9, R90, R9, !PT ;  /* 0x000000095a097209 */ /* 0x000fe40007810000 */
[----:B------:R-:W-:Y:S02]  /*3590*/  FMNMX.FTZ R0, R57, R0, !PT ;  /* 0x0000000039007209 */ /* 0x000fe40007810000 */
[----:B------:R-:W-:Y:S02]  /*35a0*/  FMNMX.FTZ R9, R8, R9, !PT ;  /* 0x0000000908097209 */ /* 0x000fe40007810000 */
[----:B------:R-:W-:Y:S02]  /*35b0*/  FSEL R51, R29, -INF , P6 ;  /* 0xff8000001d337808 */ /* 0x000fe40003000000 */
[----:B------:R-:W-:-:S02]  /*35c0*/  FMNMX.FTZ R9, R94, R9, !PT ;  /* 0x000000095e097209 */ /* 0x000fc40007810000 */
[----:B------:R-:W-:Y:S02]  /*35d0*/  FMNMX.FTZ R0, R49, R0, !PT ;  /* 0x0000000031007209 */ /* 0x000fe40007810000 */
[----:B------:R-:W-:Y:S02]  /*35e0*/  FMNMX.FTZ R9, R12, R9, !PT ;  /* 0x000000090c097209 */ /* 0x000fe40007810000 */
[----:B------:R-:W-:Y:S02]  /*35f0*/  FMNMX.FTZ R11, R51, R0, !PT ;  /* 0x00000000330b7209 */ /* 0x000fe40007810000 */
[----:B------:R-:W-:Y:S02]  /*3600*/  FMNMX.FTZ R9, R82, R9, !PT ;  /* 0x0000000952097209 */ /* 0x000fe40007810000 */
[----:B------:R-:W-:Y:S01]  /*3610*/  FSEL R24, R47, -INF , P0 ;  /* 0xff8000002f187808 */ /* 0x000fe20000000000 */
[----:B------:R-:W0:Y:S01]  /*3620*/  SHFL.BFLY PT, R0, R11, 0x2, 0x1f ;  /* 0x0c401f000b007f89 */ /* 0x000e2200000e0000 */
[----:B------:R-:W-:-:S02]  /*3630*/  FMNMX.FTZ R9, R14, R9, !PT ;  /* 0x000000090e097209 */ /* 0x000fc40007810000 */
[----:B------:R-:W-:Y:S02]  /*3640*/  ISETP.NE.AND P0, PT, R21, RZ, PT ;  /* 0x000000ff1500720c */ /* 0x000fe40003f05270 */
[----:B------:R-:W-:Y:S02]  /*3650*/  FMNMX.FTZ R9, R86, R9, !PT ;  /* 0x0000000956097209 */ /* 0x000fe40007810000 */
[----:B------:R-:W-:Y:S02]  /*3660*/  FSEL R38, R38, -INF , P0 ;  /* 0xff80000026267808 */ /* 0x000fe40000000000 */
[----:B------:R-:W-:Y:S02]  /*3670*/  FMNMX.FTZ R9, R20, R9, !PT ;  /* 0x0000000914097209 */ /* 0x000fe40007810000 */
[----:B------:R-:W-:Y:S02]  /*3680*/  FSEL R26, R26, -INF , P3 ;  /* 0xff8000001a1a7808 */ /* 0x000fe40001800000 */
[----:B------:R-:W-:-:S02]  /*3690*/  FMNMX.FTZ R9, R74, R9, !PT ;  /* 0x000000094a097209 */ /* 0x000fc40007810000 */
[----:B------:R-:W-:Y:S02]  /*36a0*/  FSEL R30, R30, -INF , P5 ;  /* 0xff8000001e1e7808 */ /* 0x000fe40002800000 */
[----:B------:R-:W-:Y:S02]  /*36b0*/  FMNMX.FTZ R9, R66, R9, !PT ;  /* 0x0000000942097209 */ /* 0x000fe40007810000 */
[----:B------:R-:W-:Y:S02]  /*36c0*/  ISETP.NE.AND P0, PT, R7, RZ, PT ;  /* 0x000000ff0700720c */ /* 0x000fe40003f05270 */
[----:B------:R-:W-:Y:S02]  /*36d0*/  FMNMX.FTZ R9, R78, R9, !PT ;  /* 0x000000094e097209 */ /* 0x000fe40007810000 */
[----:B------:R-:W-:Y:S02]  /*36e0*/  @!P1 PRMT R4, RZ, 0x654, R4 ;  /* 0x00000654ff049816 */ /* 0x000fe40000000004 */
[----:B------:R-:W-:-:S02]  /*36f0*/  FMNMX.FTZ R9, R68, R9, !PT ;  /* 0x0000000944097209 */ /* 0x000fc40007810000 */
[----:B0-----:R-:W-:Y:S01]  /*3700*/  FMNMX.FTZ R13, R11, R0, !PT ;  /* 0x000000000b0d7209 */ /* 0x001fe20007810000 */
[----:B------:R0:W-:Y:S01]  /*3710*/  @!P1 SYNCS.ARRIVE.TRANS64.RED.A1T0 RZ, [R4+URZ], RZ ;  /* 0x000000ff04ff99a7 */ /* 0x0001e2000810043f */
[----:B------:R-:W-:-:S03]  /*3720*/  FMNMX.FTZ R9, R58, R9, !PT ;  /* 0x000000093a097209 */ /* 0x000fc60007810000 */
[----:B------:R-:W1:Y:S01]  /*3730*/  SHFL.BFLY PT, R0, R13, 0x1, 0x1f ;  /* 0x0c201f000d007f89 */ /* 0x000e6200000e0000 */
[----:B------:R-:W-:-:S04]  /*3740*/  FMNMX.FTZ R9, R48, R9, !PT ;  /* 0x0000000930097209 */ /* 0x000fc80007810000 */
[----:B------:R-:W-:-:S04]  /*3750*/  FMNMX.FTZ R9, R62, R9, !PT ;  /* 0x000000093e097209 */ /* 0x000fc80007810000 */
[----:B------:R-:W-:-:S04]  /*3760*/  FMNMX.FTZ R9, R52, R9, !PT ;  /* 0x0000000934097209 */ /* 0x000fc80007810000 */
[----:B------:R-:W-:-:S04]  /*3770*/  FMNMX.FTZ R9, R50, R9, !PT ;  /* 0x0000000932097209 */ /* 0x000fc80007810000 */
[----:B------:R-:W-:-:S04]  /*3780*/  FMNMX.FTZ R9, R56, R9, !PT ;  /* 0x0000000938097209 */ /* 0x000fc80007810000 */
[----:B------:R-:W-:Y:S02]  /*3790*/  FMNMX.FTZ R9, R54, R9, !PT ;  /* 0x0000000936097209 */ /* 0x000fe40007810000 */
[----:B-1----:R-:W-:Y:S02]  /*37a0*/  FMNMX.FTZ R0, R13, R0, !PT ;  /* 0x000000000d007209 */ /* 0x002fe40007810000 */
        /* <DEDUP_REMOVED lines=44> */
[-CC-:B------:R-:W-:Y:S01]  /*3a70*/  FFMA.FTZ R128, R128, R3.reuse, -R55.reuse ;  /* 0x0000000380807223 */ /* 0x180fe20000010837 */
[-CC-:B------:R-:W-:Y:S01]  /*3a80*/  FFMA.FTZ R84, R132, R3.reuse, -R55.reuse ;  /* 0x0000000384547223 */ /* 0x180fe20000010837 */
[----:B------:R-:W1:Y:S01]  /*3a90*/  SHFL.BFLY PT, R10, R39, 0x2, 0x1f ;  /* 0x0c401f00270a7f89 */ /* 0x000e6200000e0000 */
        /* <DEDUP_REMOVED lines=12> */
[----:B------:R-:W-:Y:S01]  /*3b60*/  FFMA.FTZ R49, R49, R3, -R55 ;  /* 0x0000000331317223 */ /* 0x000fe20000010837 */
[----:B0-----:R-:W-:-:S04]  /*3b70*/  F2FP.F16.F32.PACK_AB R4, R96, R5 ;  /* 0x000000056004723e */ /* 0x001fc800000000ff */
[----:B------:R-:W-:Y:S01]  /*3b80*/  MUFU.EX2 R100, R100 ;  /* 0x0000006400647308 */ /* 0x000fe20000000800 */
[----:B-1----:R-:W-:Y:S01]  /*3b90*/  FMNMX.FTZ R27, R39, R10, !PT ;  /* 0x0000000a271b7209 */ /* 0x002fe20007810000 */
[----:B------:R-:W-:-:S06]  /*3ba0*/  FFMA.FTZ R39, R53, R3, -R55 ;  /* 0x0000000335277223 */ /* 0x000fcc0000010837 */
[----:B------:R0:W-:Y:S01]  /*3bb0*/  MUFU.EX2 R35, R116 ;  /* 0x0000007400237308 */ /* 0x0001e20000000800 */
[----:B------:R-:W1:Y:S07]  /*3bc0*/  SHFL.BFLY PT, R10, R27, 0x1, 0x1f ;  /* 0x0c201f001b0a7f89 */ /* 0x000e6e00000e0000 */
[----:B------:R-:W-:Y:S01]  /*3bd0*/  MUFU.EX2 R15, R15 ;  /* 0x0000000f000f7308 */ /* 0x000fe20000000800 */
[----:B0-----:R-:W-:-:S07]  /*3be0*/  FFMA.FTZ R116, R51, R3, -R55 ;  /* 0x0000000333747223 */ /* 0x001fce0000010837 */
[----:B------:R-:W-:Y:S08]  /*3bf0*/  MUFU.EX2 R44, R44 ;  /* 0x0000002c002c7308 */ /* 0x000ff00000000800 */
[----:B------:R-:W-:Y:S01]  /*3c00*/  MUFU.EX2 R33, R33 ;  /* 0x0000002100217308 */ /* 0x000fe20000000800 */
[----:B-1----:R-:W-:-:S04]  /*3c10*/  FMNMX.FTZ R10, R27, R10, !PT ;  /* 0x0000000a1b0a7209 */ /* 0x002fc80007810000 */
[C---:B------:R-:W-:Y:S01]  /*3c20*/  FSETP.NEU.FTZ.AND P2, PT, R10.reuse, -INF , PT ;  /* 0xff8000000a00780b */ /* 0x040fe20003f5d000 */
[-C--:B------:R-:W-:Y:S02]  /*3c30*/  FMUL.FTZ R27, R10, R3.reuse ;  /* 0x000000030a1b7220 */ /* 0x080fe40000410000 */
[----:B------:R-:W-:Y:S03]  /*3c40*/  MUFU.EX2 R88, R88 ;  /* 0x0000005800587308 */ /* 0x000fe60000000800 */
[----:B------:R-:W-:Y:S02]  /*3c50*/  FSEL R27, R27, RZ, P2 ;  /* 0x000000ff1b1b7208 */ /* 0x000fe40001000000 */
[----:B------:R-:W-:Y:S01]  /*3c60*/  ISETP.GE.AND P2, PT, R64, 0x91, PT ;  /* 0x000000914000780c */ /* 0x000fe20003f46270 */
[----:B------:R-:W-:Y:S02]  /*3c70*/  IMAD.MOV.U32 R64, RZ, RZ, R71 ;  /* 0x000000ffff407224 */ /* 0x000fe400078e0047 */
        /* <DEDUP_REMOVED lines=43> */
[----:B------:R-:W-:Y:S01]  /*3f30*/  FFMA.FTZ R69, R32, R3, -R27 ;  /* 0x0000000320457223 */ /* 0x000fe2000001081b */
[----:B------:R-:W-:Y:S01]  /*3f40*/  F2FP.F16.F32.PACK_AB R5, R99, R98 ;  /* 0x000000626305723e */ /* 0x000fe200000000ff */
[----:B------:R-:W-:Y:S01]  /*3f50*/  FADD.FTZ R73, R7, R6 ;  /* 0x0000000607497221 */ /* 0x000fe20000010000 */
[C---:B------:R-:W-:Y:S01]  /*3f60*/  F2FP.F16.F32.PACK_AB R6, R114.reuse, R7 ;  /* 0x000000077206723e */ /* 0x040fe200000000ff */
[----:B------:R-:W-:Y:S01]  /*3f70*/  IMAD.MOV.U32 R62, RZ, RZ, R71 ;  /* 0x000000ffff3e7224 */ /* 0x000fe200078e0047 */
[----:B------:R-:W1:Y:S01]  /*3f80*/  MUFU.EX2 R90, R90 ;  /* 0x0000005a005a7308 */ /* 0x000e620000000800 */
[----:B------:R-:W-:Y:S01]  /*3f90*/  FADD.FTZ R14, R114, R73 ;  /* 0x00000049720e7221 */ /* 0x000fe20000010000 */
[C---:B---3--:R-:W-:Y:S01]  /*3fa0*/  FADD.FTZ R12, R67.reuse, R12 ;  /* 0x0000000c430c7221 */ /* 0x048fe20000010000 */
[----:B------:R-:W-:Y:S01]  /*3fb0*/  F2FP.F16.F32.PACK_AB R7, R67, R102 ;  /* 0x000000664307723e */ /* 0x000fe200000000ff */
[----:B------:R-:W-:Y:S01]  /*3fc0*/  FFMA.FTZ R67, R40, R3, -R27 ;  /* 0x0000000328437223 */ /* 0x000fe2000001081b */
[----:B------:R-:W-:-:S03]  /*3fd0*/  FADD.FTZ R73, R13, R14 ;  /* 0x0000000e0d497221 */ /* 0x000fc60000010000 */
[----:B------:R-:W2:Y:S01]  /*3fe0*/  MUFU.EX2 R8, R8 ;  /* 0x0000000800087308 */ /* 0x000ea20000000800 */
[----:B0-----:R-:W-:Y:S01]  /*3ff0*/  FADD.FTZ R75, R31, R12 ;  /* 0x0000000c1f4b7221 */ /* 0x001fe20000010000 */
[----:B------:R-:W-:Y:S01]  /*4000*/  FADD.FTZ R12, R100, R73 ;  /* 0x00000049640c7221 */ /* 0x000fe20000010000 */
[----:B------:R0:W-:Y:S03]  /*4010*/  STSM.16.M88.4 [R2+0x24300], R4 ;  /* 0x0243000402007844 */ /* 0x0001e60000000200 */
[----:B------:R-:W-:Y:S02]  /*4020*/  FADD.FTZ R73, R15, R12 ;  /* 0x0000000c0f497221 */ /* 0x000fe40000010000 */
[----:B------:R-:W3:Y:S01]  /*4030*/  MUFU.EX2 R51, R51 ;  /* 0x0000003300337308 */ /* 0x000ee20000000800 */
[----:B-1----:R-:W-:Y:S01]  /*4040*/  FADD.FTZ R75, R90, R75 ;  /* 0x0000004b5a4b7221 */ /* 0x002fe20000010000 */
[----:B------:R-:W-:-:S04]  /*4050*/  FADD.FTZ R14, R44, R73 ;  /* 0x000000492c0e7221 */ /* 0x000fc80000010000 */
[----:B------:R-:W-:Y:S02]  /*4060*/  FADD.FTZ R73, R33, R14 ;  /* 0x0000000e21497221 */ /* 0x000fe40000010000 */
[----:B------:R-:W1:Y:S01]  /*4070*/  MUFU.EX2 R53, R53 ;  /* 0x0000003500357308 */ /* 0x000e620000000800 */
[----:B--2---:R-:W-:Y:S01]  /*4080*/  FADD.FTZ R12, R8, R75 ;  /* 0x0000004b080c7221 */ /* 0x004fe20000010000 */
[----:B0-----:R-:W-:-:S06]  /*4090*/  F2FP.F16.F32.PACK_AB R4, R88, R33 ;  /* 0x000000215804723e */ /* 0x001fcc00000000ff */
[----:B------:R-:W0:Y:S01]  /*40a0*/  MUFU.EX2 R82, R82 ;  /* 0x0000005200527308 */ /* 0x000e220000000800 */
[----:B---3--:R-:W-:-:S07]  /*40b0*/  FADD.FTZ R12, R51, R12 ;  /* 0x0000000c330c7221 */ /* 0x008fce0000010000 */
[----:B------:R-:W2:Y:S01]  /*40c0*/  MUFU.EX2 R55, R55 ;  /* 0x0000003700377308 */ /* 0x000ea20000000800 */
[----:B-1----:R-:W-:Y:S01]  /*40d0*/  FADD.FTZ R75, R53, R12 ;  /* 0x0000000c354b7221 */ /* 0x002fe20000010000 */
[----:B------:R-:W-:-:S04]  /*40e0*/  FADD.FTZ R12, R88, R73 ;  /* 0x00000049580c7221 */ /* 0x000fc80000010000 */
[----:B------:R-:W-:Y:S02]  /*40f0*/  FADD.FTZ R73, R29, R12 ;  /* 0x0000000c1d497221 */ /* 0x000fe40000010000 */
[----:B------:R-:W1:Y:S01]  /*4100*/  MUFU.EX2 R80, R80 ;  /* 0x0000005000507308 */ /* 0x000e620000000800 */
[----:B0-----:R-:W-:-:S07]  /*4110*/  FADD.FTZ R14, R82, R75 ;  /* 0x0000004b520e7221 */ /* 0x001fce0000010000 */
[----:B------:R-:W0:Y:S01]  /*4120*/  MUFU.EX2 R86, R86 ;  /* 0x0000005600567308 */ /* 0x000e220000000800 */
[----:B--2---:R-:W-:Y:S01]  /*4130*/  FADD.FTZ R75, R55, R14 ;  /* 0x0000000e374b7221 */ /* 0x004fe20000010000 */
[----:B------:R-:W-:Y:S01]  /*4140*/  F2FP.F16.F32.PACK_AB R14, R44, R15 ;  /* 0x0000000f2c0e723e */ /* 0x000fe200000000ff */
[--C-:B------:R-:W-:Y:S01]  /*4150*/  IMAD.MOV.U32 R44, RZ, RZ, R71.reuse ;  /* 0x000000ffff2c7224 */ /* 0x100fe200078e0047 */
[----:B------:R-:W-:Y:S01]  /*4160*/  F2FP.F16.F32.PACK_AB R15, R51, R8 ;  /* 0x00000008330f723e */ /* 0x000fe200000000ff */
[----:B------:R-:W-:-:S03]  /*4170*/  IMAD.MOV.U32 R51, RZ, RZ, R71 ;  /* 0x000000ffff337224 */ /* 0x000fc600078e0047 */
[----:B------:R-:W-:Y:S01]  /*4180*/  MUFU.EX2 R25, R25 ;  /* 0x0000001900197308 */ /* 0x000fe20000000800 */
[----:B-1----:R-:W-:-:S07]  /*4190*/  FADD.FTZ R12, R80, R73 ;  /* 0x00000049500c7221 */ /* 0x002fce0000010000 */
[----:B------:R-:W1:Y:S01]  /*41a0*/  MUFU.EX2 R20, R20 ;  /* 0x0000001400147308 */ /* 0x000e620000000800 */
[----:B0-----:R-:W-:-:S07]  /*41b0*/  FADD.FTZ R75, R86, R75 ;  /* 0x0000004b564b7221 */ /* 0x001fce0000010000 */
[----:B------:R-:W-:Y:S08]  /*41c0*/  MUFU.EX2 R70, R70 ;  /* 0x0000004600467308 */ /* 0x000ff00000000800 */
[----:B------:R-:W0:Y:S01]  /*41d0*/  MUFU.EX2 R59, R59 ;  /* 0x0000003b003b7308 */ /* 0x000e220000000800 */
[----:B-1----:R-:W-:-:S07]  /*41e0*/  FADD.FTZ R26, R20, R75 ;  /* 0x0000004b141a7221 */ /* 0x002fce0000010000 */
[----:B------:R-:W-:Y:S08]  /*41f0*/  MUFU.EX2 R21, R21 ;  /* 0x0000001500157308 */ /* 0x000ff00000000800 */
[----:B------:R-:W1:Y:S01]  /*4200*/  MUFU.EX2 R61, R61 ;  /* 0x0000003d003d7308 */ /* 0x000e620000000800 */
[----:B0-----:R-:W-:-:S07]  /*4210*/  FADD.FTZ R26, R59, R26 ;  /* 0x0000001a3b1a7221 */ /* 0x001fce0000010000 */
[----:B------:R-:W0:Y:S08]  /*4220*/  MUFU.EX2 R36, R36 ;  /* 0x0000002400247308 */ /* 0x000e300000000800 */
[----:B------:R-:W2:Y:S01]  /*4230*/  MUFU.EX2 R66, R66 ;  /* 0x0000004200427308 */ /* 0x000ea20000000800 */
[----:B-1----:R-:W-:-:S07]  /*4240*/  FADD.FTZ R7, R61, R26 ;  /* 0x0000001a3d077221 */ /* 0x002fce0000010000 */
[----:B------:R1:W-:Y:S01]  /*4250*/  MUFU.EX2 R40, R54 ;  /* 0x0000003600287308 */ /* 0x0003e20000000800 */
[----:B0-----:R-:W-:-:S07]  /*4260*/  F2FP.F16.F32.PACK_AB R26, R36, R21 ;  /* 0x00000015241a723e */ /* 0x001fce00000000ff */
[----:B------:R-:W0:Y:S01]  /*4270*/  MUFU.EX2 R11, R11 ;  /* 0x0000000b000b7308 */ /* 0x000e220000000800 */
[----:B-1----:R-:W-:Y:S01]  /*4280*/  FFMA.FTZ R54, R38, R3, -R27 ;  /* 0x0000000326367223 */ /* 0x002fe2000001081b */
[----:B------:R-:W-:Y:S01]  /*4290*/  FADD.FTZ R27, R25, R12 ;  /* 0x0000000c191b7221 */ /* 0x000fe20000010000 */
[----:B--2---:R-:W-:Y:S01]  /*42a0*/  FADD.FTZ R8, R66, R7 ;  /* 0x0000000742087221 */ /* 0x004fe20000010000 */
[----:B------:R-:W-:Y:S02]  /*42b0*/  F2FP.F16.F32.PACK_AB R12, R100, R13 ;  /* 0x0000000d640c723e */ /* 0x000fe400000000ff */
[----:B------:R-:W-:Y:S01]  /*42c0*/  FADD.FTZ R30, R70, R27 ;  /* 0x0000001b461e7221 */ /* 0x000fe20000010000 */
[----:B------:R-:W-:Y:S01]  /*42d0*/  F2FP.F16.F32.PACK_AB R13, R90, R31 ;  /* 0x0000001f5a0d723e */ /* 0x000fe200000000ff */
[----:B------:R-:W1:Y:S01]  /*42e0*/  MUFU.EX2 R57, R57 ;  /* 0x0000003900397308 */ /* 0x000e620000000800 */
[----:B------:R-:W-:Y:S01]  /*42f0*/  F2FP.F16.F32.PACK_AB R7, R86, R55 ;  /* 0x000000375607723e */ /* 0x000fe200000000ff */
[----:B------:R-:W-:Y:S01]  /*4300*/  FADD.FTZ R5, R21, R30 ;  /* 0x0000001e15057221 */ /* 0x000fe20000010000 */
[----:B------:R-:W-:Y:S01]  /*4310*/  IMAD.MOV.U32 R55, RZ, RZ, R71 ;  /* 0x000000ffff377224 */ /* 0x000fe200078e0047 */
[----:B------:R-:W-:Y:S02]  /*4320*/  STSM.16.M88.4 [R2+0x25b00], R12 ;  /* 0x025b000c02007844 */ /* 0x000fe40000000200 */
[----:B------:R-:W-:Y:S01]  /*4330*/  FADD.FTZ R6, R36, R5 ;  /* 0x0000000524067221 */ /* 0x000fe20000010000 */
[----:B------:R-:W-:Y:S01]  /*4340*/  F2FP.F16.F32.PACK_AB R5, R82, R53 ;  /* 0x000000355205723e */ /* 0x000fe200000000ff */
[----:B------:R-:W2:Y:S01]  /*4350*/  MUFU.EX2 R72, R72 ;  /* 0x0000004800487308 */ /* 0x000ea20000000800 */
[----:B------:R-:W-:-:S02]  /*4360*/  IMAD.MOV.U32 R53, RZ, RZ, R71 ;  /* 0x000000ffff357224 */ /* 0x000fc400078e0047 */
[----:B0-----:R-:W-:Y:S01]  /*4370*/  FADD.FTZ R27, R11, R6 ;  /* 0x000000060b1b7221 */ /* 0x001fe20000010000 */
[----:B------:R-:W-:Y:S01]  /*4380*/  F2FP.F16.F32.PACK_AB R6, R80, R29 ;  /* 0x0000001d5006723e */ /* 0x000fe200000000ff */
[----:B------:R-:W-:-:S03]  /*4390*/  IMAD.MOV.U32 R36, RZ, RZ, R71 ;  /* 0x000000ffff247224 */ /* 0x000fc600078e0047 */
[----:B------:R-:W0:Y:S01]  /*43a0*/  MUFU.EX2 R58, R58 ;  /* 0x0000003a003a7308 */ /* 0x000e220000000800 */
[----:B-1----:R-:W-:Y:S01]  /*43b0*/  FADD.FTZ R29, R57, R8 ;  /* 0x00000008391d7221 */ /* 0x002fe20000010000 */
[----:B------:R1:W-:Y:S06]  /*43c0*/  STSM.16.M88.4 [R2+0x27300], R4 ;  /* 0x0273000402007844 */ /* 0x0003ec0000000200 */
[----:B------:R-:W3:Y:S01]  /*43d0*/  MUFU.EX2 R9, R128 ;  /* 0x0000008000097308 */ /* 0x000ee20000000800 */
[----:B--2---:R-:W-:-:S07]  /*43e0*/  FADD.FTZ R8, R72, R27 ;  /* 0x0000001b48087221 */ /* 0x004fce0000010000 */
[----:B------:R-:W2:Y:S01]  /*43f0*/  MUFU.EX2 R48, R48 ;  /* 0x0000003000307308 */ /* 0x000ea20000000800 */
[----:B0-----:R-:W-:-:S07]  /*4400*/  FADD.FTZ R29, R58, R29 ;  /* 0x0000001d3a1d7221 */ /* 0x001fce0000010000 */
[----:B------:R-:W0:Y:S01]  /*4410*/  MUFU.EX2 R84, R84 ;  /* 0x0000005400547308 */ /* 0x000e220000000800 */
[----:B---3--:R-:W-:-:S07]  /*4420*/  FADD.FTZ R27, R9, R8 ;  /* 0x00000008091b7221 */ /* 0x008fce0000010000 */
[----:B------:R-:W3:Y:S01]  /*4430*/  MUFU.EX2 R63, R63 ;  /* 0x0000003f003f7308 */ /* 0x000ee20000000800 */
[----:B--2---:R-:W-:-:S07]  /*4440*/  FADD.FTZ R8, R48, R29 ;  /* 0x0000001d30087221 */ /* 0x004fce0000010000 */
[----:B------:R-:W2:Y:S01]  /*4450*/  MUFU.EX2 R50, R50 ;  /* 0x0000003200327308 */ /* 0x000ea20000000800 */
[----:B0-----:R-:W-:-:S07]  /*4460*/  F2FP.F16.F32.PACK_AB R30, R84, R9 ;  /* 0x00000009541e723e */ /* 0x001fce00000000ff */
[----:B------:R-:W1:Y:S01]  /*4470*/  MUFU.EX2 R112, R112 ;  /* 0x0000007000707308 */ /* 0x000e620000000800 */
[----:B---3--:R-:W-:-:S07]  /*4480*/  FADD.FTZ R21, R63, R8 ;  /* 0x000000083f157221 */ /* 0x008fce0000010000 */
[----:B------:R-:W0:Y:S01]  /*4490*/  MUFU.EX2 R65, R65 ;  /* 0x0000004100417308 */ /* 0x000e220000000800 */
[----:B--2---:R-:W-:-:S07]  /*44a0*/  FADD.FTZ R8, R50, R21 ;  /* 0x0000001532087221 */ /* 0x004fce0000010000 */
[----:B------:R-:W2:Y:S01]  /*44b0*/  MUFU.EX2 R47, R47 ;  /* 0x0000002f002f7308 */ /* 0x000ea20000000800 */
[----:B-1----:R-:W-:-:S07]  /*44c0*/  F2FP.F16.F32.PACK_AB R4, R112, R35 ;  /* 0x000000237004723e */ /* 0x002fce00000000ff */
[----:B------:R1:W-:Y:S08]  /*44d0*/  MUFU.EX2 R73, R24 ;  /* 0x0000001800497308 */ /* 0x0003f00000000800 */
[----:B------:R-:W3:Y:S01]  /*44e0*/  MUFU.EX2 R110, R110 ;  /* 0x0000006e006e7308 */ /* 0x000ee20000000800 */
[----:B-1----:R-:W-:Y:S01]  /*44f0*/  F2FP.F16.F32.PACK_AB R24, R70, R25 ;  /* 0x000000194618723e */ /* 0x002fe200000000ff */
[----:B------:R-:W-:Y:S01]  /*4500*/  IMAD.MOV.U32 R70, RZ, RZ, R71 ;  /* 0x000000ffff467224 */ /* 0x000fe200078e0047 */
[----:B------:R-:W-:Y:S01]  /*4510*/  F2FP.F16.F32.PACK_AB R25, R59, R20 ;  /* 0x000000143b19723e */ /* 0x000fe200000000ff */
[----:B------:R-:W-:Y:S01]  /*4520*/  FADD.FTZ R20, R84, R27 ;  /* 0x0000001b54147221 */ /* 0x000fe20000010000 */
[----:B------:R-:W-:Y:S01]  /*4530*/  F2FP.F16.F32.PACK_AB R27, R66, R61 ;  /* 0x0000003d421b723e */ /* 0x000fe200000000ff */
[----:B------:R-:W-:-:S02]  /*4540*/  IMAD.MOV.U32 R66, RZ, RZ, R71 ;  /* 0x000000ffff427224 */ /* 0x000fc400078e0047 */
[----:B------:R-:W1:Y:S01]  /*4550*/  MUFU.EX2 R67, R67 ;  /* 0x0000004300437308 */ /* 0x000e620000000800 */
[----:B------:R-:W-:Y:S01]  /*4560*/  FADD.FTZ R29, R35, R20 ;  /* 0x00000014231d7221 */ /* 0x000fe20000010000 */
[----:B------:R4:W-:Y:S01]  /*4570*/  STSM.16.M88.4 [R2+0x28b00], R24 ;  /* 0x028b001802007844 */ /* 0x0009e20000000200 */
[----:B------:R-:W-:Y:S02]  /*4580*/  IMAD.MOV.U32 R61, RZ, RZ, R71 ;  /* 0x000000ffff3d7224 */ /* 0x000fe400078e0047 */
[----:B------:R-:W-:Y:S01]  /*4590*/  FADD.FTZ R20, R112, R29 ;  /* 0x0000001d70147221 */ /* 0x000fe20000010000 */
[----:B0-----:R-:W-:Y:S01]  /*45a0*/  FADD.FTZ R29, R65, R8 ;  /* 0x00000008411d7221 */ /* 0x001fe20000010000 */
[----:B------:R-:W-:Y:S01]  /*45b0*/  IMAD.MOV.U32 R59, RZ, RZ, R71 ;  /* 0x000000ffff3b7224 */ /* 0x000fe200078e0047 */
[----:B------:R-:W0:Y:S01]  /*45c0*/  MUFU.EX2 R45, R45 ;  /* 0x0000002d002d7308 */ /* 0x000e220000000800 */
[----:B--2---:R-:W-:Y:S01]  /*45d0*/  FADD.FTZ R31, R47, R20 ;  /* 0x000000142f1f7221 */ /* 0x004fe20000010000 */
[----:B------:R-:W-:Y:S01]  /*45e0*/  FADD.FTZ R8, R40, R29 ;  /* 0x0000001d28087221 */ /* 0x000fe20000010000 */
[----:B------:R-:W-:Y:S01]  /*45f0*/  F2FP.F16.F32.PACK_AB R29, R58, R57 ;  /* 0x000000393a1d723e */ /* 0x000fe200000000ff */
[----:B------:R-:W-:-:S02]  /*4600*/  IMAD.MOV.U32 R58, RZ, RZ, R71 ;  /* 0x000000ffff3a7224 */ /* 0x000fc400078e0047 */
[----:B---3--:R-:W-:Y:S01]  /*4610*/  FADD.FTZ R12, R110, R31 ;  /* 0x0000001f6e0c7221 */ /* 0x008fe20000010000 */
[----:B------:R-:W-:Y:S01]  /*4620*/  F2FP.F16.F32.PACK_AB R31, R63, R48 ;  /* 0x000000303f1f723e */ /* 0x000fe200000000ff */
[--C-:B------:R-:W-:Y:S01]  /*4630*/  IMAD.MOV.U32 R63, RZ, RZ, R71.reuse ;  /* 0x000000ffff3f7224 */ /* 0x100fe200078e0047 */
[----:B------:R2:W3:Y:S01]  /*4640*/  MUFU.EX2 R32, R42 ;  /* 0x0000002a00207308 */ /* 0x0004e20000000800 */
[----:B-1----:R-:W-:Y:S01]  /*4650*/  FADD.FTZ R5, R67, R8 ;  /* 0x0000000843057221 */ /* 0x002fe20000010000 */
[--C-:B------:R-:W-:Y:S02]  /*4660*/  IMAD.MOV.U32 R57, RZ, RZ, R71.reuse ;  /* 0x000000ffff397224 */ /* 0x100fe400078e0047 */
[--C-:B------:R-:W-:Y:S02]  /*4670*/  IMAD.MOV.U32 R48, RZ, RZ, R71.reuse ;  /* 0x000000ffff307224 */ /* 0x100fe400078e0047 */
[--C-:B------:R-:W-:Y:S02]  /*4680*/  IMAD.MOV.U32 R35, RZ, RZ, R71.reuse ;  /* 0x000000ffff237224 */ /* 0x100fe400078e0047 */
[----:B------:R-:W1:Y:S01]  /*4690*/  MUFU.EX2 R76, R76 ;  /* 0x0000004c004c7308 */ /* 0x000e620000000800 */
[----:B0-----:R-:W-:Y:S01]  /*46a0*/  FADD.FTZ R7, R45, R12 ;  /* 0x0000000c2d077221 */ /* 0x001fe20000010000 */
[----:B--2---:R-:W-:-:S06]  /*46b0*/  IMAD.MOV.U32 R42, RZ, RZ, R71 ;  /* 0x000000ffff2a7224 */ /* 0x004fcc00078e0047 */
[----:B------:R-:W0:Y:S01]  /*46c0*/  MUFU.EX2 R69, R69 ;  /* 0x0000004500457308 */ /* 0x000e220000000800 */
[----:B---3--:R-:W-:Y:S01]  /*46d0*/  FADD.FTZ R6, R32, R5 ;  /* 0x0000000520067221 */ /* 0x008fe20000010000 */
[----:B------:R-:W-:Y:S01]  /*46e0*/  F2FP.F16.F32.PACK_AB R5, R65, R50 ;  /* 0x000000324105723e */ /* 0x000fe200000000ff */
[--C-:B------:R-:W-:Y:S02]  /*46f0*/  IMAD.MOV.U32 R65, RZ, RZ, R71.reuse ;  /* 0x000000ffff417224 */ /* 0x100fe400078e0047 */
[----:B------:R-:W-:-:S03]  /*4700*/  IMAD.MOV.U32 R50, RZ, RZ, R71 ;  /* 0x000000ffff327224 */ /* 0x000fc600078e0047 */
[----:B------:R-:W2:Y:S01]  /*4710*/  MUFU.EX2 R43, R43 ;  /* 0x0000002b002b7308 */ /* 0x000ea20000000800 */
[----:B-1----:R-:W-:-:S07]  /*4720*/  FADD.FTZ R8, R76, R7 ;  /* 0x000000074c087221 */ /* 0x002fce0000010000 */
[----:B------:R1:W3:Y:S01]  /*4730*/  MUFU.EX2 R38, R46 ;  /* 0x0000002e00267308 */ /* 0x0002e20000000800 */
[C---:B0-----:R-:W-:Y:S01]  /*4740*/  FADD.FTZ R7, R69.reuse, R6 ;  /* 0x0000000645077221 */ /* 0x041fe20000010000 */
[----:B------:R-:W-:Y:S01]  /*4750*/  F2FP.F16.F32.PACK_AB R6, R110, R47 ;  /* 0x0000002f6e06723e */ /* 0x000fe200000000ff */
[--C-:B------:R-:W-:Y:S01]  /*4760*/  IMAD.MOV.U32 R47, RZ, RZ, R71.reuse ;  /* 0x000000ffff2f7224 */ /* 0x100fe200078e0047 */
[----:B------:R-:W-:Y:S01]  /*4770*/  F2FP.F16.F32.PACK_AB R13, R69, R32 ;  /* 0x00000020450d723e */ /* 0x000fe200000000ff */
[--C-:B------:R-:W-:Y:S02]  /*4780*/  IMAD.MOV.U32 R69, RZ, RZ, R71.reuse ;  /* 0x000000ffff457224 */ /* 0x100fe400078e0047 */
[--C-:B------:R-:W-:Y:S01]  /*4790*/  IMAD.MOV.U32 R32, RZ, RZ, R71.reuse ;  /* 0x000000ffff207224 */ /* 0x100fe200078e0047 */
[----:B------:R-:W0:Y:S01]  /*47a0*/  MUFU.EX2 R92, R92 ;  /* 0x0000005c005c7308 */ /* 0x000e220000000800 */
[----:B--2---:R-:W-:Y:S01]  /*47b0*/  FADD.FTZ R9, R43, R8 ;  /* 0x000000082b097221 */ /* 0x004fe20000010000 */
[----:B-1----:R-:W-:-:S06]  /*47c0*/  IMAD.MOV.U32 R46, RZ, RZ, R71 ;  /* 0x000000ffff2e7224 */ /* 0x002fcc00078e0047 */
[----:B------:R-:W-:Y:S01]  /*47d0*/  MUFU.EX2 R41, R41 ;  /* 0x0000002900297308 */ /* 0x000fe20000000800 */
[----:B---3--:R-:W-:Y:S01]  /*47e0*/  FADD.FTZ R8, R38, R7 ;  /* 0x0000000726087221 */ /* 0x008fe20000010000 */
[----:B------:R-:W-:Y:S01]  /*47f0*/  F2FP.F16.F32.PACK_AB R7, R67, R40 ;  /* 0x000000284307723e */ /* 0x000fe200000000ff */
[--C-:B------:R-:W-:Y:S01]  /*4800*/  IMAD.MOV.U32 R67, RZ, RZ, R71.reuse ;  /* 0x000000ffff437224 */ /* 0x100fe200078e0047 */
[C---:B------:R-:W-:Y:S01]  /*4810*/  F2FP.F16.F32.PACK_AB R15, R73.reuse, R38 ;  /* 0x00000026490f723e */ /* 0x040fe200000000ff */
[--C-:B------:R-:W-:Y:S02]  /*4820*/  IMAD.MOV.U32 R40, RZ, RZ, R71.reuse ;  /* 0x000000ffff287224 */ /* 0x100fe400078e0047 */
[----:B------:R-:W-:Y:S01]  /*4830*/  IMAD.MOV.U32 R38, RZ, RZ, R71 ;  /* 0x000000ffff267224 */ /* 0x000fe200078e0047 */
[----:B------:R-:W1:Y:S01]  /*4840*/  MUFU.EX2 R52, R52 ;  /* 0x0000003400347308 */ /* 0x000e620000000800 */
[----:B0-----:R-:W-:Y:S01]  /*4850*/  FADD.FTZ R12, R92, R9 ;  /* 0x000000095c0c7221 */ /* 0x001fe20000010000 */
[----:B------:R-:W-:-:S06]  /*4860*/  FADD.FTZ R9, R73, R8 ;  /* 0x0000000849097221 */ /* 0x000fcc0000010000 */
[----:B------:R-:W4:Y:S08]  /*4870*/  MUFU.EX2 R106, R106 ;  /* 0x0000006a006a7308 */ /* 0x000f300000000800 */
[----:B------:R0:W2:Y:S01]  /*4880*/  MUFU.EX2 R33, R28 ;  /* 0x0000001c00217308 */ /* 0x0000a20000000800 */
[----:B-1----:R-:W-:-:S07]  /*4890*/  FADD.FTZ R8, R52, R9 ;  /* 0x0000000934087221 */ /* 0x002fce0000010000 */
[----:B------:R-:W1:Y:S01]  /*48a0*/  MUFU.EX2 R39, R39 ;  /* 0x0000002700277308 */ /* 0x000e620000000800 */
[----:B0-----:R-:W-:Y:S01]  /*48b0*/  F2FP.F16.F32.PACK_AB R28, R72, R11 ;  /* 0x0000000b481c723e */ /* 0x001fe200000000ff */
[----:B------:R-:W-:Y:S01]  /*48c0*/  FADD.FTZ R11, R41, R12 ;  /* 0x0000000c290b7221 */ /* 0x000fe20000010000 */
[----:B------:R-:W-:Y:S01]  /*48d0*/  F2FP.F16.F32.PACK_AB R12, R76, R45 ;  /* 0x0000002d4c0c723e */ /* 0x000fe200000000ff */
[----:B------:R-:W-:Y:S01]  /*48e0*/  IMAD.MOV.U32 R45, RZ, RZ, R71 ;  /* 0x000000ffff2d7224 */ /* 0x000fe200078e0047 */
[C---:B----4-:R-:W-:Y:S01]  /*48f0*/  F2FP.F16.F32.PACK_AB R24, R106.reuse, R41 ;  /* 0x000000296a18723e */ /* 0x050fe200000000ff */
[----:B------:R-:W-:Y:S01]  /*4900*/  FADD.FTZ R14, R106, R11 ;  /* 0x0000000b6a0e7221 */ /* 0x000fe20000010000 */
[----:B------:R0:W-:Y:S01]  /*4910*/  STSM.16.M88.4 [R2+0x2a300], R28 ;  /* 0x02a3001c02007844 */ /* 0x0001e20000000200 */
[----:B------:R-:W3:Y:S01]  /*4920*/  MUFU.EX2 R54, R54 ;  /* 0x0000003600367308 */ /* 0x000ee20000000800 */
[----:B--2---:R-:W-:Y:S01]  /*4930*/  FADD.FTZ R11, R33, R8 ;  /* 0x00000008210b7221 */ /* 0x004fe20000010000 */
[--C-:B------:R-:W-:Y:S01]  /*4940*/  IMAD.MOV.U32 R41, RZ, RZ, R71.reuse ;  /* 0x000000ffff297224 */ /* 0x100fe200078e0047 */
[----:B------:R2:W-:Y:S05]  /*4950*/  STSM.16.M88.4 [R2+0x2bb00], R4 ;  /* 0x02bb000402007844 */ /* 0x0005ea0000000200 */
[----:B------:R-:W2:Y:S01]  /*4960*/  MUFU.EX2 R60, R60 ;  /* 0x0000003c003c7308 */ /* 0x000ea20000000800 */
[----:B-1----:R-:W-:Y:S01]  /*4970*/  FADD.FTZ R25, R39, R14 ;  /* 0x0000000e27197221 */ /* 0x002fe20000010000 */
[----:B------:R-:W-:Y:S01]  /*4980*/  F2FP.F16.F32.PACK_AB R14, R92, R43 ;  /* 0x0000002b5c0e723e */ /* 0x000fe200000000ff */
[----:B------:R-:W-:-:S04]  /*4990*/  IMAD.MOV.U32 R43, RZ, RZ, R71 ;  /* 0x000000ffff2b7224 */ /* 0x000fc800078e0047 */
[----:B------:R-:W-:Y:S01]  /*49a0*/  STSM.16.M88.4 [R2+0x2d300], R12 ;  /* 0x02d3000c02007844 */ /* 0x000fe20000000200 */
[----:B------:R-:W1:Y:S01]  /*49b0*/  MUFU.EX2 R21, R120 ;  /* 0x0000007800157308 */ /* 0x000e620000000800 */
[----:B---3--:R-:W-:Y:S01]  /*49c0*/  FADD.FTZ R8, R54, R11 ;  /* 0x0000000b36087221 */ /* 0x008fe20000010000 */
[--C-:B0-----:R-:W-:Y:S02]  /*49d0*/  IMAD.MOV.U32 R31, RZ, RZ, R71.reuse ;  /* 0x000000ffff1f7224 */ /* 0x101fe400078e0047 */
[--C-:B------:R-:W-:Y:S02]  /*49e0*/  IMAD.MOV.U32 R30, RZ, RZ, R71.reuse ;  /* 0x000000ffff1e7224 */ /* 0x100fe400078e0047 */
[----:B------:R-:W-:Y:S02]  /*49f0*/  IMAD.MOV.U32 R29, RZ, RZ, R71 ;  /* 0x000000ffff1d7224 */ /* 0x000fe400078e0047 */
[----:B------:R-:W0:Y:S01]  /*4a00*/  MUFU.EX2 R37, R37 ;  /* 0x0000002500257308 */ /* 0x000e220000000800 */
[C---:B--2---:R-:W-:Y:S01]  /*4a10*/  FADD.FTZ R4, R60.reuse, R25 ;  /* 0x000000193c047221 */ /* 0x044fe20000010000 */
[----:B------:R-:W-:Y:S01]  /*4a20*/  F2FP.F16.F32.PACK_AB R25, R33, R52 ;  /* 0x000000342119723e */ /* 0x000fe200000000ff */
[--C-:B------:R-:W-:Y:S01]  /*4a30*/  IMAD.MOV.U32 R52, RZ, RZ, R71.reuse ;  /* 0x000000ffff347224 */ /* 0x100fe200078e0047 */
[----:B------:R-:W-:Y:S01]  /*4a40*/  F2FP.F16.F32.PACK_AB R26, R60, R39 ;  /* 0x000000273c1a723e */ /* 0x000fe200000000ff */
[----:B------:R-:W-:-:S02]  /*4a50*/  IMAD.MOV.U32 R60, RZ, RZ, R71 ;  /* 0x000000ffff3c7224 */ /* 0x000fc400078e0047 */
[--C-:B------:R-:W-:Y:S01]  /*4a60*/  IMAD.MOV.U32 R39, RZ, RZ, R71.reuse ;  /* 0x000000ffff277224 */ /* 0x100fe200078e0047 */
[----:B------:R-:W2:Y:S01]  /*4a70*/  MUFU.EX2 R56, R56 ;  /* 0x0000003800387308 */ /* 0x000ea20000000800 */
[C---:B-1----:R-:W-:Y:S01]  /*4a80*/  FADD.FTZ R5, R21.reuse, R8 ;  /* 0x0000000815057221 */ /* 0x042fe20000010000 */
[----:B------:R-:W-:Y:S01]  /*4a90*/  F2FP.F16.F32.PACK_AB R27, R21, R54 ;  /* 0x00000036151b723e */ /* 0x000fe200000000ff */
[--C-:B------:R-:W-:Y:S02]  /*4aa0*/  IMAD.MOV.U32 R54, RZ, RZ, R71.reuse ;  /* 0x000000ffff367224 */ /* 0x100fe400078e0047 */
[--C-:B------:R-:W-:Y:S02]  /*4ab0*/  IMAD.MOV.U32 R33, RZ, RZ, R71.reuse ;  /* 0x000000ffff217224 */ /* 0x100fe400078e0047 */
[----:B------:R1:W-:Y:S01]  /*4ac0*/  STSM.16.M88.4 [R2+0x2eb00], R24 ;  /* 0x02eb001802007844 */ /* 0x0003e20000000200 */
[----:B------:R-:W3:Y:S01]  /*4ad0*/  MUFU.EX2 R108, R108 ;  /* 0x0000006c006c7308 */ /* 0x000ee20000000800 */
[----:B0-----:R-:W-:Y:S01]  /*4ae0*/  FADD.FTZ R7, R37, R4 ;  /* 0x0000000425077221 */ /* 0x001fe20000010000 */
[----:B------:R-:W-:-:S06]  /*4af0*/  IMAD.MOV.U32 R28, RZ, RZ, R71 ;  /* 0x000000ffff1c7224 */ /* 0x000fcc00078e0047 */
[----:B------:R-:W0:Y:S01]  /*4b00*/  MUFU.EX2 R109, R122 ;  /* 0x0000007a006d7308 */ /* 0x000e220000000800 */
[----:B--2---:R-:W-:Y:S01]  /*4b10*/  FADD.FTZ R4, R56, R5 ;  /* 0x0000000538047221 */ /* 0x004fe20000010000 */
[----:B-1----:R-:W-:-:S06]  /*4b20*/  IMAD.MOV.U32 R27, RZ, RZ, R71 ;  /* 0x000000ffff1b7224 */ /* 0x002fcc00078e0047 */
[----:B------:R-:W-:Y:S01]  /*4b30*/  MUFU.EX2 R49, R49 ;  /* 0x0000003100317308 */ /* 0x000fe20000000800 */
[C---:B---3--:R-:W-:Y:S01]  /*4b40*/  FADD.FTZ R6, R108.reuse, R7 ;  /* 0x000000076c067221 */ /* 0x048fe20000010000 */
[----:B------:R-:W-:Y:S01]  /*4b50*/  F2FP.F16.F32.PACK_AB R108, R108, R37 ;  /* 0x000000256c6c723e */ /* 0x000fe200000000ff */
[--C-:B------:R-:W-:Y:S02]  /*4b60*/  IMAD.MOV.U32 R37, RZ, RZ, R71.reuse ;  /* 0x000000ffff257224 */ /* 0x100fe400078e0047 */
[--C-:B------:R-:W-:Y:S02]  /*4b70*/  IMAD.MOV.U32 R26, RZ, RZ, R71.reuse ;  /* 0x000000ffff1a7224 */ /* 0x100fe400078e0047 */
[--C-:B------:R-:W-:Y:S01]  /*4b80*/  IMAD.MOV.U32 R25, RZ, RZ, R71.reuse ;  /* 0x000000ffff197224 */ /* 0x100fe200078e0047 */
[----:B------:R-:W1:Y:S01]  /*4b90*/  MUFU.EX2 R116, R116 ;  /* 0x0000007400747308 */ /* 0x000e620000000800 */
[C---:B0-----:R-:W-:Y:S01]  /*4ba0*/  FADD.FTZ R5, R109.reuse, R4 ;  /* 0x000000046d057221 */ /* 0x041fe20000010000 */
[----:B------:R-:W-:Y:S01]  /*4bb0*/  F2FP.F16.F32.PACK_AB R109, R109, R56 ;  /* 0x000000386d6d723e */ /* 0x000fe200000000ff */
[----:B------:R-:W-:-:S02]  /*4bc0*/  IMAD.MOV.U32 R56, RZ, RZ, R71 ;  /* 0x000000ffff387224 */ /* 0x000fc400078e0047 */
[----:B------:R-:W-:-:S03]  /*4bd0*/  IMAD.MOV.U32 R24, RZ, RZ, R71 ;  /* 0x000000ffff187224 */ /* 0x000fc600078e0047 */
[----:B------:R-:W-:Y:S08]  /*4be0*/  MUFU.EX2 R34, R34 ;  /* 0x0000002200227308 */ /* 0x000ff00000000800 */
[----:B------:R-:W0:Y:S01]  /*4bf0*/  MUFU.EX2 R9, R126 ;  /* 0x0000007e00097308 */ /* 0x000e220000000800 */
[----:B-1----:R-:W-:Y:S01]  /*4c00*/  F2FP.F16.F32.PACK_AB R110, R116, R49 ;  /* 0x00000031746e723e */ /* 0x002fe200000000ff */
[----:B------:R-:W-:-:S04]  /*4c10*/  FADD.FTZ R49, R49, R6 ;  /* 0x0000000631317221 */ /* 0x000fc80000010000 */
[----:B------:R-:W-:Y:S01]  /*4c20*/  FADD.FTZ R4, R116, R49 ;  /* 0x0000003174047221 */ /* 0x000fe20000010000 */
[----:B------:R-:W-:Y:S01]  /*4c30*/  IMAD.MOV.U32 R49, RZ, RZ, R71 ;  /* 0x000000ffff317224 */ /* 0x000fe200078e0047 */
[----:B0-----:R-:W-:Y:S01]  /*4c40*/  F2FP.F16.F32.PACK_AB R111, R9, R34 ;  /* 0x00000022096f723e */ /* 0x001fe200000000ff */
[----:B------:R-:W-:-:S04]  /*4c50*/  FADD.FTZ R34, R34, R5 ;  /* 0x0000000522227221 */ /* 0x000fc80000010000 */
[----:B------:R0:W-:Y:S01]  /*4c60*/  STSM.16.M88.4 [R2+0x30300], R108 ;  /* 0x0303006c02007844 */ /* 0x0001e20000000200 */
[----:B------:R-:W-:Y:S01]  /*4c70*/  FADD.FTZ R5, R9, R34 ;  /* 0x0000002209057221 */ /* 0x000fe20000010000 */
[----:B------:R-:W-:Y:S01]  /*4c80*/  IMAD.MOV.U32 R34, RZ, RZ, R71 ;  /* 0x000000ffff227224 */ /* 0x000fe200078e0047 */
[----:B------:R1:W-:Y:S06]  /*4c90*/  MEMBAR.ALL.CTA ;  /* 0x0000000000007992 */ /* 0x0003ec0000008000 */
[----:B-1----:R-:W1:Y:S02]  /*4ca0*/  FENCE.VIEW.ASYNC.S ;  /* 0x00000000000073c6 */ /* 0x002e640000000000 */
[----:B-1----:R-:W-:Y:S01]  /*4cb0*/  NOP ;  /* 0x0000000000007918 */ /* 0x002fe20000000000 */
[----:B------:R-:W-:Y:S05]  /*4cc0*/  @!P2 BRA `(.L_x_182) ;  /* 0x000000380038a947 */ /* 0x000fea0003800000 */
[----:B------:R-:W-:Y:S01]  /*4cd0*/  VIADD R8, R104, 0xfffffffe ;  /* 0xfffffffe68087836 */ /* 0x000fe20000000000 */
[----:B------:R-:W-:Y:S01]  /*4ce0*/  CS2R R70, SRZ ;  /* 0x0000000000467805 */ /* 0x000fe2000001ff00 */
[----:B------:R-:W-:Y:S01]  /*4cf0*/  IMAD.MOV.U32 R13, RZ, RZ, R10 ;  /* 0x000000ffff0d7224 */ /* 0x000fe200078e000a */
        /* <DEDUP_REMOVED lines=26> */
.L_x_191:
[----:B------:R-:W-:Y:S01]  /*4ea0*/  UIADD3 UR39, UR59, 0x1, URZ ;  /* 0x000000013b277890 */ /* 0x000fe2000fffe03f */
[----:B------:R-:W-:-:S03]  /*4eb0*/  ISETP.NE.AND P3, PT, RZ, UR38, PT ;  /* 0x00000026ff007c0c */ /* 0x000fc6000bf65270 */
[----:B------:R-:W-:-:S04]  /*4ec0*/  UISETP.NE.AND UP0, UPT, UR39, 0x2, UPT ;  /* 0x000000022700788c */ /* 0x000fc8000bf05270 */
[----:B------:R-:W-:Y:S02]  /*4ed0*/  USEL UR6, URZ, 0x1, UP0 ;  /* 0x000000013f067887 */ /* 0x000fe40008000000 */
[----:B------:R-:W-:-:S04]  /*4ee0*/  USEL UR39, UR39, URZ, UP0 ;  /* 0x0000003f27277287 */ /* 0x000fc80008000000 */
[----:B------:R-:W-:Y:S01]  /*4ef0*/  LOP3.LUT R16, R6, UR6, RZ, 0x3c, !PT ;  /* 0x0000000606107c12 */ /* 0x000fe2000f8e3cff */
[----:B---3--:R-:W-:Y:S07]  /*4f00*/  @P3 BRA `(.L_x_183) ;  /* 0x0000000000283947 */ /* 0x008fee0003800000 */
[----:B------:R-:W-:Y:S05]  /*4f10*/  @!P0 BRA `(.L_x_184) ;  /* 0x0000000000048947 */ /* 0x000fea0003800000 */
[----:B------:R-:W-:Y:S01]  /*4f20*/  BPT.TRAP 0x1 ;  /* 0x000000040000795c */ /* 0x000fe20000300000 */
.L_x_184:
[----:B------:R-:W-:Y:S01]  /*4f30*/  ULEA UR6, UR39, UR36, 0x3 ;  /* 0x0000002427067291 */ /* 0x000fe2000f8e183f */
[----:B------:R-:W-:-:S08]  /*4f40*/  SHF.L.U32 R0, R16, 0x1f, RZ ;  /* 0x0000001f10007819 */ /* 0x000fd000000006ff */
[----:B------:R1:W2:Y:S01]  /*4f50*/  SYNCS.PHASECHK.TRANS64.TRYWAIT P2, [UR6+0x31c30], R0 ;  /* 0x031c3000ff0075a7 */ /* 0x0002a20008040146 */
[----:B------:R-:W-:Y:S05]  /*4f60*/  @!P0 BRA `(.L_x_185) ;  /* 0x0000000000048947 */ /* 0x000fea0003800000 */
[----:B------:R-:W-:Y:S01]  /*4f70*/  BPT.TRAP 0x1 ;  /* 0x000000040000795c */ /* 0x000fe20000300000 */
.L_x_185:
[----:B--2---:R-:W-:Y:S05]  /*4f80*/  @P2 BRA `(.L_x_183) ;  /* 0x0000000000082947 */ /* 0x004fea0003800000 */
[----:B------:R-:W2:Y:S02]  /*4f90*/  SYNCS.PHASECHK.TRANS64.TRYWAIT P2, [UR6+0x31c30], R0 ;  /* 0x031c3000ff0075a7 */ /* 0x000ea40008040146 */
[----:B--2---:R-:W-:Y:S05]  /*4fa0*/  @!P2 BRA `(.L_x_186) ;  /* 0x000000b8008ca947 */ /* 0x004fea0003800000 */
.L_x_183:
[----:B--2---:R-:W2:Y:S01]  /*4fb0*/  S2R R3, SR_TID.X ;  /* 0x0000000000037919 */ /* 0x004ea20000002100 */
[----:B------:R-:W-:Y:S01]  /*4fc0*/  UIMAD UR26, UR39, 0x6c0, UR58 ;  /* 0x000006c0271a78a4 */ /* 0x000fe2000f8e023a */
[----:B------:R-:W-:Y:S01]  /*4fd0*/  UMOV UR27, 0x80000020 ;  /* 0x80000020001b7882 */ /* 0x000fe20000000000 */
[----:B------:R-:W-:Y:S02]  /*4fe0*/  UMOV UR28, UR24 ;  /* 0x00000018001c7c82 */ /* 0x000fe40008000000 */
[----:B------:R-:W-:Y:S01]  /*4ff0*/  UIADD3 UR30, UR26, 0x40, URZ ;  /* 0x000000401a1e7890 */ /* 0x000fe2000fffe03f */
        /* <DEDUP_REMOVED lines=20> */
[----:B--2---:R-:W-:Y:S01]  /*5140*/  SHF.R.U32.HI R3, RZ, 0x7, R3 ;  /* 0x00000007ff037819 */ /* 0x004fe20000011603 */
[----:B------:R-:W-:Y:S01]  /*5150*/  UMOV UR53, UR25 ;  /* 0x0000001900357c82 */ /* 0x000fe20008000000 */
[----:B------:R-:W-:Y:S01]  /*5160*/  UMOV UR55, 0x80000020 ;  /* 0x8000002000377882 */ /* 0x000fe20000000000 */
[----:B------:R-:W-:-:S02]  /*5170*/  UIADD3 UR6, UR26, 0x200, URZ ;  /* 0x000002001a067890 */ /* 0x000fc4000fffe03f */
[----:B-1----:R-:W-:Y:S01]  /*5180*/  VIADD R0, R3, 0x8 ;  /* 0x0000000803007836 */ /* 0x002fe20000000000 */
[----:B------:R-:W-:Y:S01]  /*5190*/  UMOV UR7, 0x80000020 ;  /* 0x8000002000077882 */ /* 0x000fe20000000000 */
[----:B------:R-:W-:Y:S01]  /*51a0*/  UIADD3 UR10, UR26, 0x202, URZ ;  /* 0x000002021a0a7890 */ /* 0x000fe2000fffe03f */
[----:B------:R-:W-:Y:S02]  /*51b0*/  UMOV UR11, 0x80000020 ;  /* 0x80000020000b7882 */ /* 0x000fe40000000000 */
[----:B------:R1:W-:Y:S01]  /*51c0*/  BAR.SYNC.DEFER_BLOCKING R0, 0x100 ;  /* 0x000400000000751d */ /* 0x0003e20000010000 */
[----:B------:R-:W-:Y:S02]  /*51d0*/  UIADD3 UR14, UR26, 0x242, URZ ;  /* 0x000002421a0e7890 */ /* 0x000fe4000fffe03f */
[----:B------:R-:W-:Y:S02]  /*51e0*/  UIADD3 UR18, UR26, 0x480, URZ ;  /* 0x000004801a127890 */ /* 0x000fe4000fffe03f */
[----:B------:R-:W-:Y:S01]  /*51f0*/  UIADD3 UR22, UR26, 0x482, URZ ;  /* 0x000004821a167890 */ /* 0x000fe2000fffe03f */
[----:B------:R-:W-:Y:S01]  /*5200*/  UMOV UR15, 0x80000020 ;  /* 0x80000020000f7882 */ /* 0x000fe20000000000 */
[----:B------:R-:W-:Y:S01]  /*5210*/  UMOV UR19, 0x80000020 ;  /* 0x8000002000137882 */ /* 0x000fe20000000000 */
[----:B------:R-:W-:Y:S01]  /*5220*/  UMOV UR23, 0x80000020 ;  /* 0x8000002000177882 */ /* 0x000fe20000000000 */
[----:B------:R-:W-:-:S06]  /*5230*/  WARPGROUP.ARRIVE ;  /* 0x00000000000079c5 */ /* 0x000fcc0000000000 */
[----:B------:R-:W-:Y:S03]  /*5240*/  HGMMA.64x16x16.F32 R136, gdesc[UR24], RZ, !UPT, gsb0 ;  /* 0x00200000188879f0 */ /* 0x000fe6000c0008ff */
        /* <DEDUP_REMOVED lines=22> */
[----:B0-----:R-:W-:-:S06]  /*53b0*/  WARPGROUP.ARRIVE ;  /* 0x00000000000079c5 */ /* 0x001fcc0000000000 */
        /* <DEDUP_REMOVED lines=291> */
[----:B-1----:R-:W-:Y:S05]  /*65f0*/  @P3 BRA `(.L_x_187) ;  /* 0x0000000000283947 */ /* 0x002fea0003800000 */
[----:B------:R-:W-:Y:S05]  /*6600*/  @!P0 BRA `(.L_x_188) ;  /* 0x0000000000048947 */ /* 0x000fea0003800000 */
[----:B------:R-:W-:Y:S01]  /*6610*/  BPT.TRAP 0x1 ;  /* 0x000000040000795c */ /* 0x000fe20000300000 */
.L_x_188:
[----:B------:R-:W-:Y:S01]  /*6620*/  ULEA UR6, UR59, UR36, 0x3 ;  /* 0x000000243b067291 */ /* 0x000fe2000f8e183f */
[----:B------:R-:W-:-:S08]  /*6630*/  SHF.L.U32 R0, R6, 0x1f, RZ ;  /* 0x0000001f06007819 */ /* 0x000fd000000006ff */
[----:B------:R0:W1:Y:S01]  /*6640*/  SYNCS.PHASECHK.TRANS64.TRYWAIT P2, [UR6+0x31c50], R0 ;  /* 0x031c5000ff0075a7 */ /* 0x0000620008040146 */
[----:B------:R-:W-:Y:S05]  /*6650*/  @!P0 BRA `(.L_x_189) ;  /* 0x0000000000048947 */ /* 0x000fea0003800000 */
[----:B------:R-:W-:Y:S01]  /*6660*/  BPT.TRAP 0x1 ;  /* 0x000000040000795c */ /* 0x000fe20000300000 */
.L_x_189:
[----:B-1----:R-:W-:Y:S05]  /*6670*/  @P2 BRA `(.L_x_187) ;  /* 0x0000000000082947 */ /* 0x002fea0003800000 */
[----:B------:R-:W1:Y:S02]  /*6680*/  SYNCS.PHASECHK.TRANS64.TRYWAIT P2, [UR6+0x31c50], R0 ;  /* 0x031c5000ff0075a7 */ /* 0x000e640008040146 */
[----:B-1----:R-:W-:Y:S05]  /*6690*/  @!P2 BRA `(.L_x_190) ;  /* 0x000000a000e8a947 */ /* 0x002fea0003800000 */
.L_x_187:
[----:B------:R-:W-:Y:S01]  /*66a0*/  UIADD3 UR6, UR36, 0x200, URZ ;  /* 0x0000020024067890 */ /* 0x000fe2000fffe03f */
[----:B------:R-:W-:Y:S01]  /*66b0*/  WARPGROUP.ARRIVE ;  /* 0x00000000000079c5 */ /* 0x000fe20000000000 */
[----:B------:R-:W-:Y:S01]  /*66c0*/  ULOP3.LUT UR7, UR37, 0x10000, URZ, 0xfc, !UPT ;  /* 0x0001000025077892 */ /* 0x000fe2000f8efc3f */
[----:B01----:R-:W-:Y:S01]  /*66d0*/  FMNMX.FTZ R0, R136, R7, !PT ;  /* 0x0000000788007209 */ /* 0x003fe20007810000 */
[----:B------:R-:W-:-:S03]  /*66e0*/  USHF.R.U32.HI UR6, URZ, 0x4, UR6 ;  /* 0x000000043f067899 */ /* 0x000fc60008011606 */
[----:B------:R-:W0:Y:S01]  /*66f0*/  S2R R14, SR_TID.X ;  /* 0x00000000000e7919 */ /* 0x000e220000002100 */
[----:B------:R-:W-:Y:S01]  /*6700*/  UMOV UR29, 0xc0000010 ;  /* 0xc0000010001d7882 */ /* 0x000fe20000000000 */
[----:B------:R-:W-:Y:S01]  /*6710*/  UMOV UR31, 0x80000020 ;  /* 0x80000020001f7882 */ /* 0x000fe20000000000 */
[----:B------:R-:W-:Y:S01]  /*6720*/  ULOP3.LUT UR6, UR6, 0x3fff, URZ, 0xc0, !UPT ;  /* 0x00003fff06067892 */ /* 0x000fe2000f8ec03f */
[----:B------:R-:W-:Y:S01]  /*6730*/  FMNMX.FTZ R3, R137, R0, !PT ;  /* 0x0000000089037209 */ /* 0x000fe20007810000 */
[----:B------:R-:W-:Y:S01]  /*6740*/  UMOV UR28, UR7 ;  /* 0x00000007001c7c82 */ /* 0x000fe20008000000 */
[----:B------:R-:W-:Y:S01]  /*6750*/  IMAD.U32 R20, RZ, RZ, UR59 ;  /* 0x0000003bff147e24 */ /* 0x000fe2000f8e00ff */
[----:B------:R-:W-:Y:S01]  /*6760*/  ULOP3.LUT UR6, UR6, 0x2400000, URZ, 0xfc, !UPT ;  /* 0x0240000006067892 */ /* 0x000fe2000f8efc3f */
[----:B------:R-:W-:-:S03]  /*6770*/  FMNMX.FTZ R0, R140, R3, !PT ;  /* 0x000000038c007209 */ /* 0x000fc60007810000 */
[----:B------:R-:W-:Y:S01]  /*6780*/  UIMAD UR6, UR59, 0x6c0, UR6 ;  /* 0x000006c03b0678a4 */ /* 0x000fe2000f8e0206 */
[----:B------:R-:W-:Y:S02]  /*6790*/  FMNMX.FTZ R3, R141, R0, !PT ;  /* 0x000000008d037209 */ /* 0x000fe40007810000 */
[----:B------:R-:W-:Y:S01]  /*67a0*/  @!P1 LEA R20, R20, UR36, 0x3 ;  /* 0x0000002414149c11 */ /* 0x000fe2000f8e18ff */
[----:B------:R-:W-:Y:S01]  /*67b0*/  UMOV UR59, UR39 ;  /* 0x00000027003b7c82 */ /* 0x000fe20008000000 */
[----:B------:R-:W-:Y:S02]  /*67c0*/  FMNMX.FTZ R0, R128, R3, !PT ;  /* 0x0000000380007209 */ /* 0x000fe40007810000 */
[----:B------:R-:W-:Y:S01]  /*67d0*/  UMOV UR30, UR6 ;  /* 0x00000006001e7c82 */ /* 0x000fe20008000000 */
[----:B------:R-:W-:Y:S01]  /*67e0*/  @!P1 VIADD R20, R20, 0x31c60 ;  /* 0x00031c6014149836 */ /* 0x000fe20000000000 */
[----:B------:R-:W-:Y:S01]  /*67f0*/  HGMMA.64x96x16.F32 R24, gdesc[UR28].tnspB, R24, gsb0 ;  /* 0x416000001c1879f0 */ /* 0x000fe20008000818 */
[----:B------:R-:W-:Y:S01]  /*6800*/  UIADD3 UR28, UR7, 0x180, URZ ;  /* 0x00000180071c7890 */ /* 0x000fe2000fffe03f */
[----:B------:R-:W-:Y:S01]  /*6810*/  FMNMX.FTZ R3, R129, R0, !PT ;  /* 0x0000000081037209 */ /* 0x000fe20007810000 */
[----:B------:R-:W-:Y:S01]  /*6820*/  UIADD3 UR30, UR6, 0x40, URZ ;  /* 0x00000040061e7890 */ /* 0x000fe2000fffe03f */
[----:B------:R-:W-:Y:S01]  /*6830*/  @!P1 PRMT R20, RZ, 0x654, R20 ;  /* 0x00000654ff149816 */ /* 0x000fe20000000014 */
[----:B------:R-:W-:Y:S01]  /*6840*/  UMOV UR29, 0xc0000010 ;  /* 0xc0000010001d7882 */ /* 0x000fe20000000000 */
[----:B------:R-:W-:Y:S01]  /*6850*/  UMOV UR31, 0x80000020 ;  /* 0x80000020001f7882 */ /* 0x000fe20000000000 */
[----:B------:R-:W-:-:S04]  /*6860*/  FMNMX.FTZ R0, R132, R3, !PT ;  /* 0x0000000384007209 */ /* 0x000fc80007810000 */
[----:B------:R-:W-:Y:S02]  /*6870*/  FMNMX.FTZ R9, R133, R0, !PT ;  /* 0x0000000085097209 */ /* 0x000fe40007810000 */
[----:B------:R-:W-:Y:S02]  /*6880*/  FMNMX.FTZ R0, R138, R13, !PT ;  /* 0x0000000d8a007209 */ /* 0x000fe40007810000 */
[----:B------:R-:W-:Y:S02]  /*6890*/  FMNMX.FTZ R6, R120, R9, !PT ;  /* 0x0000000978067209 */ /* 0x000fe40007810000 */
[----:B------:R-:W-:Y:S02]  /*68a0*/  FMNMX.FTZ R3, R139, R0, !PT ;  /* 0x000000008b037209 */ /* 0x000fe40007810000 */
[----:B------:R-:W-:Y:S02]  /*68b0*/  FMNMX.FTZ R9, R121, R6, !PT ;  /* 0x0000000679097209 */ /* 0x000fe40007810000 */
[----:B------:R-:W-:-:S02]  /*68c0*/  FMNMX.FTZ R0, R142, R3, !PT ;  /* 0x000000038e007209 */ /* 0x000fc40007810000 */
        /* <DEDUP_REMOVED lines=39> */
[----:B------:R-:W-:Y:S01]  /*6b40*/  FMNMX.FTZ R0, R102, R3, !PT ;  /* 0x0000000366007209 */ /* 0x000fe20007810000 */
[----:B------:R-:W-:Y:S02]  /*6b50*/  WARPGROUP.DEPBAR.LE gsb0, 0x0 ;  /* 0x00008000000079c5 */ /* 0x000fe40000010000 */
[----:B------:R-:W-:Y:S01]  /*6b60*/  WARPGROUP.ARRIVE ;  /* 0x00000000000079c5 */ /* 0x000fe20000000000 */
[----:B------:R-:W-:-:S02]  /*6b70*/  FMNMX.FTZ R3, R103, R0, !PT ;  /* 0x0000000067037209 */ /* 0x000fc40007810000 */
[----:B------:R-:W-:Y:S02]  /*6b80*/  FMNMX.FTZ R6, R84, R9, !PT ;  /* 0x0000000954067209 */ /* 0x000fe40007810000 */
[----:B------:R-:W-:Y:S01]  /*6b90*/  FMNMX.FTZ R0, R90, R3, !PT ;  /* 0x000000035a007209 */ /* 0x000fe20007810000 */
[----:B------:R-:W-:Y:S01]  /*6ba0*/  HGMMA.64x96x16.F32 R24, gdesc[UR28].tnspB, R24, gsb0 ;  /* 0x416000001c1879f0 */ /* 0x000fe20008000818 */
[----:B------:R-:W-:Y:S01]  /*6bb0*/  UIADD3 UR28, UR7, 0x300, URZ ;  /* 0x00000300071c7890 */ /* 0x000fe2000fffe03f */
[----:B------:R-:W-:Y:S01]  /*6bc0*/  FMNMX.FTZ R9, R85, R6, !PT ;  /* 0x0000000655097209 */ /* 0x000fe20007810000 */
[----:B------:R-:W-:Y:S01]  /*6bd0*/  UIADD3 UR30, UR6, 0x80, URZ ;  /* 0x00000080061e7890 */ /* 0x000fe2000fffe03f */
[----:B------:R-:W-:Y:S01]  /*6be0*/  FMNMX.FTZ R3, R91, R0, !PT ;  /* 0x000000005b037209 */ /* 0x000fe20007810000 */
[----:B------:R-:W-:Y:S01]  /*6bf0*/  UMOV UR29, 0xc0000010 ;  /* 0xc0000010001d7882 */ /* 0x000fe20000000000 */
[----:B------:R-:W-:Y:S01]  /*6c00*/  UMOV UR31, 0x80000020 ;  /* 0x80000020001f7882 */ /* 0x000fe20000000000 */
        /* <DEDUP_REMOVED lines=8> */
[----:B0-----:R-:W-:Y:S01]  /*6c90*/  SHF.R.U32.HI R11, RZ, 0x7, R14 ;  /* 0x00000007ff0b7819 */ /* 0x001fe2000001160e */
[----:B------:R-:W0:Y:S01]  /*6ca0*/  SHFL.BFLY PT, R9, R0, 0x2, 0x1f ;  /* 0x0c401f0000097f89 */ /* 0x000e2200000e0000 */
[----:B------:R-:W-:Y:S02]  /*6cb0*/  FMNMX.FTZ R6, R86, R3, !PT ;  /* 0x0000000356067209 */ /* 0x000fe40007810000 */
[----:B------:R-:W-:Y:S02]  /*6cc0*/  ISETP.GE.U32.AND P2, PT, R14, 0x180, PT ;  /* 0x000001800e00780c */ /* 0x000fe40003f46070 */
[----:B------:R-:W-:-:S04]  /*6cd0*/  FMNMX.FTZ R3, R87, R6, !PT ;  /* 0x0000000657037209 */ /* 0x000fc80007810000 */
[----:B------:R-:W-:-:S04]  /*6ce0*/  FMNMX.FTZ R6, R74, R3, !PT ;  /* 0x000000034a067209 */ /* 0x000fc80007810000 */
[----:B------:R-:W-:-:S04]  /*6cf0*/  FMNMX.FTZ R3, R75, R6, !PT ;  /* 0x000000064b037209 */ /* 0x000fc80007810000 */
[----:B------:R-:W-:Y:S02]  /*6d00*/  FMNMX.FTZ R6, R78, R3, !PT ;  /* 0x000000034e067209 */ /* 0x000fe40007810000 */
[----:B0-----:R-:W-:Y:S02]  /*6d10*/  FMNMX.FTZ R12, R0, R9, !PT ;  /* 0x00000009000c7209 */ /* 0x001fe40007810000 */
[----:B------:R-:W-:Y:S01]  /*6d20*/  FMNMX.FTZ R9, R79, R6, !PT ;  /* 0x000000064f097209 */ /* 0x000fe20007810000 */
[----:B------:R-:W-:Y:S02]  /*6d30*/  VIADD R6, R11, 0x9 ;  /* 0x000000090b067836 */ /* 0x000fe40000000000 */
[----:B------:R-:W0:Y:S03]  /*6d40*/  SHFL.BFLY PT, R3, R12, 0x1, 0x1f ;  /* 0x0c201f000c037f89 */ /* 0x000e2600000e0000 */
[----:B------:R-:W-:Y:S01]  /*6d50*/  SEL R11, R6, 0x9, !P2 ;  /* 0x00000009060b7807 */ /* 0x000fe20005000000 */
[----:B------:R-:W1:Y:S01]  /*6d60*/  SHFL.BFLY PT, R10, R9, 0x2, 0x1f ;  /* 0x0c401f00090a7f89 */ /* 0x000e6200000e0000 */
[C---:B------:R-:W-:Y:S01]  /*6d70*/  ISETP.GT.AND P2, PT, R8.reuse, RZ, PT ;  /* 0x000000ff0800720c */ /* 0x040fe20003f44270 */
[----:B------:R-:W-:Y:S01]  /*6d80*/  VIADD R8, R8, 0xffffffff ;  /* 0xffffffff08087836 */ /* 0x000fe20000000000 */
[----:B0-----:R-:W-:Y:S01]  /*6d90*/  FMNMX.FTZ R0, R12, R3, !PT ;  /* 0x000000030c007209 */ /* 0x001fe20007810000 */
[----:B------:R-:W-:Y:S01]  /*6da0*/  IMAD.U32 R12, RZ, RZ, UR39 ;  /* 0x00000027ff0c7e24 */ /* 0x000fe2000f8e00ff */
[----:B------:R-:W0:Y:S01]  /*6db0*/  LDC R3, c[0x0][0x988] ;  /* 0x00026200ff037b82 */ /* 0x000e220000000800 */
[----:B-1----:R-:W-:-:S02]  /*6dc0*/  FMNMX.FTZ R10, R9, R10, !PT ;  /* 0x0000000a090a7209 */ /* 0x002fc40007810000 */
[----:B------:R-:W-:Y:S01]  /*6dd0*/  FADD.FTZ R6, -R0, R7 ;  /* 0x0000000700067221 */ /* 0x000fe20000010100 */
[----:B------:R-:W-:Y:S02]  /*6de0*/  @!P1 LEA R12, R12, UR36, 0x3 ;  /* 0x000000240c0c9c11 */ /* 0x000fe4000f8e18ff */
[----:B------:R-:W1:Y:S03]  /*6df0*/  SHFL.BFLY PT, R15, R10, 0x1, 0x1f ;  /* 0x0c201f000a0f7f89 */ /* 0x000e6600000e0000 */
[----:B------:R-:W-:-:S05]  /*6e00*/  @!P1 VIADD R12, R12, 0x31c40 ;  /* 0x00031c400c0c9836 */ /* 0x000fca0000000000 */
[----:B------:R-:W-:Y:S01]  /*6e10*/  @!P1 PRMT R12, RZ, 0x654, R12 ;  /* 0x00000654ff0c9816 */ /* 0x000fe2000000000c */
[----:B------:R-:W-:Y:S02]  /*6e20*/  WARPGROUP.DEPBAR.LE gsb0, 0x0 ;  /* 0x00008000000079c5 */ /* 0x000fe40000010000 */
[----:B------:R-:W-:Y:S01]  /*6e30*/  WARPGROUP.ARRIVE ;  /* 0x00000000000079c5 */ /* 0x000fe20000000000 */
[-C--:B0-----:R-:W-:Y:S01]  /*6e40*/  FMUL.FTZ R9, R6, R3.reuse ;  /* 0x0000000306097220 */ /* 0x081fe20000410000 */
[----:B------:R-:W-:-:S04]  /*6e50*/  FMUL.FTZ R6, R0, R3 ;  /* 0x0000000300067220 */ /* 0x000fc80000410000 */
[----:B------:R-:W-:Y:S01]  /*6e60*/  HGMMA.64x96x16.F32 R24, gdesc[UR28].tnspB, R24, gsb0 ;  /* 0x416000001c1879f0 */ /* 0x000fe20008000818 */
[----:B------:R-:W-:Y:S01]  /*6e70*/  UIADD3 UR28, UR7, 0x480, URZ ;  /* 0x00000480071c7890 */ /* 0x000fe2000fffe03f */
[----:B-1----:R-:W-:Y:S01]  /*6e80*/  FMNMX.FTZ R10, R10, R15, !PT ;  /* 0x0000000f0a0a7209 */ /* 0x002fe20007810000 */
[----:B------:R-:W-:Y:S01]  /*6e90*/  UIADD3 UR30, UR6, 0xc0, URZ ;  /* 0x000000c0061e7890 */ /* 0x000fe2000fffe03f */
[-CC-:B------:R-:W-:Y:S01]  /*6ea0*/  FFMA.FTZ R7, R136, R3.reuse, -R6.reuse ;  /* 0x0000000388077223 */ /* 0x180fe20000010806 */
[----:B------:R-:W-:Y:S01]  /*6eb0*/  UMOV UR29, 0xc0000010 ;  /* 0xc0000010001d7882 */ /* 0x000fe20000000000 */
[----:B------:R-:W-:Y:S01]  /*6ec0*/  UMOV UR31, 0x80000020 ;  /* 0x80000020001f7882 */ /* 0x000fe20000000000 */
[----:B------:R-:W-:Y:S01]  /*6ed0*/  FADD.FTZ R14, -R10, R13 ;  /* 0x0000000d0a0e7221 */ /* 0x000fe20000010100 */
[-CC-:B------:R-:W-:Y:S01]  /*6ee0*/  FFMA.FTZ R15, R141, R3.reuse, -R6.reuse ;  /* 0x000000038d0f7223 */ /* 0x180fe20000010806 */
[----:B------:R-:W-:Y:S01]  /*6ef0*/  MUFU.EX2 R9, R9 ;  /* 0x0000000900097308 */ /* 0x000fe20000000800 */
[-CC-:B------:R-:W-:Y:S01]  /*6f00*/  FFMA.FTZ R128, R128, R3.reuse, -R6.reuse ;  /* 0x0000000380807223 */ /* 0x180fe20000010806 */
[-C--:B------:R-:W-:Y:S01]  /*6f10*/  FMUL.FTZ R13, R14, R3.reuse ;  /* 0x000000030e0d7220 */ /* 0x080fe20000410000 */
[-C--:B------:R-:W-:Y:S01]  /*6f20*/  FMUL.FTZ R14, R10, R3.reuse ;  /* 0x000000030a0e7220 */ /* 0x080fe20000410000 */
[-CC-:B------:R-:W-:Y:S01]  /*6f30*/  FFMA.FTZ R129, R129, R3.reuse, -R6.reuse ;  /* 0x0000000381817223 */ /* 0x180fe20000010806 */
[-CC-:B------:R-:W-:Y:S01]  /*6f40*/  FFMA.FTZ R132, R132, R3.reuse, -R6.reuse ;  /* 0x0000000384847223 */ /* 0x180fe20000010806 */
[-C--:B------:R-:W-:Y:S01]  /*6f50*/  FFMA.FTZ R133, R133, R3.reuse, -R6 ;  /* 0x0000000385857223 */ /* 0x080fe20000010806 */
[-CC-:B------:R-:W-:Y:S01]  /*6f60*/  FFMA.FTZ R21, R139, R3.reuse, -R14.reuse ;  /* 0x000000038b157223 */ /* 0x180fe2000001080e */
[-CC-:B------:R-:W-:Y:S01]  /*6f70*/  FFMA.FTZ R136, R142, R3.reuse, -R14.reuse ;  /* 0x000000038e887223 */ /* 0x180fe2000001080e */
[-C--:B------:R-:W-:Y:S01]  /*6f80*/  FFMA.FTZ R143, R143, R3.reuse, -R14 ;  /* 0x000000038f8f7223 */ /* 0x080fe2000001080e */
        /* <DEDUP_REMOVED lines=42> */
[----:B------:R-:W-:-:S06]  /*7230*/  FFMA.FTZ R78, R78, R3, -R14 ;  /* 0x000000034e4e7223 */ /* 0x000fcc000001080e */
        /* <DEDUP_REMOVED lines=10> */
[----:B------:R-:W-:Y:S01]  /*72e0*/  UIADD3 UR30, UR6, 0x100, URZ ;  /* 0x00000100061e7890 */ /* 0x000fe2000fffe03f */
[----:B------:R-:W-:Y:S01]  /*72f0*/  UMOV UR29, 0xc0000010 ;  /* 0xc0000010001d7882 */ /* 0x000fe20000000000 */
[----:B------:R-:W-:Y:S02]  /*7300*/  UMOV UR31, 0x80000020 ;  /* 0x80000020001f7882 */ /* 0x000fe40000000000 */
        /* <DEDUP_REMOVED lines=64> */
[----:B------:R2:W-:Y:S01]  /*7710*/  @!P1 SYNCS.ARRIVE.TRANS64.RED.A1T0 RZ, [R12+URZ], RZ ;  /* 0x000000ff0cff99a7 */ /* 0x0005e2000810043f */
[----:B0-----:R-:W-:Y:S01]  /*7720*/  FMUL.FTZ R26, R26, R13 ;  /* 0x0000000d1a1a7220 */ /* 0x001fe20000410000 */
[--C-:B-1----:R-:W-:Y:S01]  /*7730*/  FFMA.FTZ R11, R137, R3, -R6.reuse ;  /* 0x00000003890b7223 */ /* 0x102fe20000010806 */
[----:B------:R-:W-:Y:S01]  /*7740*/  FFMA.FTZ R137, R9, R4, R7 ;  /* 0x0000000409897223 */ /* 0x000fe20000010007 */
[-C--:B------:R-:W-:Y:S01]  /*7750*/  FMUL.FTZ R27, R27, R13.reuse ;  /* 0x0000000d1b1b7220 */ /* 0x080fe20000410000 */
[-C--:B------:R-:W-:Y:S01]  /*7760*/  FMUL.FTZ R30, R30, R13.reuse ;  /* 0x0000000d1e1e7220 */ /* 0x080fe20000410000 */
[-C--:B------:R-:W-:Y:S01]  /*7770*/  FMUL.FTZ R31, R31, R13.reuse ;  /* 0x0000000d1f1f7220 */ /* 0x080fe20000410000 */
[----:B------:R-:W-:Y:S01]  /*7780*/  FMUL.FTZ R34, R34, R13 ;  /* 0x0000000d22227220 */ /* 0x000fe20000410000 */
[----:B------:R0:W-:Y:S01]  /*7790*/  @!P1 SYNCS.ARRIVE.TRANS64.RED.A1T0 RZ, [R20+URZ], RZ ;  /* 0x000000ff14ff99a7 */ /* 0x0001e2000810043f */
[----:B--2---:R-:W-:Y:S01]  /*77a0*/  FFMA.FTZ R12, R140, R3, -R6 ;  /* 0x000000038c0c7223 */ /* 0x004fe20000010806 */
[----:B------:R-:W1:Y:S01]  /*77b0*/  MUFU.EX2 R11, R11 ;  /* 0x0000000b000b7308 */ /* 0x000e620000000800 */
[-C--:B------:R-:W-:Y:S01]  /*77c0*/  FMUL.FTZ R35, R35, R13.reuse ;  /* 0x0000000d23237220 */ /* 0x080fe20000410000 */
[-C--:B------:R-:W-:Y:S01]  /*77d0*/  FMUL.FTZ R38, R38, R13.reuse ;  /* 0x0000000d26267220 */ /* 0x080fe20000410000 */
[-C--:B------:R-:W-:Y:S01]  /*77e0*/  FMUL.FTZ R39, R39, R13.reuse ;  /* 0x0000000d27277220 */ /* 0x080fe20000410000 */
[-C--:B------:R-:W-:Y:S01]  /*77f0*/  FMUL.FTZ R42, R42, R13.reuse ;  /* 0x0000000d2a2a7220 */ /* 0x080fe20000410000 */
[----:B------:R-:W-:Y:S01]  /*7800*/  FMUL.FTZ R43, R43, R13 ;  /* 0x0000000d2b2b7220 */ /* 0x000fe20000410000 */
[--C-:B0-----:R-:W-:Y:S01]  /*7810*/  FFMA.FTZ R20, R138, R3, -R14.reuse ;  /* 0x000000038a147223 */ /* 0x101fe2000001080e */
[-C--:B------:R-:W-:Y:S01]  /*7820*/  FMUL.FTZ R46, R46, R13.reuse ;  /* 0x0000000d2e2e7220 */ /* 0x080fe20000410000 */
[----:B------:R-:W0:Y:S01]  /*7830*/  MUFU.EX2 R12, R12 ;  /* 0x0000000c000c7308 */ /* 0x000e220000000800 */
[-C--:B------:R-:W-:Y:S01]  /*7840*/  FMUL.FTZ R47, R47, R13.reuse ;  /* 0x0000000d2f2f7220 */ /* 0x080fe20000410000 */
[-C--:B------:R-:W-:Y:S01]  /*7850*/  FMUL.FTZ R50, R50, R13.reuse ;  /* 0x0000000d32327220 */ /* 0x080fe20000410000 */
[-C--:B------:R-:W-:Y:S01]  /*7860*/  FMUL.FTZ R51, R51, R13.reuse ;  /* 0x0000000d33337220 */ /* 0x080fe20000410000 */
[-C--:B------:R-:W-:Y:S01]  /*7870*/  FMUL.FTZ R54, R54, R13.reuse ;  /* 0x0000000d36367220 */ /* 0x080fe20000410000 */
[-C--:B------:R-:W-:Y:S01]  /*7880*/  FMUL.FTZ R55, R55, R13.reuse ;  /* 0x0000000d37377220 */ /* 0x080fe20000410000 */
[-C--:B------:R-:W-:Y:S01]  /*7890*/  FMUL.FTZ R58, R58, R13.reuse ;  /* 0x0000000d3a3a7220 */ /* 0x080fe20000410000 */
[----:B------:R-:W-:Y:S01]  /*78a0*/  FMUL.FTZ R59, R59, R13 ;  /* 0x0000000d3b3b7220 */ /* 0x000fe20000410000 */
[----:B------:R-:W2:Y:S01]  /*78b0*/  MUFU.EX2 R20, R20 ;  /* 0x0000001400147308 */ /* 0x000ea20000000800 */
[C---:B-1----:R-:W-:Y:S01]  /*78c0*/  F2FP.F16.F32.PACK_AB R4, R11.reuse, R7 ;  /* 0x000000070b04723e */ /* 0x042fe200000000ff */
[----:B------:R-:W-:Y:S01]  /*78d0*/  FADD.FTZ R137, R11, R137 ;  /* 0x000000890b897221 */ /* 0x000fe20000010000 */
[----:B------:R-:W-:Y:S01]  /*78e0*/  F2FP.F16.F32.PACK_AB R7, R143, R136 ;  /* 0x000000888f07723e */ /* 0x000fe200000000ff */
[----:B------:R-:W-:Y:S01]  /*78f0*/  FFMA.FTZ R11, R111, R3, -R14 ;  /* 0x000000036f0b7223 */ /* 0x000fe2000001080e */
[-C--:B------:R-:W-:Y:S01]  /*7900*/  FMUL.FTZ R62, R62, R13.reuse ;  /* 0x0000000d3e3e7220 */ /* 0x080fe20000410000 */
[-C--:B------:R-:W-:Y:S01]  /*7910*/  FMUL.FTZ R63, R63, R13.reuse ;  /* 0x0000000d3f3f7220 */ /* 0x080fe20000410000 */
[-C--:B------:R-:W-:Y:S01]  /*7920*/  FMUL.FTZ R66, R66, R13.reuse ;  /* 0x0000000d42427220 */ /* 0x080fe20000410000 */
[-C--:B------:R-:W-:Y:S01]  /*7930*/  FMUL.FTZ R67, R67, R13.reuse ;  /* 0x0000000d43437220 */ /* 0x080fe20000410000 */
[----:B0-----:R-:W-:Y:S01]  /*7940*/  F2FP.F16.F32.PACK_AB R6, R15, R12 ;  /* 0x0000000c0f06723e */ /* 0x001fe200000000ff */
[----:B------:R-:W-:Y:S01]  /*7950*/  FADD.FTZ R12, R12, R137 ;  /* 0x000000890c0c7221 */ /* 0x000fe20000010000 */
[----:B------:R-:W-:Y:S01]  /*7960*/  MUFU.EX2 R11, R11 ;  /* 0x0000000b000b7308 */ /* 0x000fe20000000800 */
[-C--:B------:R-:W-:Y:S01]  /*7970*/  FMUL.FTZ R70, R70, R13.reuse ;  /* 0x0000000d46467220 */ /* 0x080fe20000410000 */
[----:B------:R-:W-:Y:S01]  /*7980*/  FMUL.FTZ R71, R71, R13 ;  /* 0x0000000d47477220 */ /* 0x000fe20000410000 */
[-C--:B------:R-:W-:Y:S01]  /*7990*/  FMUL.FTZ R24, R24, R9.reuse ;  /* 0x0000000918187220 */ /* 0x080fe20000410000 */
[-C--:B------:R-:W-:Y:S01]  /*79a0*/  FMUL.FTZ R25, R25, R9.reuse ;  /* 0x0000000919197220 */ /* 0x080fe20000410000 */
[----:B------:R-:W-:Y:S01]  /*79b0*/  FMUL.FTZ R28, R28, R9 ;  /* 0x000000091c1c7220 */ /* 0x000fe20000410000 */
[----:B--2---:R-:W-:Y:S01]  /*79c0*/  FFMA.FTZ R138, R13, R5, R20 ;  /* 0x000000050d8a7223 */ /* 0x004fe20000010014 */
[----:B------:R-:W-:Y:S01]  /*79d0*/  F2FP.F16.F32.PACK_AB R5, R21, R20 ;  /* 0x000000141505723e */ /* 0x000fe200000000ff */
[-CC-:B------:R-:W-:Y:S01]  /*79e0*/  FFMA.FTZ R20, R131, R3.reuse, -R14.reuse ;  /* 0x0000000383147223 */ /* 0x180fe2000001080e */
[-C--:B------:R-:W-:Y:S01]  /*79f0*/  FFMA.FTZ R131, R134, R3.reuse, -R14 ;  /* 0x0000000386837223 */ /* 0x080fe2000001080e */
[----:B------:R-:W-:Y:S01]  /*7a00*/  FADD.FTZ R21, R21, R138 ;  /* 0x0000008a15157221 */ /* 0x000fe20000010000 */
[----:B------:R-:W-:Y:S01]  /*7a10*/  FFMA.FTZ R134, R135, R3, -R14 ;  /* 0x0000000387867223 */ /* 0x000fe2000001080e */
[----:B------:R0:W-:Y:S01]  /*7a20*/  STSM.16.M88.4 [R2+0x24300], R4 ;  /* 0x0243000402007844 */ /* 0x0001e20000000200 */
[----:B------:R-:W-:Y:S01]  /*7a30*/  FMUL.FTZ R29, R29, R9 ;  /* 0x000000091d1d7220 */ /* 0x000fe20000410000 */
[----:B------:R-:W-:Y:S01]  /*7a40*/  MUFU.EX2 R20, R20 ;  /* 0x0000001400147308 */ /* 0x000fe20000000800 */
[----:B------:R-:W-:Y:S01]  /*7a50*/  FADD.FTZ R136, R136, R21 ;  /* 0x0000001588887221 */ /* 0x000fe20000010000 */
[----:B------:R-:W-:Y:S01]  /*7a60*/  FADD.FTZ R21, R15, R12 ;  /* 0x0000000c0f157221 */ /* 0x000fe20000010000 */
[-CC-:B------:R-:W-:Y:S01]  /*7a70*/  FFMA.FTZ R12, R98, R3.reuse, -R14.reuse ;  /* 0x00000003620c7223 */ /* 0x180fe2000001080e */
[-C--:B------:R-:W-:Y:S01]  /*7a80*/  FFMA.FTZ R98, R90, R3.reuse, -R14 ;  /* 0x000000035a627223 */ /* 0x080fe2000001080e */
[----:B------:R-:W-:Y:S01]  /*7a90*/  FADD.FTZ R136, R143, R136 ;  /* 0x000000888f887221 */ /* 0x000fe20000010000 */
[-CC-:B------:R-:W-:Y:S01]  /*7aa0*/  FFMA.FTZ R90, R82, R3.reuse, -R14.reuse ;  /* 0x00000003525a7223 */ /* 0x180fe2000001080e */
[-CC-:B------:R-:W-:Y:S01]  /*7ab0*/  FFMA.FTZ R82, R74, R3.reuse, -R14.reuse ;  /* 0x000000034a527223 */ /* 0x180fe2000001080e */
[----:B------:R-:W-:Y:S01]  /*7ac0*/  MUFU.EX2 R131, R131 ;  /* 0x0000008300837308 */ /* 0x000fe20000000800 */
[----:B------:R-:W-:Y:S01]  /*7ad0*/  FADD.FTZ R74, R128, R21 ;  /* 0x00000015804a7221 */ /* 0x000fe20000010000 */
[-CC-:B------:R-:W-:Y:S01]  /*7ae0*/  FFMA.FTZ R15, R99, R3.reuse, -R14.reuse ;  /* 0x00000003630f7223 */ /* 0x180fe2000001080e */
[-C--:B------:R-:W-:Y:S01]  /*7af0*/  FFMA.FTZ R99, R102, R3.reuse, -R14 ;  /* 0x0000000366637223 */ /* 0x080fe2000001080e */
[C---:B------:R-:W-:Y:S01]  /*7b00*/  F2FP.F16.F32.PACK_AB R128, R129.reuse, R128 ;  /* 0x000000808180723e */ /* 0x040fe200000000ff */
[----:B------:R-:W-:Y:S01]  /*7b10*/  FADD.FTZ R111, R129, R74 ;  /* 0x0000004a816f7221 */ /* 0x000fe20000010000 */
[-CC-:B0-----:R-:W-:Y:S01]  /*7b20*/  FFMA.FTZ R7, R130, R3.reuse, -R14.reuse ;  /* 0x0000000382077223 */ /* 0x181fe2000001080e */
[-CC-:B------:R-:W-:Y:S01]  /*7b30*/  FFMA.FTZ R6, R122, R3.reuse, -R14.reuse ;  /* 0x000000037a067223 */ /* 0x180fe2000001080e */
[----:B------:R-:W-:Y:S01]  /*7b40*/  MUFU.EX2 R134, R134 ;  /* 0x0000008600867308 */ /* 0x000fe20000000800 */
[-CC-:B------:R-:W-:Y:S01]  /*7b50*/  FFMA.FTZ R122, R123, R3.reuse, -R14.reuse ;  /* 0x000000037b7a7223 */ /* 0x180fe2000001080e */
[-CC-:B------:R-:W-:Y:S01]  /*7b60*/  FFMA.FTZ R123, R126, R3.reuse, -R14.reuse ;  /* 0x000000037e7b7223 */ /* 0x180fe2000001080e */
[-CC-:B------:R-:W-:Y:S01]  /*7b70*/  FFMA.FTZ R126, R127, R3.reuse, -R14.reuse ;  /* 0x000000037f7e7223 */ /* 0x180fe2000001080e */
[----:B------:R-:W-:Y:S01]  /*7b80*/  FADD.FTZ R102, R132, R111 ;  /* 0x0000006f84667221 */ /* 0x000fe20000010000 */
[-CC-:B------:R-:W-:Y:S01]  /*7b90*/  FFMA.FTZ R5, R114, R3.reuse, -R14.reuse ;  /* 0x0000000372057223 */ /* 0x180fe2000001080e */
[-CC-:B------:R-:W-:Y:S01]  /*7ba0*/  FFMA.FTZ R114, R115, R3.reuse, -R14.reuse ;  /* 0x0000000373727223 */ /* 0x180fe2000001080e */
[-CC-:B------:R-:W-:Y:S01]  /*7bb0*/  FFMA.FTZ R115, R118, R3.reuse, -R14.reuse ;  /* 0x0000000376737223 */ /* 0x180fe2000001080e */
[----:B------:R-:W0:Y:S01]  /*7bc0*/  MUFU.EX2 R7, R7 ;  /* 0x0000000700077308 */ /* 0x000e220000000800 */
[-C--:B------:R-:W-:Y:S01]  /*7bd0*/  FFMA.FTZ R118, R119, R3.reuse, -R14 ;  /* 0x0000000377767223 */ /* 0x080fe2000001080e */
[----:B------:R-:W-:Y:S01]  /*7be0*/  FADD.FTZ R111, R133, R102 ;  /* 0x00000066856f7221 */ /* 0x000fe20000010000 */
[-CC-:B------:R-:W-:Y:S01]  /*7bf0*/  FFMA.FTZ R4, R106, R3.reuse, -R14.reuse ;  /* 0x000000036a047223 */ /* 0x180fe2000001080e */
[-CC-:B------:R-:W-:Y:S01]  /*7c00*/  FFMA.FTZ R106, R107, R3.reuse, -R14.reuse ;  /* 0x000000036b6a7223 */ /* 0x180fe2000001080e */
[-CC-:B------:R-:W-:Y:S01]  /*7c10*/  FFMA.FTZ R107, R110, R3.reuse, -R14.reuse ;  /* 0x000000036e6b7223 */ /* 0x180fe2000001080e */
[----:B------:R-:W-:Y:S01]  /*7c20*/  FFMA.FTZ R14, R79, R3, -R14 ;  /* 0x000000034f0e7223 */ /* 0x000fe2000001080e */
[----:B------:R-:W-:Y:S01]  /*7c30*/  F2FP.F16.F32.PACK_AB R130, R133, R132 ;  /* 0x000000848582723e */ /* 0x000fe200000000ff */
[----:B------:R-:W1:Y:S01]  /*7c40*/  MUFU.EX2 R6, R6 ;  /* 0x0000000600067308 */ /* 0x000e620000000800 */
        /* <DEDUP_REMOVED lines=8> */
[----:B0-----:R-:W-:Y:S01]  /*7cd0*/  FADD.FTZ R21, R7, R136 ;  /* 0x0000008807157221 */ /* 0x001fe20000010000 */
[----:B------:R-:W-:Y:S01]  /*7ce0*/  F2FP.F16.F32.PACK_AB R129, R20, R7 ;  /* 0x000000071481723e */ /* 0x000fe200000000ff */
[-C--:B------:R-:W-:Y:S01]  /*7cf0*/  FMUL.FTZ R45, R45, R9.reuse ;  /* 0x000000092d2d7220 */ /* 0x080fe20000410000 */
[-C--:B------:R-:W-:Y:S01]  /*7d00*/  FMUL.FTZ R48, R48, R9.reuse ;  /* 0x0000000930307220 */ /* 0x080fe20000410000 */
[----:B------:R-:W-:Y:S01]  /*7d10*/  FADD.FTZ R74, R20, R21 ;  /* 0x00000015144a7221 */ /* 0x000fe20000010000 */
[-C--:B------:R-:W-:Y:S01]  /*7d20*/  FMUL.FTZ R49, R49, R9.reuse ;  /* 0x0000000931317220 */ /* 0x080fe20000410000 */
[-C--:B------:R-:W-:Y:S01]  /*7d30*/  FMUL.FTZ R52, R52, R9.reuse ;  /* 0x0000000934347220 */ /* 0x080fe20000410000 */
[----:B------:R-:W0:Y:S01]  /*7d40*/  MUFU.EX2 R123, R123 ;  /* 0x0000007b007b7308 */ /* 0x000e220000000800 */
[----:B------:R-:W-:Y:S01]  /*7d50*/  FADD.FTZ R21, R131, R74 ;  /* 0x0000004a83157221 */ /* 0x000fe20000010000 */
[----:B------:R-:W-:Y:S01]  /*7d60*/  FADD.FTZ R74, R120, R111 ;  /* 0x0000006f784a7221 */ /* 0x000fe20000010000 */
[----:B------:R-:W-:Y:S01]  /*7d70*/  F2FP.F16.F32.PACK_AB R120, R121, R120 ;  /* 0x000000787978723e */ /* 0x000fe200000000ff */
[----:B------:R-:W-:Y:S01]  /*7d80*/  FMUL.FTZ R53, R53, R9 ;  /* 0x0000000935357220 */ /* 0x000fe20000410000 */
[C---:B------:R-:W-:Y:S01]  /*7d90*/  FADD.FTZ R119, R134.reuse, R21 ;  /* 0x0000001586777221 */ /* 0x040fe20000010000 */
[----:B------:R-:W-:Y:S01]  /*7da0*/  FADD.FTZ R111, R121, R74 ;  /* 0x0000004a796f7221 */ /* 0x000fe20000010000 */
[----:B------:R-:W-:Y:S01]  /*7db0*/  F2FP.F16.F32.PACK_AB R131, R134, R131 ;  /* 0x000000838683723e */ /* 0x000fe200000000ff */
[----:B------:R-:W3:Y:S01]  /*7dc0*/  MUFU.EX2 R126, R126 ;  /* 0x0000007e007e7308 */ /* 0x000ee20000000800 */
[----:B-1----:R-:W-:Y:S01]  /*7dd0*/  FADD.FTZ R119, R6, R119 ;  /* 0x0000007706777221 */ /* 0x002fe20000010000 */
[----:B------:R-:W-:Y:S01]  /*7de0*/  FADD.FTZ R110, R124, R111 ;  /* 0x0000006f7c6e7221 */ /* 0x000fe20000010000 */
[C---:B--2---:R-:W-:Y:S01]  /*7df0*/  F2FP.F16.F32.PACK_AB R121, R122.reuse, R6 ;  /* 0x000000067a79723e */ /* 0x044fe200000000ff */
[----:B------:R1:W-:Y:S01]  /*7e00*/  STSM.16.M88.4 [R2+0x25b00], R128 ;  /* 0x025b008002007844 */ /* 0x0003e20000000200 */
[----:B------:R-:W-:Y:S01]  /*7e10*/  FADD.FTZ R102, R122, R119 ;  /* 0x000000777a667221 */ /* 0x000fe20000010000 */
[C---:B------:R-:W-:Y:S01]  /*7e20*/  FADD.FTZ R111, R125.reuse, R110 ;  /* 0x0000006e7d6f7221 */ /* 0x040fe20000010000 */
[----:B------:R-:W-:Y:S01]  /*7e30*/  F2FP.F16.F32.PACK_AB R122, R125, R124 ;  /* 0x0000007c7d7a723e */ /* 0x000fe200000000ff */
[----:B------:R-:W2:Y:S01]  /*7e40*/  MUFU.EX2 R5, R5 ;  /* 0x0000000500057308 */ /* 0x000ea20000000800 */
[-C--:B------:R-:W-:Y:S01]  /*7e50*/  FMUL.FTZ R56, R56, R9.reuse ;  /* 0x0000000938387220 */ /* 0x080fe20000410000 */
[-C--:B------:R-:W-:Y:S01]  /*7e60*/  FMUL.FTZ R57, R57, R9.reuse ;  /* 0x0000000939397220 */ /* 0x080fe20000410000 */
[-C--:B------:R-:W-:Y:S01]  /*7e70*/  FMUL.FTZ R60, R60, R9.reuse ;  /* 0x000000093c3c7220 */ /* 0x080fe20000410000 */
[-C--:B------:R-:W-:Y:S01]  /*7e80*/  FMUL.FTZ R61, R61, R9.reuse ;  /* 0x000000093d3d7220 */ /* 0x080fe20000410000 */
[-C--:B------:R-:W-:Y:S01]  /*7e90*/  FMUL.FTZ R64, R64, R9.reuse ;  /* 0x0000000940407220 */ /* 0x080fe20000410000 */
[-C--:B------:R-:W-:Y:S01]  /*7ea0*/  FMUL.FTZ R65, R65, R9.reuse ;  /* 0x0000000941417220 */ /* 0x080fe20000410000 */
[-C--:B------:R-:W-:Y:S01]  /*7eb0*/  FMUL.FTZ R68, R68, R9.reuse ;  /* 0x0000000944447220 */ /* 0x080fe20000410000 */
[----:B------:R-:W4:Y:S01]  /*7ec0*/  MUFU.EX2 R114, R114 ;  /* 0x0000007200727308 */ /* 0x000f220000000800 */
[----:B------:R-:W-:Y:S01]  /*7ed0*/  FMUL.FTZ R69, R69, R9 ;  /* 0x0000000945457220 */ /* 0x000fe20000410000 */
[----:B------:R-:W-:-:S06]  /*7ee0*/  IMAD.MOV.U32 R13, RZ, RZ, R10 ;  /* 0x000000ffff0d7224 */ /* 0x000fcc00078e000a */
[----:B------:R-:W5:Y:S08]  /*7ef0*/  MUFU.EX2 R115, R115 ;  /* 0x0000007300737308 */ /* 0x000f700000000800 */
[----:B------:R0:W-:Y:S08]  /*7f00*/  MUFU.EX2 R79, R103 ;  /* 0x00000067004f7308 */ /* 0x0001f00000000800 */
[----:B------:R-:W1:Y:S01]  /*7f10*/  MUFU.EX2 R118, R118 ;  /* 0x0000007600767308 */ /* 0x000e620000000800 */
[----:B0-----:R-:W-:Y:S01]  /*7f20*/  FADD.FTZ R103, R123, R102 ;  /* 0x000000667b677221 */ /* 0x001fe20000010000 */
[----:B---3--:R-:W-:-:S03]  /*7f30*/  F2FP.F16.F32.PACK_AB R123, R126, R123 ;  /* 0x0000007b7e7b723e */ /* 0x008fc600000000ff */
[----:B------:R-:W-:Y:S02]  /*7f40*/  FADD.FTZ R102, R126, R103 ;  /* 0x000000677e667221 */ /* 0x000fe40000010000 */
[----:B------:R3:W-:Y:S01]  /*7f50*/  STSM.16.M88.4 [R2+0x27300], R120 ;  /* 0x0273007802007844 */ /* 0x0007e20000000200 */
[----:B------:R0:W-:Y:S01]  /*7f60*/  MUFU.EX2 R21, R98 ;  /* 0x0000006200157308 */ /* 0x0001e20000000800 */
[----:B--2---:R-:W-:-:S04]  /*7f70*/  FADD.FTZ R103, R5, R102 ;  /* 0x0000006605677221 */ /* 0x004fc80000010000 */
[----:B----4-:R-:W-:-:S03]  /*7f80*/  FADD.FTZ R20, R114, R103 ;  /* 0x0000006772147221 */ /* 0x010fc60000010000 */
[----:B------:R-:W2:Y:S01]  /*7f90*/  MUFU.EX2 R4, R4 ;  /* 0x0000000400047308 */ /* 0x000ea20000000800 */
[----:B0-----:R-:W-:Y:S01]  /*7fa0*/  FADD.FTZ R98, R112, R111 ;  /* 0x0000006f70627221 */ /* 0x001fe20000010000 */
[----:B------:R-:W-:-:S03]  /*7fb0*/  F2FP.F16.F32.PACK_AB R112, R113, R112 ;  /* 0x000000707170723e */ /* 0x000fc600000000ff */
[----:B------:R-:W-:Y:S01]  /*7fc0*/  FADD.FTZ R7, R113, R98 ;  /* 0x0000006271077221 */ /* 0x000fe20000010000 */
[----:B------:R-:W-:Y:S02]  /*7fd0*/  F2FP.F16.F32.PACK_AB R113, R114, R5 ;  /* 0x000000057271723e */ /* 0x000fe400000000ff */
[----:B------:R-:W0:Y:S01]  /*7fe0*/  MUFU.EX2 R106, R106 ;  /* 0x0000006a006a7308 */ /* 0x000e220000000800 */
[----:B------:R-:W-:Y:S01]  /*7ff0*/  FADD.FTZ R98, R116, R7 ;  /* 0x0000000774627221 */ /* 0x000fe20000010000 */
[----:B-----5:R-:W-:Y:S01]  /*8000*/  FADD.FTZ R7, R115, R20 ;  /* 0x0000001473077221 */ /* 0x020fe20000010000 */
[C---:B------:R-:W-:Y:S02]  /*8010*/  F2FP.F16.F32.PACK_AB R114, R117.reuse, R116 ;  /* 0x000000747572723e */ /* 0x040fe400000000ff */
[----:B------:R-:W-:Y:S01]  /*8020*/  FADD.FTZ R103, R117, R98 ;  /* 0x0000006275677221 */ /* 0x000fe20000010000 */
[C---:B-1----:R-:W-:Y:S01]  /*8030*/  FADD.FTZ R7, R118.reuse, R7 ;  /* 0x0000000776077221 */ /* 0x042fe20000010000 */
[----:B------:R-:W-:Y:S01]  /*8040*/  F2FP.F16.F32.PACK_AB R115, R118, R115 ;  /* 0x000000737673723e */ /* 0x000fe200000000ff */
[----:B------:R-:W1:Y:S01]  /*8050*/  MUFU.EX2 R107, R107 ;  /* 0x0000006b006b7308 */ /* 0x000e620000000800 */
[----:B------:R-:W-:Y:S01]  /*8060*/  FADD.FTZ R20, R104, R103 ;  /* 0x0000006768147221 */ /* 0x000fe20000010000 */
[----:B--2---:R-:W-:Y:S01]  /*8070*/  FADD.FTZ R7, R4, R7 ;  /* 0x0000000704077221 */ /* 0x004fe20000010000 */
[C---:B------:R-:W-:Y:S01]  /*8080*/  F2FP.F16.F32.PACK_AB R104, R105.reuse, R104 ;  /* 0x000000686968723e */ /* 0x040fe200000000ff */
[----:B------:R3:W-:Y:S01]  /*8090*/  STSM.16.M88.4 [R2+0x28b00], R112 ;  /* 0x028b007002007844 */ /* 0x0007e20000000200 */
[----:B------:R-:W-:Y:S01]  /*80a0*/  FADD.FTZ R103, R105, R20 ;  /* 0x0000001469677221 */ /* 0x000fe20000010000 */
[----:B------:R-:W-:-:S02]  /*80b0*/  F2FP.F16.F32.PACK_AB R98, R101, R100 ;  /* 0x000000646562723e */ /* 0x000fc400000000ff */
[----:B------:R-:W-:Y:S01]  /*80c0*/  MUFU.EX2 R12, R12 ;  /* 0x0000000c000c7308 */ /* 0x000fe20000000800 */
[C---:B0-----:R-:W-:Y:S01]  /*80d0*/  FADD.FTZ R20, R106.reuse, R7 ;  /* 0x000000076a147221 */ /* 0x041fe20000010000 */
[----:B------:R-:W-:Y:S02]  /*80e0*/  F2FP.F16.F32.PACK_AB R105, R106, R4 ;  /* 0x000000046a69723e */ /* 0x000fe400000000ff */
[----:B------:R-:W-:-:S04]  /*80f0*/  F2FP.F16.F32.PACK_AB R106, R109, R108 ;  /* 0x0000006c6d6a723e */ /* 0x000fc800000000ff */
[----:B------:R-:W0:Y:S01]  /*8100*/  MUFU.EX2 R15, R15 ;  /* 0x0000000f000f7308 */ /* 0x000e220000000800 */
[----:B-1----:R-:W-:Y:S01]  /*8110*/  FADD.FTZ R20, R107, R20 ;  /* 0x000000146b147221 */ /* 0x002fe20000010000 */
[----:B------:R-:W-:-:S03]  /*8120*/  F2FP.F16.F32.PACK_AB R107, R11, R107 ;  /* 0x0000006b0b6b723e */ /* 0x000fc600000000ff */
[----:B------:R-:W-:Y:S02]  /*8130*/  FADD.FTZ R7, R11, R20 ;  /* 0x000000140b077221 */ /* 0x000fe40000010000 */
[----:B------:R3:W-:Y:S01]  /*8140*/  STSM.16.M88.4 [R2+0x2a300], R104 ;  /* 0x02a3006802007844 */ /* 0x0007e20000000200 */
[----:B------:R-:W-:Y:S08]  /*8150*/  MUFU.EX2 R74, R91 ;  /* 0x0000005b004a7308 */ /* 0x000ff00000000800 */
[----:B------:R1:W-:Y:S08]  /*8160*/  MUFU.EX2 R91, R94 ;  /* 0x0000005e005b7308 */ /* 0x0003f00000000800 */
[----:B------:R-:W2:Y:S01]  /*8170*/  MUFU.EX2 R99, R99 ;  /* 0x0000006300637308 */ /* 0x000ea20000000800 */
[----:B-1----:R-:W-:-:S04]  /*8180*/  FADD.FTZ R94, R108, R103 ;  /* 0x000000676c5e7221 */ /* 0x002fc80000010000 */
[----:B------:R-:W-:-:S03]  /*8190*/  FADD.FTZ R5, R109, R94 ;  /* 0x0000005e6d057221 */ /* 0x000fc60000010000 */
[----:B------:R1:W4:Y:S01]  /*81a0*/  MUFU.EX2 R6, R90 ;  /* 0x0000005a00067308 */ /* 0x0003220000000800 */
[----:B------:R-:W-:Y:S01]  /*81b0*/  FADD.FTZ R20, R96, R5 ;  /* 0x0000000560147221 */ /* 0x000fe20000010000 */
[----:B------:R-:W-:-:S03]  /*81c0*/  F2FP.F16.F32.PACK_AB R96, R97, R96 ;  /* 0x000000606160723e */ /* 0x000fc600000000ff */
[----:B------:R-:W-:Y:S01]  /*81d0*/  FADD.FTZ R5, R97, R20 ;  /* 0x0000001461057221 */ /* 0x000fe20000010000 */
[----:B0-----:R-:W-:Y:S02]  /*81e0*/  F2FP.F16.F32.PACK_AB R97, R15, R12 ;  /* 0x0000000c0f61723e */ /* 0x001fe400000000ff */
[----:B------:R0:W5:Y:S01]  /*81f0*/  MUFU.EX2 R103, R82 ;  /* 0x0000005200677308 */ /* 0x0001620000000800 */
[----:B-1----:R-:W-:Y:S01]  /*8200*/  FADD.FTZ R90, R12, R7 ;  /* 0x000000070c5a7221 */ /* 0x002fe20000010000 */
[----:B------:R-:W-:-:S03]  /*8210*/  FADD.FTZ R20, R100, R5 ;  /* 0x0000000564147221 */ /* 0x000fc60000010000 */
[----:B------:R-:W-:Y:S01]  /*8220*/  FADD.FTZ R90, R15, R90 ;  /* 0x0000005a0f5a7221 */ /* 0x000fe20000010000 */
[----:B------:R-:W-:Y:S02]  /*8230*/  FADD.FTZ R5, R101, R20 ;  /* 0x0000001465057221 */ /* 0x000fe40000010000 */
[----:B------:R-:W-:Y:S01]  /*8240*/  MUFU.EX2 R11, R78 ;  /* 0x0000004e000b7308 */ /* 0x000fe20000000800 */
[----:B--2---:R-:W-:Y:S01]  /*8250*/  FADD.FTZ R90, R99, R90 ;  /* 0x0000005a635a7221 */ /* 0x004fe20000010000 */
[----:B------:R-:W-:Y:S01]  /*8260*/  FADD.FTZ R4, R88, R5 ;  /* 0x0000000558047221 */ /* 0x000fe20000010000 */
[C---:B------:R-:W-:Y:S02]  /*8270*/  F2FP.F16.F32.PACK_AB R99, R79.reuse, R99 ;  /* 0x000000634f63723e */ /* 0x040fe400000000ff */
[----:B------:R-:W-:Y:S01]  /*8280*/  FADD.FTZ R90, R79, R90 ;  /* 0x0000005a4f5a7221 */ /* 0x000fe20000010000 */
[C---:B------:R-:W-:Y:S01]  /*8290*/  FADD.FTZ R7, R89.reuse, R4 ;  /* 0x0000000459077221 */ /* 0x040fe20000010000 */
[----:B------:R-:W-:Y:S01]  /*82a0*/  F2FP.F16.F32.PACK_AB R88, R89, R88 ;  /* 0x000000585958723e */ /* 0x000fe200000000ff */
[----:B------:R-:W1:Y:S01]  /*82b0*/  MUFU.EX2 R14, R14 ;  /* 0x0000000e000e7308 */ /* 0x000e620000000800 */
[----:B------:R-:W-:Y:S01]  /*82c0*/  FADD.FTZ R5, R21, R90 ;  /* 0x0000005a15057221 */ /* 0x000fe20000010000 */
[----:B------:R-:W-:Y:S01]  /*82d0*/  FADD.FTZ R12, R92, R7 ;  /* 0x000000075c0c7221 */ /* 0x000fe20000010000 */
[C---:B------:R-:W-:Y:S01]  /*82e0*/  F2FP.F16.F32.PACK_AB R89, R74.reuse, R21 ;  /* 0x000000154a59723e */ /* 0x040fe200000000ff */
[----:B------:R3:W-:Y:S01]  /*82f0*/  STSM.16.M88.4 [R2+0x2bb00], R96 ;  /* 0x02bb006002007844 */ /* 0x0007e20000000200 */
[----:B------:R-:W-:Y:S01]  /*8300*/  FADD.FTZ R4, R74, R5 ;  /* 0x000000054a047221 */ /* 0x000fe20000010000 */
[C---:B------:R-:W-:Y:S01]  /*8310*/  FADD.FTZ R5, R93.reuse, R12 ;  /* 0x0000000c5d057221 */ /* 0x040fe20000010000 */
[----:B------:R-:W-:-:S02]  /*8320*/  F2FP.F16.F32.PACK_AB R90, R93, R92 ;  /* 0x0000005c5d5a723e */ /* 0x000fc400000000ff */
[----:B------:R-:W-:Y:S01]  /*8330*/  FADD.FTZ R4, R91, R4 ;  /* 0x000000045b047221 */ /* 0x000fe20000010000 */
[----:B------:R-:W-:Y:S02]  /*8340*/  F2FP.F16.F32.PACK_AB R91, R95, R91 ;  /* 0x0000005b5f5b723e */ /* 0x000fe400000000ff */
[----:B0-----:R-:W-:Y:S01]  /*8350*/  F2FP.F16.F32.PACK_AB R82, R85, R84 ;  /* 0x000000545552723e */ /* 0x001fe200000000ff */
[----:B------:R-:W-:Y:S01]  /*8360*/  FADD.FTZ R7, R95, R4 ;  /* 0x000000045f077221 */ /* 0x000fe20000010000 */
[----:B------:R-:W-:Y:S01]  /*8370*/  FADD.FTZ R4, R80, R5 ;  /* 0x0000000550047221 */ /* 0x000fe20000010000 */
[C---:B------:R-:W-:Y:S01]  /*8380*/  F2FP.F16.F32.PACK_AB R80, R81.reuse, R80 ;  /* 0x000000505150723e */ /* 0x040fe200000000ff */
[----:B------:R3:W-:Y:S01]  /*8390*/  STSM.16.M88.4 [R2+0x2d300], R88 ;  /* 0x02d3005802007844 */ /* 0x0007e20000000200 */
[----:B----4-:R-:W-:Y:S01]  /*83a0*/  FADD.FTZ R12, R6, R7 ;  /* 0x00000007060c7221 */ /* 0x010fe20000010000 */
[----:B------:R-:W-:Y:S01]  /*83b0*/  FADD.FTZ R5, R81, R4 ;  /* 0x0000000451057221 */ /* 0x000fe20000010000 */
[----:B------:R-:W-:Y:S01]  /*83c0*/  F2FP.F16.F32.PACK_AB R81, R83, R6 ;  /* 0x000000065351723e */ /* 0x000fe200000000ff */
[----:B------:R-:W-:-:S02]  /*83d0*/  IMAD.MOV.U32 R6, RZ, RZ, R16 ;  /* 0x000000ffff067224 */ /* 0x000fc400078e0010 */
[----:B------:R-:W-:Y:S01]  /*83e0*/  FADD.FTZ R7, R83, R12 ;  /* 0x0000000c53077221 */ /* 0x000fe20000010000 */
[----:B------:R-:W-:Y:S01]  /*83f0*/  FADD.FTZ R4, R84, R5 ;  /* 0x0000000554047221 */ /* 0x000fe20000010000 */
[----:B------:R-:W-:Y:S02]  /*8400*/  F2FP.F16.F32.PACK_AB R83, R87, R86 ;  /* 0x000000565753723e */ /* 0x000fe400000000ff */
[----:B------:R-:W-:Y:S01]  /*8410*/  FADD.FTZ R12, R86, R7 ;  /* 0x00000007560c7221 */ /* 0x000fe20000010000 */
[----:B------:R-:W-:Y:S01]  /*8420*/  FADD.FTZ R5, R85, R4 ;  /* 0x0000000455057221 */ /* 0x000fe20000010000 */
[----:B------:R-:W-:Y:S01]  /*8430*/  F2FP.F16.F32.PACK_AB R74, R77, R76 ;  /* 0x0000004c4d4a723e */ /* 0x000fe200000000ff */
[----:B------:R3:W-:Y:S01]  /*8440*/  STSM.16.M88.4 [R2+0x2eb00], R80 ;  /* 0x02eb005002007844 */ /* 0x0007e20000000200 */
[----:B------:R-:W-:Y:S01]  /*8450*/  FADD.FTZ R12, R87, R12 ;  /* 0x0000000c570c7221 */ /* 0x000fe20000010000 */
[----:B------:R-:W-:Y:S01]  /*8460*/  FADD.FTZ R4, R72, R5 ;  /* 0x0000000548047221 */ /* 0x000fe20000010000 */
[----:B------:R-:W-:Y:S01]  /*8470*/  F2FP.F16.F32.PACK_AB R72, R73, R72 ;  /* 0x000000484948723e */ /* 0x000fe200000000ff */
[----:B------:R-:W-:-:S02]  /*8480*/  IMAD.MOV.U32 R7, RZ, RZ, R0 ;  /* 0x000000ffff077224 */ /* 0x000fc400078e0000 */
[----:B-----5:R-:W-:Y:S01]  /*8490*/  FADD.FTZ R12, R103, R12 ;  /* 0x0000000c670c7221 */ /* 0x020fe20000010000 */
[----:B------:R-:W-:Y:S01]  /*84a0*/  FADD.FTZ R5, R73, R4 ;  /* 0x0000000449057221 */ /* 0x000fe20000010000 */
[C---:B------:R-:W-:Y:S02]  /*84b0*/  F2FP.F16.F32.PACK_AB R73, R75.reuse, R103 ;  /* 0x000000674b49723e */ /* 0x040fe400000000ff */
[----:B------:R-:W-:Y:S01]  /*84c0*/  FADD.FTZ R12, R75, R12 ;  /* 0x0000000c4b0c7221 */ /* 0x000fe20000010000 */
[----:B-1----:R-:W-:Y:S01]  /*84d0*/  F2FP.F16.F32.PACK_AB R75, R14, R11 ;  /* 0x0000000b0e4b723e */ /* 0x002fe200000000ff */
[----:B------:R-:W-:Y:S02]  /*84e0*/  FADD.FTZ R4, R76, R5 ;  /* 0x000000054c047221 */ /* 0x000fe40000010000 */
[----:B------:R-:W-:Y:S02]  /*84f0*/  FADD.FTZ R12, R11, R12 ;  /* 0x0000000c0b0c7221 */ /* 0x000fe40000010000 */
[----:B------:R3:W-:Y:S01]  /*8500*/  STSM.16.M88.4 [R2+0x30300], R72 ;  /* 0x0303004802007844 */ /* 0x0007e20000000200 */
[----:B------:R-:W-:Y:S01]  /*8510*/  FADD.FTZ R4, R77, R4 ;  /* 0x000000044d047221 */ /* 0x000fe20000010000 */
[----:B------:R-:W-:Y:S01]  /*8520*/  FADD.FTZ R5, R14, R12 ;  /* 0x0000000c0e057221 */ /* 0x000fe20000010000 */
[----:B------:R-:W-:Y:S01]  /*8530*/  @!PT LDS RZ, [RZ] ;  /* 0x00000000fffff984 */ /* 0x000fe20000000800 */
[----:B------:R-:W-:Y:S01]  /*8540*/  @!PT LDS RZ, [RZ] ;  /* 0x00000000fffff984 */ /* 0x000fe20000000800 */
[----:B------:R-:W-:Y:S01]  /*8550*/  @!PT LDS RZ, [RZ] ;  /* 0x00000000fffff984 */ /* 0x000fe20000000800 */
[----:B------:R-:W-:Y:S01]  /*8560*/  @!PT LDS RZ, [RZ] ;  /* 0x00000000fffff984 */ /* 0x000fe20000000800 */
[----:B------:R0:W-:Y:S06]  /*8570*/  MEMBAR.ALL.CTA ;  /* 0x0000000000007992 */ /* 0x0001ec0000008000 */
[----:B0-----:R-:W0:Y:S02]  /*8580*/  FENCE.VIEW.ASYNC.S ;  /* 0x00000000000073c6 */ /* 0x001e240000000000 */
[----:B0-----:R-:W-:Y:S01]  /*8590*/  NOP ;  /* 0x0000000000007918 */ /* 0x001fe20000000000 */
[----:B------:R-:W-:Y:S05]  /*85a0*/  @P2 BRA `(.L_x_191) ;  /* 0xffffffc8003c2947 */ /* 0x000fea000383ffff */
.L_x_182:
[----:B------:R-:W-:Y:S06]  /*85b0*/  BAR.ARV 0x8, 0x200 ;  /* 0x0208000000007b1d */ /* 0x000fec0000002000 */
[----:B------:R-:W-:Y:S05]  /*85c0*/  @!P0 BRA `(.L_x_192) ;  /* 0x0000000000048947 */ /* 0x000fea0003800000 */
[----:B------:R-:W-:Y:S01]  /*85d0*/  BPT.TRAP 0x1 ;  /* 0x000000040000795c */ /* 0x000fe20000300000 */
.L_x_192:
[----:B------:R-:W-:Y:S01]  /*85e0*/  ULEA UR9, UR39, UR36, 0x3 ;  /* 0x0000002427097291 */ /* 0x000fe2000f8e183f */
[----:B------:R-:W-:-:S08]  /*85f0*/  SHF.L.U32 R6, R16, 0x1f, RZ ;  /* 0x0000001f10067819 */ /* 0x000fd000000006ff */
[----:B------:R1:W2:Y:S01]  /*8600*/  SYNCS.PHASECHK.TRANS64.TRYWAIT P2, [UR9+0x31c50], R6 ;  /* 0x031c5006ff0075a7 */ /* 0x0002a20008040149 */
[----:B------:R-:W-:Y:S05]  /*8610*/  @!P0 BRA `(.L_x_193) ;  /* 0x0000000000048947 */ /* 0x000fea0003800000 */
[----:B------:R-:W-:Y:S01]  /*8620*/  BPT.TRAP 0x1 ;  /* 0x000000040000795c */ /* 0x000fe20000300000 */
.L_x_193:
[----:B--2---:R-:W-:Y:S05]  /*8630*/  @P2 BRA `(.L_x_194) ;  /* 0x0000000000082947 */ /* 0x004fea0003800000 */
[----:B------:R-:W2:Y:S02]  /*8640*/  SYNCS.PHASECHK.TRANS64.TRYWAIT P0, [UR9+0x31c50], R6 ;  /* 0x031c5006ff0075a7 */ /* 0x000ea40008000149 */
[----:B--2---:R-:W-:Y:S05]  /*8650*/  @!P0 BRA `(.L_x_195) ;  /* 0x0000008400108947 */ /* 0x004fea0003800000 */
.L_x_194:
[----:B------:R-:W-:Y:S01]  /*8660*/  UIADD3 UR36, UR36, 0x200, URZ ;  /* 0x0000020024247890 */ /* 0x000fe2000fffe03f */
[----:B------:R-:W-:Y:S01]  /*8670*/  WARPGROUP.ARRIVE ;  /* 0x00000000000079c5 */ /* 0x000fe20000000000 */
[----:B------:R-:W-:Y:S01]  /*8680*/  ULOP3.LUT UR37, UR37, 0x10000, URZ, 0xfc, !UPT ;  /* 0x0001000025257892 */ /* 0x000fe2000f8efc3f */
[----:B--2---:R-:W2:Y:S01]  /*8690*/  SHFL.BFLY PT, R7, R4, 0x2, 0x1f ;  /* 0x0c401f0004077f89 */ /* 0x004ea200000e0000 */
[----:B------:R-:W-:Y:S01]  /*86a0*/  USHF.R.U32.HI UR36, URZ, 0x4, UR36 ;  /* 0x000000043f247899 */ /* 0x000fe20008011624 */
[----:B------:R-:W-:Y:S01]  /*86b0*/  IMAD.MOV.U32 R21, RZ, RZ, -0x800000 ;  /* 0xff800000ff157424 */ /* 0x000fe200078e00ff */
[----:B------:R-:W-:Y:S01]  /*86c0*/  UMOV UR5, 0xc0000010 ;  /* 0xc000001000057882 */ /* 0x000fe20000000000 */
[----:B------:R-:W-:Y:S01]  /*86d0*/  UMOV UR7, 0x80000020 ;  /* 0x8000002000077882 */ /* 0x000fe20000000000 */
[----:B------:R-:W-:Y:S01]  /*86e0*/  ULOP3.LUT UR36, UR36, 0x3fff, URZ, 0xc0, !UPT ;  /* 0x00003fff24247892 */ /* 0x000fe2000f8ec03f */
[----:B-1----:R-:W1:Y:S01]  /*86f0*/  SHFL.BFLY PT, R6, R5, 0x2, 0x1f ;  /* 0x0c401f0005067f89 */ /* 0x002e6200000e0000 */
[----:B------:R-:W-:Y:S01]  /*8700*/  UMOV UR4, UR37 ;  /* 0x0000002500047c82 */ /* 0x000fe20008000000 */
[----:B------:R-:W-:Y:S01]  /*8710*/  IMAD.MOV.U32 R20, RZ, RZ, -0x800000 ;  /* 0xff800000ff147424 */ /* 0x000fe200078e00ff */
[----:B------:R-:W-:Y:S01]  /*8720*/  ULOP3.LUT UR8, UR36, 0x2400000, URZ, 0xfc, !UPT ;  /* 0x0240000024087892 */ /* 0x000fe2000f8efc3f */
[----:B------:R-:W-:-:S03]  /*8730*/  VIADD R149, R149, 0x1 ;  /* 0x0000000195957836 */ /* 0x000fc60000000000 */
[----:B------:R-:W-:Y:S02]  /*8740*/  UIMAD UR8, UR39, 0x6c0, UR8 ;  /* 0x000006c0270878a4 */ /* 0x000fe4000f8e0208 */
[----:B------:R-:W-:-:S04]  /*8750*/  UIADD3 UR39, UR39, 0x1, URZ ;  /* 0x0000000127277890 */ /* 0x000fc8000fffe03f */
[----:B------:R-:W-:Y:S01]  /*8760*/  UISETP.NE.AND UP0, UPT, UR39, 0x2, UPT ;  /* 0x000000022700788c */ /* 0x000fe2000bf05270 */
[----:B------:R-:W-:Y:S02]  /*8770*/  UMOV UR6, UR8 ;  /* 0x0000000800067c82 */ /* 0x000fe40008000000 */
[----:B------:R-:W-:Y:S01]  /*8780*/  HGMMA.64x96x16.F32 R24, gdesc[UR4].tnspB, R24, gsb0 ;  /* 0x41600000041879f0 */ /* 0x000fe20008000818 */
[----:B------:R-:W-:Y:S01]  /*8790*/  UIADD3 UR4, UR37, 0x180, URZ ;  /* 0x0000018025047890 */ /* 0x000fe2000fffe03f */
[----:B--2---:R-:W-:Y:S01]  /*87a0*/  FADD.FTZ R7, R7, R4 ;  /* 0x0000000407077221 */ /* 0x004fe20000010000 */
[----:B------:R-:W-:Y:S01]  /*87b0*/  UIADD3 UR6, UR8, 0x40, URZ ;  /* 0x0000004008067890 */ /* 0x000fe2000fffe03f */
[----:B------:R-:W-:Y:S01]  /*87c0*/  IMAD.MOV.U32 R4, RZ, RZ, RZ ;  /* 0x000000ffff047224 */ /* 0x000fe200078e00ff */
[----:B------:R-:W-:Y:S01]  /*87d0*/  UMOV UR5, 0xc0000010 ;  /* 0xc000001000057882 */ /* 0x000fe20000000000 */
[----:B------:R-:W-:Y:S01]  /*87e0*/  UMOV UR7, 0x80000020 ;  /* 0x8000002000077882 */ /* 0x000fe20000000000 */
[----:B-1----:R-:W-:Y:S01]  /*87f0*/  FADD.FTZ R8, R6, R5 ;  /* 0x0000000506087221 */ /* 0x002fe20000010000 */
[----:B------:R-:W-:Y:S01]  /*8800*/  USEL UR39, UR39, URZ, UP0 ;  /* 0x0000003f27277287 */ /* 0x000fe20008000000 */
[----:B------:R-:W1:Y:S04]  /*8810*/  SHFL.BFLY PT, R6, R7, 0x1, 0x1f ;  /* 0x0c201f0007067f89 */ /* 0x000e6800000e0000 */
[----:B------:R-:W2:Y:S01]  /*8820*/  SHFL.BFLY PT, R9, R8, 0x1, 0x1f ;  /* 0x0c201f0008097f89 */ /* 0x000ea200000e0000 */
[----:B-1----:R-:W-:Y:S01]  /*8830*/  FADD.FTZ R12, R7, R6 ;  /* 0x00000006070c7221 */ /* 0x002fe20000010000 */
[----:B------:R-:W-:-:S02]  /*8840*/  IMAD.U32 R7, RZ, RZ, UR9 ;  /* 0x00000009ff077e24 */ /* 0x000fc4000f8e00ff */
[----:B--2---:R-:W-:Y:S02]  /*8850*/  FADD.FTZ R13, R8, R9 ;  /* 0x00000009080d7221 */ /* 0x004fe40000010000 */
[----:B------:R-:W-:Y:S01]  /*8860*/  FSETP.NE.FTZ.AND P0, PT, R12, RZ, PT ;  /* 0x000000ff0c00720b */ /* 0x000fe20003f15000 */
[----:B------:R-:W-:Y:S02]  /*8870*/  IMAD.MOV.U32 R9, RZ, RZ, RZ ;  /* 0x000000ffff097224 */ /* 0x000fe400078e00ff */
[----:B------:R-:W-:-:S10]  /*8880*/  FSETP.NE.FTZ.AND P2, PT, R13, RZ, PT ;  /* 0x000000ff0d00720b */ /* 0x000fd40003f55000 */
[----:B------:R-:W1:Y:S01]  /*8890*/  @P0 MUFU.LG2 R6, R12 ;  /* 0x0000000c00060308 */ /* 0x000e620000000c00 */
[C---:B------:R-:W-:Y:S02]  /*88a0*/  @P0 FMUL.FTZ R5, R3.reuse, 0.69314718246459960938 ;  /* 0x3f31721803050820 */ /* 0x040fe40000410000 */
[----:B------:R-:W-:Y:S01]  /*88b0*/  @P2 FMUL.FTZ R8, R3, 0.69314718246459960938 ;  /* 0x3f31721803082820 */ /* 0x000fe20000410000 */
[----:B------:R-:W-:-:S04]  /*88c0*/  @!P1 VIADD R3, R7, 0x31c60 ;  /* 0x00031c6007039836 */ /* 0x000fc80000000000 */
[----:B------:R-:W2:Y:S08]  /*88d0*/  @P2 MUFU.LG2 R11, R13 ;  /* 0x0000000d000b2308 */ /* 0x000eb00000000c00 */
[----:B------:R-:W4:Y:S01]  /*88e0*/  @P0 MUFU.RCP R4, R12 ;  /* 0x0000000c00040308 */ /* 0x000f220000001000 */
[----:B-1----:R-:W-:-:S04]  /*88f0*/  @P0 FMUL.FTZ R6, R6, 0.69314718246459960938 ;  /* 0x3f31721806060820 */ /* 0x002fc80000410000 */
[----:B------:R-:W-:Y:S01]  /*8900*/  @P0 FFMA.FTZ R21, R5, R0, R6 ;  /* 0x0000000005150223 */ /* 0x000fe20000010006 */
[----:B------:R-:W-:Y:S02]  /*8910*/  @!P1 PRMT R5, RZ, 0x654, R3 ;  /* 0x00000654ff059816 */ /* 0x000fe40000000003 */
[----:B------:R-:W1:Y:S01]  /*8920*/  @P2 MUFU.RCP R9, R13 ;  /* 0x0000000d00092308 */ /* 0x000e620000001000 */
[----:B--2---:R-:W-:Y:S01]  /*8930*/  @P2 FMUL.FTZ R11, R11, 0.69314718246459960938 ;  /* 0x3f3172180b0b2820 */ /* 0x004fe20000410000 */
[----:B------:R-:W-:-:S03]  /*8940*/  PLOP3.LUT P0, PT, PT, PT, PT, 0x8, 0x0 ;  /* 0x000000000000781c */ /* 0x000fc60003f0e170 */
        /* <DEDUP_REMOVED lines=53> */
[----:B------:R-:W-:-:S06]  /*8ca0*/  USEL UR4, URZ, 0x1, UP0 ;  /* 0x000000013f047887 */ /* 0x000fcc0008000000 */
[----:B------:R-:W-:Y:S01]  /*8cb0*/  LOP3.LUT R16, R16, UR4, RZ, 0x3c, !PT ;  /* 0x0000000410107c12 */ /* 0x000fe2000f8e3cff */
[----:B------:R-:W-:Y:S02]  /*8cc0*/  WARPGROUP.DEPBAR.LE gsb0, 0x0 ;  /* 0x00008000000079c5 */ /* 0x000fe40000010000 */
[----:B------:R2:W-:Y:S01]  /*8cd0*/  @!P1 SYNCS.ARRIVE.TRANS64.RED.A1T0 RZ, [R5+URZ], RZ ;  /* 0x000000ff05ff99a7 */ /* 0x0005e2000810043f */
[-C--:B----4-:R-:W-:Y:S01]  /*8ce0*/  FMUL.FTZ R79, R41, R4.reuse ;  /* 0x00000004294f7220 */ /* 0x090fe20000410000 */
[-C--:B------:R-:W-:Y:S01]  /*8cf0*/  FMUL.FTZ R15, R44, R4.reuse ;  /* 0x000000042c0f7220 */ /* 0x080fe20000410000 */
[-C--:B------:R-:W-:Y:S01]  /*8d00*/  FMUL.FTZ R77, R37, R4.reuse ;  /* 0x00000004254d7220 */ /* 0x080fe20000410000 */
[-C--:B---3--:R-:W-:Y:S01]  /*8d10*/  FMUL.FTZ R72, R40, R4.reuse ;  /* 0x0000000428487220 */ /* 0x088fe20000410000 */
        /* <DEDUP_REMOVED lines=14> */
[-C--:B-1----:R-:W-:Y:S01]  /*8e00*/  FMUL.FTZ R83, R26, R9.reuse ;  /* 0x000000091a537220 */ /* 0x082fe20000410000 */
        /* <DEDUP_REMOVED lines=28> */
[----:B--2---:R-:W-:-:S07]  /*8fd0*/  FMUL.FTZ R71, R71, R9 ;  /* 0x0000000947477220 */ /* 0x004fce0000410000 */
.L_x_175:
[----:B------:R-:W1:Y:S08]  /*8fe0*/  S2UR UR4, SR_CgaCtaId ;  /* 0x00000000000479c3 */ /* 0x000e700000008800 */
[----:B------:R-:W-:Y:S06]  /*8ff0*/  BAR.SYNC.DEFER_BLOCKING 0x5, 0x200 ;  /* 0x0148000000007b1d */ /* 0x000fec0000010000 */
[----:B------:R-:W-:Y:S01]  /*9000*/  UMOV UR36, 0x400 ;  /* 0x0000040000247882 */ /* 0x000fe20000000000 */
[----:B------:R-:W-:Y:S01]  /*9010*/  BSSY B0, `(.L_x_196) ;  /* 0x00001a1000007945 */ /* 0x000fe20003800000 */
[----:B-1----:R-:W-:-:S09]  /*9020*/  ULEA UR36, UR4, UR36, 0x18 ;  /* 0x0000002404247291 */ /* 0x002fd2000f8ec03f */
[----:B------:R-:W1:Y:S01]  /*9030*/  LDS.128 R32, [UR36+0x31cd0] ;  /* 0x031cd024ff207984 */ /* 0x000e620008000c00 */
[----:B------:R-:W-:Y:S06]  /*9040*/  BAR.ARV 0x4, 0x200 ;  /* 0x0108000000007b1d */ /* 0x000fec0000002000 */
[----:B------:R-:W-:Y:S05]  /*9050*/  @P0 BRA `(.L_x_197) ;  /* 0x0000001000200947 */ /* 0x000fea0003800000 */
[----:B------:R-:W2:Y:S08]  /*9060*/  S2UR UR6, SR_SWINHI ;  /* 0x00000000000679c3 */ /* 0x000eb00000002f00 */
[----:B------:R-:W-:Y:S01]  /*9070*/  BAR.SYNC.DEFER_BLOCKING 0x1, 0x180 ;  /* 0x0046000000007b1d */ /* 0x000fe20000010000 */
[----:B------:R-:W-:Y:S02]  /*9080*/  F2FP.F16.F32.PACK_AB R6, R7, R6 ;  /* 0x000000060706723e */ /* 0x000fe400000000ff */
[----:B------:R-:W-:-:S03]  /*9090*/  F2FP.F16.F32.PACK_AB R7, R24, R81 ;  /* 0x000000511807723e */ /* 0x000fc600000000ff */
[----:B------:R-:W-:Y:S01]  /*90a0*/  UMOV UR4, UR36 ;  /* 0x0000002400047c82 */ /* 0x000fe20008000000 */
[----:B--2---:R-:W-:Y:S01]  /*90b0*/  UMOV UR5, UR6 ;  /* 0x0000000600057c82 */ /* 0x004fe20008000000 */
[----:B------:R-:W-:Y:S02]  /*90c0*/  IMAD.U32 R28, RZ, RZ, UR4 ;  /* 0x00000004ff1c7e24 */ /* 0x000fe4000f8e00ff */
[----:B------:R-:W-:Y:S01]  /*90d0*/  IMAD.U32 R29, RZ, RZ, UR5 ;  /* 0x00000005ff1d7e24 */ /* 0x000fe2000f8e00ff */
[----:B------:R-:W-:Y:S01]  /*90e0*/  ULDC.64 UR4, c[0x0][0xc08] ;  /* 0x0003020000047ab9 */ /* 0x000fe20000000a00 */
[----:B------:R-:W-:-:S03]  /*90f0*/  IMAD.WIDE R4, R155, 0x2, R28 ;  /* 0x000000029b047825 */ /* 0x000fc600078e021c */
[C---:B------:R-:W-:Y:S02]  /*9100*/  LOP3.LUT R25, R4.reuse, 0x180, RZ, 0xc0, !PT ;  /* 0x0000018004197812 */ /* 0x040fe400078ec0ff */
[C---:B------:R-:W-:Y:S02]  /*9110*/  IADD3 R31, P4, R4.reuse, 0x20, RZ ;  /* 0x00000020041f7810 */ /* 0x040fe40007f9e0ff */
[----:B------:R-:W-:Y:S02]  /*9120*/  SHF.R.U64 R25, R25, 0x3, RZ ;  /* 0x0000000319197819 */ /* 0x000fe400000012ff */
[C---:B------:R-:W-:Y:S01]  /*9130*/  IADD3 R55, P3, R4.reuse, 0x3000, RZ ;  /* 0x0000300004377810 */ /* 0x040fe20007f7e0ff */
[--C-:B------:R-:W-:Y:S01]  /*9140*/  IMAD.X R11, RZ, RZ, R5.reuse, P4 ;  /* 0x000000ffff0b7224 */ /* 0x100fe200020e0605 */
[C---:B------:R-:W-:Y:S02]  /*9150*/  IADD3 R59, P2, R4.reuse, 0x3020, RZ ;  /* 0x00003020043b7810 */ /* 0x040fe40007f5e0ff */
[C---:B------:R-:W-:Y:S01]  /*9160*/  IADD3 R63, P1, R4.reuse, 0x6000, RZ ;  /* 0x00006000043f7810 */ /* 0x040fe20007f3e0ff */
[--C-:B------:R-:W-:Y:S01]  /*9170*/  IMAD.X R13, RZ, RZ, R5.reuse, P3 ;  /* 0x000000ffff0d7224 */ /* 0x100fe200018e0605 */
[----:B------:R-:W-:Y:S01]  /*9180*/  IADD3 R67, P0, R4, 0x6020, RZ ;  /* 0x0000602004437810 */ /* 0x000fe20007f1e0ff */
[--C-:B------:R-:W-:Y:S01]  /*9190*/  IMAD.X R9, RZ, RZ, R5.reuse, P2 ;  /* 0x000000ffff097224 */ /* 0x100fe200010e0605 */
[----:B------:R-:W-:Y:S01]  /*91a0*/  LOP3.LUT R4, R25, R4, RZ, 0x3c, !PT ;  /* 0x0000000419047212 */ /* 0x000fe200078e3cff */
[--C-:B------:R-:W-:Y:S01]  /*91b0*/  IMAD.X R25, RZ, RZ, R5.reuse, P1 ;  /* 0x000000ffff197224 */ /* 0x100fe200008e0605 */
[----:B------:R-:W-:Y:S01]  /*91c0*/  LOP3.LUT R30, R67, 0x180, RZ, 0xc0, !PT ;  /* 0x00000180431e7812 */ /* 0x000fe200078ec0ff */
[----:B------:R-:W-:Y:S01]  /*91d0*/  IMAD.X R27, RZ, RZ, R5, P0 ;  /* 0x000000ffff1b7224 */ /* 0x000fe200000e0605 */
[----:B-1----:R-:W-:-:S02]  /*91e0*/  MOV R32, R4 ;  /* 0x0000000400207202 */ /* 0x002fc40000000f00 */
[----:B------:R-:W-:Y:S02]  /*91f0*/  F2FP.F16.F32.PACK_AB R5, R26, R83 ;  /* 0x000000531a05723e */ /* 0x000fe400000000ff */
[----:B------:R-:W-:Y:S02]  /*9200*/  LOP3.LUT R26, R63, 0x180, RZ, 0xc0, !PT ;  /* 0x000001803f1a7812 */ /* 0x000fe400078ec0ff */
[----:B------:R-:W-:Y:S02]  /*9210*/  LOP3.LUT R10, R31, 0x180, RZ, 0xc0, !PT ;  /* 0x000001801f0a7812 */ /* 0x000fe400078ec0ff */
[----:B------:R-:W-:Y:S02]  /*9220*/  F2FP.F16.F32.PACK_AB R4, R85, R8 ;  /* 0x000000085504723e */ /* 0x000fe400000000ff */
[----:B------:R-:W-:Y:S02]  /*9230*/  LOP3.LUT R8, R59, 0x180, RZ, 0xc0, !PT ;  /* 0x000001803b087812 */ /* 0x000fe400078ec0ff */
[----:B------:R-:W-:Y:S01]  /*9240*/  SHF.R.U64 R26, R26, 0x3, RZ ;  /* 0x000000031a1a7819 */ /* 0x000fe200000012ff */
[----:B------:R1:W-:Y:S01]  /*9250*/  STSM.16.M88.4 [R32], R4 ;  /* 0x0000000420007844 */ /* 0x0003e20000000200 */
[----:B------:R-:W-:-:S02]  /*9260*/  SHF.R.U64 R30, R30, 0x3, RZ ;  /* 0x000000031e1e7819 */ /* 0x000fc400000012ff */
[----:B------:R-:W-:Y:S02]  /*9270*/  LOP3.LUT R12, R55, 0x180, RZ, 0xc0, !PT ;  /* 0x00000180370c7812 */ /* 0x000fe400078ec0ff */
[----:B------:R-:W-:Y:S02]  /*9280*/  SHF.R.U64 R10, R10, 0x3, RZ ;  /* 0x000000030a0a7819 */ /* 0x000fe400000012ff */
[----:B------:R-:W-:Y:S02]  /*9290*/  SHF.R.U64 R8, R8, 0x3, RZ ;  /* 0x0000000308087819 */ /* 0x000fe400000012ff */
[----:B------:R-:W-:Y:S02]  /*92a0*/  LOP3.LUT R24, R26, R63, RZ, 0x3c, !PT ;  /* 0x0000003f1a187212 */ /* 0x000fe400078e3cff */
[----:B------:R-:W-:Y:S02]  /*92b0*/  SHF.R.U64 R12, R12, 0x3, RZ ;  /* 0x000000030c0c7819 */ /* 0x000fe400000012ff */
[----:B------:R-:W-:-:S02]  /*92c0*/  LOP3.LUT R10, R10, R31, RZ, 0x3c, !PT ;  /* 0x0000001f0a0a7212 */ /* 0x000fc400078e3cff */
[----:B------:R-:W-:Y:S02]  /*92d0*/  LOP3.LUT R26, R30, R67, RZ, 0x3c, !PT ;  /* 0x000000431e1a7212 */ /* 0x000fe400078e3cff */
[----:B------:R-:W-:Y:S01]  /*92e0*/  LOP3.LUT R8, R8, R59, RZ, 0x3c, !PT ;  /* 0x0000003b08087212 */ /* 0x000fe200078e3cff */
[----:B------:R-:W2:Y:S01]  /*92f0*/  LDC.64 R30, c[0x0][0xc00] ;  /* 0x00030000ff1e7b82 */ /* 0x000ea20000000a00 */
[----:B------:R-:W-:Y:S02]  /*9300*/  LOP3.LUT R12, R12, R55, RZ, 0x3c, !PT ;  /* 0x000000370c0c7212 */ /* 0x000fe400078e3cff */
[----:B------:R-:W-:Y:S02]  /*9310*/  MOV R62, R10 ;  /* 0x0000000a003e7202 */ /* 0x000fe40000000f00 */
[----:B------:R-:W-:Y:S02]  /*9320*/  MOV R58, R8 ;  /* 0x00000008003a7202 */ /* 0x000fe40000000f00 */
[----:B------:R-:W-:-:S02]  /*9330*/  F2FP.F16.F32.PACK_AB R8, R75, R14 ;  /* 0x0000000e4b08723e */ /* 0x000fc400000000ff */
[----:B------:R-:W-:Y:S02]  /*9340*/  F2FP.F16.F32.PACK_AB R9, R69, R80 ;  /* 0x000000504509723e */ /* 0x000fe400000000ff */
[----:B------:R-:W-:Y:S02]  /*9350*/  F2FP.F16.F32.PACK_AB R10, R77, R74 ;  /* 0x0000004a4d0a723e */ /* 0x000fe400000000ff */
[----:B------:R-:W-:Y:S02]  /*9360*/  F2FP.F16.F32.PACK_AB R11, R65, R78 ;  /* 0x0000004e410b723e */ /* 0x000fe400000000ff */
[----:B------:R-:W-:Y:S02]  /*9370*/  MOV R59, R12 ;  /* 0x0000000c003b7202 */ /* 0x000fe40000000f00 */
[----:B------:R-:W-:Y:S01]  /*9380*/  F2FP.F16.F32.PACK_AB R14, R76, R15 ;  /* 0x0000000f4c0e723e */ /* 0x000fe200000000ff */
[----:B------:R3:W-:Y:S01]  /*9390*/  STSM.16.M88.4 [R62], R8 ;  /* 0x000000083e007844 */ /* 0x0007e20000000200 */
[----:B------:R-:W-:-:S02]  /*93a0*/  F2FP.F16.F32.PACK_AB R12, R79, R72 ;  /* 0x000000484f0c723e */ /* 0x000fc400000000ff */
[----:B------:R-:W-:Y:S02]  /*93b0*/  F2FP.F16.F32.PACK_AB R13, R61, R68 ;  /* 0x000000443d0d723e */ /* 0x000fe400000000ff */
[----:B------:R-:W-:Y:S02]  /*93c0*/  F2FP.F16.F32.PACK_AB R15, R57, R60 ;  /* 0x0000003c390f723e */ /* 0x000fe400000000ff */
[----:B------:R-:W-:Y:S02]  /*93d0*/  MOV R55, R24 ;  /* 0x0000001800377202 */ /* 0x000fe40000000f00 */
[----:B-1----:R-:W-:Y:S01]  /*93e0*/  MOV R32, R26 ;  /* 0x0000001a00207202 */ /* 0x002fe20000000f00 */
[----:B------:R1:W-:Y:S01]  /*93f0*/  STSM.16.M88.4 [R59], R12 ;  /* 0x0000000c3b007844 */ /* 0x0003e20000000200 */
[----:B------:R-:W-:Y:S02]  /*9400*/  F2FP.F16.F32.PACK_AB R4, R73, R44 ;  /* 0x0000002c4904723e */ /* 0x000fe400000000ff */
[----:B------:R-:W-:-:S02]  /*9410*/  F2FP.F16.F32.PACK_AB R5, R53, R56 ;  /* 0x000000383505723e */ /* 0x000fc400000000ff */
[----:B------:R-:W-:Y:S02]  /*9420*/  F2FP.F16.F32.PACK_AB R6, R52, R41 ;  /* 0x000000293406723e */ /* 0x000fe400000000ff */
[----:B------:R-:W-:Y:S02]  /*9430*/  F2FP.F16.F32.PACK_AB R7, R51, R54 ;  /* 0x000000363307723e */ /* 0x000fe400000000ff */
[----:B------:R-:W-:Y:S01]  /*9440*/  F2FP.F16.F32.PACK_AB R24, R49, R40 ;  /* 0x000000283118723e */ /* 0x000fe200000000ff */
[----:B------:R-:W-:Y:S01]  /*9450*/  IMAD.MOV.U32 R40, RZ, RZ, RZ ;  /* 0x000000ffff287224 */ /* 0x000fe200078e00ff */
[----:B------:R-:W-:Y:S01]  /*9460*/  F2FP.F16.F32.PACK_AB R25, R47, R50 ;  /* 0x000000322f19723e */ /* 0x000fe200000000ff */
[----:B------:R4:W-:Y:S01]  /*9470*/  STSM.16.M88.4 [R58], R4 ;  /* 0x000000043a007844 */ /* 0x0009e20000000200 */
[----:B------:R-:W-:Y:S01]  /*9480*/  F2FP.F16.F32.PACK_AB R26, R48, R37 ;  /* 0x00000025301a723e */ /* 0x000fe200000000ff */
[----:B------:R-:W-:Y:S01]  /*9490*/  IMAD.SHL.U32 R37, R19, 0x4, RZ ;  /* 0x0000000413257824 */ /* 0x000fe200078e00ff */
[----:B------:R-:W-:-:S02]  /*94a0*/  F2FP.F16.F32.PACK_AB R27, R43, R46 ;  /* 0x0000002e2b1b723e */ /* 0x000fc400000000ff */
[----:B---3--:R-:W-:Y:S02]  /*94b0*/  F2FP.F16.F32.PACK_AB R8, R45, R36 ;  /* 0x000000242d08723e */ /* 0x008fe400000000ff */
[----:B------:R-:W-:Y:S01]  /*94c0*/  F2FP.F16.F32.PACK_AB R9, R39, R42 ;  /* 0x0000002a2709723e */ /* 0x000fe200000000ff */
[----:B------:R3:W-:Y:S01]  /*94d0*/  STSM.16.M88.4 [R55], R24 ;  /* 0x0000001837007844 */ /* 0x0007e20000000200 */
[----:B------:R-:W-:Y:S02]  /*94e0*/  F2FP.F16.F32.PACK_AB R10, R3, R0 ;  /* 0x00000000030a723e */ /* 0x000fe400000000ff */
[----:B------:R-:W-:Y:S01]  /*94f0*/  F2FP.F16.F32.PACK_AB R11, R71, R38 ;  /* 0x00000026470b723e */ /* 0x000fe200000000ff */
[----:B------:R-:W0:Y:S01]  /*9500*/  LDC R0, c[0x0][0xbe8] ;  /* 0x0002fa00ff007b82 */ /* 0x000e220000000800 */
[----:B------:R-:W-:Y:S02]  /*9510*/  ISETP.NE.U32.AND P2, PT, RZ, UR4, PT ;  /* 0x00000004ff007c0c */ /* 0x000fe4000bf45070 */
[----:B--2---:R-:W-:Y:S01]  /*9520*/  ISETP.NE.U32.AND P0, PT, R30, RZ, PT ;  /* 0x000000ff1e00720c */ /* 0x004fe20003f05070 */
[----:B------:R3:W-:Y:S04]  /*9530*/  STSM.16.M88.4 [R32], R8 ;  /* 0x0000000820007844 */ /* 0x0007e80000000200 */
[----:B------:R-:W-:Y:S01]  /*9540*/  BAR.SYNC.DEFER_BLOCKING 0x1, 0x180 ;  /* 0x0046000000007b1d */ /* 0x000fe20000010000 */
[----:B------:R-:W-:-:S02]  /*9550*/  ISETP.NE.AND.EX P2, PT, RZ, UR5, PT, P2 ;  /* 0x00000005ff007c0c */ /* 0x000fc4000bf45320 */
[----:B------:R-:W-:Y:S02]  /*9560*/  ISETP.NE.AND.EX P0, PT, R31, RZ, PT, P0 ;  /* 0x000000ff1f00720c */ /* 0x000fe40003f05300 */
[----:B-1----:R-:W-:Y:S02]  /*9570*/  SHF.L.U64.HI R12, R19, 0x2, R146 ;  /* 0x00000002130c7819 */ /* 0x002fe40000010292 */
[----:B------:R-:W-:-:S05]  /*9580*/  IADD3 R30, P1, R37, R30, RZ ;  /* 0x0000001e251e7210 */ /* 0x000fca0007f3e0ff */
[C---:B------:R-:W-:Y:S02]  /*9590*/  IMAD.X R31, R12.reuse, 0x1, R31, P1 ;  /* 0x000000010c1f7824 */ /* 0x040fe400008e061f */
[----:B----4-:R-:W-:Y:S01]  /*95a0*/  @P2 IADD3 R4, P3, R37, UR4, RZ ;  /* 0x0000000425042c10 */ /* 0x010fe2000ff7e0ff */
[----:B------:R-:W-:Y:S02]  /*95b0*/  ULDC UR4, c[0x0][0xa88] ;  /* 0x0002a20000047ab9 */ /* 0x000fe40000000800 */
[----:B------:R-:W-:Y:S01]  /*95c0*/  IMAD.U32 R3, RZ, RZ, UR4 ;  /* 0x00000004ff037e24 */ /* 0x000fe2000f8e00ff */
[----:B------:R-:W-:Y:S01]  /*95d0*/  @P2 IADD3.X R5, R12, UR5, RZ, P3, !PT ;  /* 0x000000050c052c10 */ /* 0x000fe20009ffe4ff */
[----:B------:R3:W5:Y:S01]  /*95e0*/  @P0 LDG.E R40, desc[UR56][R30.64] ;  /* 0x000000381e280981 */ /* 0x000762000c1e1900 */
[----:B0-----:R-:W-:Y:S01]  /*95f0*/  ISETP.NE.AND P1, PT, R0, 0x1, PT ;  /* 0x000000010000780c */ /* 0x001fe20003f25270 */
[----:B------:R-:W-:Y:S02]  /*9600*/  IMAD R15, R23, 0xc0, R154 ;  /* 0x000000c0170f7824 */ /* 0x000fe400078e029a */
[----:B------:R3:W5:Y:S10]  /*9610*/  @P2 LDG.E R3, desc[UR56][R4.64] ;  /* 0x0000003804032981 */ /* 0x000774000c1e1900 */
[----:B------:R-:W0:Y:S08]  /*9620*/  @P1 LDC R6, c[0x0][0xbec] ;  /* 0x0002fb00ff061b82 */ /* 0x000e300000000800 */
[----:B------:R-:W1:Y:S01]  /*9630*/  @P1 LDC R13, c[0x0][0xbf0] ;  /* 0x0002fc00ff0d1b82 */ /* 0x000e620000000800 */
[----:B---3--:R-:W-:Y:S05]  /*9640*/  @P2 BRA `(.L_x_198) ;  /* 0x0000000000102947 */ /* 0x008fea0003800000 */
[----:B------:R-:W-:Y:S05]  /*9650*/  @!P0 BRA `(.L_x_198) ;  /* 0x00000000000c8947 */ /* 0x000fea0003800000 */
[----:B------:R-:W2:Y:S04]  /*9660*/  LDG.E R4, desc[UR56][R30.64] ;  /* 0x000000381e047981 */ /* 0x000ea8000c1e1900 */
[----:B-----5:R-:W2:Y:S02]  /*9670*/  LDG.E R3, desc[UR56][R30.64+0x4] ;  /* 0x000004381e037981 */ /* 0x020ea4000c1e1900 */
[----:B--2---:R-:W-:-:S07]  /*9680*/  IMAD.IADD R3, R3, 0x1, -R4 ;  /* 0x0000000103037824 */ /* 0x004fce00078e0a04 */
.L_x_198:
[----:B------:R-:W-:Y:S01]  /*9690*/  SHF.R.S32.HI R32, RZ, 0x1f, R22 ;  /* 0x0000001fff207819 */ /* 0x000fe20000011416 */
[----:B------:R-:W-:Y:S01]  /*96a0*/  ULDC.64 UR4, c[0x0][0xb90] ;  /* 0x0002e40000047ab9 */ /* 0x000fe20000000a00 */
[----:B0-----:R-:W-:Y:S01]  /*96b0*/  @P1 IMAD.HI.U32 R4, R15, R6, RZ ;  /* 0x000000060f041227 */ /* 0x001fe200078e00ff */
[----:B-----5:R-:W-:Y:S01]  /*96c0*/  SHF.R.S32.HI R41, RZ, 0x1f, R40 ;  /* 0x0000001fff297819 */ /* 0x020fe20000011428 */
[----:B------:R-:W-:Y:S01]  /*96d0*/  ULDC.64 UR6, c[0x0][0xa80] ;  /* 0x0002a00000067ab9 */ /* 0x000fe20000000a00 */
[----:B------:R-:W-:Y:S01]  /*96e0*/  SEL R146, R146, RZ, !P0 ;  /* 0x000000ff92927207 */ /* 0x000fe20004000000 */
[----:B------:R-:W-:Y:S01]  /*96f0*/  IMAD R5, R32, UR4, RZ ;  /* 0x0000000420057c24 */ /* 0x000fe2000f8e02ff */
[----:B------:R-:W-:Y:S01]  /*9700*/  SEL R47, R19, RZ, !P0 ;  /* 0x000000ff132f7207 */ /* 0x000fe20004000000 */
[----:B------:R-:W-:Y:S01]  /*9710*/  IMAD.MOV.U32 R7, RZ, RZ, R15 ;  /* 0x000000ffff077224 */ /* 0x000fe200078e000f */
[----:B-1----:R-:W-:Y:S01]  /*9720*/  @P1 SHF.R.U32.HI R7, RZ, R13, R4 ;  /* 0x0000000dff071219 */ /* 0x002fe20000011604 */
[----:B------:R-:W-:Y:S01]  /*9730*/  IMAD R9, R148, 0x20, R18 ;  /* 0x0000002094097824 */ /* 0x000fe200078e0212 */
[----:B------:R-:W0:Y:S01]  /*9740*/  @P1 LDC R19, c[0x0][0xbec] ;  /* 0x0002fb00ff131b82 */ /* 0x000e220000000800 */
[----:B------:R-:W-:-:S02]  /*9750*/  IMAD R11, R22, UR5, R5 ;  /* 0x00000005160b7c24 */ /* 0x000fc4000f8e0205 */
[----:B------:R-:W-:Y:S01]  /*9760*/  IMAD.WIDE.U32 R4, R22, UR4, R40 ;  /* 0x0000000416047c25 */ /* 0x000fe2000f8e0028 */
[----:B------:R-:W-:-:S03]  /*9770*/  ULDC.64 UR4, c[0x0][0xb98] ;  /* 0x0002e60000047ab9 */ /* 0x000fc60000000a00 */
[----:B------:R-:W-:-:S04]  /*9780*/  IMAD.WIDE R28, R9, 0x2, R28 ;  /* 0x00000002091c7825 */ /* 0x000fc800078e021c */
[----:B------:R-:W-:Y:S01]  /*9790*/  IMAD.MOV R9, RZ, RZ, -R7 ;  /* 0x000000ffff097224 */ /* 0x000fe200078e0a07 */
[----:B------:R-:W-:Y:S01]  /*97a0*/  IADD3 R13, P2, R28, 0x1800, RZ ;  /* 0x000018001c0d7810 */ /* 0x000fe20007f5e0ff */
[----:B------:R-:W-:Y:S01]  /*97b0*/  IMAD.IADD R5, R5, 0x1, R11 ;  /* 0x0000000105057824 */ /* 0x000fe200078e020b */
[----:B------:R-:W-:Y:S01]  /*97c0*/  SHF.R.S32.HI R11, RZ, 0x1f, R7 ;  /* 0x0000001fff0b7819 */ /* 0x000fe20000011407 */
[----:B------:R-:W-:Y:S01]  /*97d0*/  IMAD R9, R0, R9, R15 ;  /* 0x0000000900097224 */ /* 0x000fe200078e020f */
[----:B------:R-:W-:Y:S01]  /*97e0*/  LOP3.LUT R8, R13, 0x180, RZ, 0xc0, !PT ;  /* 0x000001800d087812 */ /* 0x000fe200078ec0ff */
[----:B------:R-:W-:Y:S01]  /*97f0*/  IMAD R6, R146, UR4, RZ ;  /* 0x0000000492067c24 */ /* 0x000fe2000f8e02ff */
[----:B------:R-:W-:Y:S01]  /*9800*/  IADD3 R25, P5, R28, 0x4800, RZ ;  /* 0x000048001c197810 */ /* 0x000fe20007fbe0ff */
[C---:B------:R-:W-:Y:S01]  /*9810*/  IMAD.WIDE.U32 R4, R47.reuse, UR4, R4 ;  /* 0x000000042f047c25 */ /* 0x040fe2000f8e0004 */
[----:B------:R-:W-:Y:S02]  /*9820*/  SHF.R.U64 R8, R8, 0x3, RZ ;  /* 0x0000000308087819 */ /* 0x000fe400000012ff */
[----:B------:R-:W-:Y:S01]  /*9830*/  IADD3 R31, P4, R28, 0x6000, RZ ;  /* 0x000060001c1f7810 */ /* 0x000fe20007f9e0ff */
[----:B------:R-:W-:Y:S01]  /*9840*/  IMAD R10, R47, UR5, R6 ;  /* 0x000000052f0a7c24 */ /* 0x000fe2000f8e0206 */
[----:B------:R-:W-:Y:S01]  /*9850*/  SHF.R.S32.HI R6, RZ, 0x1f, R9 ;  /* 0x0000001fff067819 */ /* 0x000fe20000011409 */
[----:B------:R-:W-:Y:S01]  /*9860*/  ULDC.64 UR4, c[0x0][0xb88] ;  /* 0x0002e20000047ab9 */ /* 0x000fe20000000a00 */
[----:B------:R-:W-:Y:S01]  /*9870*/  IADD3 R4, P0, R7, R4, RZ ;  /* 0x0000000407047210 */ /* 0x000fe20007f1e0ff */
[----:B------:R-:W-:Y:S01]  /*9880*/  IMAD R46, R3, R0, RZ ;  /* 0x00000000032e7224 */ /* 0x000fe200078e02ff */
[----:B------:R-:W-:Y:S01]  /*9890*/  LOP3.LUT R8, R8, R13, RZ, 0x3c, !PT ;  /* 0x0000000d08087212 */ /* 0x000fe200078e3cff */
[----:B------:R-:W-:Y:S01]  /*98a0*/  IMAD R6, R6, UR4, RZ ;  /* 0x0000000406067c24 */ /* 0x000fe2000f8e02ff */
[----:B------:R-:W-:Y:S01]  /*98b0*/  IADD3.X R5, R11, R5, R10, P0, !PT ;  /* 0x000000050b057210 */ /* 0x000fe200007fe40a */
[----:B------:R-:W-:Y:S01]  /*98c0*/  IMAD R11, R23, 0xc0, R152 ;  /* 0x000000c0170b7824 */ /* 0x000fe200078e0298 */
[C---:B------:R-:W-:Y:S01]  /*98d0*/  IADD3 R13, P6, R28.reuse, 0x3000, RZ ;  /* 0x000030001c0d7810 */ /* 0x040fe20007fde0ff */
[C---:B------:R-:W-:Y:S01]  /*98e0*/  IMAD R7, R9.reuse, UR5, R6 ;  /* 0x0000000509077c24 */ /* 0x040fe2000f8e0206 */
[----:B------:R-:W-:Y:S01]  /*98f0*/  IADD3 R6, P3, R28, 0x7800, RZ ;  /* 0x000078001c067810 */ /* 0x000fe20007f7e0ff */
[----:B------:R-:W-:Y:S01]  /*9900*/  IMAD.WIDE.U32 R4, R9, UR4, R4 ;  /* 0x0000000409047c25 */ /* 0x000fe2000f8e0004 */
[----:B------:R-:W-:Y:S01]  /*9910*/  ULDC.64 UR4, c[0x0][0xb50] ;  /* 0x0002d40000047ab9 */ /* 0x000fe20000000a00 */
[----:B------:R-:W-:-:S02]  /*9920*/  LOP3.LUT R12, R13, 0x180, RZ, 0xc0, !PT ;  /* 0x000001800d0c7812 */ /* 0x000fc400078ec0ff */
[----:B------:R-:W-:Y:S01]  /*9930*/  IMAD.IADD R5, R5, 0x1, R7 ;  /* 0x0000000105057824 */ /* 0x000fe200078e0207 */
[C---:B------:R-:W-:Y:S01]  /*9940*/  LEA R7, P0, R4.reuse, UR4, 0x2 ;  /* 0x0000000404077c11 */ /* 0x040fe2000f8010ff */
[----:B------:R-:W-:Y:S01]  /*9950*/  VIADD R3, R11, 0x8 ;  /* 0x000000080b037836 */ /* 0x000fe20000000000 */
[----:B------:R-:W-:Y:S01]  /*9960*/  LOP3.LUT R24, R25, 0x180, RZ, 0xc0, !PT ;  /* 0x0000018019187812 */ /* 0x000fe200078ec0ff */
[----:B------:R-:W-:Y:S01]  /*9970*/  IMAD.X R9, RZ, RZ, R29, P2 ;  /* 0x000000ffff097224 */ /* 0x000fe200010e061d */
[----:B------:R-:W-:Y:S01]  /*9980*/  LEA.HI.X R4, R4, UR5, R5, 0x2, P0 ;  /* 0x0000000504047c11 */ /* 0x000fe200080f1405 */
[----:B------:R-:W-:Y:S01]  /*9990*/  SHFL.IDX PT, R42, R7, RZ, 0x1c1f ;  /* 0x001c1fff072a7589 */ /* 0x000fe200000e0000 */
[----:B------:R-:W-:Y:S01]  /*99a0*/  LOP3.LUT P0, RZ, R150, 0x3, RZ, 0xc0, !PT ;  /* 0x0000000396ff7812 */ /* 0x000fe2000780c0ff */
[----:B------:R-:W-:Y:S01]  /*99b0*/  ULDC.64 UR4, c[0x0][0xaa0] ;  /* 0x0002a80000047ab9 */ /* 0x000fe20000000a00 */
[----:B------:R-:W-:Y:S01]  /*99c0*/  LOP3.LUT R30, R31, 0x180, RZ, 0xc0, !PT ;  /* 0x000001801f1e7812 */ /* 0x000fe200078ec0ff */
[----:B------:R-:W1:Y:S01]  /*99d0*/  SHFL.IDX PT, R43, R4, RZ, 0x1c1f ;  /* 0x001c1fff042b7589 */ /* 0x000e6200000e0000 */
[-C--:B------:R-:W-:Y:S01]  /*99e0*/  ISETP.GE.OR P2, PT, R11, R46.reuse, P0 ;  /* 0x0000002e0b00720c */ /* 0x080fe20000746670 */
[----:B------:R-:W-:Y:S01]  /*99f0*/  IMAD.X R37, RZ, RZ, R29, P3 ;  /* 0x000000ffff257224 */ /* 0x000fe200018e061d */
[----:B------:R-:W-:Y:S01]  /*9a00*/  ISETP.GE.OR P0, PT, R3, R46, P0 ;  /* 0x0000002e0300720c */ /* 0x000fe20000706670 */
[----:B------:R-:W-:Y:S01]  /*9a10*/  SHFL.IDX PT, R44, R7, 0x1, 0x1c1f ;  /* 0x003c1f00072c7f89 */ /* 0x000fe200000e0000 */
[----:B------:R-:W-:-:S02]  /*9a20*/  LOP3.LUT R3, R6, 0x180, RZ, 0xc0, !PT ;  /* 0x0000018006037812 */ /* 0x000fc400078ec0ff */
[----:B------:R-:W-:Y:S01]  /*9a30*/  LOP3.LUT R5, R28, 0x180, RZ, 0xc0, !PT ;  /* 0x000001801c057812 */ /* 0x000fe200078ec0ff */
[----:B------:R2:W3:Y:S01]  /*9a40*/  SHFL.IDX PT, R45, R4, 0x1, 0x1c1f ;  /* 0x003c1f00042d7f89 */ /* 0x0004e200000e0000 */
[----:B------:R-:W-:Y:S02]  /*9a50*/  SHF.R.U64 R3, R3, 0x3, RZ ;  /* 0x0000000303037819 */ /* 0x000fe400000012ff */
[----:B------:R-:W-:Y:S02]  /*9a60*/  SHF.R.U64 R12, R12, 0x3, RZ ;  /* 0x000000030c0c7819 */ /* 0x000fe400000012ff */
[----:B------:R-:W-:Y:S01]  /*9a70*/  LOP3.LUT R36, R3, R6, RZ, 0x3c, !PT ;  /* 0x0000000603247212 */ /* 0x000fe200078e3cff */
[----:B------:R-:W-:Y:S01]  /*9a80*/  IMAD R3, R41, UR4, RZ ;  /* 0x0000000429037c24 */ /* 0x000fe2000f8e02ff */
[----:B------:R-:W-:Y:S02]  /*9a90*/  SHF.R.U64 R24, R24, 0x3, RZ ;  /* 0x0000000318187819 */ /* 0x000fe400000012ff */
[----:B------:R-:W-:Y:S01]  /*9aa0*/  SHF.R.U64 R30, R30, 0x3, RZ ;  /* 0x000000031e1e7819 */ /* 0x000fe200000012ff */
[----:B------:R-:W-:Y:S01]  /*9ab0*/  IMAD R3, R40, UR5, R3 ;  /* 0x0000000528037c24 */ /* 0x000fe2000f8e0203 */
[----:B------:R-:W-:-:S02]  /*9ac0*/  SHF.R.U64 R5, R5, 0x3, RZ ;  /* 0x0000000305057819 */ /* 0x000fc400000012ff */
[----:B------:R-:W-:Y:S01]  /*9ad0*/  LOP3.LUT R12, R12, R13, RZ, 0x3c, !PT ;  /* 0x0000000d0c0c7212 */ /* 0x000fe200078e3cff */
[--C-:B------:R-:W-:Y:S01]  /*9ae0*/  IMAD.X R13, RZ, RZ, R29.reuse, P6 ;  /* 0x000000ffff0d7224 */ /* 0x100fe200030e061d */
[----:B------:R-:W-:Y:S01]  /*9af0*/  LOP3.LUT R24, R24, R25, RZ, 0x3c, !PT ;  /* 0x0000001918187212 */ /* 0x000fe200078e3cff */
[----:B-1----:R-:W-:Y:S01]  /*9b00*/  @!P2 ST.E desc[UR56][R42.64], R21 ;  /* 0x000000152a00a985 */ /* 0x002fe2000c101938 */
[----:B------:R-:W-:Y:S01]  /*9b10*/  LOP3.LUT R30, R30, R31, RZ, 0x3c, !PT ;  /* 0x0000001f1e1e7212 */ /* 0x000fe200078e3cff */
[--C-:B------:R-:W-:Y:S01]  /*9b20*/  IMAD.X R25, RZ, RZ, R29.reuse, P5 ;  /* 0x000000ffff197224 */ /* 0x100fe200028e061d */
[----:B--2---:R-:W-:Y:S01]  /*9b30*/  LOP3.LUT R4, R5, R28, RZ, 0x3c, !PT ;  /* 0x0000001c05047212 */ /* 0x004fe200078e3cff */
[--C-:B------:R-:W-:Y:S02]  /*9b40*/  IMAD.X R31, RZ, RZ, R29.reuse, P4 ;  /* 0x000000ffff1f7224 */ /* 0x100fe400020e061d */
[----:B------:R-:W-:Y:S01]  /*9b50*/  IMAD.MOV.U32 R5, RZ, RZ, R29 ;  /* 0x000000ffff057224 */ /* 0x000fe200078e001d */
[----:B---3--:R1:W-:Y:S05]  /*9b60*/  @!P0 ST.E desc[UR56][R44.64], R20 ;  /* 0x000000142c008985 */ /* 0x0083ea000c101938 */
[----:B------:R-:W5:Y:S04]  /*9b70*/  LD.E.128 R4, desc[UR56][R4.64] ;  /* 0x0000003804047980 */ /* 0x000f68000c101d00 */
[----:B------:R-:W5:Y:S01]  /*9b80*/  LD.E.128 R8, desc[UR56][R8.64] ;  /* 0x0000003808087980 */ /* 0x000f62000c101d00 */
[----:B-1----:R-:W-:Y:S01]  /*9b90*/  IMAD.WIDE.U32 R20, R40, UR4, RZ ;  /* 0x0000000428147c25 */ /* 0x002fe2000f8e00ff */
[----:B------:R-:W-:Y:S01]  /*9ba0*/  ULDC.64 UR4, c[0x0][0xae8] ;  /* 0x0002ba0000047ab9 */ /* 0x000fe20000000a00 */
[----:B------:R-:W1:Y:S01]  /*9bb0*/  @P1 LDC R40, c[0x0][0xbf0] ;  /* 0x0002fc00ff281b82 */ /* 0x000e620000000800 */
[----:B------:R-:W5:Y:S01]  /*9bc0*/  LD.E.128 R12, desc[UR56][R12.64] ;  /* 0x000000380c0c7980 */ /* 0x000f62000c101d00 */
[----:B------:R-:W-:-:S02]  /*9bd0*/  IMAD.IADD R21, R21, 0x1, R3 ;  /* 0x0000000115157824 */ /* 0x000fc400078e0203 */
[----:B------:R-:W-:Y:S01]  /*9be0*/  IMAD R3, R32, UR4, RZ ;  /* 0x0000000420037c24 */ /* 0x000fe2000f8e02ff */
[----:B------:R-:W5:Y:S01]  /*9bf0*/  LD.E.128 R24, desc[UR56][R24.64] ;  /* 0x0000003818187980 */ /* 0x000f62000c101d00 */
[----:B------:R-:W-:-:S03]  /*9c00*/  IMAD R32, R147, 0x60, R148 ;  /* 0x0000006093207824 */ /* 0x000fc600078e0294 */
[----:B------:R-:W5:Y:S01]  /*9c10*/  LD.E.128 R28, desc[UR56][R30.64] ;  /* 0x000000381e1c7980 */ /* 0x000f62000c101d00 */
[----:B------:R-:W-:Y:S02]  /*9c20*/  IMAD R32, R23, 0xc0, R32 ;  /* 0x000000c017207824 */ /* 0x000fe400078e0220 */
[C---:B------:R-:W-:Y:S01]  /*9c30*/  IMAD R3, R22.reuse, UR5, R3 ;  /* 0x0000000516037c24 */ /* 0x040fe2000f8e0203 */
[----:B------:R-:W5:Y:S01]  /*9c40*/  LD.E.128 R36, desc[UR56][R36.64] ;  /* 0x0000003824247980 */ /* 0x000f62000c101d00 */
[----:B------:R-:W-:Y:S01]  /*9c50*/  IMAD.WIDE.U32 R20, R22, UR4, R20 ;  /* 0x0000000416147c25 */ /* 0x000fe2000f8e0014 */
[----:B------:R-:W-:Y:S01]  /*9c60*/  ULDC.64 UR4, c[0x0][0xaf0] ;  /* 0x0002bc0000047ab9 */ /* 0x000fe20000000a00 */
[----:B------:R-:W-:Y:S01]  /*9c70*/  BSSY B1, `(.L_x_199) ;  /* 0x0000033000017945 */ /* 0x000fe20003800000 */
[----:B------:R-:W-:Y:S01]  /*9c80*/  @!PT LDS RZ, [RZ] ;  /* 0x00000000fffff984 */ /* 0x000fe20000000800 */
[----:B------:R-:W-:Y:S01]  /*9c90*/  @!PT LDS RZ, [RZ] ;  /* 0x00000000fffff984 */ /* 0x000fe20000000800 */
[----:B------:R-:W-:Y:S01]  /*9ca0*/  @!PT LDS RZ, [RZ] ;  /* 0x00000000fffff984 */ /* 0x000fe20000000800 */
[----:B------:R-:W-:Y:S01]  /*9cb0*/  @!PT LDS RZ, [RZ] ;  /* 0x00000000fffff984 */ /* 0x000fe20000000800 */
[----:B------:R2:W-:Y:S06]  /*9cc0*/  MEMBAR.ALL.CTA ;  /* 0x0000000000007992 */ /* 0x0005ec0000008000 */
[----:B--2---:R-:W2:Y:S01]  /*9cd0*/  FENCE.VIEW.ASYNC.S ;  /* 0x00000000000073c6 */ /* 0x004ea20000000000 */
[----:B0-----:R-:W-:-:S04]  /*9ce0*/  @P1 IMAD.HI.U32 R19, R32, R19, RZ ;  /* 0x0000001320131227 */ /* 0x001fc800078e00ff */
[----:B------:R-:W-:Y:S02]  /*9cf0*/  IMAD.IADD R21, R21, 0x1, R3 ;  /* 0x0000000115157824 */ /* 0x000fe400078e0203 */
[----:B------:R-:W-:Y:S01]  /*9d00*/  IMAD.MOV.U32 R3, RZ, RZ, R32 ;  /* 0x000000ffff037224 */ /* 0x000fe200078e0020 */
[----:B-1----:R-:W-:Y:S01]  /*9d10*/  @P1 SHF.R.U32.HI R3, RZ, R40, R19 ;  /* 0x00000028ff031219 */ /* 0x002fe20000011613 */
[----:B------:R-:W-:Y:S02]  /*9d20*/  IMAD R22, R146, UR4, RZ ;  /* 0x0000000492167c24 */ /* 0x000fe4000f8e02ff */
[----:B------:R-:W-:Y:S01]  /*9d30*/  IMAD.WIDE.U32 R20, R47, UR4, R20 ;  /* 0x000000042f147c25 */ /* 0x000fe2000f8e0014 */
[----:B------:R-:W-:-:S03]  /*9d40*/  SHF.R.S32.HI R19, RZ, 0x1f, R3 ;  /* 0x0000001fff137819 */ /* 0x000fc60000011403 */
[----:B------:R-:W-:Y:S01]  /*9d50*/  IMAD R41, R47, UR5, R22 ;  /* 0x000000052f297c24 */ /* 0x000fe2000f8e0216 */
[----:B------:R-:W-:Y:S01]  /*9d60*/  ULDC.64 UR4, c[0x0][0xae0] ;  /* 0x0002b80000047ab9 */ /* 0x000fe20000000a00 */
[----:B------:R-:W-:Y:S02]  /*9d70*/  IMAD.MOV R43, RZ, RZ, -R3 ;  /* 0x000000ffff2b7224 */ /* 0x000fe400078e0a03 */
[----:B------:R-:W-:Y:S02]  /*9d80*/  IMAD R22, R19, UR4, RZ ;  /* 0x0000000413167c24 */ /* 0x000fe4000f8e02ff */
[----:B------:R-:W-:Y:S02]  /*9d90*/  IMAD R19, R0, R43, R32 ;  /* 0x0000002b00137224 */ /* 0x000fe400078e0220 */
[----:B------:R-:W-:Y:S02]  /*9da0*/  IMAD.IADD R21, R21, 0x1, R41 ;  /* 0x0000000115157824 */ /* 0x000fe400078e0229 */
[C---:B------:R-:W-:Y:S01]  /*9db0*/  IMAD R41, R3.reuse, UR5, R22 ;  /* 0x0000000503297c24 */ /* 0x040fe2000f8e0216 */
[----:B------:R-:W-:Y:S01]  /*9dc0*/  SHF.R.S32.HI R0, RZ, 0x1f, R19 ;  /* 0x0000001fff007819 */ /* 0x000fe20000011413 */
[----:B------:R-:W-:Y:S01]  /*9dd0*/  IMAD.WIDE.U32 R20, R3, UR4, R20 ;  /* 0x0000000403147c25 */ /* 0x000fe2000f8e0014 */
[----:B------:R-:W-:-:S03]  /*9de0*/  ULDC.64 UR4, c[0x0][0xad8] ;  /* 0x0002b60000047ab9 */ /* 0x000fc60000000a00 */
[----:B------:R-:W-:Y:S02]  /*9df0*/  IMAD.IADD R21, R21, 0x1, R41 ;  /* 0x0000000115157824 */ /* 0x000fe400078e0229 */
[----:B------:R-:W-:Y:S02]  /*9e00*/  IMAD R0, R0, UR4, RZ ;  /* 0x0000000400007c24 */ /* 0x000fe4000f8e02ff */
[----:B------:R-:W-:Y:S02]  /*9e10*/  IMAD R45, R23, 0xc0, R148 ;  /* 0x000000c0172d7824 */ /* 0x000fe400078e0294 */
[C---:B------:R-:W-:Y:S02]  /*9e20*/  IMAD R3, R19.reuse, UR5, R0 ;  /* 0x0000000513037c24 */ /* 0x040fe4000f8e0200 */
[----:B------:R-:W-:Y:S01]  /*9e30*/  IMAD.WIDE.U32 R20, R19, UR4, R20 ;  /* 0x0000000413147c25 */ /* 0x000fe2000f8e0014 */
[----:B------:R-:W-:Y:S01]  /*9e40*/  UIADD3 UR4, UR36, 0x31c20, URZ ;  /* 0x00031c2024047890 */ /* 0x000fe2000fffe03f */
[----:B------:R-:W-:-:S02]  /*9e50*/  ISETP.GE.AND P0, PT, R45, R46, PT ;  /* 0x0000002e2d00720c */ /* 0x000fc40003f06270 */
[----:B------:R-:W-:Y:S01]  /*9e60*/  IMAD.IADD R3, R21, 0x1, R3 ;  /* 0x0000000115037824 */ /* 0x000fe200078e0203 */
[----:B------:R-:W-:Y:S01]  /*9e70*/  LEA R19, P1, R20, UR6, 0x1 ;  /* 0x0000000614137c11 */ /* 0x000fe2000f8208ff */
[----:B------:R-:W-:-:S03]  /*9e80*/  UPRMT UR4, URZ, 0x654, UR4 ;  /* 0x000006543f047896 */ /* 0x000fc60008000004 */
[----:B------:R-:W-:Y:S01]  /*9e90*/  LEA.HI.X R3, R20, UR7, R3, 0x1, P1 ;  /* 0x0000000714037c11 */ /* 0x000fe200088f0c03 */
[----:B--2---:R0:W1:Y:S04]  /*9ea0*/  SHFL.IDX PT, R22, R19, RZ, 0x1c1f ;  /* 0x001c1fff13167589 */ /* 0x00406800000e0000 */
[----:B------:R0:W2:Y:S01]  /*9eb0*/  SHFL.IDX PT, R23, R3, RZ, 0x1c1f ;  /* 0x001c1fff03177589 */ /* 0x0000a200000e0000 */
[----:B------:R-:W-:Y:S01]  /*9ec0*/  SYNCS.ARRIVE.TRANS64.RED.A1T0 RZ, [UR4], RZ ;  /* 0x000000ffffff79a7 */ /* 0x000fe20008100404 */
[----:B------:R-:W-:Y:S05]  /*9ed0*/  @P0 BRA `(.L_x_200) ;  /* 0x0000000000300947 */ /* 0x000fea0003800000 */
[----:B------:R-:W-:Y:S02]  /*9ee0*/  ULDC UR4, c[0x0][0xac8] ;  /* 0x0002b20000047ab9 */ /* 0x000fe40000000800 */
[----:B------:R-:W-:Y:S02]  /*9ef0*/  ISETP.GE.AND P1, PT, R144, UR4, PT ;  /* 0x0000000490007c0c */ /* 0x000fe4000bf26270 */
[----:B------:R-:W-:Y:S02]  /*9f00*/  ISETP.GE.AND P2, PT, R145, UR4, PT ;  /* 0x0000000491007c0c */ /* 0x000fe4000bf46270 */
[----:B------:R-:W-:-:S09]  /*9f10*/  ISETP.GE.AND P0, PT, R18, UR4, PT ;  /* 0x0000000412007c0c */ /* 0x000fd2000bf06270 */
[-C--:B-1----:R-:W-:Y:S02]  /*9f20*/  @!P1 LEA R40, P3, R144, R22.reuse, 0x1 ;  /* 0x0000001690289211 */ /* 0x082fe400078608ff */
[C---:B------:R-:W-:Y:S02]  /*9f30*/  @!P2 LEA R42, P4, R145.reuse, R22, 0x1 ;  /* 0x00000016912aa211 */ /* 0x040fe400078808ff */
[----:B--2---:R-:W-:Y:S01]  /*9f40*/  @!P0 IMAD.WIDE R20, R18, 0x2, R22 ;  /* 0x0000000212148825 */ /* 0x004fe200078e0216 */
[-C--:B------:R-:W-:Y:S02]  /*9f50*/  @!P1 LEA.HI.X R41, R144, R23.reuse, R157, 0x1, P3 ;  /* 0x0000001790299211 */ /* 0x080fe400018f0c9d */
[----:B------:R-:W-:Y:S02]  /*9f60*/  @!P2 LEA.HI.X R43, R145, R23, R156, 0x1, P4 ;  /* 0x00000017912ba211 */ /* 0x000fe400020f0c9c */
[----:B-----5:R3:W-:Y:S04]  /*9f70*/  @!P0 ST.E.128 desc[UR56][R20.64], R4 ;  /* 0x0000000414008985 */ /* 0x0207e8000c101d38 */
[----:B------:R3:W-:Y:S04]  /*9f80*/  @!P1 ST.E.128 desc[UR56][R40.64], R12 ;  /* 0x0000000c28009985 */ /* 0x0007e8000c101d38 */
[----:B------:R3:W-:Y:S02]  /*9f90*/  @!P2 ST.E.128 desc[UR56][R42.64], R28 ;  /* 0x0000001c2a00a985 */ /* 0x0007e4000c101d38 */
.L_x_200:
[----:B------:R-:W-:Y:S05]  /*9fa0*/  BSYNC B1 ;  /* 0x0000000000017941 */ /* 0x000fea0003800000 */
.L_x_199:
[----:B------:R-:W-:Y:S01]  /*9fb0*/  VIADD R0, R45, 0x60 ;  /* 0x000000602d007836 */ /* 0x000fe20000000000 */
[----:B---3-5:R3:W4:Y:S04]  /*9fc0*/  SHFL.IDX PT, R7, R3, 0x1, 0x1c1f ;  /* 0x003c1f0003077f89 */ /* 0x02872800000e0000 */
[----:B------:R-:W-:Y:S01]  /*9fd0*/  ISETP.GE.AND P0, PT, R0, R46, PT ;  /* 0x0000002e0000720c */ /* 0x000fe20003f06270 */
[----:B------:R3:W0:-:S12]  /*9fe0*/  SHFL.IDX PT, R6, R19, 0x1, 0x1c1f ;  /* 0x003c1f0013067f89 */ /* 0x00061800000e0000 */
[----:B---3--:R-:W-:Y:S05]  /*9ff0*/  @P0 BRA `(.L_x_201) ;  /* 0x0000000800880947 */ /* 0x008fea0003800000 */
[----:B------:R-:W-:Y:S02]  /*a000*/  ULDC UR4, c[0x0][0xac8] ;  /* 0x0002b20000047ab9 */ /* 0x000fe40000000800 */
[----:B------:R-:W-:Y:S02]  /*a010*/  ISETP.GE.AND P2, PT, R144, UR4, PT ;  /* 0x0000000490007c0c */ /* 0x000fe4000bf46270 */
[----:B------:R-:W-:-:S11]  /*a020*/  ISETP.GE.AND P1, PT, R18, UR4, PT ;  /* 0x0000000412007c0c */ /* 0x000fd6000bf26270 */
[----:B0-----:R-:W-:Y:S02]  /*a030*/  @!P2 LEA R12, P0, R144, R6, 0x1 ;  /* 0x00000006900ca211 */ /* 0x001fe400078008ff */
[----:B----4-:R-:W-:Y:S02]  /*a040*/  @!P1 IMAD.WIDE R4, R18, 0x2, R6 ;  /* 0x0000000212049825 */ /* 0x010fe400078e0206 */
[----:B------:R-:W-:Y:S02]  /*a050*/  @!P2 LEA.HI.X R13, R144, R7, R157, 0x1, P0 ;  /* 0x00000007900da211 */ /* 0x000fe400000f0c9d */
[----:B------:R-:W-:Y:S01]  /*a060*/  ISETP.GE.AND P0, PT, R145, UR4, PT ;  /* 0x0000000491007c0c */ /* 0x000fe2000bf06270 */
[----:B------:R0:W-:Y:S04]  /*a070*/  @!P1 ST.E.128 desc[UR56][R4.64], R8 ;  /* 0x0000000804009985 */ /* 0x0001e8000c101d38 */
[----:B------:R0:W-:Y:S08]  /*a080*/  @!P2 ST.E.128 desc[UR56][R12.64], R24 ;  /* 0x000000180c00a985 */ /* 0x0001f0000c101d38 */
[----:B------:R-:W-:Y:S05]  /*a090*/  @P0 BRA `(.L_x_201) ;  /* 0x0000000800600947 */ /* 0x000fea0003800000 */
[----:B0-----:R-:W-:-:S04]  /*a0a0*/  LEA R4, P0, R145, R6, 0x1 ;  /* 0x0000000691047211 */ /* 0x001fc800078008ff */
[----:B------:R-:W-:-:S05]  /*a0b0*/  LEA.HI.X R5, R145, R7, R156, 0x1, P0 ;  /* 0x0000000791057211 */ /* 0x000fca00000f0c9c */
[----:B------:R0:W-:Y:S01]  /*a0c0*/  ST.E.128 desc[UR56][R4.64], R36 ;  /* 0x0000002404007985 */ /* 0x0001e2000c101d38 */
[----:B------:R-:W-:Y:S05]  /*a0d0*/  BRA `(.L_x_201) ;  /* 0x0000000800507947 */ /* 0x000fea0003800000 */
.L_x_197:
[----:B------:R-:W2:Y:S01]  /*a0e0*/  LDC.64 R6, c[0x0][0xc00] ;  /* 0x00030000ff067b82 */ /* 0x000ea20000000a00 */
[----:B------:R-:W-:Y:S01]  /*a0f0*/  ULDC.64 UR4, c[0x0][0xc08] ;  /* 0x0003020000047ab9 */ /* 0x000fe20000000a00 */
[----:B------:R-:W-:-:S06]  /*a100*/  IMAD.MOV.U32 R3, RZ, RZ, RZ ;  /* 0x000000ffff037224 */ /* 0x000fcc00078e00ff */
[----:B------:R-:W3:Y:S01]  /*a110*/  LDC.64 R4, c[0x0][0xc00] ;  /* 0x00030000ff047b82 */ /* 0x000ee20000000a00 */
[----:B------:R-:W-:-:S04]  /*a120*/  ISETP.NE.U32.AND P1, PT, RZ, UR4, PT ;  /* 0x00000004ff007c0c */ /* 0x000fc8000bf25070 */
[----:B------:R-:W-:-:S03]  /*a130*/  ISETP.NE.AND.EX P1, PT, RZ, UR5, PT, P1 ;  /* 0x00000005ff007c0c */ /* 0x000fc6000bf25310 */
[----:B------:R-:W4:Y:S01]  /*a140*/  LDC R21, c[0x0][0xbe8] ;  /* 0x0002fa00ff157b82 */ /* 0x000f220000000800 */
[----:B--2---:R-:W-:-:S04]  /*a150*/  ISETP.NE.U32.AND P0, PT, R6, RZ, PT ;  /* 0x000000ff0600720c */ /* 0x004fc80003f05070 */
[----:B------:R-:W-:Y:S01]  /*a160*/  ISETP.NE.AND.EX P0, PT, R7, RZ, PT, P0 ;  /* 0x000000ff0700720c */ /* 0x000fe20003f05300 */
[----:B---3--:R-:W-:-:S04]  /*a170*/  IMAD.WIDE R6, R19, 0x4, R4 ;  /* 0x0000000413067825 */ /* 0x008fc800078e0204 */
[----:B------:R-:W2:Y:S01]  /*a180*/  @P1 LDC.64 R4, c[0x0][0xc08] ;  /* 0x00030200ff041b82 */ /* 0x000ea20000000a00 */
[----:B------:R-:W-:Y:S02]  /*a190*/  ULDC UR4, c[0x0][0xa88] ;  /* 0x0002a20000047ab9 */ /* 0x000fe40000000800 */
[----:B------:R-:W-:-:S05]  /*a1a0*/  IMAD.U32 R0, RZ, RZ, UR4 ;  /* 0x00000004ff007e24 */ /* 0x000fca000f8e00ff */
[----:B------:R3:W5:Y:S01]  /*a1b0*/  @P0 LDG.E R3, desc[UR56][R6.64] ;  /* 0x0000003806030981 */ /* 0x000762000c1e1900 */
[----:B------:R-:W0:Y:S01]  /*a1c0*/  S2R R8, SR_TID.X ;  /* 0x0000000000087919 */ /* 0x000e220000002100 */
[----:B--2---:R-:W-:-:S05]  /*a1d0*/  @P1 IMAD.WIDE R4, R19, 0x4, R4 ;  /* 0x0000000413041825 */ /* 0x004fca00078e0204 */
[----:B------:R3:W5:Y:S01]  /*a1e0*/  @P1 LDG.E R0, desc[UR56][R4.64] ;  /* 0x0000003804001981 */ /* 0x000762000c1e1900 */
[----:B----4-:R-:W-:-:S13]  /*a1f0*/  ISETP.NE.AND P2, PT, R21, 0x1, PT ;  /* 0x000000011500780c */ /* 0x010fda0003f45270 */
[----:B------:R-:W2:Y:S01]  /*a200*/  @P2 LDC R14, c[0x0][0xbec] ;  /* 0x0002fb00ff0e2b82 */ /* 0x000ea20000000800 */
[----:B0-----:R-:W-:-:S05]  /*a210*/  VIADD R8, R8, 0xffffff80 ;  /* 0xffffff8008087836 */ /* 0x001fca0000000000 */
[----:B------:R-:W-:Y:S01]  /*a220*/  ISETP.GE.AND P3, PT, R8, 0xc0, PT ;  /* 0x000000c00800780c */ /* 0x000fe20003f66270 */
[----:B---3--:R-:W-:-:S12]  /*a230*/  @P1 BRA `(.L_x_202) ;  /* 0x0000000000101947 */ /* 0x008fd80003800000 */
[----:B------:R-:W-:Y:S05]  /*a240*/  @!P0 BRA `(.L_x_202) ;  /* 0x00000000000c8947 */ /* 0x000fea0003800000 */
[----:B------:R-:W3:Y:S04]  /*a250*/  LDG.E R5, desc[UR56][R6.64] ;  /* 0x0000003806057981 */ /* 0x000ee8000c1e1900 */
[----:B-----5:R-:W3:Y:S02]  /*a260*/  LDG.E R0, desc[UR56][R6.64+0x4] ;  /* 0x0000043806007981 */ /* 0x020ee4000c1e1900 */
[----:B---3--:R-:W-:-:S07]  /*a270*/  IMAD.IADD R0, R0, 0x1, -R5 ;  /* 0x0000000100007824 */ /* 0x008fce00078e0a05 */
.L_x_202:
[----:B------:R-:W-:Y:S01]  /*a280*/  BSSY B1, `(.L_x_203) ;  /* 0x000002e000017945 */ /* 0x000fe20003800000 */
[----:B------:R-:W-:Y:S02]  /*a290*/  SHF.R.S32.HI R12, RZ, 0x1f, R22 ;  /* 0x0000001fff0c7819 */ /* 0x000fe40000011416 */
[----:B------:R-:W-:Y:S02]  /*a2a0*/  SEL R19, R19, RZ, !P0 ;  /* 0x000000ff13137207 */ /* 0x000fe40004000000 */
[----:B------:R-:W-:Y:S02]  /*a2b0*/  SEL R146, R146, RZ, !P0 ;  /* 0x000000ff92927207 */ /* 0x000fe40004000000 */
[----:B-----5:R-:W-:Y:S01]  /*a2c0*/  SHF.R.S32.HI R10, RZ, 0x1f, R3 ;  /* 0x0000001fff0a7819 */ /* 0x020fe20000011403 */
[----:B------:R-:W-:Y:S06]  /*a2d0*/  @P3 BRA `(.L_x_204) ;  /* 0x0000000000a03947 */ /* 0x000fec0003800000 */
[----:B------:R-:W0:Y:S01]  /*a2e0*/  S2R R4, SR_TID.X ;  /* 0x0000000000047919 */ /* 0x000e220000002100 */
[----:B------:R-:W3:Y:S02]  /*a2f0*/  LDC R11, c[0x0][0xbe8] ;  /* 0x0002fa00ff0b7b82 */ /* 0x000ee40000000800 */
[----:B---3--:R-:W-:Y:S02]  /*a300*/  IMAD R5, R0, R11, RZ ;  /* 0x0000000b00057224 */ /* 0x008fe400078e02ff */
[----:B0-----:R-:W-:-:S04]  /*a310*/  IMAD R4, R23, 0xc0, R4 ;  /* 0x000000c017047824 */ /* 0x001fc800078e0204 */
[----:B------:R-:W-:-:S05]  /*a320*/  VIADD R8, R4, 0xffffff80 ;  /* 0xffffff8004087836 */ /* 0x000fca0000000000 */
[----:B------:R-:W-:-:S13]  /*a330*/  ISETP.GE.AND P0, PT, R8, R5, PT ;  /* 0x000000050800720c */ /* 0x000fda0003f06270 */
[----:B------:R-:W-:Y:S05]  /*a340*/  @P0 BRA `(.L_x_204) ;  /* 0x0000000000840947 */ /* 0x000fea0003800000 */
[----:B------:R-:W-:Y:S01]  /*a350*/  ISETP.NE.AND P0, PT, R11, 0x1, PT ;  /* 0x000000010b00780c */ /* 0x000fe20003f05270 */
[----:B------:R-:W-:Y:S01]  /*a360*/  ULDC.64 UR4, c[0x0][0xb90] ;  /* 0x0002e40000047ab9 */ /* 0x000fe20000000a00 */
[----:B------:R-:W-:Y:S02]  /*a370*/  IMAD.MOV.U32 R4, RZ, RZ, R3 ;  /* 0x000000ffff047224 */ /* 0x000fe400078e0003 */
[----:B------:R-:W-:Y:S02]  /*a380*/  IMAD R9, R12, UR4, RZ ;  /* 0x000000040c097c24 */ /* 0x000fe4000f8e02ff */
[----:B------:R-:W-:Y:S02]  /*a390*/  IMAD.MOV.U32 R5, RZ, RZ, R10 ;  /* 0x000000ffff057224 */ /* 0x000fe400078e000a */
[----:B------:R-:W-:Y:S02]  /*a3a0*/  IMAD.MOV.U32 R7, RZ, RZ, R8 ;  /* 0x000000ffff077224 */ /* 0x000fe400078e0008 */
[----:B------:R-:W-:-:S03]  /*a3b0*/  IMAD.WIDE.U32 R4, R22, UR4, R4 ;  /* 0x0000000416047c25 */ /* 0x000fc6000f8e0004 */
[----:B------:R-:W0:Y:S01]  /*a3c0*/  @P0 LDC R13, c[0x0][0xbec] ;  /* 0x0002fb00ff0d0b82 */ /* 0x000e220000000800 */
[----:B------:R-:W-:Y:S01]  /*a3d0*/  IMAD R9, R22, UR5, R9 ;  /* 0x0000000516097c24 */ /* 0x000fe2000f8e0209 */
[----:B------:R-:W-:-:S03]  /*a3e0*/  ULDC.64 UR4, c[0x0][0xb98] ;  /* 0x0002e60000047ab9 */ /* 0x000fc60000000a00 */
[----:B------:R-:W-:-:S03]  /*a3f0*/  IMAD.IADD R5, R5, 0x1, R9 ;  /* 0x0000000105057824 */ /* 0x000fc600078e0209 */
[----:B------:R-:W3:Y:S01]  /*a400*/  @P0 LDC R15, c[0x0][0xbf0] ;  /* 0x0002fc00ff0f0b82 */ /* 0x000ee20000000800 */
[----:B------:R-:W-:-:S04]  /*a410*/  IMAD.WIDE.U32 R4, R19, UR4, R4 ;  /* 0x0000000413047c25 */ /* 0x000fc8000f8e0004 */
[----:B0-----:R-:W-:-:S05]  /*a420*/  @P0 IMAD.HI.U32 R6, R8, R13, RZ ;  /* 0x0000000d08060227 */ /* 0x001fca00078e00ff */
[----:B---3--:R-:W-:Y:S01]  /*a430*/  @P0 SHF.R.U32.HI R7, RZ, R15, R6 ;  /* 0x0000000fff070219 */ /* 0x008fe20000011606 */
[----:B------:R-:W-:-:S03]  /*a440*/  IMAD R6, R146, UR4, RZ ;  /* 0x0000000492067c24 */ /* 0x000fc6000f8e02ff */
[----:B------:R-:W-:Y:S01]  /*a450*/  IADD3 R4, P0, R7, R4, RZ ;  /* 0x0000000407047210 */ /* 0x000fe20007f1e0ff */
[----:B------:R-:W-:-:S04]  /*a460*/  IMAD.MOV R9, RZ, RZ, -R7 ;  /* 0x000000ffff097224 */ /* 0x000fc800078e0a07 */
[----:B------:R-:W-:Y:S01]  /*a470*/  IMAD R9, R11, R9, R8 ;  /* 0x000000090b097224 */ /* 0x000fe200078e0208 */
[----:B------:R-:W-:Y:S01]  /*a480*/  SHF.R.S32.HI R11, RZ, 0x1f, R7 ;  /* 0x0000001fff0b7819 */ /* 0x000fe20000011407 */
[----:B------:R-:W-:Y:S01]  /*a490*/  IMAD R8, R19, UR5, R6 ;  /* 0x0000000513087c24 */ /* 0x000fe2000f8e0206 */
[----:B------:R-:W-:Y:S02]  /*a4a0*/  ULDC.64 UR4, c[0x0][0xb88] ;  /* 0x0002e20000047ab9 */ /* 0x000fe40000000a00 */
[----:B------:R-:W-:Y:S02]  /*a4b0*/  SHF.R.S32.HI R6, RZ, 0x1f, R9 ;  /* 0x0000001fff067819 */ /* 0x000fe40000011409 */
[----:B------:R-:W-:-:S03]  /*a4c0*/  IADD3.X R5, R11, R5, R8, P0, !PT ;  /* 0x000000050b057210 */ /* 0x000fc600007fe408 */
[----:B------:R-:W-:Y:S02]  /*a4d0*/  IMAD R6, R6, UR4, RZ ;  /* 0x0000000406067c24 */ /* 0x000fe4000f8e02ff */
[----:B------:R-:W-:-:S04]  /*a4e0*/  IMAD.WIDE.U32 R4, R9, UR4, R4 ;  /* 0x0000000409047c25 */ /* 0x000fc8000f8e0004 */
[----:B------:R-:W-:Y:S01]  /*a4f0*/  IMAD R7, R9, UR5, R6 ;  /* 0x0000000509077c24 */ /* 0x000fe2000f8e0206 */
[----:B------:R-:W-:Y:S02]  /*a500*/  ULDC.64 UR4, c[0x0][0xb50] ;  /* 0x0002d40000047ab9 */ /* 0x000fe40000000a00 */
[----:B------:R-:W-:Y:S01]  /*a510*/  LEA R6, P0, R4, UR4, 0x2 ;  /* 0x0000000404067c11 */ /* 0x000fe2000f8010ff */
[----:B------:R-:W-:-:S05]  /*a520*/  IMAD.IADD R5, R5, 0x1, R7 ;  /* 0x0000000105057824 */ /* 0x000fca00078e0207 */
[----:B------:R-:W-:Y:S01]  /*a530*/  LEA.HI.X R7, R4, UR5, R5, 0x2, P0 ;  /* 0x0000000504077c11 */ /* 0x000fe200080f1405 */
[----:B------:R-:W-:-:S05]  /*a540*/  IMAD.MOV.U32 R5, RZ, RZ, -0x800000 ;  /* 0xff800000ff057424 */ /* 0x000fca00078e00ff */
[----:B------:R0:W-:Y:S02]  /*a550*/  STG.E desc[UR56][R6.64], R5 ;  /* 0x0000000506007986 */ /* 0x0001e4000c101938 */
.L_x_204:
[----:B------:R-:W-:Y:S05]  /*a560*/  BSYNC B1 ;  /* 0x0000000000017941 */ /* 0x000fea0003800000 */
.L_x_203:
[----:B------:R-:W3:Y:S01]  /*a570*/  @P2 LDC R9, c[0x0][0xbf0] ;  /* 0x0002fc00ff092b82 */ /* 0x000ee20000000800 */
[----:B------:R-:W-:Y:S01]  /*a580*/  ULDC.64 UR4, c[0x0][0xaa0] ;  /* 0x0002a80000047ab9 */ /* 0x000fe20000000a00 */
[----:B0-----:R-:W-:Y:S01]  /*a590*/  IMAD R6, R147, 0x60, R148 ;  /* 0x0000006093067824 */ /* 0x001fe200078e0294 */
[----:B------:R-:W-:Y:S01]  /*a5a0*/  BSSY B1, `(.L_x_205) ;  /* 0x0000036000017945 */ /* 0x000fe20003800000 */
[----:B------:R-:W-:Y:S02]  /*a5b0*/  IMAD R4, R10, UR4, RZ ;  /* 0x000000040a047c24 */ /* 0x000fe4000f8e02ff */
[----:B------:R-:W-:Y:S02]  /*a5c0*/  IMAD R11, R23, 0xc0, R6 ;  /* 0x000000c0170b7824 */ /* 0x000fe400078e0206 */
[C---:B------:R-:W-:Y:S02]  /*a5d0*/  IMAD R7, R3.reuse, UR5, R4 ;  /* 0x0000000503077c24 */ /* 0x040fe4000f8e0204 */
[----:B------:R-:W-:Y:S01]  /*a5e0*/  IMAD.WIDE.U32 R4, R3, UR4, RZ ;  /* 0x0000000403047c25 */ /* 0x000fe2000f8e00ff */
[----:B------:R-:W-:-:S03]  /*a5f0*/  ULDC.64 UR4, c[0x0][0xae8] ;  /* 0x0002ba0000047ab9 */ /* 0x000fc60000000a00 */
[----:B------:R-:W-:Y:S02]  /*a600*/  IMAD.IADD R5, R5, 0x1, R7 ;  /* 0x0000000105057824 */ /* 0x000fe400078e0207 */
[----:B------:R-:W-:Y:S02]  /*a610*/  IMAD R3, R12, UR4, RZ ;  /* 0x000000040c037c24 */ /* 0x000fe4000f8e02ff */
[----:B--2---:R-:W-:-:S04]  /*a620*/  @P2 IMAD.HI.U32 R6, R11, R14, RZ ;  /* 0x0000000e0b062227 */ /* 0x004fc800078e00ff */
[C---:B------:R-:W-:Y:S02]  /*a630*/  IMAD R7, R22.reuse, UR5, R3 ;  /* 0x0000000516077c24 */ /* 0x040fe4000f8e0203 */
[----:B------:R-:W-:Y:S01]  /*a640*/  IMAD.WIDE.U32 R4, R22, UR4, R4 ;  /* 0x0000000416047c25 */ /* 0x000fe2000f8e0004 */
[----:B------:R-:W-:-:S03]  /*a650*/  ULDC.64 UR4, c[0x0][0xaf0] ;  /* 0x0002bc0000047ab9 */ /* 0x000fc60000000a00 */
[----:B------:R-:W-:Y:S01]  /*a660*/  IMAD.MOV.U32 R3, RZ, RZ, R11 ;  /* 0x000000ffff037224 */ /* 0x000fe200078e000b */
[----:B---3--:R-:W-:Y:S01]  /*a670*/  @P2 SHF.R.U32.HI R3, RZ, R9, R6 ;  /* 0x00000009ff032219 */ /* 0x008fe20000011606 */
[----:B------:R-:W-:Y:S02]  /*a680*/  IMAD.IADD R5, R5, 0x1, R7 ;  /* 0x0000000105057824 */ /* 0x000fe400078e0207 */
[----:B------:R-:W-:Y:S01]  /*a690*/  IMAD R7, R146, UR4, RZ ;  /* 0x0000000492077c24 */ /* 0x000fe2000f8e02ff */
[--C-:B------:R-:W-:Y:S01]  /*a6a0*/  SHF.R.S32.HI R6, RZ, 0x1f, R3.reuse ;  /* 0x0000001fff067819 */ /* 0x100fe20000011403 */
[----:B------:R-:W-:Y:S02]  /*a6b0*/  IMAD.MOV R8, RZ, RZ, -R3 ;  /* 0x000000ffff087224 */ /* 0x000fe400078e0a03 */
[C---:B------:R-:W-:Y:S02]  /*a6c0*/  IMAD R9, R19.reuse, UR5, R7 ;  /* 0x0000000513097c24 */ /* 0x040fe4000f8e0207 */
[----:B------:R-:W-:Y:S01]  /*a6d0*/  IMAD.WIDE.U32 R4, R19, UR4, R4 ;  /* 0x0000000413047c25 */ /* 0x000fe2000f8e0004 */
[----:B------:R-:W-:-:S03]  /*a6e0*/  ULDC.64 UR4, c[0x0][0xae0] ;  /* 0x0002b80000047ab9 */ /* 0x000fc60000000a00 */
[----:B------:R-:W-:Y:S02]  /*a6f0*/  IMAD R7, R21, R8, R11 ;  /* 0x0000000815077224 */ /* 0x000fe400078e020b */
[----:B------:R-:W-:Y:S02]  /*a700*/  IMAD R8, R6, UR4, RZ ;  /* 0x0000000406087c24 */ /* 0x000fe4000f8e02ff */
[----:B------:R-:W-:Y:S01]  /*a710*/  IMAD.IADD R5, R5, 0x1, R9 ;  /* 0x0000000105057824 */ /* 0x000fe200078e0209 */
[----:B------:R-:W-:Y:S01]  /*a720*/  SHF.R.S32.HI R6, RZ, 0x1f, R7 ;  /* 0x0000001fff067819 */ /* 0x000fe20000011407 */
[C---:B------:R-:W-:Y:S02]  /*a730*/  IMAD R9, R3.reuse, UR5, R8 ;  /* 0x0000000503097c24 */ /* 0x040fe4000f8e0208 */
[----:B------:R-:W-:Y:S01]  /*a740*/  IMAD.WIDE.U32 R4, R3, UR4, R4 ;  /* 0x0000000403047c25 */ /* 0x000fe2000f8e0004 */
[----:B------:R-:W-:-:S03]  /*a750*/  ULDC.64 UR4, c[0x0][0xad8] ;  /* 0x0002b60000047ab9 */ /* 0x000fc60000000a00 */
[----:B------:R-:W-:Y:S02]  /*a760*/  IMAD R6, R6, UR4, RZ ;  /* 0x0000000406067c24 */ /* 0x000fe4000f8e02ff */
[----:B------:R-:W-:Y:S02]  /*a770*/  IMAD.IADD R5, R5, 0x1, R9 ;  /* 0x0000000105057824 */ /* 0x000fe400078e0209 */
[----:B------:R-:W-:Y:S02]  /*a780*/  IMAD R21, R0, R21, RZ ;  /* 0x0000001500157224 */ /* 0x000fe400078e02ff */
[----:B------:R-:W-:Y:S02]  /*a790*/  IMAD R0, R23, 0xc0, R148 ;  /* 0x000000c017007824 */ /* 0x000fe400078e0294 */
[C---:B------:R-:W-:Y:S02]  /*a7a0*/  IMAD R3, R7.reuse, UR5, R6 ;  /* 0x0000000507037c24 */ /* 0x040fe4000f8e0206 */
[----:B------:R-:W-:Y:S01]  /*a7b0*/  IMAD.WIDE.U32 R4, R7, UR4, R4 ;  /* 0x0000000407047c25 */ /* 0x000fe2000f8e0004 */
[----:B------:R-:W-:Y:S01]  /*a7c0*/  ISETP.GE.AND P0, PT, R0, R21, PT ;  /* 0x000000150000720c */ /* 0x000fe20003f06270 */
[----:B------:R-:W-:-:S02]  /*a7d0*/  ULDC.64 UR4, c[0x0][0xa80] ;  /* 0x0002a00000047ab9 */ /* 0x000fc40000000a00 */
[----:B------:R-:W-:Y:S01]  /*a7e0*/  IMAD.IADD R3, R5, 0x1, R3 ;  /* 0x0000000105037824 */ /* 0x000fe200078e0203 */
[----:B------:R-:W-:-:S04]  /*a7f0*/  LEA R6, P1, R4, UR4, 0x1 ;  /* 0x0000000404067c11 */ /* 0x000fc8000f8208ff */
[----:B------:R-:W-:Y:S02]  /*a800*/  LEA.HI.X R3, R4, UR5, R3, 0x1, P1 ;  /* 0x0000000504037c11 */ /* 0x000fe400088f0c03 */
[----:B------:R0:W2:Y:S04]  /*a810*/  SHFL.IDX PT, R4, R6, RZ, 0x1c1f ;  /* 0x001c1fff06047589 */ /* 0x0000a800000e0000 */
[----:B------:R0:W3:Y:S01]  /*a820*/  SHFL.IDX PT, R5, R3, RZ, 0x1c1f ;  /* 0x001c1fff03057589 */ /* 0x0000e200000e0000 */
[----:B------:R-:W-:Y:S05]  /*a830*/  @P0 BRA `(.L_x_206) ;  /* 0x0000000000300947 */ /* 0x000fea0003800000 */
[----:B------:R-:W-:Y:S02]  /*a840*/  ULDC UR4, c[0x0][0xac8] ;  /* 0x0002b20000047ab9 */ /* 0x000fe40000000800 */
[----:B------:R-:W-:Y:S02]  /*a850*/  ISETP.GE.AND P3, PT, R144, UR4, PT ;  /* 0x0000000490007c0c */ /* 0x000fe4000bf66270 */
[----:B------:R-:W-:Y:S02]  /*a860*/  ISETP.GE.AND P4, PT, R145, UR4, PT ;  /* 0x0000000491007c0c */ /* 0x000fe4000bf86270 */
[----:B------:R-:W-:-:S09]  /*a870*/  ISETP.GE.AND P2, PT, R18, UR4, PT ;  /* 0x0000000412007c0c */ /* 0x000fd2000bf46270 */
[-C--:B--2---:R-:W-:Y:S02]  /*a880*/  @!P3 LEA R10, P0, R144, R4.reuse, 0x1 ;  /* 0x00000004900ab211 */ /* 0x084fe400078008ff */
[C---:B------:R-:W-:Y:S02]  /*a890*/  @!P4 LEA R12, P1, R145.reuse, R4, 0x1 ;  /* 0x00000004910cc211 */ /* 0x040fe400078208ff */
[----:B---3--:R-:W-:Y:S01]  /*a8a0*/  @!P2 IMAD.WIDE R8, R18, 0x2, R4 ;  /* 0x000000021208a825 */ /* 0x008fe200078e0204 */
[-C--:B------:R-:W-:Y:S02]  /*a8b0*/  @!P3 LEA.HI.X R11, R144, R5.reuse, R157, 0x1, P0 ;  /* 0x00000005900bb211 */ /* 0x080fe400000f0c9d */
[----:B------:R-:W-:Y:S02]  /*a8c0*/  @!P4 LEA.HI.X R13, R145, R5, R156, 0x1, P1 ;  /* 0x00000005910dc211 */ /* 0x000fe400008f0c9c */
[----:B------:R4:W-:Y:S04]  /*a8d0*/  @!P2 ST.E.128 desc[UR56][R8.64], RZ ;  /* 0x000000ff0800a985 */ /* 0x0009e8000c101d38 */
[----:B------:R4:W-:Y:S04]  /*a8e0*/  @!P3 ST.E.128 desc[UR56][R10.64], RZ ;  /* 0x000000ff0a00b985 */ /* 0x0009e8000c101d38 */
[----:B------:R4:W-:Y:S02]  /*a8f0*/  @!P4 ST.E.128 desc[UR56][R12.64], RZ ;  /* 0x000000ff0c00c985 */ /* 0x0009e4000c101d38 */
.L_x_206:
[----:B------:R-:W-:Y:S05]  /*a900*/  BSYNC B1 ;  /* 0x0000000000017941 */ /* 0x000fea0003800000 */
.L_x_205:
[----:B------:R-:W-:Y:S01]  /*a910*/  VIADD R0, R0, 0x60 ;  /* 0x0000006000007836 */ /* 0x000fe20000000000 */
[----:B---3--:R3:W0:Y:S04]  /*a920*/  SHFL.IDX PT, R5, R3, 0x1, 0x1c1f ;  /* 0x003c1f0003057f89 */ /* 0x00862800000e0000 */
[----:B------:R-:W-:Y:S01]  /*a930*/  ISETP.GE.AND P0, PT, R0, R21, PT ;  /* 0x000000150000720c */ /* 0x000fe20003f06270 */
[----:B--2---:R3:W2:-:S12]  /*a940*/  SHFL.IDX PT, R4, R6, 0x1, 0x1c1f ;  /* 0x003c1f0006047f89 */ /* 0x00469800000e0000 */
[----:B---3--:R-:W-:Y:S05]  /*a950*/  @P0 BRA `(.L_x_201) ;  /* 0x0000000000300947 */ /* 0x008fea0003800000 */
[----:B------:R-:W-:Y:S02]  /*a960*/  ULDC UR4, c[0x0][0xac8] ;  /* 0x0002b20000047ab9 */ /* 0x000fe40000000800 */
[----:B------:R-:W-:Y:S02]  /*a970*/  ISETP.GE.AND P3, PT, R144, UR4, PT ;  /* 0x0000000490007c0c */ /* 0x000fe4000bf66270 */
[----:B------:R-:W-:Y:S02]  /*a980*/  ISETP.GE.AND P4, PT, R145, UR4, PT ;  /* 0x0000000491007c0c */ /* 0x000fe4000bf86270 */
[----:B------:R-:W-:-:S09]  /*a990*/  ISETP.GE.AND P2, PT, R18, UR4, PT ;  /* 0x0000000412007c0c */ /* 0x000fd2000bf46270 */
[-C--:B--2-4-:R-:W-:Y:S02]  /*a9a0*/  @!P3 LEA R8, P0, R144, R4.reuse, 0x1 ;  /* 0x000000049008b211 */ /* 0x094fe400078008ff */
[C---:B------:R-:W-:Y:S02]  /*a9b0*/  @!P4 LEA R10, P1, R145.reuse, R4, 0x1 ;  /* 0x00000004910ac211 */ /* 0x040fe400078208ff */
[----:B0-----:R-:W-:Y:S01]  /*a9c0*/  @!P2 IMAD.WIDE R6, R18, 0x2, R4 ;  /* 0x000000021206a825 */ /* 0x001fe200078e0204 */
[-C--:B------:R-:W-:Y:S02]  /*a9d0*/  @!P3 LEA.HI.X R9, R144, R5.reuse, R157, 0x1, P0 ;  /* 0x000000059009b211 */ /* 0x080fe400000f0c9d */
[----:B------:R-:W-:Y:S02]  /*a9e0*/  @!P4 LEA.HI.X R11, R145, R5, R156, 0x1, P1 ;  /* 0x00000005910bc211 */ /* 0x000fe400008f0c9c */
[----:B------:R3:W-:Y:S04]  /*a9f0*/  @!P2 ST.E.128 desc[UR56][R6.64], RZ ;  /* 0x000000ff0600a985 */ /* 0x0007e8000c101d38 */
[----:B------:R3:W-:Y:S04]  /*aa00*/  @!P3 ST.E.128 desc[UR56][R8.64], RZ ;  /* 0x000000ff0800b985 */ /* 0x0007e8000c101d38 */
[----:B------:R3:W-:Y:S02]  /*aa10*/  @!P4 ST.E.128 desc[UR56][R10.64], RZ ;  /* 0x000000ff0a00c985 */ /* 0x0007e4000c101d38 */
.L_x_201:
[----:B------:R-:W-:Y:S05]  /*aa20*/  BSYNC B0 ;  /* 0x0000000000007941 */ /* 0x000fea0003800000 */
.L_x_196:
[----:B------:R-:W-:Y:S02]  /*aa30*/  ULDC UR4, c[0x0][0xc3c] ;  /* 0x00030f0000047ab9 */ /* 0x000fe40000000800 */
[----:B-1----:R-:W-:-:S13]  /*aa40*/  ISETP.GE.AND P0, PT, R35, UR4, PT ;  /* 0x0000000423007c0c */ /* 0x002fda000bf06270 */
[----:B------:R-:W-:Y:S05]  /*aa50*/  @!P0 BRA `(.L_x_207) ;  /* 0xffffff6400288947 */ /* 0x000fea000383ffff */
[----:B------:R-:W-:Y:S05]  /*aa60*/  EXIT ;  /* 0x000000000000794d */ /* 0x000fea0003800000 */
.L_x_172:
[----:B------:R-:W-:-:S08]  /*aa70*/  NOP ;  /* 0x0000000000007918 */ /* 0x000fd00000000000 */
[----:B--2---:R-:W0:-:S00]  /*aa80*/  USETMAXREG.DEALLOC.CTAPOOL 0x20 ;  /* 0x00000020000079c8 */ /* 0x004e0000080e0500 */
[----:B0-----:R-:W-:Y:S02]  /*aa90*/  LOP3.LUT R0, R0, 0x3, RZ, 0xc0, !PT ;  /* 0x0000000300007812 */ /* 0x001fe400078ec0ff */
[----:B------:R-:W-:-:S04]  /*aaa0*/  LOP3.LUT R29, R29, 0xfffffffd, RZ, 0xc0, !PT ;  /* 0xfffffffd1d1d7812 */ /* 0x000fc800078ec0ff */
[----:B------:R-:W0:Y:S02]  /*aab0*/  SHFL.IDX PT, R0, R0, RZ, 0x1f ;  /* 0x00001fff00007589 */ /* 0x000e2400000e0000 */
[----:B0-----:R-:W-:Y:S01]  /*aac0*/  ISETP.NE.AND P0, PT, R0, RZ, PT ;  /* 0x000000ff0000720c */ /* 0x001fe20003f05270 */
[----:B------:R-:W-:-:S12]  /*aad0*/  IMAD.MOV.U32 R0, RZ, RZ, RZ ;  /* 0x000000ffff007224 */ /* 0x000fd800078e00ff */
[----:B------:R-:W-:Y:S01]  /*aae0*/  @P0 LOP3.LUT R29, R29, 0x2, RZ, 0xfc, !PT ;  /* 0x000000021d1d0812 */ /* 0x000fe200078efcff */
[----:B------:R-:W-:Y:S06]  /*aaf0*/  @!P0 BRA `(.L_x_208) ;  /* 0x00000000001c8947 */ /* 0x000fec0003800000 */
[----:B------:R-:W0:Y:S08]  /*ab00*/  S2UR UR5, SR_CgaCtaId ;  /* 0x00000000000579c3 */ /* 0x000e300000008800 */
[----:B------:R-:W-:Y:S06]  /*ab10*/  BAR.SYNC.DEFER_BLOCKING 0x5, 0x200 ;  /* 0x0148000000007b1d */ /* 0x000fec0000010000 */
[----:B------:R-:W-:-:S02]  /*ab20*/  UMOV UR4, 0x400 ;  /* 0x0000040000047882 */ /* 0x000fc40000000000 */
[----:B0-----:R-:W-:-:S09]  /*ab30*/  ULEA UR4, UR5, UR4, 0x18 ;  /* 0x0000000405047291 */ /* 0x001fd2000f8ec03f */
[----:B------:R-:W0:Y:S01]  /*ab40*/  LDS.128 R16, [UR4+0x31cd0] ;  /* 0x031cd004ff107984 */ /* 0x000e220008000c00 */
[----:B------:R-:W-:Y:S06]  /*ab50*/  BAR.ARV 0x4, 0x200 ;  /* 0x0108000000007b1d */ /* 0x000fec0000002000 */
[----:B------:R-:W-:Y:S05]  /*ab60*/  BRA `(.L_x_209) ;  /* 0x0000000800007947 */ /* 0x000fea0003800000 */
.L_x_208:
[----:B------:R-:W0:Y:S01]  /*ab70*/  S2R R2, SR_TID.X ;  /* 0x0000000000027919 */ /* 0x000e220000002100 */
[----:B------:R-:W-:Y:S01]  /*ab80*/  ULDC UR4, c[0x0][0xc3c] ;  /* 0x00030f0000047ab9 */ /* 0x000fe20000000800 */
[----:B------:R-:W1:Y:S01]  /*ab90*/  S2UR UR6, SR_CTAID.X ;  /* 0x00000000000679c3 */ /* 0x000e620000002500 */
[----:B------:R-:W-:Y:S01]  /*aba0*/  ULDC UR5, c[0x0][0xc38] ;  /* 0x00030e0000057ab9 */ /* 0x000fe20000000800 */
[----:B0-----:R-:W-:-:S04]  /*abb0*/  LOP3.LUT R5, R2, 0x1f, RZ, 0xc0, !PT ;  /* 0x0000001f02057812 */ /* 0x001fc800078ec0ff */
[----:B------:R-:W-:-:S04]  /*abc0*/  ISETP.NE.AND P0, PT, R5, 0x1f, PT ;  /* 0x0000001f0500780c */ /* 0x000fc80003f05270 */
[----:B------:R-:W-:-:S13]  /*abd0*/  ISETP.GE.OR P1, PT, R5, UR4, !P0 ;  /* 0x0000000405007c0c */ /* 0x000fda000c726670 */
[----:B------:R-:W0:Y:S02]  /*abe0*/  @!P1 LDC.64 R2, c[0x0][0xc80] ;  /* 0x00032000ff029b82 */ /* 0x000e240000000a00 */
[----:B0-----:R-:W-:-:S05]  /*abf0*/  @!P1 IMAD.WIDE.U32 R2, R5, 0x4, R2 ;  /* 0x0000000405029825 */ /* 0x001fca00078e0002 */
[----:B------:R-:W2:Y:S01]  /*ac00*/  @!P1 LDG.E R0, desc[UR56][R2.64] ;  /* 0x0000003802009981 */ /* 0x000ea2000c1e1900 */
[C---:B------:R-:W-:Y:S01]  /*ac10*/  ISETP.NE.AND P1, PT, R5.reuse, RZ, PT ;  /* 0x000000ff0500720c */ /* 0x040fe20003f25270 */
[----:B------:R-:W-:Y:S01]  /*ac20*/  UMOV UR4, URZ ;  /* 0x0000003f00047c82 */ /* 0x000fe20008000000 */
[C---:B------:R-:W-:Y:S01]  /*ac30*/  ISETP.GE.U32.AND P2, PT, R5.reuse, 0x2, PT ;  /* 0x000000020500780c */ /* 0x040fe20003f46070 */
[----:B------:R-:W-:Y:S01]  /*ac40*/  IMAD.MOV.U32 R16, RZ, RZ, RZ ;  /* 0x000000ffff107224 */ /* 0x000fe200078e00ff */
[C---:B------:R-:W-:Y:S02]  /*ac50*/  ISETP.GE.U32.AND P3, PT, R5.reuse, 0x4, PT ;  /* 0x000000040500780c */ /* 0x040fe40003f66070 */
[C---:B------:R-:W-:Y:S02]  /*ac60*/  ISETP.GE.U32.AND P4, PT, R5.reuse, 0x8, PT ;  /* 0x000000080500780c */ /* 0x040fe40003f86070 */
[----:B------:R-:W-:Y:S01]  /*ac70*/  ISETP.GE.U32.AND P5, PT, R5, 0x10, PT ;  /* 0x000000100500780c */ /* 0x000fe20003fa6070 */
[----:B--2---:R-:W0:Y:S02]  /*ac80*/  SHFL.UP PT, R4, R0, 0x1, RZ ;  /* 0x0420000000047989 */ /* 0x004e2400000e00ff */
[----:B0-----:R-:W-:-:S05]  /*ac90*/  SEL R7, R4, RZ, P1 ;  /* 0x000000ff04077207 */ /* 0x001fca0000800000 */
[----:B------:R-:W-:-:S05]  /*aca0*/  IMAD.IADD R7, R0, 0x1, R7 ;  /* 0x0000000100077824 */ /* 0x000fca00078e0207 */
[----:B------:R-:W0:Y:S02]  /*acb0*/  SHFL.UP PT, R4, R7, 0x2, RZ ;  /* 0x0440000007047989 */ /* 0x000e2400000e00ff */
        /* <DEDUP_REMOVED lines=11> */
[----:B------:R-:W0:Y:S02]  /*ad70*/  SHFL.IDX PT, R4, R7, 0x1f, 0x1f ;  /* 0x03e01f0007047f89 */ /* 0x000e2400000e0000 */
[----:B0-----:R-:W-:-:S04]  /*ad80*/  IMAD R4, R4, UR5, RZ ;  /* 0x0000000504047c24 */ /* 0x001fc8000f8e02ff */
[----:B------:R-:W-:Y:S01]  /*ad90*/  IMAD.MOV.U32 R3, RZ, RZ, R4 ;  /* 0x000000ffff037224 */ /* 0x000fe200078e0004 */
[----:B-1----:R-:W-:-:S13]  /*ada0*/  ISETP.GT.AND P6, PT, R4, UR6, PT ;  /* 0x0000000604007c0c */ /* 0x002fda000bfc4270 */
[----:B------:R-:W-:Y:S05]  /*adb0*/  @P6 BRA `(.L_x_210) ;  /* 0x00000000009c6947 */ /* 0x000fea0003800000 */
[----:B------:R-:W0:Y:S01]  /*adc0*/  LDC R6, c[0x0][0xc3c] ;  /* 0x00030f00ff067b82 */ /* 0x000e220000000800 */
[----:B------:R-:W-:Y:S01]  /*add0*/  IMAD.MOV.U32 R4, RZ, RZ, R3 ;  /* 0x000000ffff047224 */ /* 0x000fe200078e0003 */
[----:B------:R-:W-:Y:S01]  /*ade0*/  UMOV UR4, URZ ;  /* 0x0000003f00047c82 */ /* 0x000fe20008000000 */
[----:B------:R-:W-:Y:S01]  /*adf0*/  ULDC UR7, c[0x0][0xc3c] ;  /* 0x00030f0000077ab9 */ /* 0x000fe20000000800 */
[----:B------:R-:W-:-:S05]  /*ae00*/  ULDC UR5, c[0x0][0xc38] ;  /* 0x00030e0000057ab9 */ /* 0x000fca0000000800 */
.L_x_214:
[----:B------:R-:W-:Y:S01]  /*ae10*/  UIADD3 UR4, UR4, 0x1f, URZ ;  /* 0x0000001f04047890 */ /* 0x000fe2000fffe03f */
[----:B------:R-:W-:-:S05]  /*ae20*/  IMAD.U32 R19, RZ, RZ, UR7 ;  /* 0x00000007ff137e24 */ /* 0x000fca000f8e00ff */
[----:B0-----:R-:W-:-:S13]  /*ae30*/  ISETP.LE.AND P6, PT, R6, UR4, PT ;  /* 0x0000000406007c0c */ /* 0x001fda000bfc3270 */
[----:B------:R-:W-:Y:S05]  /*ae40*/  @P6 BRA `(.L_x_211) ;  /* 0x0000000400246947 */ /* 0x000fea0003800000 */
[----:B------:R-:W-:Y:S01]  /*ae50*/  VIADD R7, R5, UR4 ;  /* 0x0000000405077c36 */ /* 0x000fe20008000000 */
[----:B------:R-:W-:Y:S01]  /*ae60*/  BSSY B0, `(.L_x_212) ;  /* 0x0000007000007945 */ /* 0x000fe20003800000 */
[----:B------:R-:W-:-:S03]  /*ae70*/  IMAD.MOV.U32 R0, RZ, RZ, RZ ;  /* 0x000000ffff007224 */ /* 0x000fc600078e00ff */
[----:B------:R-:W-:-:S13]  /*ae80*/  ISETP.GE.OR P6, PT, R7, R6, !P0 ;  /* 0x000000060700720c */ /* 0x000fda00047c6670 */
[----:B------:R-:W-:Y:S05]  /*ae90*/  @P6 BRA `(.L_x_213) ;  /* 0x00000000000c6947 */ /* 0x000fea0003800000 */
[----:B------:R-:W0:Y:S02]  /*aea0*/  LDC.64 R2, c[0x0][0xc80] ;  /* 0x00032000ff027b82 */ /* 0x000e240000000a00 */
[----:B0-----:R-:W-:-:S05]  /*aeb0*/  IMAD.WIDE R2, R7, 0x4, R2 ;  /* 0x0000000407027825 */ /* 0x001fca00078e0202 */
[----:B------:R0:W5:Y:S02]  /*aec0*/  LDG.E R0, desc[UR56][R2.64] ;  /* 0x0000003802007981 */ /* 0x000164000c1e1900 */
.L_x_213:
[----:B------:R-:W-:Y:S05]  /*aed0*/  BSYNC B0 ;  /* 0x0000000000007941 */ /* 0x000fea0003800000 */
.L_x_212:
[----:B0----5:R-:W0:Y:S02]  /*aee0*/  SHFL.UP PT, R2, R0, 0x1, RZ ;  /* 0x0420000000027989 */ /* 0x021e2400000e00ff */
        /* <DEDUP_REMOVED lines=16> */
[----:B------:R-:W-:-:S05]  /*aff0*/  IMAD.IADD R4, R3, 0x1, R4 ;  /* 0x0000000103047824 */ /* 0x000fca00078e0204 */
[----:B------:R-:W-:-:S13]  /*b000*/  ISETP.GT.AND P6, PT, R4, UR6, PT ;  /* 0x0000000604007c0c */ /* 0x000fda000bfc4270 */
[----:B------:R-:W-:Y:S05]  /*b010*/  @!P6 BRA `(.L_x_214) ;  /* 0xfffffffc007ce947 */ /* 0x000fea000383ffff */
[----:B------:R-:W-:-:S07]  /*b020*/  IMAD.MOV.U32 R7, RZ, RZ, R9 ;  /* 0x000000ffff077224 */ /* 0x000fce00078e0009 */
.L_x_210:
[----:B------:R-:W-:-:S04]  /*b030*/  IMAD.IADD R9, R4, 0x1, -R3 ;  /* 0x0000000104097824 */ /* 0x000fc800078e0a03 */
[----:B------:R-:W-:-:S05]  /*b040*/  IMAD R2, R7, UR5, R9 ;  /* 0x0000000507027c24 */ /* 0x000fca000f8e0209 */
[----:B------:R-:W-:-:S13]  /*b050*/  ISETP.GT.AND P0, PT, R2, UR6, PT ;  /* 0x0000000602007c0c */ /* 0x000fda000bf04270 */
[----:B------:R-:W-:-:S04]  /*b060*/  VOTE.ANY R6, PT, !P0 ;  /* 0x0000000000067806 */ /* 0x000fc800040e0100 */
[----:B------:R-:W0:Y:S01]  /*b070*/  POPC R19, R6 ;  /* 0x0000000600137309 */ /* 0x000e220000000000 */
[----:B------:R-:W-:Y:S01]  /*b080*/  ISETP.NE.AND P0, PT, R6, RZ, PT ;  /* 0x000000ff0600720c */ /* 0x000fe20003f05270 */
[----:B0-----:R-:W0:Y:S02]  /*b090*/  SHFL.IDX PT, R0, R0, R19, 0x1f ;  /* 0x00001f1300007589 */ /* 0x001e2400000e0000 */
[----:B0-----:R-:W-:-:S04]  /*b0a0*/  IABS R4, R0 ;  /* 0x0000000000047213 */ /* 0x001fc80000000000 */
[----:B------:R-:W0:Y:S08]  /*b0b0*/  I2F.RP R8, R4 ;  /* 0x0000000400087306 */ /* 0x000e300000209400 */
[----:B0-----:R-:W0:Y:S02]  /*b0c0*/  MUFU.RCP R8, R8 ;  /* 0x0000000800087308 */ /* 0x001e240000001000 */
[----:B0-----:R-:W-:-:S06]  /*b0d0*/  VIADD R2, R8, 0xffffffe ;  /* 0x0ffffffe08027836 */ /* 0x001fcc0000000000 */
[----:B------:R0:W1:Y:S01]  /*b0e0*/  F2I.FTZ.U32.TRUNC.NTZ R3, R2 ;  /* 0x0000000200037305 */ /* 0x000062000021f000 */
[----:B------:R-:W-:Y:S05]  /*b0f0*/  @!P0 BRA `(.L_x_215) ;  /* 0x0000000000088947 */ /* 0x000fea0003800000 */
[----:B------:R-:W-:-:S06]  /*b100*/  VIADD R16, R19, 0xffffffff ;  /* 0xffffffff13107836 */ /* 0x000fcc0000000000 */
[----:B------:R2:W3:Y:S02]  /*b110*/  SHFL.IDX PT, R16, R7, R16, 0x1f ;  /* 0x00001f1007107589 */ /* 0x0004e400000e0000 */
.L_x_215:
[----:B---3--:R-:W-:Y:S01]  /*b120*/  IMAD R16, R16, UR5, R9 ;  /* 0x0000000510107c24 */ /* 0x008fe2000f8e0209 */
[----:B0-----:R-:W-:Y:S01]  /*b130*/  IABS R2, R0 ;  /* 0x0000000000027213 */ /* 0x001fe20000000000 */
[----:B-12---:R-:W-:Y:S02]  /*b140*/  IMAD.MOV R7, RZ, RZ, -R3 ;  /* 0x000000ffff077224 */ /* 0x006fe400078e0a03 */
[----:B------:R-:W-:Y:S01]  /*b150*/  VIADD R19, R19, UR4 ;  /* 0x0000000413137c36 */ /* 0x000fe20008000000 */
[----:B------:R-:W-:Y:S01]  /*b160*/  IADD3 R9, -R16, UR6, RZ ;  /* 0x0000000610097c10 */ /* 0x000fe2000fffe1ff */
[----:B------:R-:W-:Y:S02]  /*b170*/  IMAD.MOV R8, RZ, RZ, -R2 ;  /* 0x000000ffff087224 */ /* 0x000fe400078e0a02 */
[----:B------:R-:W-:Y:S01]  /*b180*/  IMAD R7, R7, R4, RZ ;  /* 0x0000000407077224 */ /* 0x000fe200078e02ff */
[----:B------:R-:W-:Y:S01]  /*b190*/  IABS R6, R9 ;  /* 0x0000000900067213 */ /* 0x000fe20000000000 */
[----:B------:R-:W-:-:S04]  /*b1a0*/  IMAD.MOV.U32 R2, RZ, RZ, RZ ;  /* 0x000000ffff027224 */ /* 0x000fc800078e00ff */
[----:B------:R-:W-:-:S04]  /*b1b0*/  IMAD.HI.U32 R2, R3, R7, R2 ;  /* 0x0000000703027227 */ /* 0x000fc800078e0002 */
[----:B------:R-:W-:Y:S02]  /*b1c0*/  IMAD.MOV.U32 R3, RZ, RZ, R6 ;  /* 0x000000ffff037224 */ /* 0x000fe400078e0006 */
[----:B------:R-:W-:Y:S02]  /*b1d0*/  IMAD.MOV.U32 R6, RZ, RZ, R8 ;  /* 0x000000ffff067224 */ /* 0x000fe400078e0008 */
[----:B------:R-:W-:-:S04]  /*b1e0*/  IMAD.HI.U32 R2, R2, R3, RZ ;  /* 0x0000000302027227 */ /* 0x000fc800078e00ff */
[----:B------:R-:W-:-:S05]  /*b1f0*/  IMAD R3, R2, R6, R3 ;  /* 0x0000000602037224 */ /* 0x000fca00078e0203 */
[----:B------:R-:W-:-:S13]  /*b200*/  ISETP.GT.U32.AND P1, PT, R4, R3, PT ;  /* 0x000000030400720c */ /* 0x000fda0003f24070 */
[----:B------:R-:W-:Y:S02]  /*b210*/  @!P1 IMAD.IADD R3, R3, 0x1, -R4 ;  /* 0x0000000103039824 */ /* 0x000fe400078e0a04 */
[----:B------:R-:W-:Y:S01]  /*b220*/  @!P1 VIADD R2, R2, 0x1 ;  /* 0x0000000102029836 */ /* 0x000fe20000000000 */
[----:B------:R-:W-:Y:S02]  /*b230*/  ISETP.NE.AND P1, PT, R0, RZ, PT ;  /* 0x000000ff0000720c */ /* 0x000fe40003f25270 */
[----:B------:R-:W-:Y:S02]  /*b240*/  ISETP.GE.U32.AND P0, PT, R3, R4, PT ;  /* 0x000000040300720c */ /* 0x000fe40003f06070 */
[----:B------:R-:W-:-:S04]  /*b250*/  LOP3.LUT R3, R9, R0, RZ, 0x3c, !PT ;  /* 0x0000000009037212 */ /* 0x000fc800078e3cff */
[----:B------:R-:W-:-:S07]  /*b260*/  ISETP.GE.AND P2, PT, R3, RZ, PT ;  /* 0x000000ff0300720c */ /* 0x000fce0003f46270 */
[----:B------:R-:W-:-:S06]  /*b270*/  @P0 VIADD R2, R2, 0x1 ;  /* 0x0000000102020836 */ /* 0x000fcc0000000000 */
[----:B------:R-:W-:Y:S01]  /*b280*/  @!P2 IMAD.MOV R2, RZ, RZ, -R2 ;  /* 0x000000ffff02a224 */ /* 0x000fe200078e0a02 */
[----:B------:R-:W-:-:S05]  /*b290*/  @!P1 LOP3.LUT R2, RZ, R0, RZ, 0x33, !PT ;  /* 0x00000000ff029212 */ /* 0x000fca00078e33ff */
[--C-:B------:R-:W-:Y:S02]  /*b2a0*/  IMAD.MOV R17, RZ, RZ, -R2.reuse ;  /* 0x000000ffff117224 */ /* 0x100fe400078e0a02 */
[----:B------:R-:W-:Y:S02]  /*b2b0*/  IMAD.MOV.U32 R18, RZ, RZ, R2 ;  /* 0x000000ffff127224 */ /* 0x000fe400078e0002 */
[----:B------:R-:W-:Y:S01]  /*b2c0*/  IMAD R17, R0, R17, R9 ;  /* 0x0000001100117224 */ /* 0x000fe200078e0209 */
[----:B------:R-:W-:Y:S06]  /*b2d0*/  BRA `(.L_x_216) ;  /* 0x00000000000c7947 */ /* 0x000fec0003800000 */
.L_x_211:
[----:B------:R-:W-:Y:S02]  /*b2e0*/  IMAD.MOV.U32 R17, RZ, RZ, RZ ;  /* 0x000000ffff117224 */ /* 0x000fe400078e00ff */
[----:B------:R-:W-:Y:S02]  /*b2f0*/  IMAD.U32 R16, RZ, RZ, UR6 ;  /* 0x00000006ff107e24 */ /* 0x000fe4000f8e00ff */
[----:B------:R-:W-:-:S07]  /*b300*/  IMAD.MOV.U32 R18, RZ, RZ, RZ ;  /* 0x000000ffff127224 */ /* 0x000fce00078e00ff */
.L_x_216:
[----:B------:R-:W-:-:S13]  /*b310*/  ISETP.NE.AND P0, PT, R5, RZ, PT ;  /* 0x000000ff0500720c */ /* 0x000fda0003f05270 */
[----:B------:R-:W0:Y:S01]  /*b320*/  @!P0 S2R R3, SR_CgaCtaId ;  /* 0x0000000000038919 */ /* 0x000e220000008800 */
[----:B------:R-:W-:-:S04]  /*b330*/  @!P0 MOV R0, 0x400 ;  /* 0x0000040000008802 */ /* 0x000fc80000000f00 */
[----:B0-----:R-:W-:-:S05]  /*b340*/  @!P0 LEA R0, R3, R0, 0x18 ;  /* 0x0000000003008211 */ /* 0x001fca00078ec0ff */
[----:B------:R1:W-:Y:S01]  /*b350*/  @!P0 STS.128 [R0+0x31cd0], R16 ;  /* 0x031cd01000008388 */ /* 0x0003e20000000c00 */
[----:B------:R-:W-:Y:S06]  /*b360*/  BAR.ARV 0x5, 0x200 ;  /* 0x0148000000007b1d */ /* 0x000fec0000002000 */
.L_x_209:
[----:B------:R2:W-:Y:S01]  /*b370*/  STL [R1+0x30], RZ ;  /* 0x000030ff01007387 */ /* 0x0005e20000100800 */
[----:B------:R-:W-:Y:S01]  /*b380*/  ULDC UR4, c[0x0][0xc3c] ;  /* 0x00030f0000047ab9 */ /* 0x000fe20000000800 */
[----:B------:R-:W-:Y:S01]  /*b390*/  IMAD.MOV.U32 R26, RZ, RZ, 0x1 ;  /* 0x00000001ff1a7424 */ /* 0x000fe200078e00ff */
[----:B0-----:R-:W-:Y:S01]  /*b3a0*/  ISETP.GE.AND P0, PT, R19, UR4, PT ;  /* 0x0000000413007c0c */ /* 0x001fe2000bf06270 */
[----:B------:R-:W-:-:S12]  /*b3b0*/  IMAD.MOV.U32 R23, RZ, RZ, RZ ;  /* 0x000000ffff177224 */ /* 0x000fd800078e00ff */
[----:B--2---:R-:W-:Y:S05]  /*b3c0*/  @P0 BRA `(.L_x_217) ;  /* 0x0000005000700947 */ /* 0x004fea0003800000 */
[----:B------:R-:W0:Y:S01]  /*b3d0*/  S2R R6, SR_TID.X ;  /* 0x0000000000067919 */ /* 0x000e220000002100 */
[----:B------:R-:W2:Y:S01]  /*b3e0*/  S2UR UR5, SR_CgaCtaId ;  /* 0x00000000000579c3 */ /* 0x000ea20000008800 */
[----:B------:R-:W-:Y:S01]  /*b3f0*/  UMOV UR4, 0x400 ;  /* 0x0000040000047882 */ /* 0x000fe20000000000 */
[----:B------:R-:W-:Y:S01]  /*b400*/  BSSY B8, `(.L_x_217) ;  /* 0x0000518000087945 */ /* 0x000fe20003800000 */
[----:B------:R3:W-:Y:S01]  /*b410*/  STL [R1+0x30], RZ ;  /* 0x000030ff01007387 */ /* 0x0007e20000100800 */
[----:B------:R-:W-:Y:S01]  /*b420*/  IMAD.MOV.U32 R26, RZ, RZ, 0x1 ;  /* 0x00000001ff1a7424 */ /* 0x000fe200078e00ff */
[----:B------:R-:W-:Y:S01]  /*b430*/  ULDC UR36, c[0x0][0xc] ;  /* 0x0000030000247ab9 */ /* 0x000fe20000000800 */
[----:B------:R-:W-:Y:S01]  /*b440*/  IMAD.MOV.U32 R23, RZ, RZ, RZ ;  /* 0x000000ffff177224 */ /* 0x000fe200078e00ff */
[----:B------:R-:W-:Y:S01]  /*b450*/  ULDC.64 UR38, c[0x0][0x198] ;  /* 0x0000660000267ab9 */ /* 0x000fe20000000a00 */
[----:B--2---:R-:W-:-:S06]  /*b460*/  ULEA UR4, UR5, UR4, 0x18 ;  /* 0x0000000405047291 */ /* 0x004fcc000f8ec03f */
[----:B------:R-:W-:Y:S01]  /*b470*/  IMAD.U32 R22, RZ, RZ, UR4 ;  /* 0x00000004ff167e24 */ /* 0x000fe2000f8e00ff */
[C---:B0-----:R-:W-:Y:S01]  /*b480*/  LOP3.LUT R5, R6.reuse, 0x7f, RZ, 0xc0, !PT ;  /* 0x0000007f06057812 */ /* 0x041fe200078ec0ff */
[----:B-1----:R-:W-:-:S04]  /*b490*/  IMAD.SHL.U32 R0, R6, 0x8, RZ ;  /* 0x0000000806007824 */ /* 0x002fc800078e00ff */
[----:B------:R-:W-:Y:S01]  /*b4a0*/  IMAD.SHL.U32 R4, R5, 0x8, RZ ;  /* 0x0000000805047824 */ /* 0x000fe200078e00ff */
[C---:B------:R-:W-:Y:S02]  /*b4b0*/  LOP3.LUT R3, R0.reuse, 0x20, RZ, 0xc0, !PT ;  /* 0x0000002000037812 */ /* 0x040fe400078ec0ff */
[----:B------:R-:W-:Y:S02]  /*b4c0*/  LOP3.LUT R2, R0, 0xd8, RZ, 0xc0, !PT ;  /* 0x000000d800027812 */ /* 0x000fe400078ec0ff */
[----:B------:R-:W-:Y:S02]  /*b4d0*/  LOP3.LUT R3, R3, 0x300, R4, 0xf8, !PT ;  /* 0x0000030003037812 */ /* 0x000fe400078ef804 */
[----:B------:R-:W-:Y:S02]  /*b4e0*/  LOP3.LUT R2, R2, 0x18, R6, 0x78, !PT ;  /* 0x0000001802027812 */ /* 0x000fe400078e7806 */
[----:B------:R-:W-:Y:S02]  /*b4f0*/  SHF.R.U32.HI R4, RZ, 0x2, R5 ;  /* 0x00000002ff047819 */ /* 0x000fe40000011605 */
[----:B------:R-:W-:Y:S01]  /*b500*/  LOP3.LUT R3, R3, R2, RZ, 0xfc, !PT ;  /* 0x0000000203037212 */ /* 0x000fe200078efcff */
[----:B------:R-:W-:Y:S01]  /*b510*/  IMAD.SHL.U32 R2, R6, 0x20, RZ ;  /* 0x0000002006027824 */ /* 0x000fe200078e00ff */
[----:B------:R-:W-:-:S03]  /*b520*/  LOP3.LUT R0, R0, 0x18, RZ, 0xc0, !PT ;  /* 0x0000001800007812 */ /* 0x000fc600078ec0ff */
[----:B------:R-:W-:Y:S01]  /*b530*/  IMAD R3, R3, 0x2, R22 ;  /* 0x0000000203037824 */ /* 0x000fe200078e0216 */
[----:B------:R-:W-:Y:S02]  /*b540*/  LOP3.LUT R4, R4, 0x60, R2, 0xf8, !PT ;  /* 0x0000006004047812 */ /* 0x000fe400078ef802 */
[C---:B------:R-:W-:Y:S02]  /*b550*/  LOP3.LUT R2, R0.reuse, 0x20, RZ, 0xfc, !PT ;  /* 0x0000002000027812 */ /* 0x040fe400078efcff */
[----:B------:R3:W-:Y:S01]  /*b560*/  STL [R1+0x4], R3 ;  /* 0x0000040301007387 */ /* 0x0007e20000100800 */
[----:B------:R-:W-:-:S07]  /*b570*/  LOP3.LUT R0, R0, 0x40, RZ, 0xfc, !PT ;  /* 0x0000004000007812 */ /* 0x000fce00078efcff */
.L_x_321:
[----:B0--3--:R-:W0:Y:S02]  /*b580*/  LDC.64 R2, c[0x0][0xc88] ;  /* 0x00032200ff027b82 */ /* 0x009e240000000a00 */
[----:B0-----:R-:W-:-:S05]  /*b590*/  IMAD.WIDE R2, R19, 0x4, R2 ;  /* 0x0000000413027825 */ /* 0x001fca00078e0202 */
[----:B--2---:R-:W2:Y:S01]  /*b5a0*/  LDG.E R9, desc[UR56][R2.64] ;  /* 0x0000003802097981 */ /* 0x004ea2000c1e1900 */
[----:B------:R-:W-:Y:S05]  /*b5b0*/  YIELD ;  /* 0x0000000000007946 */ /* 0x000fea0003800000 */
[----:B------:R-:W-:Y:S01]  /*b5c0*/  ULDC.64 UR4, c[0x0][0xa28] ;  /* 0x00028a0000047ab9 */ /* 0x000fe20000000a00 */
[----:B-1----:R-:W-:Y:S01]  /*b5d0*/  IMAD.MOV.U32 R0, RZ, RZ, RZ ;  /* 0x000000ffff007224 */ /* 0x002fe200078e00ff */
[----:B------:R-:W-:Y:S01]  /*b5e0*/  ISETP.NE.U32.AND P0, PT, RZ, UR4, PT ;  /* 0x00000004ff007c0c */ /* 0x000fe2000bf05070 */
[----:B------:R-:W-:Y:S01]  /*b5f0*/  IMAD.MOV.U32 R6, RZ, RZ, RZ ;  /* 0x000000ffff067224 */ /* 0x000fe200078e00ff */
[----:B------:R-:W-:Y:S01]  /*b600*/  ULDC.64 UR6, c[0x0][0xa18] ;  /* 0x0002860000067ab9 */ /* 0x000fe20000000a00 */
[----:B------:R-:W-:Y:S01]  /*b610*/  ULDC.64 UR8, c[0x0][0xa08] ;  /* 0x0002820000087ab9 */ /* 0x000fe20000000a00 */
[----:B------:R-:W-:-:S02]  /*b620*/  ISETP.NE.AND.EX P0, PT, RZ, UR5, PT, P0 ;  /* 0x00000005ff007c0c */ /* 0x000fc4000bf05300 */
[----:B--2---:R-:W-:Y:S01]  /*b630*/  SHF.R.S32.HI R4, RZ, 0x1f, R9 ;  /* 0x0000001fff047819 */ /* 0x004fe20000011409 */
[----:B------:R-:W-:-:S10]  /*b640*/  IMAD.SHL.U32 R24, R9, 0x4, RZ ;  /* 0x0000000409187824 */ /* 0x000fd400078e00ff */
[C---:B------:R-:W-:Y:S01]  /*b650*/  @P0 LEA R2, P1, R9.reuse, UR4, 0x2 ;  /* 0x0000000409020c11 */ /* 0x040fe2000f8210ff */
[----:B------:R-:W-:Y:S03]  /*b660*/  STL [R1+0x8], R9 ;  /* 0x0000080901007387 */ /* 0x000fe60000100800 */
[C-C-:B------:R-:W-:Y:S01]  /*b670*/  @P0 LEA.HI.X R3, R9.reuse, UR5, R4.reuse, 0x2, P1 ;  /* 0x0000000509030c11 */ /* 0x140fe200088f1404 */
[----:B------:R-:W-:Y:S01]  /*b680*/  ULDC.64 UR4, c[0x0][0xa00] ;  /* 0x0002800000047ab9 */ /* 0x000fe20000000a00 */
[----:B------:R-:W-:Y:S01]  /*b690*/  SHF.L.U64.HI R8, R9, 0x2, R4 ;  /* 0x0000000209087819 */ /* 0x000fe20000010204 */
[----:B------:R0:W-:Y:S01]  /*b6a0*/  STL [R1+0x18], R4 ;  /* 0x0000180401007387 */ /* 0x0001e20000100800 */
[----:B------:R-:W-:-:S03]  /*b6b0*/  ISETP.NE.U32.AND P1, PT, RZ, UR4, PT ;  /* 0x00000004ff007c0c */ /* 0x000fc6000bf25070 */
[----:B------:R1:W5:Y:S01]  /*b6c0*/  @P0 LDG.E R0, desc[UR56][R2.64] ;  /* 0x0000003802000981 */ /* 0x000362000c1e1900 */
[----:B------:R-:W-:Y:S01]  /*b6d0*/  ISETP.NE.AND.EX P1, PT, RZ, UR5, PT, P1 ;  /* 0x00000005ff007c0c */ /* 0x000fe2000bf25310 */
[----:B------:R-:W-:Y:S01]  /*b6e0*/  IMAD.MOV.U32 R28, RZ, RZ, RZ ;  /* 0x000000ffff1c7224 */ /* 0x000fe200078e00ff */
[----:B------:R-:W-:Y:S01]  /*b6f0*/  ISETP.NE.U32.AND P2, PT, RZ, UR6, PT ;  /* 0x00000006ff007c0c */ /* 0x000fe2000bf45070 */
[----:B------:R-:W-:Y:S01]  /*b700*/  STL [R1], R8 ;  /* 0x0000000801007387 */ /* 0x000fe20000100800 */
[----:B------:R-:W-:Y:S02]  /*b710*/  ISETP.NE.U32.AND P0, PT, RZ, UR8, PT ;  /* 0x00000008ff007c0c */ /* 0x000fe4000bf05070 */
[----:B------:R-:W-:Y:S02]  /*b720*/  ISETP.NE.AND.EX P2, PT, RZ, UR7, PT, P2 ;  /* 0x00000007ff007c0c */ /* 0x000fe4000bf45320 */
[----:B------:R-:W-:Y:S02]  /*b730*/  ISETP.NE.AND.EX P0, PT, RZ, UR9, PT, P0 ;  /* 0x00000009ff007c0c */ /* 0x000fe4000bf05300 */
[----:B-1----:R-:W-:-:S02]  /*b740*/  IADD3 R2, P3, R24, UR4, RZ ;  /* 0x0000000418027c10 */ /* 0x002fc4000ff7e0ff */
[----:B0-----:R-:W-:Y:S02]  /*b750*/  IADD3 R4, P4, R24, UR8, RZ ;  /* 0x0000000818047c10 */ /* 0x001fe4000ff9e0ff */
[C---:B------:R-:W-:Y:S01]  /*b760*/  IADD3.X R3, R8.reuse, UR5, RZ, P3, !PT ;  /* 0x0000000508037c10 */ /* 0x040fe20009ffe4ff */
[----:B------:R-:W-:Y:S01]  /*b770*/  ULDC UR4, c[0x0][0x288] ;  /* 0x0000a20000047ab9 */ /* 0x000fe20000000800 */
[----:B------:R-:W-:-:S03]  /*b780*/  IADD3.X R5, R8, UR9, RZ, P4, !PT ;  /* 0x0000000908057c10 */ /* 0x000fc6000a7fe4ff */
[----:B------:R-:W2:Y:S01]  /*b790*/  @P1 LDG.E R6, desc[UR56][R2.64] ;  /* 0x0000003802061981 */ /* 0x000ea2000c1e1900 */
[----:B------:R-:W-:Y:S01]  /*b7a0*/  IMAD.U32 R10, RZ, RZ, UR4 ;  /* 0x00000004ff0a7e24 */ /* 0x000fe2000f8e00ff */
[----:B------:R-:W-:Y:S02]  /*b7b0*/  ULDC.64 UR4, c[0x0][0x418] ;  /* 0x0001060000047ab9 */ /* 0x000fe40000000a00 */
[----:B------:R-:W5:Y:S04]  /*b7c0*/  @P0 LDG.E R28, desc[UR56][R4.64] ;  /* 0x00000038041c0981 */ /* 0x000f68000c1e1900 */
[----:B--2---:R0:W-:Y:S02]  /*b7d0*/  STL [R1+0x14], R6 ;  /* 0x0000140601007387 */ /* 0x0041e40000100800 */
[----:B0-----:R-:W-:-:S04]  /*b7e0*/  @P2 IADD3 R6, P3, R24, UR6, RZ ;  /* 0x0000000618062c10 */ /* 0x001fc8000ff7e0ff */
[----:B------:R-:W-:-:S05]  /*b7f0*/  @P2 IADD3.X R7, R8, UR7, RZ, P3, !PT ;  /* 0x0000000708072c10 */ /* 0x000fca0009ffe4ff */
[----:B------:R0:W2:Y:S01]  /*b800*/  @P2 LDG.E R10, desc[UR56][R6.64] ;  /* 0x00000038060a2981 */ /* 0x0000a2000c1e1900 */
[----:B------:R-:W-:-:S03]  /*b810*/  UISETP.NE.U32.AND UP0, UPT, UR4, URZ, UPT ;  /* 0x0000003f0400728c */ /* 0x000fc6000bf05070 */
[----:B------:R-:W-:Y:S01]  /*b820*/  ULDC UR4, c[0x0][0x424] ;  /* 0x0001090000047ab9 */ /* 0x000fe20000000800 */
[----:B------:R-:W-:-:S03]  /*b830*/  UISETP.NE.AND.EX UP0, UPT, UR5, URZ, UPT, UP0 ;  /* 0x0000003f0500728c */ /* 0x000fc6000bf05300 */
[----:B------:R-:W-:Y:S01]  /*b840*/  ULDC UR5, c[0x0][0x2f0] ;  /* 0x0000bc0000057ab9 */ /* 0x000fe20000000800 */
[----:B------:R-:W-:-:S04]  /*b850*/  USEL UR4, UR4, 0x1, UP0 ;  /* 0x0000000104047887 */ /* 0x000fc80008000000 */
[----:B------:R-:W-:-:S06]  /*b860*/  UIMAD UR4, UR4, UR5, URZ ;  /* 0x00000005040472a4 */ /* 0x000fcc000f8e023f */
[----:B0-----:R-:W-:Y:S01]  /*b870*/  IMAD.U32 R6, RZ, RZ, UR4 ;  /* 0x00000004ff067e24 */ /* 0x001fe2000f8e00ff */
[----:B--2---:R0:W-:Y:S01]  /*b880*/  STL [R1+0x2c], R10 ;  /* 0x00002c0a01007387 */ /* 0x0041e20000100800 */
[----:B----4-:R-:W-:Y:S05]  /*b890*/  @P2 BRA `(.L_x_218) ;  /* 0x0000000000142947 */ /* 0x010fea0003800000 */
[----:B------:R-:W-:Y:S05]  /*b8a0*/  @!P1 BRA `(.L_x_218) ;  /* 0x0000000000109947 */ /* 0x000fea0003800000 */
[----:B------:R-:W2:Y:S04]  /*b8b0*/  LDG.E R7, desc[UR56][R2.64] ;  /* 0x0000003802077981 */ /* 0x000ea8000c1e1900 */
[----:B------:R-:W2:Y:S02]  /*b8c0*/  LDG.E R2, desc[UR56][R2.64+0x4] ;  /* 0x0000043802027981 */ /* 0x000ea4000c1e1900 */
[----:B--2---:R-:W-:-:S05]  /*b8d0*/  IMAD.IADD R2, R2, 0x1, -R7 ;  /* 0x0000000102027824 */ /* 0x004fca00078e0a07 */
[----:B------:R1:W-:Y:S02]  /*b8e0*/  STL [R1+0x2c], R2 ;  /* 0x00002c0201007387 */ /* 0x0003e40000100800 */
.L_x_218:
[----:B------:R-:W-:Y:S01]  /*b8f0*/  ULDC.64 UR4, c[0x0][0xa20] ;  /* 0x0002880000047ab9 */ /* 0x000fe20000000a00 */
[----:B-----5:R-:W-:Y:S01]  /*b900*/  IMAD.IADD R28, R28, 0x1, R0 ;  /* 0x000000011c1c7824 */ /* 0x020fe200078e0200 */
[----:B------:R-:W-:Y:S01]  /*b910*/  ISETP.NE.U32.AND P1, PT, RZ, UR4, PT ;  /* 0x00000004ff007c0c */ /* 0x000fe2000bf25070 */
[----:B------:R-:W-:-:S03]  /*b920*/  IMAD.MOV.U32 R25, RZ, RZ, R9 ;  /* 0x000000ffff197224 */ /* 0x000fc600078e0009 */
[----:B------:R-:W-:-:S13]  /*b930*/  ISETP.NE.AND.EX P1, PT, RZ, UR5, PT, P1 ;  /* 0x00000005ff007c0c */ /* 0x000fda000bf25310 */
[----:B------:R-:W-:Y:S05]  /*b940*/  @!P1 BRA `(.L_x_219) ;  /* 0x0000000000109947 */ /* 0x000fea0003800000 */
[----:B-1----:R-:W-:-:S04]  /*b950*/  IADD3 R2, P0, R24, UR4, RZ ;  /* 0x0000000418027c10 */ /* 0x002fc8000ff1e0ff */
[----:B------:R-:W-:-:S05]  /*b960*/  IADD3.X R3, R8, UR5, RZ, P0, !PT ;  /* 0x0000000508037c10 */ /* 0x000fca00087fe4ff */
[----:B------:R1:W5:Y:S01]  /*b970*/  LDG.E R6, desc[UR56][R2.64] ;  /* 0x0000003802067981 */ /* 0x000362000c1e1900 */
[----:B------:R-:W-:Y:S05]  /*b980*/  BRA `(.L_x_220) ;  /* 0x0000000000107947 */ /* 0x000fea0003800000 */
.L_x_219:
[----:B------:R-:W-:Y:S05]  /*b990*/  @!P0 BRA `(.L_x_220) ;  /* 0x00000000000c8947 */ /* 0x000fea0003800000 */
[----:B------:R-:W2:Y:S04]  /*b9a0*/  LDG.E R6, desc[UR56][R4.64] ;  /* 0x0000003804067981 */ /* 0x000ea8000c1e1900 */
[----:B------:R-:W2:Y:S02]  /*b9b0*/  LDG.E R4, desc[UR56][R4.64+0x4] ;  /* 0x0000043804047981 */ /* 0x000ea4000c1e1900 */
[----:B--2---:R-:W-:-:S07]  /*b9c0*/  IMAD.IADD R6, R4, 0x1, -R6 ;  /* 0x0000000104067824 */ /* 0x004fce00078e0a06 */
.L_x_220:
[----:B-1---5:R-:W-:Y:S01]  /*b9d0*/  IMAD.IADD R2, R6, 0x1, -R0 ;  /* 0x0000000106027824 */ /* 0x022fe200078e0a00 */
[----:B------:R-:W-:Y:S03]  /*b9e0*/  BSSY B7, `(.L_x_221) ;  /* 0x000041b000077945 */ /* 0x000fe60003800000 */
[C---:B------:R-:W-:Y:S01]  /*b9f0*/  VIADD R0, R2.reuse, 0x8f ;  /* 0x0000008f02007836 */ /* 0x040fe20000000000 */
[----:B------:R1:W-:Y:S01]  /*ba00*/  STL [R1+0x28], R2 ;  /* 0x0000280201007387 */ /* 0x0003e20000100800 */
[----:B------:R-:W-:Y:S02]  /*ba10*/  ISETP.GT.AND P0, PT, R2, RZ, PT ;  /* 0x000000ff0200720c */ /* 0x000fe40003f04270 */
[----:B------:R-:W-:-:S05]  /*ba20*/  IMAD.HI R0, R0, 0x38e38e39, RZ ;  /* 0x38e38e3900007827 */ /* 0x000fca00078e02ff */
[----:B-1----:R-:W-:-:S04]  /*ba30*/  SHF.R.U32.HI R2, RZ, 0x1f, R0 ;  /* 0x0000001fff027819 */ /* 0x002fc80000011600 */
[----:B------:R-:W-:-:S05]  /*ba40*/  LEA.HI.SX32 R0, R0, R2, 0x1b ;  /* 0x0000000200007211 */ /* 0x000fca00078fdaff */
[----:B------:R1:W-:Y:S01]  /*ba50*/  STL [R1+0x10], R0 ;  /* 0x0000100001007387 */ /* 0x0003e20000100800 */
[----:B------:R-:W-:Y:S05]  /*ba60*/  @P0 BRA `(.L_x_222) ;  /* 0x0000000000440947 */ /* 0x000fea0003800000 */
[----:B------:R-:W2:Y:S02]  /*ba70*/  S2R R3, SR_TID.X ;  /* 0x0000000000037919 */ /* 0x000ea40000002100 */
[----:B--2---:R-:W-:-:S04]  /*ba80*/  LOP3.LUT R3, R3, 0x7f, RZ, 0xc0, !PT ;  /* 0x0000007f03037812 */ /* 0x004fc800078ec0ff */
[----:B------:R-:W-:-:S13]  /*ba90*/  ISETP.NE.AND P0, PT, R3, RZ, PT ;  /* 0x000000ff0300720c */ /* 0x000fda0003f05270 */
[----:B------:R-:W-:Y:S05]  /*baa0*/  @P0 BRA `(.L_x_223) ;  /* 0x0000004000380947 */ /* 0x000fea0003800000 */
[----:B------:R-:W2:Y:S01]  /*bab0*/  S2R R5, SR_LANEID ;  /* 0x0000000000057919 */ /* 0x000ea20000000000 */
[----:B------:R-:W-:Y:S01]  /*bac0*/  VOTEU.ANY UR4, UPT, PT ;  /* 0x0000000000047886 */ /* 0x000fe200038e0100 */
[----:B------:R-:W3:Y:S01]  /*bad0*/  LDC.64 R2, c[0x0][0xc60] ;  /* 0x00031800ff027b82 */ /* 0x000ee20000000a00 */
[----:B-1----:R-:W2:Y:S02]  /*bae0*/  FLO.U32 R0, UR4 ;  /* 0x0000000400007d00 */ /* 0x002ea400080e0000 */
[----:B--2---:R-:W-:-:S06]  /*baf0*/  ISETP.EQ.U32.AND P0, PT, R0, R5, PT ;  /* 0x000000050000720c */ /* 0x004fcc0003f02070 */
[----:B------:R-:W3:Y:S07]  /*bb00*/  POPC R5, UR4 ;  /* 0x0000000400057d09 */ /* 0x000eee0008000000 */
[----:B---3--:R-:W2:Y:S01]  /*bb10*/  @P0 ATOMG.E.ADD.STRONG.GPU PT, R3, desc[UR56][R2.64], R5 ;  /* 0x00000005020309a8 */ /* 0x008ea200081ee1f8 */
[----:B------:R-:W1:Y:S02]  /*bb20*/  S2R R4, SR_LTMASK ;  /* 0x0000000000047919 */ /* 0x000e640000003900 */
[----:B-1----:R-:W-:-:S04]  /*bb30*/  LOP3.LUT R4, R4, UR4, RZ, 0xc0, !PT ;  /* 0x0000000404047c12 */ /* 0x002fc8000f8ec0ff */
[----:B------:R-:W1:Y:S01]  /*bb40*/  POPC R7, R4 ;  /* 0x0000000400077309 */ /* 0x000e620000000000 */
[----:B--2---:R-:W1:Y:S02]  /*bb50*/  SHFL.IDX PT, R0, R3, R0, 0x1f ;  /* 0x00001f0003007589 */ /* 0x004e6400000e0000 */
[----:B-1----:R-:W-:Y:S01]  /*bb60*/  IADD3 R16, R0, UR36, R7 ;  /* 0x0000002400107c10 */ /* 0x002fe2000fffe007 */
[----:B------:R-:W-:Y:S06]  /*bb70*/  BRA `(.L_x_223) ;  /* 0x0000004000047947 */ /* 0x000fec0003800000 */
.L_x_222:
[----:B-1----:R-:W-:Y:S01]  /*bb80*/  VIADD R0, R22, 0x16a00 ;  /* 0x00016a0016007836 */ /* 0x002fe20000000000 */
[----:B------:R-:W-:Y:S04]  /*bb90*/  BSSY B6, `(.L_x_224) ;  /* 0x0000013000067945 */ /* 0x000fe80003800000 */
[----:B------:R-:W-:-:S13]  /*bba0*/  LOP3.LUT P0, RZ, R0, 0x1bf, RZ, 0xc0, !PT ;  /* 0x000001bf00ff7812 */ /* 0x000fda000780c0ff */
        /* <DEDUP_REMOVED lines=8> */
[----:B------:R-:W-:Y:S02]  /*bc30*/  IMAD.U32 R6, RZ, RZ, UR8 ;  /* 0x00000008ff067e24 */ /* 0x000fe4000f8e00ff */
[----:B------:R-:W-:-:S02]  /*bc40*/  IMAD.U32 R7, RZ, RZ, UR9 ;  /* 0x00000009ff077e24 */ /* 0x000fc4000f8e00ff */
[----:B0-----:R-:W-:Y:S02]  /*bc50*/  IMAD.U32 R10, RZ, RZ, UR4 ;  /* 0x00000004ff0a7e24 */ /* 0x001fe4000f8e00ff */
[----:B------:R-:W-:Y:S02]  /*bc60*/  IMAD.U32 R11, RZ, RZ, UR5 ;  /* 0x00000005ff0b7e24 */ /* 0x000fe4000f8e00ff */
[----:B------:R-:W-:Y:S02]  /*bc70*/  IMAD.MOV.U32 R8, RZ, RZ, 0x70 ;  /* 0x00000070ff087424 */ /* 0x000fe400078e00ff */
[----:B------:R-:W-:Y:S02]  /*bc80*/  IMAD.MOV.U32 R12, RZ, RZ, 0x1 ;  /* 0x00000001ff0c7424 */ /* 0x000fe400078e00ff */
[----:B------:R-:W-:-:S07]  /*bc90*/  IMAD.MOV.U32 R13, RZ, RZ, RZ ;  /* 0x000000ffff0d7224 */ /* 0x000fce00078e00ff */
[----:B------:R-:W-:-:S07]  /*bca0*/  LEPC R20, `(.L_x_225) ;  /* 0x000000001014794e */ /* 0x000fce0000000000 */
[----:B-1----:R-:W-:Y:S05]  /*bcb0*/  CALL.ABS.NOINC R2 ;  /* 0x0000000002007343 */ /* 0x002fea0003c00000 */
.L_x_225:
[----:B------:R-:W-:Y:S05]  /*bcc0*/  BSYNC B6 ;  /* 0x0000000000067941 */ /* 0x000fea0003800000 */
.L_x_224:
[----:B------:R-:W-:Y:S01]  /*bcd0*/  VIADD R0, R22, 0x200 ;  /* 0x0000020016007836 */ /* 0x000fe20000000000 */
[----:B------:R-:W-:Y:S04]  /*bce0*/  BSSY B6, `(.L_x_226) ;  /* 0x0000023000067945 */ /* 0x000fe80003800000 */
[----:B------:R-:W-:-:S13]  /*bcf0*/  LOP3.LUT P0, RZ, R0, 0x1bf, RZ, 0xc0, !PT ;  /* 0x000001bf00ff7812 */ /* 0x000fda000780c0ff */
        /* <DEDUP_REMOVED lines=8> */
[----:B------:R-:W-:Y:S02]  /*bd80*/  IMAD.U32 R6, RZ, RZ, UR8 ;  /* 0x00000008ff067e24 */ /* 0x000fe4000f8e00ff */
[----:B------:R-:W-:-:S02]  /*bd90*/  IMAD.U32 R7, RZ, RZ, UR9 ;  /* 0x00000009ff077e24 */ /* 0x000fc4000f8e00ff */
[----:B0-----:R-:W-:Y:S02]  /*bda0*/  IMAD.U32 R10, RZ, RZ, UR4 ;  /* 0x00000004ff0a7e24 */ /* 0x001fe4000f8e00ff */
[----:B------:R-:W-:Y:S02]  /*bdb0*/  IMAD.U32 R11, RZ, RZ, UR5 ;  /* 0x00000005ff0b7e24 */ /* 0x000fe4000f8e00ff */
[----:B------:R-:W-:Y:S02]  /*bdc0*/  IMAD.MOV.U32 R8, RZ, RZ, 0x70 ;  /* 0x00000070ff087424 */ /* 0x000fe400078e00ff */
[----:B------:R-:W-:Y:S02]  /*bdd0*/  IMAD.MOV.U32 R12, RZ, RZ, 0x1 ;  /* 0x00000001ff0c7424 */ /* 0x000fe400078e00ff */
[----:B-1----:R-:W-:-:S07]  /*bde0*/  IMAD.MOV.U32 R13, RZ, RZ, RZ ;  /* 0x000000ffff0d7224 */ /* 0x002fce00078e00ff */
[----:B------:R-:W-:-:S07]  /*bdf0*/  LEPC R20, `(.L_x_228) ;  /* 0x000000001014794e */ /* 0x000fce0000000000 */
[----:B--2---:R-:W-:Y:S05]  /*be00*/  CALL.ABS.NOINC R2 ;  /* 0x0000000002007343 */ /* 0x004fea0003c00000 */
.L_x_228:
[----:B------:R-:W-:Y:S01]  /*be10*/  MOV R2, 0x0 ;  /* 0x0000000000027802 */ /* 0x000fe20000000f00 */
        /* <DEDUP_REMOVED lines=15> */
.L_x_227:
[----:B------:R-:W-:Y:S05]  /*bf10*/  BSYNC B6 ;  /* 0x0000000000067941 */ /* 0x000fea0003800000 */
.L_x_226:
[----:B------:R-:W2:Y:S01]  /*bf20*/  LDL.LU R21, [R1] ;  /* 0x0000000001157983 */ /* 0x000ea20000300800 */
[----:B------:R-:W-:Y:S02]  /*bf30*/  ULDC.64 UR4, c[0x0][0x9f8] ;  /* 0x00027e0000047ab9 */ /* 0x000fe40000000a00 */
[----:B------:R-:W-:Y:S01]  /*bf40*/  ISETP.NE.U32.AND P0, PT, RZ, UR4, PT ;  /* 0x00000004ff007c0c */ /* 0x000fe2000bf05070 */
[----:B------:R-:W3:Y:S03]  /*bf50*/  LDL R20, [R1+0x10] ;  /* 0x0000100001147983 */ /* 0x000ee60000100800 */
[----:B------:R-:W-:-:S13]  /*bf60*/  ISETP.NE.AND.EX P0, PT, RZ, UR5, PT, P0 ;  /* 0x00000005ff007c0c */ /* 0x000fda000bf05300 */
[----:B------:R-:W-:-:S04]  /*bf70*/  @P0 IADD3 R2, P1, R24, UR4, RZ ;  /* 0x0000000418020c10 */ /* 0x000fc8000ff3e0ff */
[----:B--2---:R-:W-:Y:S01]  /*bf80*/  @P0 IADD3.X R3, R21, UR5, RZ, P1, !PT ;  /* 0x0000000515030c10 */ /* 0x004fe20008ffe4ff */
[----:B------:R-:W-:-:S04]  /*bf90*/  ULDC.64 UR4, c[0x0][0xa08] ;  /* 0x0002820000047ab9 */ /* 0x000fc80000000a00 */
[----:B------:R1:W2:Y:S01]  /*bfa0*/  @P0 LDG.E R25, desc[UR56][R2.64] ;  /* 0x0000003802190981 */ /* 0x0002a2000c1e1900 */
[----:B---3--:R-:W-:-:S05]  /*bfb0*/  VIADD R8, R20, 0xffffffff ;  /* 0xffffffff14087836 */ /* 0x008fca0000000000 */
[----:B------:R3:W-:Y:S01]  /*bfc0*/  STL [R1+0xc], R8 ;  /* 0x00000c0801007387 */ /* 0x0007e20000100800 */
[----:B-1----:R-:W1:Y:S02]  /*bfd0*/  LDC.64 R2, c[0x0][0x418] ;  /* 0x00010600ff027b82 */ /* 0x002e640000000a00 */
[----:B-1----:R-:W-:Y:S01]  /*bfe0*/  LOP3.LUT P0, RZ, R2, UR4, RZ, 0xfc, !PT ;  /* 0x0000000402ff7c12 */ /* 0x002fe2000f80fcff */
[----:B------:R-:W-:-:S03]  /*bff0*/  UMOV UR4, 0xffffffff ;  /* 0xffffffff00047882 */ /* 0x000fc60000000000 */
[----:B------:R-:W-:Y:S02]  /*c000*/  LOP3.LUT P0, RZ, R3, UR5, RZ, 0xfc, P0 ;  /* 0x0000000503ff7c12 */ /* 0x000fe4000800fcff */
[----:B--2---:R-:W-:Y:S02]  /*c010*/  SHF.R.S32.HI R7, RZ, 0x1f, R25 ;  /* 0x0000001fff077819 */ /* 0x004fe40000011419 */
[----:B------:R-:W-:-:S03]  /*c020*/  SEL R24, R25, RZ, !P0 ;  /* 0x000000ff19187207 */ /* 0x000fc60004000000 */
[----:B------:R3:W-:Y:S01]  /*c030*/  STL [R1], R7 ;  /* 0x0000000701007387 */ /* 0x0007e20000100800 */
[----:B------:R-:W-:Y:S05]  /*c040*/  BRA.DIV UR4, `(.L_x_229) ;  /* 0x0000004a04ac7947 */ /* 0x000fea000b800000 */
[----:B------:R-:W1:Y:S02]  /*c050*/  S2R R0, SR_TID.X ;  /* 0x0000000000007919 */ /* 0x000e640000002100 */
[----:B-1----:R-:W-:-:S04]  /*c060*/  SHF.R.U32.HI R0, RZ, 0x5, R0 ;  /* 0x00000005ff007819 */ /* 0x002fc80000011600 */
[----:B------:R-:W-:-:S05]  /*c070*/  LOP3.LUT R0, R0, 0x3, RZ, 0xc0, !PT ;  /* 0x0000000300007812 */ /* 0x000fca00078ec0ff */
[----:B------:R1:W2:Y:S02]  /*c080*/  SHFL.IDX PT, R14, R0, RZ, 0x1f ;  /* 0x00001fff000e7589 */ /* 0x0002a400000e0000 */
.L_x_337:
[----:B--2---:R-:W-:Y:S02]  /*c090*/  ISETP.NE.AND P0, PT, R14, RZ, PT ;  /* 0x000000ff0e00720c */ /* 0x004fe40003f05270 */
[----:B------:R-:W-:Y:S02]  /*c0a0*/  PLOP3.LUT P1, PT, PT, PT, PT, 0x8, 0x0 ;  /* 0x000000000000781c */ /* 0x000fe40003f2e170 */
[----:B------:R-:W-:-:S11]  /*c0b0*/  LOP3.LUT R29, R29, 0xfffffffe, RZ, 0xc0, !PT ;  /* 0xfffffffe1d1d7812 */ /* 0x000fd600078ec0ff */
[----:B------:R-:W-:Y:S01]  /*c0c0*/  @P1 LOP3.LUT R29, R29, 0x1, RZ, 0xfc, !PT ;  /* 0x000000011d1d1812 */ /* 0x000fe200078efcff */
[----:B------:R-:W-:Y:S06]  /*c0d0*/  @P0 BRA `(.L_x_230) ;  /* 0x00000004001c0947 */ /* 0x000fec0003800000 */
[----:B------:R-:W-:-:S03]  /*c0e0*/  UMOV UR4, 0xffffffff ;  /* 0xffffffff00047882 */ /* 0x000fc60000000000 */
[----:B------:R-:W-:Y:S05]  /*c0f0*/  BRA.DIV UR4, `(.L_x_231) ;  /* 0x0000004a04b47947 */ /* 0x000fea000b800000 */
[----:B------:R-:W-:-:S13]  /*c100*/  ELECT P6, URZ, PT ;  /* 0x00000000003f782f */ /* 0x000fda00038c0000 */
.L_x_340:
[----:B------:R-:W-:Y:S05]  /*c110*/  @!P6 BRA `(.L_x_230) ;  /* 0x00000004000ce947 */ /* 0x000fea0003800000 */
[----:B------:R-:W-:Y:S01]  /*c120*/  ISETP.NE.U32.AND P0, PT, R2, RZ, PT ;  /* 0x000000ff0200720c */ /* 0x000fe20003f05070 */
[----:B------:R-:W-:-:S03]  /*c130*/  IMAD.MOV.U32 R27, RZ, RZ, R8 ;  /* 0x000000ffff1b7224 */ /* 0x000fc600078e0008 */
[----:B------:R-:W-:-:S13]  /*c140*/  ISETP.NE.AND.EX P0, PT, R3, RZ, PT, P0 ;  /* 0x000000ff0300720c */ /* 0x000fda0003f05300 */
[----:B------:R-:W-:Y:S05]  /*c150*/  @!P0 BRA `(.L_x_232) ;  /* 0x0000000000448947 */ /* 0x000fea0003800000 */
[----:B------:R-:W2:Y:S01]  /*c160*/  LDC R6, c[0x0][0x43c] ;  /* 0x00010f00ff067b82 */ /* 0x000ea20000000800 */
[----:B------:R-:W-:Y:S01]  /*c170*/  ULDC.64 UR4, c[0x0][0x428] ;  /* 0x00010a0000047ab9 */ /* 0x000fe20000000a00 */
[----:B--2---:R-:W-:-:S13]  /*c180*/  ISETP.NE.AND P0, PT, R6, 0x1, PT ;  /* 0x000000010600780c */ /* 0x004fda0003f05270 */
[----:B------:R-:W1:Y:S02]  /*c190*/  @P0 LDC.64 R4, c[0x0][0x440] ;  /* 0x00011000ff040b82 */ /* 0x000e640000000a00 */
[----:B-1----:R-:W-:-:S04]  /*c1a0*/  @P0 IMAD.HI.U32 R0, R8, R4, RZ ;  /* 0x0000000408000227 */ /* 0x002fc800078e00ff */
        /* <DEDUP_REMOVED lines=12> */
.L_x_232:
[----:B-1----:R-:W-:Y:S01]  /*c270*/  IMAD R0, R23, 0x8, R22 ;  /* 0x0000000817007824 */ /* 0x002fe200078e0216 */
[----:B--2---:R-:W-:-:S04]  /*c280*/  SHF.L.U32 R2, R26, 0x1f, RZ ;  /* 0x0000001f1a027819 */ /* 0x004fc800000006ff */
[----:B------:R-:W1:Y:S02]  /*c290*/  SYNCS.PHASECHK.TRANS64.TRYWAIT P0, [R0+URZ+0x31c40], R2 ;  /* 0x031c4002000075a7 */ /* 0x000e64000800017f */
[----:B-1----:R-:W-:Y:S05]  /*c2a0*/  @!P0 BRA `(.L_x_233) ;  /* 0x0000004800688947 */ /* 0x002fea0003800000 */
.L_x_341:
[----:B------:R-:W2:Y:S02]  /*c2b0*/  S2R R3, SR_TID.X ;  /* 0x0000000000037919 */ /* 0x000ea40000002100 */
[----:B--2---:R-:W-:-:S04]  /*c2c0*/  LOP3.LUT R3, R3, 0x7f, RZ, 0xc0, !PT ;  /* 0x0000007f03037812 */ /* 0x004fc800078ec0ff */
[----:B------:R-:W-:-:S13]  /*c2d0*/  ISETP.NE.AND P0, PT, R3, RZ, PT ;  /* 0x000000ff0300720c */ /* 0x000fda0003f05270 */
[----:B------:R-:W-:Y:S05]  /*c2e0*/  @P0 BRA `(.L_x_234) ;  /* 0x00000000001c0947 */ /* 0x000fea0003800000 */
[----:B------:R-:W2:Y:S01]  /*c2f0*/  S2R R3, SR_TID.X ;  /* 0x0000000000037919 */ /* 0x000ea20000002100 */
[----:B-1----:R-:W-:-:S04]  /*c300*/  IMAD.MOV.U32 R2, RZ, RZ, 0x6c00 ;  /* 0x00006c00ff027424 */ /* 0x002fc800078e00ff */
[----:B------:R4:W-:Y:S01]  /*c310*/  SYNCS.ARRIVE.TRANS64 RZ, [R0+URZ+0x31c30], R2 ;  /* 0x031c300200ff79a7 */ /* 0x0009e2000800003f */
[----:B--2---:R-:W-:-:S04]  /*c320*/  LOP3.LUT R3, R3, 0x1f, RZ, 0xc0, !PT ;  /* 0x0000001f03037812 */ /* 0x004fc800078ec0ff */
[----:B------:R-:W-:-:S13]  /*c330*/  ISETP.NE.AND P0, PT, R3, RZ, PT ;  /* 0x000000ff0300720c */ /* 0x000fda0003f05270 */
[----:B----4-:R-:W-:Y:S05]  /*c340*/  @!P0 BRA `(.L_x_234) ;  /* 0x0000000000048947 */ /* 0x010fea0003800000 */
[----:B------:R-:W-:Y:S01]  /*c350*/  BPT.TRAP 0x1 ;  /* 0x000000040000795c */ /* 0x000fe20000300000 */
.L_x_234:
[----:B------:R-:W-:Y:S01]  /*c360*/  R2UR UR9, R0 ;  /* 0x00000000000972ca */ /* 0x000fe200000e0000 */
[----:B-1----:R-:W-:Y:S01]  /*c370*/  IMAD R0, R23, 0x6c00, R22 ;  /* 0x00006c0017007824 */ /* 0x002fe200078e0216 */
[----:B------:R-:W-:Y:S01]  /*c380*/  R2UR UR11, R27 ;  /* 0x000000001b0b72ca */ /* 0x000fe200000e0000 */
[----:B------:R-:W-:Y:S01]  /*c390*/  UIADD3 UR4, UP0, UR38, 0x370, URZ ;  /* 0x0000037026047890 */ /* 0x000fe2000ff1e03f */
[----:B------:R-:W-:Y:S01]  /*c3a0*/  R2UR UR5, R28 ;  /* 0x000000001c0572ca */ /* 0x000fe200000e0000 */
[----:B------:R-:W-:Y:S01]  /*c3b0*/  UMOV UR10, URZ ;  /* 0x0000003f000a7c82 */ /* 0x000fe20008000000 */
[----:B------:R-:W-:Y:S01]  /*c3c0*/  R2UR UR8, R0 ;  /* 0x00000000000872ca */ /* 0x000fe200000e0000 */
[----:B------:R-:W-:Y:S01]  /*c3d0*/  UMOV UR6, 0x0 ;  /* 0x0000000000067882 */ /* 0x000fe20000000000 */
[----:B------:R-:W-:Y:S01]  /*c3e0*/  R2UR UR12, R18 ;  /* 0x00000000120c72ca */ /* 0x000fe200000e0000 */
[----:B------:R-:W-:Y:S01]  /*c3f0*/  UMOV UR7, 0x14f00000 ;  /* 0x14f0000000077882 */ /* 0x000fe20000000000 */
[----:B-----5:R-:W-:Y:S01]  /*c400*/  R2UR UR13, R24 ;  /* 0x00000000180d72ca */ /* 0x020fe200000e0000 */
[----:B------:R-:W-:Y:S01]  /*c410*/  UMOV UR16, 0x20 ;  /* 0x0000002000107882 */ /* 0x000fe20000000000 */
[----:B------:R-:W-:Y:S01]  /*c420*/  PLOP3.LUT P0, PT, PT, PT, PT, 0x80, 0x0 ;  /* 0x000000000000781c */ /* 0x000fe20003f0f070 */
[----:B------:R-:W-:Y:S01]  /*c430*/  UIADD3 UR9, UR9, 0x31c30, URZ ;  /* 0x00031c3009097890 */ /* 0x000fe2000fffe03f */
[----:B------:R-:W-:-:S03]  /*c440*/  LOP3.LUT R29, R29, 0xfffffffe, RZ, 0xc0, !PT ;  /* 0xfffffffe1d1d7812 */ /* 0x000fc600078ec0ff */
[----:B------:R-:W-:Y:S02]  /*c450*/  UIMAD UR11, UR11, 0x90, UR5 ;  /* 0x000000900b0b78a4 */ /* 0x000fe4000f8e0205 */
[----:B------:R-:W-:Y:S02]  /*c460*/  UIADD3 UR14, UR8, 0x16a00, URZ ;  /* 0x00016a00080e7890 */ /* 0x000fe4000fffe03f */
[----:B------:R-:W-:Y:S02]  /*c470*/  UIADD3.X UR5, URZ, UR39, URZ, UP0, !UPT ;  /* 0x000000273f057290 */ /* 0x000fe400087fe43f */
[----:B------:R-:W-:Y:S02]  /*c480*/  UIADD3 UR15, UR8, 0x18e00, URZ ;  /* 0x00018e00080f7890 */ /* 0x000fe4000fffe03f */
[----:B------:R-:W-:Y:S01]  /*c490*/  UIADD3 UR17, UR8, 0x1b200, URZ ;  /* 0x0001b20008117890 */ /* 0x000fe2000fffe03f */
[----:B------:R-:W-:Y:S02]  /*c4a0*/  @P0 LOP3.LUT R29, R29, 0x1, RZ, 0xfc, !PT ;  /* 0x000000011d1d0812 */ /* 0x000fe400078efcff */
[----:B------:R-:W-:Y:S01]  /*c4b0*/  UMOV UR8, UR14 ;  /* 0x0000000e00087c82 */ /* 0x000fe20008000000 */
[----:B------:R-:W-:Y:S01]  /*c4c0*/  UMOV UR14, 0x40 ;  /* 0x00000040000e7882 */ /* 0x000fe20000000000 */
[----:B------:R1:W-:Y:S02]  /*c4d0*/  UTMALDG.4D [UR8], [UR4], desc[UR6] ;  /* 0x00000608040075b4 */ /* 0x0003e40008019000 */
[----:B-1----:R-:W-:Y:S01]  /*c4e0*/  UMOV UR8, UR15 ;  /* 0x0000000f00087c82 */ /* 0x002fe20008000000 */
[----:B------:R-:W-:-:S02]  /*c4f0*/  UMOV UR10, UR16 ;  /* 0x00000010000a7c82 */ /* 0x000fc40008000000 */
[----:B------:R1:W-:Y:S02]  /*c500*/  UTMALDG.4D [UR8], [UR4], desc[UR6] ;  /* 0x00000608040075b4 */ /* 0x0003e40008019000 */
[----:B-1----:R-:W-:Y:S01]  /*c510*/  UMOV UR8, UR17 ;  /* 0x0000001100087c82 */ /* 0x002fe20008000000 */
[----:B------:R-:W-:Y:S02]  /*c520*/  UMOV UR10, UR14 ;  /* 0x0000000e000a7c82 */ /* 0x000fe40008000000 */
[----:B------:R2:W-:Y:S02]  /*c530*/  UTMALDG.4D [UR8], [UR4], desc[UR6] ;  /* 0x00000608040075b4 */ /* 0x0005e40008019000 */
[----:B--2---:R-:W-:Y:S01]  /*c540*/  NOP ;  /* 0x0000000000007918 */ /* 0x004fe20000000000 */
.L_x_230:
[----:B------:R-:W2:Y:S04]  /*c550*/  LDL.LU R4, [R1+0x14] ;  /* 0x0000140001047983 */ /* 0x000ea80000300800 */
[----:B------:R-:W4:Y:S04]  /*c560*/  LDL.LU R6, [R1+0x8] ;  /* 0x0000080001067983 */ /* 0x000f280000300800 */
[----:B------:R-:W5:Y:S01]  /*c570*/  LDL.LU R3, [R1+0x18] ;  /* 0x0000180001037983 */ /* 0x000f620000300800 */
[----:B------:R-:W-:Y:S05]  /*c580*/  WARPSYNC.ALL ;  /* 0x0000000000007948 */ /* 0x000fea0003800000 */
[----:B------:R-:W-:Y:S01]  /*c590*/  ULDC.64 UR6, c[0x0][0xa00] ;  /* 0x0002800000067ab9 */ /* 0x000fe20000000a00 */
[----:B------:R-:W-:Y:S01]  /*c5a0*/  ULDC.64 UR4, c[0x0][0x298] ;  /* 0x0000a60000047ab9 */ /* 0x000fe20000000a00 */
[----:B------:R-:W-:Y:S01]  /*c5b0*/  BAR.SYNC.DEFER_BLOCKING 0x8, 0x200 ;  /* 0x0208000000007b1d */ /* 0x000fe20000010000 */
[----:B------:R-:W-:Y:S01]  /*c5c0*/  ISETP.NE.U32.AND P0, PT, RZ, UR6, PT ;  /* 0x00000006ff007c0c */ /* 0x000fe2000bf05070 */
[----:B-1----:R-:W-:-:S03]  /*c5d0*/  VIADD R0, R22, 0xda00 ;  /* 0x0000da0016007836 */ /* 0x002fc60000000000 */
[----:B------:R-:W-:Y:S01]  /*c5e0*/  ISETP.NE.AND.EX P0, PT, RZ, UR7, PT, P0 ;  /* 0x00000007ff007c0c */ /* 0x000fe2000bf05300 */
[----:B------:R-:W-:Y:S01]  /*c5f0*/  BSSY B6, `(.L_x_235) ;  /* 0x0000020000067945 */ /* 0x000fe20003800000 */
[----:B------:R-:W-:Y:S02]  /*c600*/  LOP3.LUT P1, RZ, R0, 0x1bf, RZ, 0xc0, !PT ;  /* 0x000001bf00ff7812 */ /* 0x000fe4000782c0ff */
[----:B--2---:R-:W-:-:S05]  /*c610*/  SHF.R.S32.HI R2, RZ, 0x1f, R4 ;  /* 0x0000001fff027819 */ /* 0x004fca0000011404 */
[----:B------:R-:W-:Y:S01]  /*c620*/  IMAD R2, R2, UR4, RZ ;  /* 0x0000000402027c24 */ /* 0x000fe2000f8e02ff */
[----:B-----5:R-:W-:-:S03]  /*c630*/  SEL R3, R3, RZ, !P0 ;  /* 0x000000ff03037207 */ /* 0x020fc60004000000 */
[----:B------:R-:W-:Y:S01]  /*c640*/  IMAD R0, R4, UR5, R2 ;  /* 0x0000000504007c24 */ /* 0x000fe2000f8e0202 */
[----:B----4-:R-:W-:Y:S01]  /*c650*/  SEL R2, R6, RZ, !P0 ;  /* 0x000000ff06027207 */ /* 0x010fe20004000000 */
[----:B------:R-:W-:-:S05]  /*c660*/  IMAD.WIDE.U32 R4, R4, UR4, RZ ;  /* 0x0000000404047c25 */ /* 0x000fca000f8e00ff */
[----:B------:R-:W-:Y:S04]  /*c670*/  STL.64 [R1+0x20], R4 ;  /* 0x0000200401007387 */ /* 0x000fe80000100a00 */
[----:B------:R1:W-:Y:S04]  /*c680*/  STL [R1+0x8], R2 ;  /* 0x0000080201007387 */ /* 0x0003e80000100800 */
[----:B------:R2:W-:Y:S01]  /*c690*/  STL [R1+0x34], R3 ;  /* 0x0000340301007387 */ /* 0x0005e20000100800 */
[----:B-1----:R-:W-:Y:S01]  /*c6a0*/  IMAD.IADD R2, R5, 0x1, R0 ;  /* 0x0000000105027824 */ /* 0x002fe200078e0200 */
[----:B------:R-:W-:-:S05]  /*c6b0*/  SHF.R.S32.HI R0, RZ, 0x1f, R18 ;  /* 0x0000001fff007819 */ /* 0x000fca0000011412 */
[----:B------:R2:W-:Y:S04]  /*c6c0*/  STL [R1+0x18], R0 ;  /* 0x0000180001007387 */ /* 0x0005e80000100800 */
[----:B------:R2:W-:Y:S01]  /*c6d0*/  STL [R1+0x14], R2 ;  /* 0x0000140201007387 */ /* 0x0005e20000100800 */
[----:B------:R-:W-:Y:S05]  /*c6e0*/  @!P1 BRA `(.L_x_236) ;  /* 0x0000000000409947 */ /* 0x000fea0003800000 */
[----:B--2---:R-:W-:Y:S01]  /*c6f0*/  MOV R2, 0x0 ;  /* 0x0000000000027802 */ /* 0x004fe20000000f00 */
[----:B------:R-:W-:Y:S01]  /*c700*/  ULDC.64 UR6, c[0x4][0xa8] ;  /* 0x01002a0000067ab9 */ /* 0x000fe20000000a00 */
[----:B------:R-:W-:Y:S01]  /*c710*/  ULDC.64 UR8, c[0x4][0xb0] ;  /* 0x01002c0000087ab9 */ /* 0x000fe20000000a00 */
[----:B------:R-:W-:Y:S01]  /*c720*/  ULDC.64 UR4, c[0x4][0x20] ;  /* 0x0100080000047ab9 */ /* 0x000fe20000000a00 */
[----:B------:R-:W-:Y:S02]  /*c730*/  IMAD.U32 R4, RZ, RZ, UR6 ;  /* 0x00000006ff047e24 */ /* 0x000fe4000f8e00ff */
[----:B------:R-:W1:Y:S01]  /*c740*/  LDC.64 R2, c[0x4][R2] ;  /* 0x0100000002027b82 */ /* 0x000e620000000a00 */
[----:B------:R-:W-:Y:S02]  /*c750*/  IMAD.U32 R5, RZ, RZ, UR7 ;  /* 0x00000007ff057e24 */ /* 0x000fe4000f8e00ff */
[----:B------:R-:W-:Y:S02]  /*c760*/  IMAD.U32 R6, RZ, RZ, UR8 ;  /* 0x00000008ff067e24 */ /* 0x000fe4000f8e00ff */
[----:B---3--:R-:W-:-:S02]  /*c770*/  IMAD.U32 R7, RZ, RZ, UR9 ;  /* 0x00000009ff077e24 */ /* 0x008fc4000f8e00ff */
[----:B0-----:R-:W-:Y:S02]  /*c780*/  IMAD.U32 R10, RZ, RZ, UR4 ;  /* 0x00000004ff0a7e24 */ /* 0x001fe4000f8e00ff */
[----:B------:R-:W-:Y:S02]  /*c790*/  IMAD.U32 R11, RZ, RZ, UR5 ;  /* 0x00000005ff0b7e24 */ /* 0x000fe4000f8e00ff */
[----:B------:R-:W-:Y:S02]  /*c7a0*/  IMAD.MOV.U32 R8, RZ, RZ, 0x70 ;  /* 0x00000070ff087424 */ /* 0x000fe400078e00ff */
[----:B------:R-:W-:Y:S02]  /*c7b0*/  IMAD.MOV.U32 R12, RZ, RZ, 0x1 ;  /* 0x00000001ff0c7424 */ /* 0x000fe400078e00ff */
[----:B------:R-:W-:-:S07]  /*c7c0*/  IMAD.MOV.U32 R13, RZ, RZ, RZ ;  /* 0x000000ffff0d7224 */ /* 0x000fce00078e00ff */
[----:B------:R-:W-:-:S07]  /*c7d0*/  LEPC R20, `(.L_x_236) ;  /* 0x000000001014794e */ /* 0x000fce0000000000 */
[----:B-1----:R-:W-:Y:S05]  /*c7e0*/  CALL.ABS.NOINC R2 ;  /* 0x0000000002007343 */ /* 0x002fea0003c00000 */
.L_x_236:
[----:B------:R-:W-:Y:S05]  /*c7f0*/  BSYNC B6 ;  /* 0x0000000000067941 */ /* 0x000fea0003800000 */
.L_x_235:
[----:B--2---:R-:W2:Y:S01]  /*c800*/  LDL.LU R0, [R1+0x14] ;  /* 0x0000140001007983 */ /* 0x004ea20000300800 */
[----:B------:R-:W1:Y:S01]  /*c810*/  LDC R9, c[0x0][0x448] ;  /* 0x00011200ff097b82 */ /* 0x000e620000000800 */
[----:B------:R-:W-:Y:S01]  /*c820*/  ULDC.64 UR4, c[0x0][0x2d8] ;  /* 0x0000b60000047ab9 */ /* 0x000fe20000000a00 */
[----:B------:R-:W-:Y:S01]  /*c830*/  ULDC.64 UR6, c[0x0][0x2c8] ;  /* 0x0000b20000067ab9 */ /* 0x000fe20000000a00 */
[----:B------:R-:W2:Y:S01]  /*c840*/  LDL.LU.64 R2, [R1+0x20] ;  /* 0x0000200001027983 */ /* 0x000ea20000300a00 */
[----:B------:R-:W-:-:S03]  /*c850*/  ULDC.64 UR8, c[0x0][0x280] ;  /* 0x0000a00000087ab9 */ /* 0x000fc60000000a00 */
[----:B------:R-:W4:Y:S04]  /*c860*/  LDL.LU R20, [R1+0x18] ;  /* 0x0000180001147983 */ /* 0x000f280000300800 */
[----:B------:R-:W4:Y:S04]  /*c870*/  LDL.LU R21, [R1+0x34] ;  /* 0x0000340001157983 */ /* 0x000f280000300800 */
[----:B------:R-:W4:Y:S01]  /*c880*/  LDL.LU R4, [R1+0x8] ;  /* 0x0000080001047983 */ /* 0x000f220000300800 */
[----:B0-----:R-:W0:Y:S01]  /*c890*/  S2R R10, SR_TID.X ;  /* 0x00000000000a7919 */ /* 0x001e220000002100 */
[----:B------:R-:W0:Y:S01]  /*c8a0*/  S2R R11, SR_TID.X ;  /* 0x00000000000b7919 */ /* 0x000e220000002100 */
[----:B-1----:R-:W-:-:S13]  /*c8b0*/  ISETP.NE.AND P0, PT, R9, 0x1, PT ;  /* 0x000000010900780c */ /* 0x002fda0003f05270 */
[----:B------:R-:W1:Y:S08]  /*c8c0*/  @P0 LDC R5, c[0x0][0x450] ;  /* 0x00011400ff050b82 */ /* 0x000e700000000800 */
[----:B---3--:R-:W3:Y:S01]  /*c8d0*/  @P0 LDC R8, c[0x0][0x44c] ;  /* 0x00011300ff080b82 */ /* 0x008ee20000000800 */
[----:B--2---:R-:W-:Y:S02]  /*c8e0*/  IMAD.MOV.U32 R3, RZ, RZ, R0 ;  /* 0x000000ffff037224 */ /* 0x004fe400078e0000 */
[----:B----4-:R-:W-:-:S02]  /*c8f0*/  IMAD R0, R20, UR4, RZ ;  /* 0x0000000414007c24 */ /* 0x010fc4000f8e02ff */
[C---:B------:R-:W-:Y:S01]  /*c900*/  IMAD.WIDE.U32 R2, R18.reuse, UR4, R2 ;  /* 0x0000000412027c25 */ /* 0x040fe2000f8e0002 */
[----:B------:R-:W2:Y:S03]  /*c910*/  S2R R20, SR_TID.X ;  /* 0x0000000000147919 */ /* 0x000ea60000002100 */
[----:B------:R-:W-:Y:S01]  /*c920*/  IMAD R0, R18, UR5, R0 ;  /* 0x0000000512007c24 */ /* 0x000fe2000f8e0200 */
[----:B------:R-:W-:-:S03]  /*c930*/  ULDC.64 UR4, c[0x0][0x2e0] ;  /* 0x0000b80000047ab9 */ /* 0x000fc60000000a00 */
[----:B------:R-:W-:Y:S02]  /*c940*/  IMAD.IADD R3, R3, 0x1, R0 ;  /* 0x0000000103037824 */ /* 0x000fe400078e0200 */
[----:B------:R-:W-:Y:S02]  /*c950*/  IMAD R0, R21, UR4, RZ ;  /* 0x0000000415007c24 */ /* 0x000fe4000f8e02ff */
[----:B------:R-:W4:Y:S01]  /*c960*/  S2R R21, SR_TID.X ;  /* 0x0000000000157919 */ /* 0x000f220000002100 */
[----:B------:R-:W-:-:S04]  /*c970*/  IMAD.WIDE.U32 R2, R4, UR4, R2 ;  /* 0x0000000404027c25 */ /* 0x000fc8000f8e0002 */
[----:B------:R-:W-:Y:S01]  /*c980*/  IMAD R0, R4, UR5, R0 ;  /* 0x0000000504007c24 */ /* 0x000fe2000f8e0200 */
[----:B------:R-:W-:Y:S01]  /*c990*/  ULDC.64 UR4, c[0x0][0x2d0] ;  /* 0x0000b40000047ab9 */ /* 0x000fe20000000a00 */
[----:B------:R-:W1:Y:S02]  /*c9a0*/  @P0 LDC R4, c[0x0][0x44c] ;  /* 0x00011300ff040b82 */ /* 0x000e640000000800 */
[----:B------:R-:W-:Y:S01]  /*c9b0*/  IMAD.IADD R3, R3, 0x1, R0 ;  /* 0x0000000103037824 */ /* 0x000fe200078e0200 */
[----:B--2---:R-:W-:-:S04]  /*c9c0*/  LOP3.LUT R20, R20, 0x7f, RZ, 0xc0, !PT ;  /* 0x0000007f14147812 */ /* 0x004fc800078ec0ff */
[----:B------:R-:W-:Y:S01]  /*c9d0*/  SHF.R.U32.HI R20, RZ, 0x2, R20 ;  /* 0x00000002ff147819 */ /* 0x000fe20000011614 */
[----:B----4-:R-:W-:Y:S02]  /*c9e0*/  IMAD.SHL.U32 R6, R21, 0x20, RZ ;  /* 0x0000002015067824 */ /* 0x010fe400078e00ff */
[----:B0-----:R-:W-:-:S03]  /*c9f0*/  IMAD.SHL.U32 R21, R10, 0x8, RZ ;  /* 0x000000080a157824 */ /* 0x001fc600078e00ff */
[----:B------:R-:W-:Y:S01]  /*ca00*/  LOP3.LUT R6, R20, 0x60, R6, 0xf8, !PT ;  /* 0x0000006014067812 */ /* 0x000fe200078ef806 */
[----:B------:R-:W-:Y:S01]  /*ca10*/  IMAD.SHL.U32 R20, R11, 0x8, RZ ;  /* 0x000000080b147824 */ /* 0x000fe200078e00ff */
[----:B------:R-:W-:-:S03]  /*ca20*/  LOP3.LUT R21, R21, 0x18, RZ, 0xc0, !PT ;  /* 0x0000001815157812 */ /* 0x000fc600078ec0ff */
[----:B------:R-:W-:Y:S01]  /*ca30*/  IMAD R6, R17, 0xc0, R6 ;  /* 0x000000c011067824 */ /* 0x000fe200078e0206 */
[C---:B------:R-:W-:Y:S02]  /*ca40*/  LOP3.LUT R10, R21.reuse, 0x40, RZ, 0xfc, !PT ;  /* 0x00000040150a7812 */ /* 0x040fe400078efcff */
[----:B------:R-:W-:Y:S01]  /*ca50*/  LOP3.LUT R20, R20, 0x18, RZ, 0xc0, !PT ;  /* 0x0000001814147812 */ /* 0x000fe200078ec0ff */
[----:B-1----:R-:W-:Y:S01]  /*ca60*/  @P0 IMAD.HI.U32 R0, R6, R4, RZ ;  /* 0x0000000406000227 */ /* 0x002fe200078e00ff */
[----:B------:R-:W-:-:S03]  /*ca70*/  LOP3.LUT R12, R21, 0x20, RZ, 0xfc, !PT ;  /* 0x00000020150c7812 */ /* 0x000fc600078efcff */
[----:B------:R-:W-:Y:S01]  /*ca80*/  IMAD.MOV.U32 R4, RZ, RZ, R6 ;  /* 0x000000ffff047224 */ /* 0x000fe200078e0006 */
[----:B------:R-:W-:-:S04]  /*ca90*/  @P0 SHF.R.U32.HI R4, RZ, R5, R0 ;  /* 0x00000005ff040219 */ /* 0x000fc80000011600 */
[----:B------:R-:W-:-:S05]  /*caa0*/  SHF.R.S32.HI R0, RZ, 0x1f, R4 ;  /* 0x0000001fff007819 */ /* 0x000fca0000011404 */
        /* <DEDUP_REMOVED lines=14> */
[----:B---3--:R-:W-:Y:S01]  /*cb90*/  @P0 IMAD.HI.U32 R8, R7, R8, RZ ;  /* 0x0000000807080227 */ /* 0x008fe200078e00ff */
[----:B------:R-:W0:Y:S03]  /*cba0*/  @P0 LDC R5, c[0x0][0x450] ;  /* 0x00011400ff050b82 */ /* 0x000e260000000800 */
[----:B------:R-:W-:Y:S01]  /*cbb0*/  IMAD.MOV.U32 R6, RZ, RZ, R7 ;  /* 0x000000ffff067224 */ /* 0x000fe200078e0007 */
[----:B0-----:R-:W-:-:S05]  /*cbc0*/  @P0 SHF.R.U32.HI R6, RZ, R5, R8 ;  /* 0x00000005ff060219 */ /* 0x001fca0000011608 */
        /* <DEDUP_REMOVED lines=8> */
[----:B------:R0:W5:Y:S01]  /*cc50*/  LDL R10, [R1+0x4] ;  /* 0x00000400010a7983 */ /* 0x0001620000100800 */
[----:B------:R-:W-:Y:S02]  /*cc60*/  SHF.R.S32.HI R6, RZ, 0x1f, R5 ;  /* 0x0000001fff067819 */ /* 0x000fe40000011405 */
[----:B------:R-:W-:Y:S01]  /*cc70*/  IMAD.IADD R3, R3, 0x1, R7 ;  /* 0x0000000103037824 */ /* 0x000fe200078e0207 */
[----:B------:R-:W-:Y:S02]  /*cc80*/  ISETP.GE.AND P2, PT, R20, UR4, PT ;  /* 0x0000000414007c0c */ /* 0x000fe4000bf46270 */
[----:B------:R-:W-:Y:S01]  /*cc90*/  IMAD R6, R6, UR6, RZ ;  /* 0x0000000606067c24 */ /* 0x000fe2000f8e02ff */
[----:B------:R-:W-:Y:S01]  /*cca0*/  ISETP.GE.AND P1, PT, R12, UR4, PT ;  /* 0x000000040c007c0c */ /* 0x000fe2000bf26270 */
[----:B------:R-:W-:-:S04]  /*ccb0*/  IMAD.WIDE.U32 R2, R5, UR6, R2 ;  /* 0x0000000605027c25 */ /* 0x000fc8000f8e0002 */
[----:B------:R-:W-:Y:S01]  /*ccc0*/  IMAD R6, R5, UR7, R6 ;  /* 0x0000000705067c24 */ /* 0x000fe2000f8e0206 */
[----:B------:R-:W-:-:S03]  /*ccd0*/  LEA R7, P3, R2, UR8, 0x1 ;  /* 0x0000000802077c11 */ /* 0x000fc6000f8608ff */
[----:B------:R-:W-:Y:S01]  /*cce0*/  IMAD.IADD R6, R3, 0x1, R6 ;  /* 0x0000000103067824 */ /* 0x000fe200078e0206 */
[----:B------:R-:W-:Y:S01]  /*ccf0*/  UMOV UR4, 0xffffffff ;  /* 0xffffffff00047882 */ /* 0x000fe20000000000 */
[----:B------:R-:W-:-:S03]  /*cd00*/  LOP3.LUT R21, R11, 0x7f, RZ, 0xc0, !PT ;  /* 0x0000007f0b157812 */ /* 0x000fc600078ec0ff */
[----:B------:R-:W-:Y:S02]  /*cd10*/  LEA.HI.X R6, R2, UR9, R6, 0x1, P3 ;  /* 0x0000000902067c11 */ /* 0x000fe400098f0c06 */
[----:B------:R-:W-:Y:S01]  /*cd20*/  SHF.R.U32.HI R21, RZ, 0x2, R21 ;  /* 0x00000002ff157819 */ /* 0x000fe20000011615 */
[----:B0-----:R-:W-:Y:S06]  /*cd30*/  BRA.DIV UR4, `(.L_x_237) ;  /* 0x0000003e04d87947 */ /* 0x001fec000b800000 */
[----:B------:R-:W2:Y:S01]  /*cd40*/  LDL.LU R3, [R1+0x2c] ;  /* 0x00002c0001037983 */ /* 0x000ea20000300800 */
[----:B------:R-:W-:-:S03]  /*cd50*/  IMAD R17, R17, 0xc0, R21 ;  /* 0x000000c011117824 */ /* 0x000fc600078e0215 */
[----:B------:R-:W-:Y:S01]  /*cd60*/  SHFL.IDX PT, R2, R4, RZ, 0x1c1f ;  /* 0x001c1fff04027589 */ /* 0x000fe200000e0000 */
[----:B--2---:R-:W-:-:S03]  /*cd70*/  IMAD R5, R3, R9, RZ ;  /* 0x0000000903057224 */ /* 0x004fc600078e02ff */
[----:B------:R-:W0:Y:S02]  /*cd80*/  SHFL.IDX PT, R3, R0, RZ, 0x1c1f ;  /* 0x001c1fff00037589 */ /* 0x000e2400000e0000 */
[----:B------:R-:W-:-:S13]  /*cd90*/  ISETP.GE.AND P4, PT, R17, R5, PT ;  /* 0x000000051100720c */ /* 0x000fda0003f86270 */
[----:B0-----:R-:W-:-:S05]  /*cda0*/  @!P4 LEA R3, P3, R20, R3, 0x1 ;  /* 0x000000031403c211 */ /* 0x001fca00078608ff */
[----:B------:R-:W-:-:S05]  /*cdb0*/  @!P4 IMAD.X R2, RZ, RZ, R2, P3 ;  /* 0x000000ffff02c224 */ /* 0x000fca00018e0602 */
[----:B------:R-:W-:-:S04]  /*cdc0*/  @!P4 LOP3.LUT R3, R3, R2, RZ, 0x3c, !PT ;  /* 0x000000020303c212 */ /* 0x000fc800078e3cff */
[----:B------:R-:W-:-:S04]  /*cdd0*/  @!P4 LOP3.LUT R2, R3, R2, RZ, 0x3c, !PT ;  /* 0x000000020302c212 */ /* 0x000fc800078e3cff */
[----:B------:R-:W-:-:S05]  /*cde0*/  @!P4 LOP3.LUT R3, R3, R2, RZ, 0x3c, !PT ;  /* 0x000000020303c212 */ /* 0x000fca00078e3cff */
[----:B------:R-:W-:Y:S01]  /*cdf0*/  @!PT LDS RZ, [RZ] ;  /* 0x00000000fffff984 */ /* 0x000fe20000000800 */
[----:B-----5:R-:W-:Y:S04]  /*ce00*/  @!P4 LDGSTS.E.BYPASS.LTC128B.128 [R10+0xda00], desc[UR56][R2.64], !P2 ;  /* 0x0da00000020acfae */ /* 0x020fe8000d101d78 */
        /* <DEDUP_REMOVED lines=44> */
[----:B------:R-:W-:Y:S04]  /*d0d0*/  @!P3 LDGSTS.E.BYPASS.LTC128B.128 [R10+0xfa00], desc[UR56][R2.64], !P2 ;  /* 0x0fa00000020abfae */ /* 0x000fe8000d101d78 */
[----:B------:R-:W-:Y:S04]  /*d0e0*/  @!P3 LDGSTS.E.BYPASS.LTC128B.128 [R10+0x12a00], desc[UR56][R2.64+0x40], !P1 ;  /* 0x12a00040020abfae */ /* 0x000fe8000c901d78 */
[----:B------:R0:W-:Y:S04]  /*d0f0*/  @!P3 LDGSTS.E.BYPASS.LTC128B.128 [R10+0x15a00], desc[UR56][R2.64+0x80], !P0 ;  /* 0x15a00080020abfae */ /* 0x0001e8000c101d78 */
[----:B0-----:R0:W1:Y:S02]  /*d100*/  SHFL.IDX PT, R2, R7, 0x1, 0x1c1f ;  /* 0x003c1f0007027f89 */ /* 0x00106400000e0000 */
.L_x_354:
[----:B------:R-:W-:Y:S02]  /*d110*/  VIADD R17, R17, 0xa0 ;  /* 0x000000a011117836 */ /* 0x000fe40000000000 */
[----:B------:R-:W-:-:S03]  /*d120*/  VIADD R0, R22, 0x31c00 ;  /* 0x00031c0016007836 */ /* 0x000fc60000000000 */
[----:B------:R-:W-:-:S13]  /*d130*/  ISETP.GE.AND P3, PT, R17, R5, PT ;  /* 0x000000051100720c */ /* 0x000fda0003f66270 */
[----:B-1----:R-:W-:-:S05]  /*d140*/  @!P3 LEA R2, P4, R20, R2, 0x1 ;  /* 0x000000021402b211 */ /* 0x002fca00078808ff */
[----:B------:R-:W-:-:S05]  /*d150*/  @!P3 IMAD.X R3, RZ, RZ, R6, P4 ;  /* 0x000000ffff03b224 */ /* 0x000fca00020e0606 */
[----:B------:R-:W-:Y:S01]  /*d160*/  @!PT LDS RZ, [RZ] ;  /* 0x00000000fffff984 */ /* 0x000fe20000000800 */
[----:B------:R-:W-:Y:S01]  /*d170*/  @!PT LDS RZ, [RZ] ;  /* 0x00000000fffff984 */ /* 0x000fe20000000800 */
[----:B------:R-:W-:Y:S01]  /*d180*/  @!PT LDS RZ, [RZ] ;  /* 0x00000000fffff984 */ /* 0x000fe20000000800 */
[----:B------:R1:W-:Y:S04]  /*d190*/  @!P3 LDGSTS.E.BYPASS.LTC128B.128 [R10+0x10200], desc[UR56][R2.64], !P2 ;  /* 0x10200000020abfae */ /* 0x0003e8000d101d78 */
[----:B------:R1:W-:Y:S04]  /*d1a0*/  @!P3 LDGSTS.E.BYPASS.LTC128B.128 [R10+0x13200], desc[UR56][R2.64+0x40], !P1 ;  /* 0x13200040020abfae */ /* 0x0003e8000c901d78 */
[----:B------:R1:W-:Y:S01]  /*d1b0*/  @!P3 LDGSTS.E.BYPASS.LTC128B.128 [R10+0x16200], desc[UR56][R2.64+0x80], !P0 ;  /* 0x16200080020abfae */ /* 0x0003e2000c101d78 */
[----:B------:R-:W-:Y:S01]  /*d1c0*/  PLOP3.LUT P0, PT, PT, PT, PT, 0x80, 0x0 ;  /* 0x000000000000781c */ /* 0x000fe20003f0f070 */
[----:B------:R-:W-:-:S12]  /*d1d0*/  NOP ;  /* 0x0000000000007918 */ /* 0x000fd80000000000 */
.L_x_238:
[----:B------:R-:W-:Y:S02]  /*d1e0*/  PLOP3.LUT P1, PT, P1, P0, PT, 0xa2, 0x0 ;  /* 0x000000000000781c */ /* 0x000fe40000f21472 */
[----:B------:R-:W-:-:S08]  /*d1f0*/  @P0 R2UR P1, UR4, R22 ;  /* 0x00000000160402ca */ /* 0x000fd00000020000 */
[----:B------:R-:W-:-:S05]  /*d200*/  @P0 PLOP3.LUT P0, PT, P1, PT, PT, 0x80, 0x0 ;  /* 0x000000000000081c */ /* 0x000fca0000f0f070 */
[----:B------:R-:W-:Y:S01]  /*d210*/  @!P1 SYNCS.ARRIVE.TRANS64.RED.A0T1 RZ, [UR4+0x31c00], RZ ;  /* 0x031c00ffffff99a7 */ /* 0x000fe20008200404 */
[----:B------:R-:W-:Y:S07]  /*d220*/  @!P1 ARRIVES.LDGSTSBAR.64.TRANSCNT [UR4+0x31c00] ;  /* 0x031c0000ff0099b0 */ /* 0x000fee0008000a84 */
[----:B------:R-:W-:Y:S05]  /*d230*/  @P0 BRA.U.ANY `(.L_x_238) ;  /* 0xfffffffd00e80947 */ /* 0x000fea000393ffff */
[----:B-1----:R-:W2:Y:S02]  /*d240*/  LDL.LU R3, [R1+0x30] ;  /* 0x0000300001037983 */ /* 0x002ea40000300800 */
[----:B--2---:R-:W-:-:S05]  /*d250*/  VIADD R3, R3, 0x1 ;  /* 0x0000000103037836 */ /* 0x004fca0000000000 */
[----:B------:R-:W-:Y:S01]  /*d260*/  LEA.HI R2, R3, R3, RZ, 0x1 ;  /* 0x0000000303027211 */ /* 0x000fe200078f08ff */
[----:B------:R1:W-:Y:S03]  /*d270*/  STL [R1+0x30], R3 ;  /* 0x0000300301007387 */ /* 0x0003e60000100800 */
[----:B------:R-:W-:-:S05]  /*d280*/  LOP3.LUT R2, R2, 0xfffffffe, RZ, 0xc0, !PT ;  /* 0xfffffffe02027812 */ /* 0x000fca00078ec0ff */
[----:B------:R-:W-:-:S05]  /*d290*/  IMAD.IADD R2, R3, 0x1, -R2 ;  /* 0x0000000103027824 */ /* 0x000fca00078e0a02 */
[----:B-1----:R-:W-:Y:S01]  /*d2a0*/  SHF.L.U32 R3, R2, 0x1f, RZ ;  /* 0x0000001f02037819 */ /* 0x002fe200000006ff */
[----:B------:R-:W-:Y:S01]  /*d2b0*/  NOP ;  /* 0x0000000000007918 */ /* 0x000fe20000000000 */
[----:B------:R-:W2:Y:S01]  /*d2c0*/  LDL.LU R4, [R1+0x28] ;  /* 0x0000280001047983 */ /* 0x000ea20000300800 */
[----:B------:R1:W-:Y:S01]  /*d2d0*/  SYNCS.ARRIVE.TRANS64.A1T0 RZ, [R22+URZ+0x31c00], RZ ;  /* 0x031c00ff16ff79a7 */ /* 0x0003e2000810003f */
[----:B------:R-:W-:Y:S01]  /*d2e0*/  BSSY B0, `(.L_x_239) ;  /* 0x0000004000007945 */ /* 0x000fe20003800000 */
[----:B------:R-:W3:Y:S01]  /*d2f0*/  SYNCS.PHASECHK.TRANS64.TRYWAIT P0, [R22+URZ+0x31c20], R3 ;  /* 0x031c2003160075a7 */ /* 0x000ee2000800017f */
[----:B--2---:R-:W-:Y:S02]  /*d300*/  ISETP.GE.AND P1, PT, R4, 0x91, PT ;  /* 0x000000910400780c */ /* 0x004fe40003f26270 */
[----:B-1-3--:R-:W-:Y:S11]  /*d310*/  @!P0 BRA `(.L_x_240) ;  /* 0x0000004000708947 */ /* 0x00aff60003800000 */
.L_x_355:
[----:B------:R-:W-:Y:S05]  /*d320*/  BSYNC B0 ;  /* 0x0000000000007941 */ /* 0x000fea0003800000 */
.L_x_239:
[----:B------:R-:W-:Y:S04]  /*d330*/  BSSY B0, `(.L_x_241) ;  /* 0x0000227000007945 */ /* 0x000fe80003800000 */
[----:B------:R-:W-:Y:S05]  /*d340*/  @!P1 BRA `(.L_x_242) ;  /* 0x0000002000949947 */ /* 0x000fea0003800000 */
[----:B------:R-:W0:Y:S01]  /*d350*/  LDL R4, [R1+0x10] ;  /* 0x0000100001047983 */ /* 0x000e220000100800 */
[----:B------:R-:W-:Y:S01]  /*d360*/  IMAD.MOV.U32 R2, RZ, RZ, 0x1 ;  /* 0x00000001ff027424 */ /* 0x000fe200078e00ff */
[----:B------:R-:W-:Y:S01]  /*d370*/  BSSY B2, `(.L_x_243) ;  /* 0x00000bc000027945 */ /* 0x000fe20003800000 */
[----:B0-----:R-:W-:Y:S02]  /*d380*/  IMAD.MOV R7, RZ, RZ, -R4 ;  /* 0x000000ffff077224 */ /* 0x001fe400078e0a04 */
[----:B------:R-:W-:-:S03]  /*d390*/  VIADD R6, R4, 0xfffffffe ;  /* 0xfffffffe04067836 */ /* 0x000fc60000000000 */
[----:B------:R-:W-:-:S05]  /*d3a0*/  VIADDMNMX R7, R7, R2, 0xffffffff, !PT ;  /* 0xffffffff07077446 */ /* 0x000fca0007800102 */
[----:B------:R-:W-:-:S05]  /*d3b0*/  IMAD.IADD R2, R4, 0x1, R7 ;  /* 0x0000000104027824 */ /* 0x000fca00078e0207 */
[----:B------:R-:W-:-:S04]  /*d3c0*/  LOP3.LUT R2, R2, 0x1, RZ, 0xc0, !PT ;  /* 0x0000000102027812 */ /* 0x000fc800078ec0ff */
[----:B------:R-:W-:-:S13]  /*d3d0*/  ISETP.NE.U32.AND P0, PT, R2, 0x1, PT ;  /* 0x000000010200780c */ /* 0x000fda0003f05070 */
        /* <DEDUP_REMOVED lines=9> */
[----:B------:R-:W-:Y:S01]  /*d470*/  ULDC.64 UR4, c[0x0][0x418] ;  /* 0x0001060000047ab9 */ /* 0x000fe20000000a00 */
[----:B------:R-:W-:Y:S01]  /*d480*/  IMAD.MOV.U32 R5, RZ, RZ, R24 ;  /* 0x000000ffff057224 */ /* 0x000fe200078e0018 */
[----:B------:R-:W-:-:S04]  /*d490*/  ISETP.NE.U32.AND P0, PT, RZ, UR4, PT ;  /* 0x00000004ff007c0c */ /* 0x000fc8000bf05070 */
[----:B------:R-:W-:-:S13]  /*d4a0*/  ISETP.NE.AND.EX P0, PT, RZ, UR5, PT, P0 ;  /* 0x00000005ff007c0c */ /* 0x000fda000bf05300 */
[----:B------:R-:W-:Y:S05]  /*d4b0*/  @!P0 BRA `(.L_x_247) ;  /* 0x0000000000488947 */ /* 0x000fea0003800000 */
[----:B------:R-:W2:Y:S01]  /*d4c0*/  LDL R10, [R1] ;  /* 0x00000000010a7983 */ /* 0x000ea20000100800 */
[----:B------:R-:W0:Y:S01]  /*d4d0*/  LDC R5, c[0x0][0x43c] ;  /* 0x00010f00ff057b82 */ /* 0x000e220000000800 */
[----:B------:R-:W-:Y:S01]  /*d4e0*/  ULDC.64 UR6, c[0x0][0x428] ;  /* 0x00010a0000067ab9 */ /* 0x000fe20000000a00 */
[----:B0-----:R-:W-:-:S13]  /*d4f0*/  ISETP.NE.AND P0, PT, R5, 0x1, PT ;  /* 0x000000010500780c */ /* 0x001fda0003f05270 */
[----:B-1----:R-:W0:Y:S02]  /*d500*/  @P0 LDC.64 R2, c[0x0][0x440] ;  /* 0x00011000ff020b82 */ /* 0x002e240000000a00 */
[----:B0-----:R-:W-:-:S04]  /*d510*/  @P0 IMAD.HI.U32 R4, R6, R2, RZ ;  /* 0x0000000206040227 */ /* 0x001fc800078e00ff */
[----:B------:R-:W-:Y:S01]  /*d520*/  IMAD.MOV.U32 R2, RZ, RZ, R6 ;  /* 0x000000ffff027224 */ /* 0x000fe200078e0006 */
[----:B------:R-:W-:-:S05]  /*d530*/  @P0 SHF.R.U32.HI R2, RZ, R3, R4 ;  /* 0x00000003ff020219 */ /* 0x000fca0000011604 */
[----:B------:R-:W-:-:S04]  /*d540*/  IMAD.MOV R3, RZ, RZ, -R2 ;  /* 0x000000ffff037224 */ /* 0x000fc800078e0a02 */
[----:B------:R-:W-:Y:S01]  /*d550*/  IMAD R6, R5, R3, R6 ;  /* 0x0000000305067224 */ /* 0x000fe200078e0206 */
[----:B------:R-:W-:-:S03]  /*d560*/  SHF.R.S32.HI R3, RZ, 0x1f, R2 ;  /* 0x0000001fff037819 */ /* 0x000fc60000011402 */
[----:B------:R-:W-:-:S04]  /*d570*/  IMAD.WIDE.U32 R2, R25, UR6, R2 ;  /* 0x0000000619027c25 */ /* 0x000fc8000f8e0002 */
[----:B--2---:R-:W-:-:S04]  /*d580*/  IMAD R4, R10, UR6, RZ ;  /* 0x000000060a047c24 */ /* 0x004fc8000f8e02ff */
[----:B------:R-:W-:-:S04]  /*d590*/  IMAD R4, R25, UR7, R4 ;  /* 0x0000000719047c24 */ /* 0x000fc8000f8e0204 */
[----:B------:R-:W-:Y:S01]  /*d5a0*/  IMAD.IADD R3, R4, 0x1, R3 ;  /* 0x0000000104037824 */ /* 0x000fe200078e0203 */
[----:B------:R-:W-:-:S04]  /*d5b0*/  LEA R4, P0, R2, UR4, 0x2 ;  /* 0x0000000402047c11 */ /* 0x000fc8000f8010ff */
[----:B------:R-:W-:-:S06]  /*d5c0*/  LEA.HI.X R5, R2, UR5, R3, 0x2, P0 ;  /* 0x0000000502057c11 */ /* 0x000fcc00080f1403 */
[----:B------:R0:W5:Y:S03]  /*d5d0*/  LDG.E R5, desc[UR56][R4.64] ;  /* 0x0000003804057981 */ /* 0x000166000c1e1900 */
.L_x_247:
[----:B-1----:R-:W-:Y:S01]  /*d5e0*/  IMAD R3, R8, 0x8, R22 ;  /* 0x0000000808037824 */ /* 0x002fe200078e0216 */
[----:B------:R-:W-:Y:S01]  /*d5f0*/  SHF.L.U32 R2, R9, 0x1f, RZ ;  /* 0x0000001f09027819 */ /* 0x000fe200000006ff */
[----:B------:R-:W-:Y:S03]  /*d600*/  BSSY B3, `(.L_x_248) ;  /* 0x0000003000037945 */ /* 0x000fe60003800000 */
[----:B------:R-:W1:Y:S02]  /*d610*/  SYNCS.PHASECHK.TRANS64.TRYWAIT P0, [R3+URZ+0x31c40], R2 ;  /* 0x031c4002030075a7 */ /* 0x000e64000800017f */
[----:B-1----:R-:W-:Y:S05]  /*d620*/  @!P0 BRA `(.L_x_249) ;  /* 0x0000003c00c08947 */ /* 0x002fea0003800000 */
.L_x_356:
[----:B------:R-:W-:Y:S05]  /*d630*/  BSYNC B3 ;  /* 0x0000000000037941 */ /* 0x000fea0003800000 */
.L_x_248:
        /* <DEDUP_REMOVED lines=12> */
.L_x_251:
[----:B------:R-:W-:Y:S05]  /*d700*/  BSYNC B3 ;  /* 0x0000000000037941 */ /* 0x000fea0003800000 */
.L_x_250:
[----:B------:R-:W-:Y:S01]  /*d710*/  IMAD.MOV.U32 R11, RZ, RZ, RZ ;  /* 0x000000ffff0b7224 */ /* 0x000fe200078e00ff */
[----:B------:R-:W-:Y:S01]  /*d720*/  UIADD3 UR4, UP0, UR38, 0x370, URZ ;  /* 0x0000037026047890 */ /* 0x000fe2000ff1e03f */
[----:B------:R-:W-:Y:S01]  /*d730*/  IMAD R4, R8, 0x6c00, R22 ;  /* 0x00006c0008047824 */ /* 0x000fe200078e0216 */
[----:B------:R-:W-:Y:S01]  /*d740*/  PLOP3.LUT P0, PT, PT, PT, PT, 0x80, 0x0 ;  /* 0x000000000000781c */ /* 0x000fe20003f0f070 */
[----:B-1----:R-:W-:Y:S01]  /*d750*/  VIADD R3, R3, 0x31c30 ;  /* 0x00031c3003037836 */ /* 0x002fe20000000000 */
[----:B------:R-:W-:Y:S01]  /*d760*/  R2UR UR10, R11 ;  /* 0x000000000b0a72ca */ /* 0x000fe200000e0000 */
[----:B------:R-:W-:Y:S01]  /*d770*/  IMAD R2, R6, 0x90, R28 ;  /* 0x0000009006027824 */ /* 0x000fe200078e021c */
[----:B------:R-:W-:Y:S01]  /*d780*/  UIADD3.X UR5, URZ, UR39, URZ, UP0, !UPT ;  /* 0x000000273f057290 */ /* 0x000fe200087fe43f */
[----:B------:R-:W-:Y:S01]  /*d790*/  VIADD R10, R4, 0x16a00 ;  /* 0x00016a00040a7836 */ /* 0x000fe20000000000 */
[----:B------:R-:W-:Y:S01]  /*d7a0*/  UMOV UR6, 0x0 ;  /* 0x0000000000067882 */ /* 0x000fe20000000000 */
[----:B------:R-:W-:-:S10]  /*d7b0*/  UMOV UR7, 0x14f00000 ;  /* 0x14f0000000077882 */ /* 0x000fd40000000000 */
.L_x_252:
        /* <DEDUP_REMOVED lines=16> */
.L_x_253:
        /* <DEDUP_REMOVED lines=16> */
.L_x_254:
        /* <DEDUP_REMOVED lines=15> */
.L_x_357:
[----:B------:R-:W-:Y:S05]  /*dab0*/  BSYNC B3 ;  /* 0x0000000000037941 */ /* 0x000fea0003800000 */
.L_x_255:
[----:B------:R-:W-:Y:S01]  /*dac0*/  BSSY B3, `(.L_x_257) ;  /* 0x000000c000037945 */ /* 0x000fe20003800000 */
[----:B------:R-:W-:Y:S02]  /*dad0*/  IMAD.MOV.U32 R12, RZ, RZ, 0x0 ;  /* 0x00000000ff0c7424 */ /* 0x000fe400078e00ff */
[----:B------:R-:W-:Y:S01]  /*dae0*/  IMAD.MOV.U32 R13, RZ, RZ, 0x14f00000 ;  /* 0x14f00000ff0d7424 */ /* 0x000fe200078e00ff */
[----:B------:R-:W-:Y:S06]  /*daf0*/  @P1 BRA `(.L_x_258) ;  /* 0x0000000000201947 */ /* 0x000fec0003800000 */
[----:B------:R-:W1:Y:S01]  /*db00*/  S2R R4, SR_TID.X ;  /* 0x0000000000047919 */ /* 0x000e620000002100 */
[----:B0-----:R-:W-:Y:S02]  /*db10*/  IMAD R2, R23, 0x8, R22 ;  /* 0x0000000817027824 */ /* 0x001fe400078e0216 */
[----:B------:R-:W-:-:S04]  /*db20*/  IMAD.MOV.U32 R3, RZ, RZ, 0x6c00 ;  /* 0x00006c00ff037424 */ /* 0x000fc800078e00ff */
[----:B------:R2:W-:Y:S01]  /*db30*/  SYNCS.ARRIVE.TRANS64 RZ, [R2+URZ+0x31c50], R3 ;  /* 0x031c500302ff79a7 */ /* 0x0005e2000800003f */
[----:B-1----:R-:W-:-:S04]  /*db40*/  LOP3.LUT R4, R4, 0x1f, RZ, 0xc0, !PT ;  /* 0x0000001f04047812 */ /* 0x002fc800078ec0ff */
[----:B------:R-:W-:-:S13]  /*db50*/  ISETP.NE.AND P0, PT, R4, RZ, PT ;  /* 0x000000ff0400720c */ /* 0x000fda0003f05270 */
[----:B--2---:R-:W-:Y:S05]  /*db60*/  @!P0 BRA `(.L_x_258) ;  /* 0x0000000000048947 */ /* 0x004fea0003800000 */
[----:B------:R-:W-:Y:S01]  /*db70*/  BPT.TRAP 0x1 ;  /* 0x000000040000795c */ /* 0x000fe20000300000 */
.L_x_258:
[----:B------:R-:W-:Y:S05]  /*db80*/  BSYNC B3 ;  /* 0x0000000000037941 */ /* 0x000fea0003800000 */
.L_x_257:
[----:B------:R-:W-:Y:S01]  /*db90*/  R2UR UR10, R11 ;  /* 0x000000000b0a72ca */ /* 0x000fe200000e0000 */
[C-C-:B0-----:R-:W-:Y:S01]  /*dba0*/  IMAD R2, R23.reuse, 0x8, R22.reuse ;  /* 0x0000000817027824 */ /* 0x141fe200078e0216 */
[----:B------:R-:W-:Y:S01]  /*dbb0*/  R2UR UR6, R12 ;  /* 0x000000000c0672ca */ /* 0x000fe200000e0000 */
[----:B------:R-:W-:Y:S01]  /*dbc0*/  IMAD R3, R23, 0x6c00, R22 ;  /* 0x00006c0017037824 */ /* 0x000fe200078e0216 */
[----:B------:R-:W-:Y:S01]  /*dbd0*/  R2UR UR7, R13 ;  /* 0x000000000d0772ca */ /* 0x000fe200000e0000 */
[----:B------:R-:W-:Y:S01]  /*dbe0*/  UIADD3 UR4, UP0, UR38, 0x470, URZ ;  /* 0x0000047026047890 */ /* 0x000fe2000ff1e03f */
[----:B------:R-:W-:Y:S01]  /*dbf0*/  PLOP3.LUT P0, PT, PT, PT, PT, 0x80, 0x0 ;  /* 0x000000000000781c */ /* 0x000fe20003f0f070 */
[----:B------:R-:W-:Y:S02]  /*dc00*/  IMAD R4, R27, 0x90, R28 ;  /* 0x000000901b047824 */ /* 0x000fe400078e021c */
[----:B------:R-:W-:Y:S01]  /*dc10*/  VIADD R2, R2, 0x31c50 ;  /* 0x00031c5002027836 */ /* 0x000fe20000000000 */
[----:B------:R-:W-:Y:S01]  /*dc20*/  UIADD3.X UR5, URZ, UR39, URZ, UP0, !UPT ;  /* 0x000000273f057290 */ /* 0x000fe200087fe43f */
[----:B------:R-:W-:-:S11]  /*dc30*/  VIADD R10, R3, 0x200 ;  /* 0x00000200030a7836 */ /* 0x000fd60000000000 */
.L_x_259:
        /* <DEDUP_REMOVED lines=15> */
.L_x_260:
        /* <DEDUP_REMOVED lines=15> */
.L_x_261:
        /* <DEDUP_REMOVED lines=12> */
.L_x_246:
[----:B------:R-:W-:Y:S05]  /*dee0*/  BSYNC B1 ;  /* 0x0000000000017941 */ /* 0x000fea0003800000 */
.L_x_245:
[----:B------:R-:W2:Y:S01]  /*def0*/  LDL.LU R2, [R1+0x10] ;  /* 0x0000100001027983 */ /* 0x000ea20000300800 */
[----:B------:R-:W-:Y:S02]  /*df00*/  IMAD.MOV.U32 R23, RZ, RZ, R8 ;  /* 0x000000ffff177224 */ /* 0x000fe400078e0008 */
[----:B------:R-:W-:Y:S02]  /*df10*/  IMAD.MOV.U32 R26, RZ, RZ, R9 ;  /* 0x000000ffff1a7224 */ /* 0x000fe400078e0009 */
[----:B--2---:R-:W-:-:S07]  /*df20*/  VIADD R6, R2, 0xfffffffd ;  /* 0xfffffffd02067836 */ /* 0x004fce0000000000 */
.L_x_244:
[----:B------:R-:W-:Y:S05]  /*df30*/  BSYNC B2 ;  /* 0x0000000000027941 */ /* 0x000fea0003800000 */
.L_x_243:
[----:B------:R-:W2:Y:S01]  /*df40*/  LDL.LU R2, [R1+0xc] ;  /* 0x00000c0001027983 */ /* 0x000ea20000300800 */
[----:B------:R-:W-:-:S05]  /*df50*/  IMAD.MOV R7, RZ, RZ, -R7 ;  /* 0x000000ffff077224 */ /* 0x000fca00078e0a07 */
[----:B--2---:R-:W-:-:S13]  /*df60*/  ISETP.NE.AND P0, PT, R2, R7, PT ;  /* 0x000000070200720c */ /* 0x004fda0003f05270 */
[----:B------:R-:W-:Y:S05]  /*df70*/  @!P0 BRA `(.L_x_242) ;  /* 0x0000001400888947 */ /* 0x000fea0003800000 */
[----:B------:R-:W-:-:S07]  /*df80*/  IMAD.MOV.U32 R4, RZ, RZ, R24 ;  /* 0x000000ffff047224 */ /* 0x000fce00078e0018 */
.L_x_296:
[----:B------:R-:W-:Y:S01]  /*df90*/  LOP3.LUT P1, RZ, R29, 0x1, RZ, 0xc0, !PT ;  /* 0x000000011dff7812 */ /* 0x000fe2000782c0ff */
[----:B------:R-:W-:Y:S01]  /*dfa0*/  VIADD R7, R23, 0x1 ;  /* 0x0000000117077836 */ /* 0x000fe20000000000 */
[----:B------:R-:W-:Y:S05]  /*dfb0*/  YIELD ;  /* 0x0000000000007946 */ /* 0x000fea0003800000 */
[----:B------:R-:W-:Y:S01]  /*dfc0*/  ISETP.NE.AND P0, PT, R7, 0x2, PT ;  /* 0x000000020700780c */ /* 0x000fe20003f05270 */
[----:B------:R-:W-:Y:S03]  /*dfd0*/  BSSY B1, `(.L_x_262) ;  /* 0x00000aa000017945 */ /* 0x000fe60003800000 */
[----:B-1----:R-:W-:-:S02]  /*dfe0*/  SEL R3, RZ, 0x1, P0 ;  /* 0x00000001ff037807 */ /* 0x002fc40000000000 */
        /* <DEDUP_REMOVED lines=24> */
[----:B------:R-:W-:-:S05]  /*e170*/  LEA.HI.X R5, R2, UR5, R3, 0x2, P0 ;  /* 0x0000000502057c11 */ /* 0x000fca00080f1403 */
[----:B------:R0:W5:Y:S04]  /*e180*/  LDG.E R4, desc[UR56][R4.64] ;  /* 0x0000003804047981 */ /* 0x000168000c1e1900 */
.L_x_264:
[----:B------:R-:W-:Y:S01]  /*e190*/  IMAD R3, R7, 0x8, R22 ;  /* 0x0000000807037824 */ /* 0x000fe200078e0216 */
[----:B------:R-:W-:Y:S01]  /*e1a0*/  SHF.L.U32 R2, R8, 0x1f, RZ ;  /* 0x0000001f08027819 */ /* 0x000fe200000006ff */
[----:B------:R-:W-:Y:S03]  /*e1b0*/  BSSY B2, `(.L_x_265) ;  /* 0x0000003000027945 */ /* 0x000fe60003800000 */
[----:B------:R-:W1:Y:S02]  /*e1c0*/  SYNCS.PHASECHK.TRANS64.TRYWAIT P0, [R3+URZ+0x31c40], R2 ;  /* 0x031c4002030075a7 */ /* 0x000e64000800017f */
[----:B-1----:R-:W-:Y:S05]  /*e1d0*/  @!P0 BRA `(.L_x_266) ;  /* 0x0000003000fc8947 */ /* 0x002fea0003800000 */
.L_x_358:
[----:B------:R-:W-:Y:S05]  /*e1e0*/  BSYNC B2 ;  /* 0x0000000000027941 */ /* 0x000fea0003800000 */
.L_x_265:
        /* <DEDUP_REMOVED lines=12> */
.L_x_268:
[----:B------:R-:W-:Y:S05]  /*e2b0*/  BSYNC B2 ;  /* 0x0000000000027941 */ /* 0x000fea0003800000 */
.L_x_267:
        /* <DEDUP_REMOVED lines=11> */
.L_x_269:
        /* <DEDUP_REMOVED lines=16> */
.L_x_270:
        /* <DEDUP_REMOVED lines=16> */
.L_x_271:
        /* <DEDUP_REMOVED lines=15> */
.L_x_359:
[----:B------:R-:W-:Y:S05]  /*e660*/  BSYNC B2 ;  /* 0x0000000000027941 */ /* 0x000fea0003800000 */
.L_x_272:
        /* <DEDUP_REMOVED lines=11> */
.L_x_275:
[----:B------:R-:W-:Y:S05]  /*e720*/  BSYNC B2 ;  /* 0x0000000000027941 */ /* 0x000fea0003800000 */
.L_x_274:
[----:B------:R-:W-:Y:S01]  /*e730*/  R2UR UR6, R2 ;  /* 0x00000000020672ca */ /* 0x000fe200000e0000 */
[----:B------:R-:W-:Y:S01]  /*e740*/  IMAD R23, R23, 0x6c00, R22 ;  /* 0x00006c0017177824 */ /* 0x000fe200078e0216 */
[----:B------:R-:W-:Y:S01]  /*e750*/  R2UR UR7, R3 ;  /* 0x00000000030772ca */ /* 0x000fe200000e0000 */
[----:B------:R-:W-:Y:S01]  /*e760*/  UIADD3 UR4, UP0, UR38, 0x470, URZ ;  /* 0x0000047026047890 */ /* 0x000fe2000ff1e03f */
[----:B------:R-:W-:Y:S01]  /*e770*/  R2UR UR10, R5 ;  /* 0x00000000050a72ca */ /* 0x000fe200000e0000 */
[----:B------:R-:W-:Y:S01]  /*e780*/  IMAD R5, R27, 0x90, R28 ;  /* 0x000000901b057824 */ /* 0x000fe200078e021c */
[----:B------:R-:W-:Y:S01]  /*e790*/  PLOP3.LUT P0, PT, PT, PT, PT, 0x80, 0x0 ;  /* 0x000000000000781c */ /* 0x000fe20003f0f070 */
[----:B0-----:R-:W-:Y:S01]  /*e7a0*/  VIADD R12, R12, 0x50 ;  /* 0x000000500c0c7836 */ /* 0x001fe20000000000 */
[----:B------:R-:W-:Y:S01]  /*e7b0*/  UIADD3.X UR5, URZ, UR39, URZ, UP0, !UPT ;  /* 0x000000273f057290 */ /* 0x000fe200087fe43f */
[----:B------:R-:W-:-:S11]  /*e7c0*/  VIADD R13, R23, 0x200 ;  /* 0x00000200170d7836 */ /* 0x000fd60000000000 */
.L_x_276:
        /* <DEDUP_REMOVED lines=15> */
.L_x_277:
        /* <DEDUP_REMOVED lines=15> */
.L_x_278:
        /* <DEDUP_REMOVED lines=12> */
.L_x_263:
[----:B------:R-:W-:Y:S05]  /*ea70*/  BSYNC B1 ;  /* 0x0000000000017941 */ /* 0x000fea0003800000 */
.L_x_262:
        /* <DEDUP_REMOVED lines=9> */
[----:B------:R-:W-:Y:S01]  /*eb10*/  VIADD R9, R6, 0xffffffff ;  /* 0xffffffff06097836 */ /* 0x000fe20000000000 */
        /* <DEDUP_REMOVED lines=21> */
.L_x_281:
[----:B------:R-:W-:Y:S01]  /*ec70*/  IMAD R2, R23, 0x8, R22 ;  /* 0x0000000817027824 */ /* 0x000fe200078e0216 */
[----:B------:R-:W-:Y:S01]  /*ec80*/  SHF.L.U32 R3, R26, 0x1f, RZ ;  /* 0x0000001f1a037819 */ /* 0x000fe200000006ff */
[----:B------:R-:W-:Y:S03]  /*ec90*/  BSSY B2, `(.L_x_282) ;  /* 0x0000003000027945 */ /* 0x000fe60003800000 */
[----:B------:R-:W1:Y:S02]  /*eca0*/  SYNCS.PHASECHK.TRANS64.TRYWAIT P0, [R2+URZ+0x31c40], R3 ;  /* 0x031c4003020075a7 */ /* 0x000e64000800017f */
[----:B-1----:R-:W-:Y:S05]  /*ecb0*/  @!P0 BRA `(.L_x_283) ;  /* 0x00000028006c8947 */ /* 0x002fea0003800000 */
.L_x_360:
[----:B------:R-:W-:Y:S05]  /*ecc0*/  BSYNC B2 ;  /* 0x0000000000027941 */ /* 0x000fea0003800000 */
.L_x_282:
        /* <DEDUP_REMOVED lines=12> */
.L_x_285:
[----:B------:R-:W-:Y:S05]  /*ed90*/  BSYNC B2 ;  /* 0x0000000000027941 */ /* 0x000fea0003800000 */
.L_x_284:
        /* <DEDUP_REMOVED lines=8> */
[----:B------:R-:W-:Y:S01]  /*ee20*/  IMAD R2, R9, 0x90, R28 ;  /* 0x0000009009027824 */ /* 0x000fe200078e021c */
[----:B------:R-:W-:Y:S01]  /*ee30*/  UMOV UR6, 0x0 ;  /* 0x0000000000067882 */ /* 0x000fe20000000000 */
[----:B------:R-:W-:Y:S01]  /*ee40*/  VIADD R10, R12, 0x16a00 ;  /* 0x00016a000c0a7836 */ /* 0x000fe20000000000 */
[----:B------:R-:W-:-:S09]  /*ee50*/  UMOV UR7, 0x14f00000 ;  /* 0x14f0000000077882 */ /* 0x000fd20000000000 */
.L_x_286:
        /* <DEDUP_REMOVED lines=16> */
.L_x_287:
        /* <DEDUP_REMOVED lines=16> */
.L_x_288:
        /* <DEDUP_REMOVED lines=15> */
.L_x_361:
[----:B------:R-:W-:Y:S05]  /*f150*/  BSYNC B2 ;  /* 0x0000000000027941 */ /* 0x000fea0003800000 */
.L_x_289:
        /* <DEDUP_REMOVED lines=11> */
.L_x_292:
[----:B------:R-:W-:Y:S05]  /*f210*/  BSYNC B2 ;  /* 0x0000000000027941 */ /* 0x000fea0003800000 */
.L_x_291:
[----:B------:R-:W-:Y:S01]  /*f220*/  R2UR UR6, R2 ;  /* 0x00000000020672ca */ /* 0x000fe200000e0000 */
[----:B------:R-:W-:Y:S01]  /*f230*/  IMAD R7, R7, 0x6c00, R22 ;  /* 0x00006c0007077824 */ /* 0x000fe200078e0216 */
[----:B------:R-:W-:Y:S01]  /*f240*/  R2UR UR7, R3 ;  /* 0x00000000030772ca */ /* 0x000fe200000e0000 */
[----:B------:R-:W-:Y:S01]  /*f250*/  UIADD3 UR4, UP0, UR38, 0x470, URZ ;  /* 0x0000047026047890 */ /* 0x000fe2000ff1e03f */
[----:B------:R-:W-:Y:S01]  /*f260*/  R2UR UR10, R5 ;  /* 0x00000000050a72ca */ /* 0x000fe200000e0000 */
[----:B------:R-:W-:Y:S01]  /*f270*/  IMAD R5, R27, 0x90, R28 ;  /* 0x000000901b057824 */ /* 0x000fe200078e021c */
[----:B------:R-:W-:Y:S01]  /*f280*/  PLOP3.LUT P0, PT, PT, PT, PT, 0x80, 0x0 ;  /* 0x000000000000781c */ /* 0x000fe20003f0f070 */
[----:B------:R-:W-:Y:S01]  /*f290*/  VIADD R8, R8, 0x50 ;  /* 0x0000005008087836 */ /* 0x000fe20000000000 */
[----:B------:R-:W-:Y:S01]  /*f2a0*/  UIADD3.X UR5, URZ, UR39, URZ, UP0, !UPT ;  /* 0x000000273f057290 */ /* 0x000fe200087fe43f */
[----:B------:R-:W-:-:S11]  /*f2b0*/  VIADD R12, R7, 0x200 ;  /* 0x00000200070c7836 */ /* 0x000fd60000000000 */
.L_x_293:
        /* <DEDUP_REMOVED lines=15> */
.L_x_294:
        /* <DEDUP_REMOVED lines=15> */
.L_x_295:
        /* <DEDUP_REMOVED lines=12> */
.L_x_280:
[----:B------:R-:W-:Y:S05]  /*f560*/  BSYNC B1 ;  /* 0x0000000000017941 */ /* 0x000fea0003800000 */
.L_x_279:
[C---:B------:R-:W-:Y:S01]  /*f570*/  ISETP.GT.AND P0, PT, R6.reuse, 0x1, PT ;  /* 0x000000010600780c */ /* 0x040fe20003f04270 */
[----:B------:R-:W-:-:S12]  /*f580*/  VIADD R6, R6, 0xfffffffe ;  /* 0xfffffffe06067836 */ /* 0x000fd80000000000 */
[----:B------:R-:W-:Y:S05]  /*f590*/  @P0 BRA `(.L_x_296) ;  /* 0xffffffe8007c0947 */ /* 0x000fea000383ffff */
.L_x_242:
[----:B------:R-:W-:Y:S05]  /*f5a0*/  BSYNC B0 ;  /* 0x0000000000007941 */ /* 0x000fea0003800000 */
.L_x_241:
[----:B------:R-:W2:Y:S01]  /*f5b0*/  S2R R2, SR_TID.X ;  /* 0x0000000000027919 */ /* 0x000ea20000002100 */
[----:B------:R-:W-:Y:S01]  /*f5c0*/  BSSY B0, `(.L_x_297) ;  /* 0x0000010000007945 */ /* 0x000fe20003800000 */
[----:B--2---:R-:W-:-:S04]  /*f5d0*/  LOP3.LUT R8, R2, 0x7f, RZ, 0xc0, !PT ;  /* 0x0000007f02087812 */ /* 0x004fc800078ec0ff */
[----:B------:R-:W-:-:S13]  /*f5e0*/  ISETP.NE.AND P0, PT, R8, RZ, PT ;  /* 0x000000ff0800720c */ /* 0x000fda0003f05270 */
[----:B------:R-:W-:Y:S05]  /*f5f0*/  @P0 BRA `(.L_x_298) ;  /* 0x0000000000300947 */ /* 0x000fea0003800000 */
[----:B------:R-:W2:Y:S01]  /*f600*/  S2R R5, SR_LANEID ;  /* 0x0000000000057919 */ /* 0x000ea20000000000 */
[----:B------:R-:W-:Y:S01]  /*f610*/  VOTEU.ANY UR4, UPT, PT ;  /* 0x0000000000047886 */ /* 0x000fe200038e0100 */
[----:B-1----:R-:W1:Y:S01]  /*f620*/  LDC.64 R2, c[0x0][0xc60] ;  /* 0x00031800ff027b82 */ /* 0x002e620000000a00 */
[----:B------:R-:W2:Y:S02]  /*f630*/  FLO.U32 R0, UR4 ;  /* 0x0000000400007d00 */ /* 0x000ea400080e0000 */
[----:B--2---:R-:W-:-:S06]  /*f640*/  ISETP.EQ.U32.AND P0, PT, R0, R5, PT ;  /* 0x000000050000720c */ /* 0x004fcc0003f02070 */
[----:B------:R-:W1:Y:S07]  /*f650*/  POPC R5, UR4 ;  /* 0x0000000400057d09 */ /* 0x000e6e0008000000 */
[----:B-1----:R-:W2:Y:S01]  /*f660*/  @P0 ATOMG.E.ADD.STRONG.GPU PT, R3, desc[UR56][R2.64], R5 ;  /* 0x00000005020309a8 */ /* 0x002ea200081ee1f8 */
[----:B------:R-:W1:Y:S02]  /*f670*/  S2R R4, SR_LTMASK ;  /* 0x0000000000047919 */ /* 0x000e640000003900 */
[----:B-1----:R-:W-:-:S04]  /*f680*/  LOP3.LUT R4, R4, UR4, RZ, 0xc0, !PT ;  /* 0x0000000404047c12 */ /* 0x002fc8000f8ec0ff */
[----:B0-----:R-:W0:Y:S01]  /*f690*/  POPC R7, R4 ;  /* 0x0000000400077309 */ /* 0x001e220000000000 */
[----:B--2---:R-:W0:Y:S02]  /*f6a0*/  SHFL.IDX PT, R0, R3, R0, 0x1f ;  /* 0x00001f0003007589 */ /* 0x004e2400000e0000 */
[----:B0-----:R-:W-:-:S07]  /*f6b0*/  IADD3 R16, R0, UR36, R7 ;  /* 0x0000002400107c10 */ /* 0x001fce000fffe007 */
.L_x_298:
[----:B------:R-:W-:Y:S05]  /*f6c0*/  BSYNC B0 ;  /* 0x0000000000007941 */ /* 0x000fea0003800000 */
.L_x_297:
[----:B------:R-:W-:Y:S01]  /*f6d0*/  LOP3.LUT P0, RZ, R29, 0x1, RZ, 0xc0, !PT ;  /* 0x000000011dff7812 */ /* 0x000fe2000780c0ff */
[----:B------:R-:W-:-:S12]  /*f6e0*/  BSSY B0, `(.L_x_299) ;  /* 0x0000045000007945 */ /* 0x000fd80003800000 */
[----:B------:R-:W-:Y:S05]  /*f6f0*/  @!P0 BRA `(.L_x_300) ;  /* 0x00000004000c8947 */ /* 0x000fea0003800000 */
[----:B-1----:R-:W-:Y:S01]  /*f700*/  IMAD R3, R23, 0x8, R22 ;  /* 0x0000000817037824 */ /* 0x002fe200078e0216 */
[----:B------:R-:W-:Y:S01]  /*f710*/  SHF.L.U32 R0, R26, 0x1f, RZ ;  /* 0x0000001f1a007819 */ /* 0x000fe200000006ff */
[----:B------:R-:W-:Y:S01]  /*f720*/  BSSY B1, `(.L_x_301) ;  /* 0x0000004000017945 */ /* 0x000fe20003800000 */
[----:B------:R-:W-:Y:S02]  /*f730*/  ISETP.NE.AND P1, PT, R8, RZ, PT ;  /* 0x000000ff0800720c */ /* 0x000fe40003f25270 */
[----:B------:R-:W1:Y:S02]  /*f740*/  SYNCS.PHASECHK.TRANS64.TRYWAIT P0, [R3+URZ+0x31c60], R0 ;  /* 0x031c6000030075a7 */ /* 0x000e64000800017f */
[----:B-1----:R-:W-:Y:S09]  /*f750*/  @!P0 BRA `(.L_x_302) ;  /* 0x0000001c00ec8947 */ /* 0x002ff20003800000 */
.L_x_362:
[----:B------:R-:W-:Y:S05]  /*f760*/  BSYNC B1 ;  /* 0x0000000000017941 */ /* 0x000fea0003800000 */
.L_x_301:
[----:B------:R-:W-:Y:S04]  /*f770*/  BSSY B1, `(.L_x_303) ;  /* 0x0000009000017945 */ /* 0x000fe80003800000 */
[----:B------:R-:W-:Y:S05]  /*f780*/  @P1 BRA `(.L_x_304) ;  /* 0x00000000001c1947 */ /* 0x000fea0003800000 */
[----:B------:R-:W2:Y:S01]  /*f790*/  S2R R2, SR_TID.X ;  /* 0x0000000000027919 */ /* 0x000ea20000002100 */
[----:B-1----:R-:W-:-:S04]  /*f7a0*/  IMAD.MOV.U32 R0, RZ, RZ, 0x6c00 ;  /* 0x00006c00ff007424 */ /* 0x002fc800078e00ff */
[----:B------:R3:W-:Y:S01]  /*f7b0*/  SYNCS.ARRIVE.TRANS64 RZ, [R3+URZ+0x31c50], R0 ;  /* 0x031c500003ff79a7 */ /* 0x0007e2000800003f */
[----:B--2---:R-:W-:-:S04]  /*f7c0*/  LOP3.LUT R2, R2, 0x1f, RZ, 0xc0, !PT ;  /* 0x0000001f02027812 */ /* 0x004fc800078ec0ff */
[----:B------:R-:W-:-:S13]  /*f7d0*/  ISETP.NE.AND P0, PT, R2, RZ, PT ;  /* 0x000000ff0200720c */ /* 0x000fda0003f05270 */
[----:B---3--:R-:W-:Y:S05]  /*f7e0*/  @!P0 BRA `(.L_x_304) ;  /* 0x0000000000048947 */ /* 0x008fea0003800000 */
[----:B------:R-:W-:Y:S01]  /*f7f0*/  BPT.TRAP 0x1 ;  /* 0x000000040000795c */ /* 0x000fe20000300000 */
.L_x_304:
[----:B------:R-:W-:Y:S05]  /*f800*/  BSYNC B1 ;  /* 0x0000000000017941 */ /* 0x000fea0003800000 */
.L_x_303:
[----:B-1----:R-:W-:Y:S01]  /*f810*/  IMAD R0, R23, 0x6c00, R22 ;  /* 0x00006c0017007824 */ /* 0x002fe200078e0216 */
[----:B------:R-:W-:Y:S01]  /*f820*/  UIADD3 UR4, UP0, UR38, 0x470, URZ ;  /* 0x0000047026047890 */ /* 0x000fe2000ff1e03f */
[----:B------:R-:W-:Y:S01]  /*f830*/  VIADD R2, R3, 0x31c50 ;  /* 0x00031c5003027836 */ /* 0x000fe20000000000 */
[----:B------:R-:W-:Y:S01]  /*f840*/  PLOP3.LUT P0, PT, PT, PT, PT, 0x80, 0x0 ;  /* 0x000000000000781c */ /* 0x000fe20003f0f070 */
[----:B------:R-:W-:Y:S01]  /*f850*/  IMAD R28, R27, 0x90, R28 ;  /* 0x000000901b1c7824 */ /* 0x000fe200078e021c */
[----:B------:R-:W-:Y:S01]  /*f860*/  UIADD3.X UR5, URZ, UR39, URZ, UP0, !UPT ;  /* 0x000000273f057290 */ /* 0x000fe200087fe43f */
[----:B------:R-:W-:Y:S01]  /*f870*/  VIADD R3, R0, 0x200 ;  /* 0x0000020000037836 */ /* 0x000fe20000000000 */
[----:B------:R-:W-:Y:S01]  /*f880*/  UMOV UR6, 0x0 ;  /* 0x0000000000067882 */ /* 0x000fe20000000000 */
[----:B------:R-:W-:Y:S01]  /*f890*/  UMOV UR7, 0x14f00000 ;  /* 0x14f0000000077882 */ /* 0x000fe20000000000 */
[----:B------:R-:W-:-:S08]  /*f8a0*/  UMOV UR10, URZ ;  /* 0x0000003f000a7c82 */ /* 0x000fd00008000000 */
.L_x_305:
        /* <DEDUP_REMOVED lines=10> */
[----:B------:R-:W-:Y:S01]  /*f950*/  PLOP3.LUT P0, PT, PT, PT, PT, 0x80, 0x0 ;  /* 0x000000000000781c */ /* 0x000fe20003f0f070 */
[----:B------:R-:W-:Y:S01]  /*f960*/  VIADD R3, R0, 0x2600 ;  /* 0x0000260000037836 */ /* 0x000fe20000000000 */
[----:B------:R-:W-:Y:S01]  /*f970*/  UMOV UR6, 0x0 ;  /* 0x0000000000067882 */ /* 0x000fe20000000000 */
[----:B------:R-:W-:Y:S01]  /*f980*/  UMOV UR7, 0x14f00000 ;  /* 0x14f0000000077882 */ /* 0x000fe20000000000 */
[----:B------:R-:W-:-:S09]  /*f990*/  UMOV UR10, 0x20 ;  /* 0x00000020000a7882 */ /* 0x000fd20000000000 */
.L_x_306:
        /* <DEDUP_REMOVED lines=15> */
.L_x_307:
        /* <DEDUP_REMOVED lines=9> */
[----:B--2---:R-:W-:Y:S05]  /*fb20*/  @P0 BRA.U.ANY `(.L_x_307) ;  /* 0xfffffffd00d80947 */ /* 0x004fea000393ffff */
.L_x_300:
[----:B------:R-:W-:Y:S05]  /*fb30*/  BSYNC B0 ;  /* 0x0000000000007941 */ /* 0x000fea0003800000 */
.L_x_299:
[----:B------:R-:W-:-:S05]  /*fb40*/  VIADD R23, R23, 0x1 ;  /* 0x0000000117177836 */ /* 0x000fca0000000000 */
[----:B------:R-:W-:-:S04]  /*fb50*/  ISETP.NE.AND P0, PT, R23, 0x2, PT ;  /* 0x000000021700780c */ /* 0x000fc80003f05270 */
[----:B-1----:R-:W-:Y:S02]  /*fb60*/  SEL R3, RZ, 0x1, P0 ;  /* 0x00000001ff037807 */ /* 0x002fe40000000000 */
[----:B------:R-:W-:Y:S02]  /*fb70*/  SEL R23, R23, RZ, P0 ;  /* 0x000000ff17177207 */ /* 0x000fe40000000000 */
[----:B------:R-:W-:-:S07]  /*fb80*/  LOP3.LUT R26, R26, R3, RZ, 0x3c, !PT ;  /* 0x000000031a1a7212 */ /* 0x000fce00078e3cff */
.L_x_223:
[----:B------:R-:W-:Y:S05]  /*fb90*/  BSYNC B7 ;  /* 0x0000000000077941 */ /* 0x000fea0003800000 */
.L_x_221:
[----:B------:R-:W-:-:S13]  /*fba0*/  LOP3.LUT P0, RZ, R29, 0x2, RZ, 0xc0, !PT ;  /* 0x000000021dff7812 */ /* 0x000fda000780c0ff */
[----:B------:R-:W-:Y:S05]  /*fbb0*/  @!P0 BRA `(.L_x_308) ;  /* 0x0000000000248947 */ /* 0x000fea0003800000 */
[----:B------:R-:W-:Y:S05]  /*fbc0*/  WARPSYNC.ALL ;  /* 0x0000000000007948 */ /* 0x000fea0003800000 */
[----:B------:R-:W2:Y:S08]  /*fbd0*/  S2UR UR5, SR_CgaCtaId ;  /* 0x00000000000579c3 */ /* 0x000eb00000008800 */
[----:B------:R-:W-:Y:S06]  /*fbe0*/  BAR.SYNC.DEFER_BLOCKING 0x5, 0x200 ;  /* 0x0148000000007b1d */ /* 0x000fec0000010000 */
[----:B------:R-:W-:-:S02]  /*fbf0*/  UMOV UR4, 0x400 ;  /* 0x0000040000047882 */ /* 0x000fc40000000000 */
[----:B--2---:R-:W-:-:S06]  /*fc00*/  ULEA UR4, UR5, UR4, 0x18 ;  /* 0x0000000405047291 */ /* 0x004fcc000f8ec03f */
[----:B------:R-:W-:-:S05]  /*fc10*/  IMAD.U32 R22, RZ, RZ, UR4 ;  /* 0x00000004ff167e24 */ /* 0x000fca000f8e00ff */
[----:B------:R2:W3:Y:S01]  /*fc20*/  LDS.128 R16, [R22+0x31cd0] ;  /* 0x031cd00016107984 */ /* 0x0004e20000000c00 */
[----:B------:R-:W-:Y:S06]  /*fc30*/  BAR.ARV 0x4, 0x200 ;  /* 0x0108000000007b1d */ /* 0x000fec0000002000 */
[----:B------:R-:W-:Y:S05]  /*fc40*/  BRA `(.L_x_309) ;  /* 0x0000000800407947 */ /* 0x000fea0003800000 */
.L_x_308:
[----:B-1----:R-:W1:Y:S01]  /*fc50*/  S2R R0, SR_TID.X ;  /* 0x0000000000007919 */ /* 0x002e620000002100 */
[----:B------:R-:W-:Y:S01]  /*fc60*/  UMOV UR4, 0xffffffff ;  /* 0xffffffff00047882 */ /* 0x000fe20000000000 */
[----:B-1----:R-:W-:-:S04]  /*fc70*/  LOP3.LUT R8, R0, 0x1f, RZ, 0xc0, !PT ;  /* 0x0000001f00087812 */ /* 0x002fc800078ec0ff */
[----:B------:R-:W-:Y:S01]  /*fc80*/  ISETP.NE.AND P0, PT, R8, 0x1f, PT ;  /* 0x0000001f0800780c */ /* 0x000fe20003f05270 */
[----:B------:R-:W-:-:S12]  /*fc90*/  BRA.DIV UR4, `(.L_x_310) ;  /* 0x0000001a04b07947 */ /* 0x000fd8000b800000 */
[----:B------:R-:W-:Y:S01]  /*fca0*/  IMAD.IADD R5, R19, 0x1, R8 ;  /* 0x0000000113057824 */ /* 0x000fe200078e0208 */
[----:B------:R-:W-:-:S04]  /*fcb0*/  ULDC UR4, c[0x0][0xc3c] ;  /* 0x00030f0000047ab9 */ /* 0x000fc80000000800 */
[----:B------:R-:W-:-:S13]  /*fcc0*/  ISETP.GE.OR P1, PT, R5, UR4, !P0 ;  /* 0x0000000405007c0c */ /* 0x000fda000c726670 */
[----:B------:R-:W1:Y:S02]  /*fcd0*/  @!P1 LDC.64 R2, c[0x0][0xc80] ;  /* 0x00032000ff029b82 */ /* 0x000e640000000a00 */
[----:B-1----:R-:W-:-:S06]  /*fce0*/  @!P1 IMAD.WIDE R2, R5, 0x4, R2 ;  /* 0x0000000405029825 */ /* 0x002fcc00078e0202 */
[----:B------:R1:W2:Y:S01]  /*fcf0*/  @!P1 LDG.E R3, desc[UR56][R2.64] ;  /* 0x0000003802039981 */ /* 0x0002a2000c1e1900 */
[C---:B------:R-:W-:Y:S02]  /*fd00*/  ISETP.GE.U32.AND P2, PT, R8.reuse, 0x2, PT ;  /* 0x000000020800780c */ /* 0x040fe40003f46070 */
[C---:B------:R-:W-:Y:S01]  /*fd10*/  ISETP.GE.U32.AND P3, PT, R8.reuse, 0x4, PT ;  /* 0x000000040800780c */ /* 0x040fe20003f66070 */
[----:B------:R-:W-:Y:S01]  /*fd20*/  SHFL.IDX PT, R0, R16, RZ, 0x1f ;  /* 0x00001fff10007589 */ /* 0x000fe200000e0000 */
[C---:B------:R-:W-:Y:S02]  /*fd30*/  ISETP.GE.U32.AND P4, PT, R8.reuse, 0x8, PT ;  /* 0x000000080800780c */ /* 0x040fe40003f86070 */
[C---:B------:R-:W-:Y:S01]  /*fd40*/  ISETP.GE.U32.AND P5, PT, R8.reuse, 0x10, PT ;  /* 0x000000100800780c */ /* 0x040fe20003fa6070 */
[----:B------:R-:W-:Y:S01]  /*fd50*/  SHFL.IDX PT, R4, R16, 0x1, 0x1f ;  /* 0x00201f0010047f89 */ /* 0x000fe200000e0000 */
[----:B-1----:R-:W-:Y:S02]  /*fd60*/  IMAD.MOV.U32 R2, RZ, RZ, RZ ;  /* 0x000000ffff027224 */ /* 0x002fe400078e00ff */
[----:B--2---:R-:W-:Y:S01]  /*fd70*/  @!P1 IMAD.MOV.U32 R2, RZ, RZ, R3 ;  /* 0x000000ffff029224 */ /* 0x004fe200078e0003 */
[----:B------:R-:W-:-:S04]  /*fd80*/  ISETP.NE.AND P1, PT, R8, RZ, PT ;  /* 0x000000ff0800720c */ /* 0x000fc80003f25270 */
[----:B------:R-:W1:Y:S02]  /*fd90*/  SHFL.UP PT, R14, R2, 0x1, RZ ;  /* 0x04200000020e7989 */ /* 0x000e6400000e00ff */
[----:B-1----:R-:W-:-:S05]  /*fda0*/  SEL R5, R14, RZ, P1 ;  /* 0x000000ff0e057207 */ /* 0x002fca0000800000 */
[----:B------:R-:W-:-:S05]  /*fdb0*/  IMAD.IADD R5, R2, 0x1, R5 ;  /* 0x0000000102057824 */ /* 0x000fca00078e0205 */
[----:B------:R-:W1:Y:S02]  /*fdc0*/  SHFL.UP PT, R14, R5, 0x2, RZ ;  /* 0x04400000050e7989 */ /* 0x000e6400000e00ff */
[----:B-1----:R-:W-:-:S05]  /*fdd0*/  SEL R6, R14, RZ, P2 ;  /* 0x000000ff0e067207 */ /* 0x002fca0001000000 */
        /* <DEDUP_REMOVED lines=10> */
[----:B------:R0:W1:Y:S02]  /*fe80*/  SHFL.IDX PT, R14, R3, 0x1f, 0x1f ;  /* 0x03e01f00030e7f89 */ /* 0x00006400000e0000 */
.L_x_372:
[----:B------:R-:W-:Y:S02]  /*fe90*/  ULDC UR4, c[0x0][0xc38] ;  /* 0x00030e0000047ab9 */ /* 0x000fe40000000800 */
[----:B------:R-:W-:-:S04]  /*fea0*/  IMAD.U32 R16, RZ, RZ, UR4 ;  /* 0x00000004ff107e24 */ /* 0x000fc8000f8e00ff */
[----:B-1----:R-:W-:-:S04]  /*feb0*/  IMAD R5, R14, R16, RZ ;  /* 0x000000100e057224 */ /* 0x002fc800078e02ff */
[----:B------:R-:W-:-:S05]  /*fec0*/  IMAD.IADD R4, R4, 0x1, R5 ;  /* 0x0000000104047824 */ /* 0x000fca00078e0205 */
[----:B------:R-:W-:-:S13]  /*fed0*/  ISETP.GT.AND P6, PT, R4, R0, PT ;  /* 0x000000000400720c */ /* 0x000fda0003fc4270 */
[----:B------:R-:W-:Y:S05]  /*fee0*/  @P6 BRA `(.L_x_311) ;  /* 0x00000000009c6947 */ /* 0x000fea0003800000 */
.L_x_316:
[----:B------:R-:W1:Y:S01]  /*fef0*/  LDC R6, c[0x0][0xc3c] ;  /* 0x00030f00ff067b82 */ /* 0x000e620000000800 */
[----:B------:R-:W-:-:S05]  /*ff00*/  VIADD R19, R19, 0x1f ;  /* 0x0000001f13137836 */ /* 0x000fca0000000000 */
[----:B-1----:R-:W-:-:S13]  /*ff10*/  ISETP.GE.AND P6, PT, R19, R6, PT ;  /* 0x000000061300720c */ /* 0x002fda0003fc6270 */
[----:B------:R-:W-:Y:S05]  /*ff20*/  @P6 BRA `(.L_x_312) ;  /* 0x0000000400446947 */ /* 0x000fea0003800000 */
[----:B------:R-:W1:Y:S01]  /*ff30*/  S2R R2, SR_TID.X ;  /* 0x0000000000027919 */ /* 0x000e620000002100 */
[----:B------:R-:W-:Y:S01]  /*ff40*/  BSSY B0, `(.L_x_313) ;  /* 0x0000009000007945 */ /* 0x000fe20003800000 */
[----:B-1----:R-:W-:-:S05]  /*ff50*/  LOP3.LUT R2, R2, 0x1f, RZ, 0xc0, !PT ;  /* 0x0000001f02027812 */ /* 0x002fca00078ec0ff */
[----:B------:R-:W-:Y:S02]  /*ff60*/  IMAD.IADD R5, R19, 0x1, R2 ;  /* 0x0000000113057824 */ /* 0x000fe400078e0202 */
[----:B------:R-:W-:-:S03]  /*ff70*/  IMAD.MOV.U32 R2, RZ, RZ, RZ ;  /* 0x000000ffff027224 */ /* 0x000fc600078e00ff */
[----:B------:R-:W-:-:S13]  /*ff80*/  ISETP.GE.OR P6, PT, R5, R6, !P0 ;  /* 0x000000060500720c */ /* 0x000fda00047c6670 */
[----:B------:R-:W-:Y:S05]  /*ff90*/  @P6 BRA `(.L_x_314) ;  /* 0x00000000000c6947 */ /* 0x000fea0003800000 */
[----:B0-----:R-:W0:Y:S02]  /*ffa0*/  LDC.64 R2, c[0x0][0xc80] ;  /* 0x00032000ff027b82 */ /* 0x001e240000000a00 */
[----:B0-----:R-:W-:-:S06]  /*ffb0*/  IMAD.WIDE R2, R5, 0x4, R2 ;  /* 0x0000000405027825 */ /* 0x001fcc00078e0202 */
[----:B------:R1:W5:Y:S02]  /*ffc0*/  LDG.E R2, desc[UR56][R2.64] ;  /* 0x0000003802027981 */ /* 0x000364000c1e1900 */
.L_x_314:
[----:B------:R-:W-:Y:S05]  /*ffd0*/  BSYNC B0 ;  /* 0x0000000000007941 */ /* 0x000fea0003800000 */
.L_x_313:
[----:B------:R-:W-:-:S03]  /*ffe0*/  UMOV UR4, 0xffffffff ;  /* 0xffffffff00047882 */ /* 0x000fc60000000000 */
[----:B------:R-:W-:Y:S05]  /*fff0*/  BRA.DIV UR4, `(.L_x_315) ;  /* 0x0000001a04fc7947 */ /* 0x000fea000b800000 */
[----:B-----5:R-:W2:Y:S02]  /*10000*/  SHFL.UP PT, R14, R2, 0x1, RZ ;  /* 0x04200000020e7989 */ /* 0x020ea400000e00ff */
[----:B--2---:R-:W-:-:S05]  /*10010*/  SEL R13, R14, RZ, P1 ;  /* 0x000000ff0e0d7207 */ /* 0x004fca0000800000 */
[----:B------:R-:W-:-:S05]  /*10020*/  IMAD.IADD R13, R2, 0x1, R13 ;  /* 0x00000001020d7824 */ /* 0x000fca00078e020d */
[----:B------:R-:W2:Y:S02]  /*10030*/  SHFL.UP PT, R14, R13, 0x2, RZ ;  /* 0x044000000d0e7989 */ /* 0x000ea400000e00ff */
[----:B--2---:R-:W-:-:S05]  /*10040*/  SEL R14, R14, RZ, P2 ;  /* 0x000000ff0e0e7207 */ /* 0x004fca0001000000 */
[----:B01----:R-:W-:-:S05]  /*10050*/  IMAD.IADD R3, R13, 0x1, R14 ;  /* 0x000000010d037824 */ /* 0x003fca00078e020e */
        /* <DEDUP_REMOVED lines=10> */
.L_x_380:
[----:B------:R-:W-:Y:S02]  /*10100*/  ULDC UR4, c[0x0][0xc38] ;  /* 0x00030e0000047ab9 */ /* 0x000fe40000000800 */
[----:B------:R-:W-:-:S04]  /*10110*/  IMAD.U32 R16, RZ, RZ, UR4 ;  /* 0x00000004ff107e24 */ /* 0x000fc8000f8e00ff */
[----:B-1----:R-:W-:-:S04]  /*10120*/  IMAD R5, R14, R16, RZ ;  /* 0x000000100e057224 */ /* 0x002fc800078e02ff */
[----:B------:R-:W-:-:S05]  /*10130*/  IMAD.IADD R4, R5, 0x1, R4 ;  /* 0x0000000105047824 */ /* 0x000fca00078e0204 */
[----:B------:R-:W-:-:S13]  /*10140*/  ISETP.GT.AND P6, PT, R4, R0, PT ;  /* 0x000000000400720c */ /* 0x000fda0003fc4270 */
[----:B------:R-:W-:Y:S05]  /*10150*/  @!P6 BRA `(.L_x_316) ;  /* 0xfffffffc0064e947 */ /* 0x000fea000383ffff */
.L_x_311:
[----:B------:R-:W-:Y:S01]  /*10160*/  IMAD.IADD R5, R4, 0x1, -R5 ;  /* 0x0000000104057824 */ /* 0x000fe200078e0a05 */
[----:B------:R-:W-:-:S03]  /*10170*/  UMOV UR4, 0xffffffff ;  /* 0xffffffff00047882 */ /* 0x000fc60000000000 */
[----:B------:R-:W-:-:S05]  /*10180*/  IMAD R7, R3, R16, R5 ;  /* 0x0000001003077224 */ /* 0x000fca00078e0205 */
[----:B------:R-:W-:Y:S01]  /*10190*/  ISETP.GT.AND P6, PT, R7, R0, PT ;  /* 0x000000000700720c */ /* 0x000fe20003fc4270 */
[----:B------:R-:W-:-:S12]  /*101a0*/  BRA.DIV UR4, `(.L_x_317) ;  /* 0x0000001e044c7947 */ /* 0x000fd8000b800000 */
[----:B------:R-:W-:-:S04]  /*101b0*/  VOTE.ANY R6, PT, !P6 ;  /* 0x0000000000067806 */ /* 0x000fc800070e0100 */
[----:B------:R-:W1:Y:S02]  /*101c0*/  POPC R4, R6 ;  /* 0x0000000600047309 */ /* 0x000e640000000000 */
[----:B-1----:R1:W2:Y:S02]  /*101d0*/  SHFL.IDX PT, R17, R2, R4, 0x1f ;  /* 0x00001f0402117589 */ /* 0x0022a400000e0000 */
.L_x_384:
[----:B------:R-:W-:Y:S01]  /*101e0*/  ISETP.NE.AND P0, PT, R6, RZ, PT ;  /* 0x000000ff0600720c */ /* 0x000fe20003f05270 */
[----:B------:R-:W-:-:S12]  /*101f0*/  IMAD.MOV.U32 R14, RZ, RZ, RZ ;  /* 0x000000ffff0e7224 */ /* 0x000fd800078e00ff */
[----:B------:R-:W-:Y:S05]  /*10200*/  @!P0 BRA `(.L_x_318) ;  /* 0x0000000000108947 */ /* 0x000fea0003800000 */
[----:B------:R-:W-:Y:S01]  /*10210*/  UMOV UR4, 0xffffffff ;  /* 0xffffffff00047882 */ /* 0x000fe20000000000 */
[----:B------:R-:W-:Y:S02]  /*10220*/  VIADD R12, R4, 0xffffffff ;  /* 0xffffffff040c7836 */ /* 0x000fe40000000000 */
[----:B------:R-:W-:Y:S05]  /*10230*/  BRA.DIV UR4, `(.L_x_319) ;  /* 0x0000001e04707947 */ /* 0x000fea000b800000 */
[----:B------:R3:W4:Y:S02]  /*10240*/  SHFL.IDX PT, R14, R3, R12, 0x1f ;  /* 0x00001f0c030e7589 */ /* 0x00072400000e0000 */
.L_x_318:
[----:B--2---:R-:W-:Y:S01]  /*10250*/  IABS R6, R17 ;  /* 0x0000001100067213 */ /* 0x004fe20000000000 */
[----:B----4-:R-:W-:Y:S02]  /*10260*/  IMAD R16, R14, R16, R5 ;  /* 0x000000100e107224 */ /* 0x010fe400078e0205 */
[----:B------:R-:W-:Y:S01]  /*10270*/  IMAD.IADD R19, R4, 0x1, R19 ;  /* 0x0000000104137824 */ /* 0x000fe200078e0213 */
[----:B------:R-:W2:Y:S01]  /*10280*/  I2F.RP R7, R6 ;  /* 0x0000000600077306 */ /* 0x000ea20000209400 */
[----:B------:R-:W-:-:S07]  /*10290*/  IMAD.IADD R0, R0, 0x1, -R16 ;  /* 0x0000000100007824 */ /* 0x000fce00078e0a10 */
[----:B--2---:R-:W1:Y:S02]  /*102a0*/  MUFU.RCP R7, R7 ;  /* 0x0000000700077308 */ /* 0x004e640000001000 */
[----:B-1----:R-:W-:-:S06]  /*102b0*/  VIADD R2, R7, 0xffffffe ;  /* 0x0ffffffe07027836 */ /* 0x002fcc0000000000 */
[----:B0--3--:R0:W1:Y:S02]  /*102c0*/  F2I.FTZ.U32.TRUNC.NTZ R3, R2 ;  /* 0x0000000200037305 */ /* 0x009064000021f000 */
[----:B0-----:R-:W-:Y:S02]  /*102d0*/  IMAD.MOV.U32 R2, RZ, RZ, RZ ;  /* 0x000000ffff027224 */ /* 0x001fe400078e00ff */
[----:B-1----:R-:W-:-:S04]  /*102e0*/  IMAD.MOV R5, RZ, RZ, -R3 ;  /* 0x000000ffff057224 */ /* 0x002fc800078e0a03 */
[----:B------:R-:W-:-:S04]  /*102f0*/  IMAD R5, R5, R6, RZ ;  /* 0x0000000605057224 */ /* 0x000fc800078e02ff */
[----:B------:R-:W-:Y:S01]  /*10300*/  IMAD.HI.U32 R3, R3, R5, R2 ;  /* 0x0000000503037227 */ /* 0x000fe200078e0002 */
[----:B------:R-:W-:Y:S02]  /*10310*/  IABS R5, R17 ;  /* 0x0000001100057213 */ /* 0x000fe40000000000 */
[----:B------:R-:W-:-:S03]  /*10320*/  IABS R2, R0 ;  /* 0x0000000000027213 */ /* 0x000fc60000000000 */
[----:B------:R-:W-:Y:S02]  /*10330*/  IMAD.MOV R5, RZ, RZ, -R5 ;  /* 0x000000ffff057224 */ /* 0x000fe400078e0a05 */
[----:B------:R-:W-:-:S04]  /*10340*/  IMAD.HI.U32 R3, R3, R2, RZ ;  /* 0x0000000203037227 */ /* 0x000fc800078e00ff */
[----:B------:R-:W-:Y:S01]  /*10350*/  IMAD R5, R3, R5, R2 ;  /* 0x0000000503057224 */ /* 0x000fe200078e0202 */
[----:B------:R-:W-:-:S04]  /*10360*/  LOP3.LUT R2, R0, R17, RZ, 0x3c, !PT ;  /* 0x0000001100027212 */ /* 0x000fc800078e3cff */
[----:B------:R-:W-:Y:S02]  /*10370*/  ISETP.GT.U32.AND P1, PT, R6, R5, PT ;  /* 0x000000050600720c */ /* 0x000fe40003f24070 */
[----:B------:R-:W-:-:S11]  /*10380*/  ISETP.GE.AND P2, PT, R2, RZ, PT ;  /* 0x000000ff0200720c */ /* 0x000fd60003f46270 */
[----:B------:R-:W-:Y:S02]  /*10390*/  @!P1 IMAD.IADD R5, R5, 0x1, -R6 ;  /* 0x0000000105059824 */ /* 0x000fe400078e0a06 */
[----:B------:R-:W-:Y:S01]  /*103a0*/  @!P1 VIADD R3, R3, 0x1 ;  /* 0x0000000103039836 */ /* 0x000fe20000000000 */
[----:B------:R-:W-:Y:S02]  /*103b0*/  ISETP.NE.AND P1, PT, R17, RZ, PT ;  /* 0x000000ff1100720c */ /* 0x000fe40003f25270 */
[----:B------:R-:W-:-:S13]  /*103c0*/  ISETP.GE.U32.AND P0, PT, R5, R6, PT ;  /* 0x000000060500720c */ /* 0x000fda0003f06070 */
[----:B------:R-:W-:-:S04]  /*103d0*/  @P0 VIADD R3, R3, 0x1 ;  /* 0x0000000103030836 */ /* 0x000fc80000000000 */
[----:B------:R-:W-:Y:S01]  /*103e0*/  @!P2 IMAD.MOV R3, RZ, RZ, -R3 ;  /* 0x000000ffff03a224 */ /* 0x000fe200078e0a03 */
[----:B------:R-:W-:-:S05]  /*103f0*/  @!P1 LOP3.LUT R3, RZ, R17, RZ, 0x33, !PT ;  /* 0x00000011ff039212 */ /* 0x000fca00078e33ff */
[--C-:B------:R-:W-:Y:S02]  /*10400*/  IMAD.MOV R2, RZ, RZ, -R3.reuse ;  /* 0x000000ffff027224 */ /* 0x100fe400078e0a03 */
[----:B------:R-:W-:Y:S02]  /*10410*/  IMAD.MOV.U32 R18, RZ, RZ, R3 ;  /* 0x000000ffff127224 */ /* 0x000fe400078e0003 */
[----:B------:R-:W-:Y:S01]  /*10420*/  IMAD R17, R17, R2, R0 ;  /* 0x0000000211117224 */ /* 0x000fe200078e0200 */
[----:B------:R-:W-:Y:S06]  /*10430*/  BRA `(.L_x_320) ;  /* 0x00000000001c7947 */ /* 0x000fec0003800000 */
.L_x_312:
[----:B------:R-:W-:Y:S01]  /*10440*/  UMOV UR4, URZ ;  /* 0x0000003f00047c82 */ /* 0x000fe20008000000 */
[----:B------:R-:W-:Y:S01]  /*10450*/  UMOV UR5, URZ ;  /* 0x0000003f00057c82 */ /* 0x000fe20008000000 */
[----:B------:R-:W-:Y:S01]  /*10460*/  ULDC UR6, c[0x0][0xc3c] ;  /* 0x00030f0000067ab9 */ /* 0x000fe20000000800 */
[----:B------:R-:W-:Y:S02]  /*10470*/  IMAD.MOV.U32 R16, RZ, RZ, R0 ;  /* 0x000000ffff107224 */ /* 0x000fe400078e0000 */
[----:B------:R-:W-:Y:S02]  /*10480*/  IMAD.U32 R17, RZ, RZ, UR4 ;  /* 0x00000004ff117e24 */ /* 0x000fe4000f8e00ff */
[----:B------:R-:W-:Y:S02]  /*10490*/  IMAD.U32 R18, RZ, RZ, UR5 ;  /* 0x00000005ff127e24 */ /* 0x000fe4000f8e00ff */
[----:B------:R-:W-:-:S07]  /*104a0*/  IMAD.U32 R19, RZ, RZ, UR6 ;  /* 0x00000006ff137e24 */ /* 0x000fce000f8e00ff */
.L_x_320:
[----:B------:R-:W1:Y:S01]  /*104b0*/  S2R R0, SR_TID.X ;  /* 0x0000000000007919 */ /* 0x000e620000002100 */
[----:B------:R-:W-:Y:S05]  /*104c0*/  WARPSYNC.ALL ;  /* 0x0000000000007948 */ /* 0x000fea0003800000 */
[----:B------:R-:W-:Y:S01]  /*104d0*/  BAR.SYNC.DEFER_BLOCKING 0x4, 0x200 ;  /* 0x0108000000007b1d */ /* 0x000fe20000010000 */
[----:B-1----:R-:W-:-:S04]  /*104e0*/  LOP3.LUT R0, R0, 0x1f, RZ, 0xc0, !PT ;  /* 0x0000001f00007812 */ /* 0x002fc800078ec0ff */
[----:B------:R-:W-:-:S13]  /*104f0*/  ISETP.NE.AND P0, PT, R0, RZ, PT ;  /* 0x000000ff0000720c */ /* 0x000fda0003f05270 */
[----:B0-----:R-:W0:Y:S01]  /*10500*/  @!P0 S2R R3, SR_CgaCtaId ;  /* 0x0000000000038919 */ /* 0x001e220000008800 */
[----:B------:R-:W-:-:S04]  /*10510*/  @!P0 MOV R0, 0x400 ;  /* 0x0000040000008802 */ /* 0x000fc80000000f00 */
[----:B0-----:R-:W-:-:S05]  /*10520*/  @!P0 LEA R22, R3, R0, 0x18 ;  /* 0x0000000003168211 */ /* 0x001fca00078ec0ff */
[----:B------:R4:W-:Y:S01]  /*10530*/  @!P0 STS.128 [R22+0x31cd0], R16 ;  /* 0x031cd01016008388 */ /* 0x0009e20000000c00 */
[----:B------:R-:W-:Y:S06]  /*10540*/  BAR.ARV 0x5, 0x200 ;  /* 0x0148000000007b1d */ /* 0x000fec0000002000 */
.L_x_309:
[----:B------:R-:W-:Y:S02]  /*10550*/  ULDC UR4, c[0x0][0xc3c] ;  /* 0x00030f0000047ab9 */ /* 0x000fe40000000800 */
[----:B---3--:R-:W-:-:S13]  /*10560*/  ISETP.GE.AND P0, PT, R19, UR4, PT ;  /* 0x0000000413007c0c */ /* 0x008fda000bf06270 */
[----:B------:R-:W-:Y:S05]  /*10570*/  @!P0 BRA `(.L_x_321) ;  /* 0xffffffb000008947 */ /* 0x000fea000383ffff */
[----:B------:R-:W-:Y:S05]  /*10580*/  BSYNC B8 ;  /* 0x0000000000087941 */ /* 0x000fea0003800000 */
.L_x_217:
[----:B-1----:R-:W3:Y:S01]  /*10590*/  LDL.LU R0, [R1+0x30] ;  /* 0x0000300001007983 */ /* 0x002ee20000300800 */
[----:B------:R-:W-:Y:S01]  /*105a0*/  BSSY B0, `(.L_x_322) ;  /* 0x000000b000007945 */ /* 0x000fe20003800000 */
[----:B------:R-:W1:Y:S01]  /*105b0*/  S2R R5, SR_CgaCtaId ;  /* 0x0000000000057919 */ /* 0x000e620000008800 */
[----:B---3--:R-:W-:-:S05]  /*105c0*/  VIADD R0, R0, 0x1 ;  /* 0x0000000100007836 */ /* 0x008fca0000000000 */
[----:B------:R-:W-:-:S04]  /*105d0*/  LEA.HI R2, R0, R0, RZ, 0x1 ;  /* 0x0000000000027211 */ /* 0x000fc800078f08ff */
[----:B------:R-:W-:Y:S02]  /*105e0*/  LOP3.LUT R3, R2, 0xfffffffe, RZ, 0xc0, !PT ;  /* 0xfffffffe02037812 */ /* 0x000fe400078ec0ff */
[----:B------:R-:W-:-:S03]  /*105f0*/  MOV R2, 0x400 ;  /* 0x0000040000027802 */ /* 0x000fc60000000f00 */
[----:B------:R-:W-:Y:S01]  /*10600*/  IMAD.IADD R0, R0, 0x1, -R3 ;  /* 0x0000000100007824 */ /* 0x000fe200078e0a03 */
[----:B-1----:R-:W-:-:S04]  /*10610*/  LEA R9, R5, R2, 0x18 ;  /* 0x0000000205097211 */ /* 0x002fc800078ec0ff */
[----:B------:R-:W-:-:S04]  /*10620*/  SHF.L.U32 R0, R0, 0x1f, RZ ;  /* 0x0000001f00007819 */ /* 0x000fc800000006ff */
[----:B------:R-:W1:Y:S02]  /*10630*/  SYNCS.PHASECHK.TRANS64.TRYWAIT P0, [R9+URZ+0x31c20], R0 ;  /* 0x031c2000090075a7 */ /* 0x000e64000800017f */
[----:B-1----:R-:W-:Y:S05]  /*10640*/  @!P0 BRA `(.L_x_323) ;  /* 0x0000001800908947 */ /* 0x002fea0003800000 */
.L_x_387:
[----:B------:R-:W-:Y:S05]  /*10650*/  BSYNC B0 ;  /* 0x0000000000007941 */ /* 0x000fea0003800000 */
.L_x_322:
[----:B------:R-:W-:-:S03]  /*10660*/  UMOV UR4, 0xffffffff ;  /* 0xffffffff00047882 */ /* 0x000fc60000000000 */
[----:B------:R-:W-:Y:S05]  /*10670*/  BRA.DIV UR4, `(.L_x_324) ;  /* 0x0000001a04987947 */ /* 0x000fea000b800000 */
[----:B-1----:R-:W1:Y:S02]  /*10680*/  S2R R0, SR_TID.X ;  /* 0x0000000000007919 */ /* 0x002e640000002100 */
[----:B-1----:R-:W-:-:S04]  /*10690*/  SHF.R.U32.HI R0, RZ, 0x5, R0 ;  /* 0x00000005ff007819 */ /* 0x002fc80000011600 */
[----:B------:R-:W-:-:S05]  /*106a0*/  LOP3.LUT R0, R0, 0x3, RZ, 0xc0, !PT ;  /* 0x0000000300007812 */ /* 0x000fca00078ec0ff */
[----:B------:R1:W3:Y:S02]  /*106b0*/  SHFL.IDX PT, R14, R0, RZ, 0x1f ;  /* 0x00001fff000e7589 */ /* 0x0002e400000e0000 */
.L_x_390:
[----:B---3--:R-:W-:Y:S01]  /*106c0*/  ISETP.NE.AND P0, PT, R14, RZ, PT ;  /* 0x000000ff0e00720c */ /* 0x008fe20003f05270 */
[----:B------:R-:W-:-:S12]  /*106d0*/  BSSY B0, `(.L_x_325) ;  /* 0x0000024000007945 */ /* 0x000fd80003800000 */
[----:B------:R-:W-:Y:S05]  /*106e0*/  @P0 BRA `(.L_x_326) ;  /* 0x0000000000880947 */ /* 0x000fea0003800000 */
[----:B------:R-:W-:-:S03]  /*106f0*/  UMOV UR4, 0xffffffff ;  /* 0xffffffff00047882 */ /* 0x000fc60000000000 */
[----:B------:R-:W-:Y:S05]  /*10700*/  BRA.DIV UR4, `(.L_x_327) ;  /* 0x0000001a04a87947 */ /* 0x000fea000b800000 */
[----:B------:R-:W-:-:S13]  /*10710*/  ELECT P6, URZ, PT ;  /* 0x00000000003f782f */ /* 0x000fda00038c0000 */
.L_x_393:
[----:B------:R-:W-:Y:S05]  /*10720*/  @!P6 BRA `(.L_x_326) ;  /* 0x000000000078e947 */ /* 0x000fea0003800000 */
[----:B-1----:R-:W3:Y:S02]  /*10730*/  LDL.LU R0, [R1+0x38] ;  /* 0x0000380001007983 */ /* 0x002ee40000300800 */
[----:B---3--:R-:W-:-:S04]  /*10740*/  LOP3.LUT R0, R0, 0x2, RZ, 0xfc, !PT ;  /* 0x0000000200007812 */ /* 0x008fc800078efcff */
[----:B------:R-:W-:-:S13]  /*10750*/  ISETP.NE.AND P2, PT, R0, 0x3, PT ;  /* 0x000000030000780c */ /* 0x000fda0003f45270 */
[----:B------:R-:W-:Y:S05]  /*10760*/  @!P2 BRA `(.L_x_328) ;  /* 0x000000000004a947 */ /* 0x000fea0003800000 */
[----:B------:R-:W-:Y:S01]  /*10770*/  BPT.TRAP 0x1 ;  /* 0x000000040000795c */ /* 0x000fe20000300000 */
.L_x_328:
[----:B------:R-:W-:Y:S01]  /*10780*/  VIADD R0, R9, 0x31c40 ;  /* 0x00031c4009007836 */ /* 0x000fe20000000000 */
[----:B------:R-:W-:Y:S01]  /*10790*/  SHF.L.U32 R4, R26, 0x1f, RZ ;  /* 0x0000001f1a047819 */ /* 0x000fe200000006ff */
[C---:B------:R-:W-:Y:S02]  /*107a0*/  VIADD R2, R23.reuse, 0x1 ;  /* 0x0000000117027836 */ /* 0x040fe40000000000 */
[----:B------:R-:W-:-:S03]  /*107b0*/  IMAD R5, R23, 0x8, R0 ;  /* 0x0000000817057824 */ /* 0x000fc600078e0200 */
[C---:B------:R-:W-:Y:S01]  /*107c0*/  ISETP.NE.AND P1, PT, R2.reuse, 0x2, PT ;  /* 0x000000020200780c */ /* 0x040fe20003f25270 */
[----:B------:R-:W1:Y:S03]  /*107d0*/  SYNCS.PHASECHK.TRANS64.TRYWAIT P0, [R5+URZ], R4 ;  /* 0x00000004050075a7 */ /* 0x000e66000800017f */
[----:B------:R-:W-:Y:S02]  /*107e0*/  SEL R3, RZ, 0x1, P1 ;  /* 0x00000001ff037807 */ /* 0x000fe40000800000 */
[----:B0-----:R-:W-:Y:S02]  /*107f0*/  SEL R7, R2, RZ, P1 ;  /* 0x000000ff02077207 */ /* 0x001fe40000800000 */
[----:B------:R-:W-:-:S03]  /*10800*/  LOP3.LUT R2, R26, R3, RZ, 0x3c, !PT ;  /* 0x000000031a027212 */ /* 0x000fc600078e3cff */
[----:B------:R-:W-:Y:S01]  /*10810*/  IMAD R3, R7, 0x8, R0 ;  /* 0x0000000807037824 */ /* 0x000fe200078e0200 */
[----:B------:R-:W-:Y:S01]  /*10820*/  SHF.L.U32 R2, R2, 0x1f, RZ ;  /* 0x0000001f02027819 */ /* 0x000fe200000006ff */
[----:B-1----:R-:W-:Y:S06]  /*10830*/  @!P0 BRA `(.L_x_329) ;  /* 0x00000018007c8947 */ /* 0x002fec0003800000 */
.L_x_394:
[----:B------:R-:W1:Y:S02]  /*10840*/  SYNCS.PHASECHK.TRANS64.TRYWAIT P0, [R3+URZ], R2 ;  /* 0x00000002030075a7 */ /* 0x000e64000800017f */
[----:B-1----:R-:W-:Y:S05]  /*10850*/  @!P0 BRA `(.L_x_330) ;  /* 0x0000001800888947 */ /* 0x002fea0003800000 */
.L_x_395:
[----:B------:R-:W-:Y:S05]  /*10860*/  @!P2 BRA `(.L_x_331) ;  /* 0x000000000004a947 */ /* 0x000fea0003800000 */
[----:B------:R-:W-:Y:S01]  /*10870*/  BPT.TRAP 0x1 ;  /* 0x000000040000795c */ /* 0x000fe20000300000 */
.L_x_331:
[----:B------:R-:W-:-:S04]  /*10880*/  VIADD R0, R9, 0x31c60 ;  /* 0x00031c6009007836 */ /* 0x000fc80000000000 */
[----:B------:R-:W-:-:S04]  /*10890*/  IMAD R23, R23, 0x8, R0 ;  /* 0x0000000817177824 */ /* 0x000fc800078e0200 */
[----:B------:R-:W3:Y:S02]  /*108a0*/  SYNCS.PHASECHK.TRANS64.TRYWAIT P0, [R23+URZ], R4 ;  /* 0x00000004170075a7 */ /* 0x000ee4000800017f */
[----:B---3--:R-:W-:Y:S05]  /*108b0*/  @!P0 BRA `(.L_x_332) ;  /* 0x0000001800848947 */ /* 0x008fea0003800000 */
.L_x_396:
[----:B------:R-:W-:-:S07]  /*108c0*/  IMAD R7, R7, 0x8, R0 ;  /* 0x0000000807077824 */ /* 0x000fce00078e0200 */
.L_x_333:
[----:B------:R0:W0:Y:S02]  /*108d0*/  SYNCS.PHASECHK.TRANS64.TRYWAIT P0, [R7+URZ], R2 ;  /* 0x00000002070075a7 */ /* 0x000024000800017f */
[----:B0-----:R-:W-:Y:S05]  /*108e0*/  @!P0 NANOSLEEP.SYNCS 0x989680 ;  /* 0x009896800000895d */ /* 0x001fea0003900000 */
[----:B------:R-:W0:Y:S02]  /*108f0*/  @!P0 SYNCS.PHASECHK.TRANS64 P0, [R7+URZ], R2 ;  /* 0x00000002070085a7 */ /* 0x000e24000800007f */
[----:B0-----:R-:W-:Y:S05]  /*10900*/  @!P0 BRA `(.L_x_333) ;  /* 0xfffffffc00f08947 */ /* 0x001fea000383ffff */
.L_x_326:
[----:B------:R-:W-:Y:S05]  /*10910*/  BSYNC B0 ;  /* 0x0000000000007941 */ /* 0x000fea0003800000 */
.L_x_325:
[----:B------:R-:W-:Y:S05]  /*10920*/  EXIT ;  /* 0x000000000000794d */ /* 0x000fea0003800000 */
.L_x_177:
[----:B0-----:R-:W-:-:S04]  /*10930*/  IMAD.U32 R3, RZ, RZ, UR36 ;  /* 0x00000024ff037e24 */ /* 0x001fc8000f8e00ff */
[----:B------:R0:W1:Y:S03]  /*10940*/  SYNCS.PHASECHK.TRANS64.TRYWAIT P1, [R3+URZ+0x31c00], R0 ;  /* 0x031c0000030075a7 */ /* 0x000066000802017f */
[----:B-1----:R-:W-:Y:S05]  /*10950*/  @!P1 NANOSLEEP.SYNCS 0x989680 ;  /* 0x009896800000995d */ /* 0x002fea0003900000 */
[----:B------:R-:W1:Y:S02]  /*10960*/  @!P1 SYNCS.PHASECHK.TRANS64 P1, [R3+URZ+0x31c00], R0 ;  /* 0x031c0000030095a7 */ /* 0x000e64000802007f */
[----:B-1----:R-:W-:Y:S05]  /*10970*/  @!P1 BRA `(.L_x_177) ;  /* 0xfffffffc00ec9947 */ /* 0x002fea000383ffff */
[----:B------:R-:W-:Y:S05]  /*10980*/  BRA `(.L_x_334) ;  /* 0xffffff0c00147947 */ /* 0x000fea000383ffff */
.L_x_181:
[----:B-1----:R1:W2:Y:S02]  /*10990*/  SYNCS.PHASECHK.TRANS64.TRYWAIT P2, [R4+URZ+0x31c30], R3 ;  /* 0x031c3003040075a7 */ /* 0x0022a4000804017f */
[----:B--2---:R-:W-:Y:S05]  /*109a0*/  @!P2 NANOSLEEP.SYNCS 0x989680 ;  /* 0x009896800000a95d */ /* 0x004fea0003900000 */
[----:B------:R-:W2:Y:S02]  /*109b0*/  @!P2 SYNCS.PHASECHK.TRANS64 P2, [R4+URZ+0x31c30], R3 ;  /* 0x031c30030400a5a7 */ /* 0x000ea4000804007f */
[----:B--2---:R-:W-:Y:S05]  /*109c0*/  @!P2 BRA `(.L_x_181) ;  /* 0xfffffffc00f0a947 */ /* 0x004fea000383ffff */
[----:B------:R-:W-:Y:S05]  /*109d0*/  BRA `(.L_x_180) ;  /* 0xffffff0c00387947 */ /* 0x000fea000383ffff */
.L_x_186:
[----:B--2---:R-:W-:-:S04]  /*109e0*/  IMAD.U32 R3, RZ, RZ, UR6 ;  /* 0x00000006ff037e24 */ /* 0x004fc8000f8e00ff */
[----:B------:R2:W3:Y:S03]  /*109f0*/  SYNCS.PHASECHK.TRANS64.TRYWAIT P2, [R3+URZ+0x31c30], R0 ;  /* 0x031c3000030075a7 */ /* 0x0004e6000804017f */
[----:B---3--:R-:W-:Y:S05]  /*10a00*/  @!P2 NANOSLEEP.SYNCS 0x989680 ;  /* 0x009896800000a95d */ /* 0x008fea0003900000 */
[----:B------:R-:W3:Y:S02]  /*10a10*/  @!P2 SYNCS.PHASECHK.TRANS64 P2, [R3+URZ+0x31c30], R0 ;  /* 0x031c30000300a5a7 */ /* 0x000ee4000804007f */
[----:B---3--:R-:W-:Y:S05]  /*10a20*/  @!P2 BRA `(.L_x_186) ;  /* 0xfffffffc00eca947 */ /* 0x008fea000383ffff */
[----:B------:R-:W-:Y:S05]  /*10a30*/  BRA `(.L_x_183) ;  /* 0xffffff44005c7947 */ /* 0x000fea000383ffff */
.L_x_190:
[----:B-1----:R-:W-:-:S04]  /*10a40*/  IMAD.U32 R3, RZ, RZ, UR6 ;  /* 0x00000006ff037e24 */ /* 0x002fc8000f8e00ff */
[----:B------:R1:W2:Y:S03]  /*10a50*/  SYNCS.PHASECHK.TRANS64.TRYWAIT P2, [R3+URZ+0x31c50], R0 ;  /* 0x031c5000030075a7 */ /* 0x0002a6000804017f */
[----:B--2---:R-:W-:Y:S05]  /*10a60*/  @!P2 NANOSLEEP.SYNCS 0x989680 ;  /* 0x009896800000a95d */ /* 0x004fea0003900000 */
[----:B------:R-:W2:Y:S02]  /*10a70*/  @!P2 SYNCS.PHASECHK.TRANS64 P2, [R3+URZ+0x31c50], R0 ;  /* 0x031c50000300a5a7 */ /* 0x000ea4000804007f */
[----:B--2---:R-:W-:Y:S05]  /*10a80*/  @!P2 BRA `(.L_x_190) ;  /* 0xfffffffc00eca947 */ /* 0x004fea000383ffff */
[----:B------:R-:W-:Y:S05]  /*10a90*/  BRA `(.L_x_187) ;  /* 0xffffff5c00007947 */ /* 0x000fea000383ffff */
.L_x_195:
[----:B--2---:R-:W-:-:S04]  /*10aa0*/  IMAD.U32 R7, RZ, RZ, UR9 ;  /* 0x00000009ff077e24 */ /* 0x004fc8000f8e00ff */
[----:B------:R2:W4:Y:S03]  /*10ab0*/  SYNCS.PHASECHK.TRANS64.TRYWAIT P0, [R7+URZ+0x31c50], R6 ;  /* 0x031c5006070075a7 */ /* 0x000526000800017f */
[----:B----4-:R-:W-:Y:S05]  /*10ac0*/  @!P0 NANOSLEEP.SYNCS 0x989680 ;  /* 0x009896800000895d */ /* 0x010fea0003900000 */
[----:B------:R-:W4:Y:S02]  /*10ad0*/  @!P0 SYNCS.PHASECHK.TRANS64 P0, [R7+URZ+0x31c50], R6 ;  /* 0x031c5006070085a7 */ /* 0x000f24000800007f */
[----:B----4-:R-:W-:Y:S05]  /*10ae0*/  @!P0 BRA `(.L_x_195) ;  /* 0xfffffffc00ec8947 */ /* 0x010fea000383ffff */
[----:B------:R-:W-:Y:S05]  /*10af0*/  BRA `(.L_x_194) ;  /* 0xffffff7800d87947 */ /* 0x000fea000383ffff */
.L_x_229:
        /* <DEDUP_REMOVED lines=8> */
[----:B0--3--:R-:W-:Y:S05]  /*10b80*/  WARPSYNC.COLLECTIVE R15, `(.L_x_336) ;  /* 0x000000000f087348 */ /* 0x009fea0003c00000 */
[----:B------:R1:W2:Y:S02]  /*10b90*/  SHFL.IDX P6, R14, R13, R12, R11 ;  /* 0x0000000c0d0e7389 */ /* 0x0002a400000c000b */
[----:B0123--:R-:W-:Y:S01]  /*10ba0*/  ENDCOLLECTIVE ;  /* 0x000000000000791b */ /* 0x00ffe20003800000 */
.L_x_336:
[----:B------:R-:W-:Y:S05]  /*10bb0*/  BSYNC B0 ;  /* 0x0000000000007941 */ /* 0x000fea0003800000 */
.L_x_335:
[----:B------:R-:W-:Y:S05]  /*10bc0*/  BRA `(.L_x_337) ;  /* 0xffffffb400307947 */ /* 0x000fea000383ffff */
.L_x_231:
[----:B------:R-:W-:Y:S01]  /*10bd0*/  BSSY B0, `(.L_x_338) ;  /* 0x0000006000007945 */ /* 0x000fe20003800000 */
[----:B------:R-:W-:-:S07]  /*10be0*/  IMAD.MOV.U32 R15, RZ, RZ, -0x1 ;  /* 0xffffffffff0f7424 */ /* 0x000fce00078e00ff */
[----:B01-3--:R-:W-:Y:S05]  /*10bf0*/  WARPSYNC.COLLECTIVE R15, `(.L_x_339) ;  /* 0x000000000f0c7348 */ /* 0x00bfea0003c00000 */
[----:B------:R-:W-:Y:S02]  /*10c00*/  ELECT P6, UR62, PT ;  /* 0x00000000003e782f */ /* 0x000fe400038c0000 */
[----:B------:R-:W-:Y:S01]  /*10c10*/  MOV R14, UR62 ;  /* 0x0000003e000e7c02 */ /* 0x000fe20008000f00 */
[----:B01-3--:R-:W-:Y:S10]  /*10c20*/  ENDCOLLECTIVE ;  /* 0x000000000000791b */ /* 0x00bff40003800000 */
.L_x_339:
[----:B------:R-:W-:Y:S05]  /*10c30*/  BSYNC B0 ;  /* 0x0000000000007941 */ /* 0x000fea0003800000 */
.L_x_338:
[----:B------:R-:W-:Y:S05]  /*10c40*/  BRA `(.L_x_340) ;  /* 0xffffffb400307947 */ /* 0x000fea000383ffff */
.L_x_233:
[----:B-1----:R1:W2:Y:S02]  /*10c50*/  SYNCS.PHASECHK.TRANS64.TRYWAIT P0, [R0+URZ+0x31c40], R2 ;  /* 0x031c4002000075a7 */ /* 0x0022a4000800017f */
[----:B--2---:R-:W-:Y:S05]  /*10c60*/  @!P0 NANOSLEEP.SYNCS 0x989680 ;  /* 0x009896800000895d */ /* 0x004fea0003900000 */
[----:B------:R-:W2:Y:S02]  /*10c70*/  @!P0 SYNCS.PHASECHK.TRANS64 P0, [R0+URZ+0x31c40], R2 ;  /* 0x031c4002000085a7 */ /* 0x000ea4000800007f */
[----:B--2---:R-:W-:Y:S05]  /*10c80*/  @!P0 BRA `(.L_x_233) ;  /* 0xfffffffc00f08947 */ /* 0x004fea000383ffff */
[----:B------:R-:W-:Y:S05]  /*10c90*/  BRA `(.L_x_341) ;  /* 0xffffffb400847947 */ /* 0x000fea000383ffff */
.L_x_237:
[----:B------:R-:W2:Y:S01]  /*10ca0*/  LDL.LU R11, [R1+0x2c] ;  /* 0x00002c00010b7983 */ /* 0x000ea20000300800 */
[----:B------:R-:W-:Y:S02]  /*10cb0*/  IMAD.MOV.U32 R13, RZ, RZ, R4 ;  /* 0x000000ffff0d7224 */ /* 0x000fe400078e0004 */
[----:B------:R-:W-:Y:S02]  /*10cc0*/  IMAD.MOV.U32 R12, RZ, RZ, RZ ;  /* 0x000000ffff0c7224 */ /* 0x000fe400078e00ff */
[----:B------:R-:W-:Y:S02]  /*10cd0*/  IMAD.MOV.U32 R15, RZ, RZ, -0x1 ;  /* 0xffffffffff0f7424 */ /* 0x000fe400078e00ff */
[----:B------:R-:W-:-:S04]  /*10ce0*/  IMAD R17, R17, 0xc0, R21 ;  /* 0x000000c011117824 */ /* 0x000fc800078e0215 */
[----:B------:R-:W-:Y:S02]  /*10cf0*/  VIADD R8, R17, 0x20 ;  /* 0x0000002011087836 */ /* 0x000fe40000000000 */
[----:B--2---:R-:W-:Y:S02]  /*10d00*/  IMAD R5, R11, R9, RZ ;  /* 0x000000090b057224 */ /* 0x004fe400078e02ff */
[----:B------:R-:W-:-:S03]  /*10d10*/  IMAD.MOV.U32 R11, RZ, RZ, 0x1c1f ;  /* 0x00001c1fff0b7424 */ /* 0x000fc600078e00ff */
[----:B------:R-:W-:-:S13]  /*10d20*/  ISETP.GE.AND P4, PT, R17, R5, PT ;  /* 0x000000051100720c */ /* 0x000fda0003f86270 */
[----:B-----5:R-:W-:Y:S05]  /*10d30*/  WARPSYNC.COLLECTIVE R15, `(.L_x_342) ;  /* 0x000000000f087348 */ /* 0x020fea0003c00000 */
[----:B------:R0:W1:Y:S02]  /*10d40*/  SHFL.IDX P6, R14, R13, R12, R11 ;  /* 0x0000000c0d0e7389 */ /* 0x00006400000c000b */
[----:B01---5:R-:W-:Y:S01]  /*10d50*/  ENDCOLLECTIVE ;  /* 0x000000000000791b */ /* 0x023fe20003800000 */
.L_x_342:
[----:B------:R-:W-:Y:S02]  /*10d60*/  IMAD.MOV.U32 R13, RZ, RZ, R0 ;  /* 0x000000ffff0d7224 */ /* 0x000fe400078e0000 */
[----:B------:R-:W-:-:S07]  /*10d70*/  IMAD.MOV.U32 R2, RZ, RZ, R14 ;  /* 0x000000ffff027224 */ /* 0x000fce00078e000e */
[----:B------:R-:W-:Y:S05]  /*10d80*/  WARPSYNC.COLLECTIVE R15, `(.L_x_343) ;  /* 0x000000000f087348 */ /* 0x000fea0003c00000 */
[----:B------:R0:W1:Y:S02]  /*10d90*/  SHFL.IDX P6, R14, R13, R12, R11 ;  /* 0x0000000c0d0e7389 */ /* 0x00006400000c000b */
[----:B01----:R-:W-:Y:S01]  /*10da0*/  ENDCOLLECTIVE ;  /* 0x000000000000791b */ /* 0x003fe20003800000 */
.L_x_343:
[----:B------:R-:W-:Y:S02]  /*10db0*/  IMAD.MOV.U32 R13, RZ, RZ, R4 ;  /* 0x000000ffff0d7224 */ /* 0x000fe400078e0004 */
[----:B------:R-:W-:Y:S02]  /*10dc0*/  IMAD.MOV.U32 R12, RZ, RZ, 0x1 ;  /* 0x00000001ff0c7424 */ /* 0x000fe400078e00ff */
[----:B------:R-:W-:-:S07]  /*10dd0*/  IMAD.MOV.U32 R3, RZ, RZ, R14 ;  /* 0x000000ffff037224 */ /* 0x000fce00078e000e */
[----:B------:R-:W-:Y:S05]  /*10de0*/  WARPSYNC.COLLECTIVE R15, `(.L_x_344) ;  /* 0x000000000f087348 */ /* 0x000fea0003c00000 */
[----:B------:R0:W1:Y:S02]  /*10df0*/  SHFL.IDX P6, R14, R13, R12, R11 ;  /* 0x0000000c0d0e7389 */ /* 0x00006400000c000b */
[----:B01----:R-:W-:Y:S01]  /*10e00*/  ENDCOLLECTIVE ;  /* 0x000000000000791b */ /* 0x003fe20003800000 */
.L_x_344:
        /* <DEDUP_REMOVED lines=17> */
.L_x_345:
[----:B------:R-:W-:Y:S02]  /*10f20*/  IMAD.MOV.U32 R13, RZ, RZ, R4 ;  /* 0x000000ffff0d7224 */ /* 0x000fe400078e0004 */
[----:B------:R-:W-:Y:S02]  /*10f30*/  IMAD.MOV.U32 R12, RZ, RZ, 0x2 ;  /* 0x00000002ff0c7424 */ /* 0x000fe400078e00ff */
[----:B------:R-:W-:-:S07]  /*10f40*/  IMAD.MOV.U32 R3, RZ, RZ, R14 ;  /* 0x000000ffff037224 */ /* 0x000fce00078e000e */
[----:B------:R-:W-:Y:S05]  /*10f50*/  WARPSYNC.COLLECTIVE R15, `(.L_x_346) ;  /* 0x000000000f087348 */ /* 0x000fea0003c00000 */
[----:B------:R0:W1:Y:S02]  /*10f60*/  SHFL.IDX P6, R14, R13, R12, R11 ;  /* 0x0000000c0d0e7389 */ /* 0x00006400000c000b */
[----:B01----:R-:W-:Y:S01]  /*10f70*/  ENDCOLLECTIVE ;  /* 0x000000000000791b */ /* 0x003fe20003800000 */
.L_x_346:
        /* <DEDUP_REMOVED lines=18> */
.L_x_347:
[----:B------:R-:W-:Y:S02]  /*110a0*/  IMAD.MOV.U32 R13, RZ, RZ, R4 ;  /* 0x000000ffff0d7224 */ /* 0x000fe400078e0004 */
[----:B------:R-:W-:Y:S02]  /*110b0*/  IMAD.MOV.U32 R12, RZ, RZ, 0x3 ;  /* 0x00000003ff0c7424 */ /* 0x000fe400078e00ff */
[----:B------:R-:W-:-:S07]  /*110c0*/  IMAD.MOV.U32 R3, RZ, RZ, R14 ;  /* 0x000000ffff037224 */ /* 0x000fce00078e000e */
[----:B------:R-:W-:Y:S05]  /*110d0*/  WARPSYNC.COLLECTIVE R15, `(.L_x_348) ;  /* 0x000000000f087348 */ /* 0x000fea0003c00000 */
[----:B------:R0:W1:Y:S02]  /*110e0*/  SHFL.IDX P6, R14, R13, R12, R11 ;  /* 0x0000000c0d0e7389 */ /* 0x00006400000c000b */
[----:B01----:R-:W-:Y:S01]  /*110f0*/  ENDCOLLECTIVE ;  /* 0x000000000000791b */ /* 0x003fe20003800000 */
.L_x_348:
        /* <DEDUP_REMOVED lines=11> */
.L_x_349:
        /* <DEDUP_REMOVED lines=13> */
.L_x_350:
        /* <DEDUP_REMOVED lines=13> */
.L_x_351:
        /* <DEDUP_REMOVED lines=8> */
.L_x_352:
        /* <DEDUP_REMOVED lines=15> */
.L_x_353:
[----:B------:R-:W-:Y:S01]  /*114c0*/  IMAD.MOV.U32 R2, RZ, RZ, R14 ;  /* 0x000000ffff027224 */ /* 0x000fe200078e000e */
[----:B------:R-:W-:Y:S06]  /*114d0*/  BRA `(.L_x_354) ;  /* 0xffffffbc000c7947 */ /* 0x000fec000383ffff */
.L_x_240:
[----:B-1----:R1:W2:Y:S02]  /*114e0*/  SYNCS.PHASECHK.TRANS64.TRYWAIT P0, [R22+URZ+0x31c20], R3 ;  /* 0x031c2003160075a7 */ /* 0x0022a4000800017f */
[----:B--2---:R-:W-:Y:S05]  /*114f0*/  @!P0 NANOSLEEP.SYNCS 0x989680 ;  /* 0x009896800000895d */ /* 0x004fea0003900000 */
[----:B------:R-:W2:Y:S02]  /*11500*/  @!P0 SYNCS.PHASECHK.TRANS64 P0, [R22+URZ+0x31c20], R3 ;  /* 0x031c2003160085a7 */ /* 0x000ea4000800007f */
[----:B--2---:R-:W-:Y:S05]  /*11510*/  @!P0 BRA `(.L_x_240) ;  /* 0xfffffffc00f08947 */ /* 0x004fea000383ffff */
[----:B------:R-:W-:Y:S05]  /*11520*/  BRA `(.L_x_355) ;  /* 0xffffffbc007c7947 */ /* 0x000fea000383ffff */
.L_x_249:
[----:B-1----:R1:W2:Y:S02]  /*11530*/  SYNCS.PHASECHK.TRANS64.TRYWAIT P0, [R3+URZ+0x31c40], R2 ;  /* 0x031c4002030075a7 */ /* 0x0022a4000800017f */
[----:B--2---:R-:W-:Y:S05]  /*11540*/  @!P0 NANOSLEEP.SYNCS 0x989680 ;  /* 0x009896800000895d */ /* 0x004fea0003900000 */
[----:B------:R-:W2:Y:S02]  /*11550*/  @!P0 SYNCS.PHASECHK.TRANS64 P0, [R3+URZ+0x31c40], R2 ;  /* 0x031c4002030085a7 */ /* 0x000ea4000800007f */
[----:B--2---:R-:W-:Y:S05]  /*11560*/  @!P0 BRA `(.L_x_249) ;  /* 0xfffffffc00f08947 */ /* 0x004fea000383ffff */
[----:B------:R-:W-:Y:S05]  /*11570*/  BRA `(.L_x_356) ;  /* 0xffffffc0002c7947 */ /* 0x000fea000383ffff */
.L_x_256:
[----:B0-----:R0:W1:Y:S02]  /*11580*/  SYNCS.PHASECHK.TRANS64.TRYWAIT P0, [R3+URZ+0x60], R2 ;  /* 0x00006002030075a7 */ /* 0x001064000800017f */
[----:B-1----:R-:W-:Y:S05]  /*11590*/  @!P0 NANOSLEEP.SYNCS 0x989680 ;  /* 0x009896800000895d */ /* 0x002fea0003900000 */
[----:B------:R-:W1:Y:S02]  /*115a0*/  @!P0 SYNCS.PHASECHK.TRANS64 P0, [R3+URZ+0x60], R2 ;  /* 0x00006002030085a7 */ /* 0x000e64000800007f */
[----:B-1----:R-:W-:Y:S05]  /*115b0*/  @!P0 BRA `(.L_x_256) ;  /* 0xfffffffc00f08947 */ /* 0x002fea000383ffff */
[----:B------:R-:W-:Y:S05]  /*115c0*/  BRA `(.L_x_357) ;  /* 0xffffffc400387947 */ /* 0x000fea000383ffff */
.L_x_266:
[----:B-1----:R1:W2:Y:S02]  /*115d0*/  SYNCS.PHASECHK.TRANS64.TRYWAIT P0, [R3+URZ+0x31c40], R2 ;  /* 0x031c4002030075a7 */ /* 0x0022a4000800017f */
[----:B--2---:R-:W-:Y:S05]  /*115e0*/  @!P0 NANOSLEEP.SYNCS 0x989680 ;  /* 0x009896800000895d */ /* 0x004fea0003900000 */
[----:B------:R-:W2:Y:S02]  /*115f0*/  @!P0 SYNCS.PHASECHK.TRANS64 P0, [R3+URZ+0x31c40], R2 ;  /* 0x031c4002030085a7 */ /* 0x000ea4000800007f */
[----:B--2---:R-:W-:Y:S05]  /*11600*/  @!P0 BRA `(.L_x_266) ;  /* 0xfffffffc00f08947 */ /* 0x004fea000383ffff */
[----:B------:R-:W-:Y:S05]  /*11610*/  BRA `(.L_x_358) ;  /* 0xffffffc800f07947 */ /* 0x000fea000383ffff */
.L_x_273:
[----:B0-----:R0:W1:Y:S02]  /*11620*/  SYNCS.PHASECHK.TRANS64.TRYWAIT P0, [R12+URZ+0x60], R26 ;  /* 0x0000601a0c0075a7 */ /* 0x001064000800017f */
[----:B-1----:R-:W-:Y:S05]  /*11630*/  @!P0 NANOSLEEP.SYNCS 0x989680 ;  /* 0x009896800000895d */ /* 0x002fea0003900000 */
[----:B------:R-:W1:Y:S02]  /*11640*/  @!P0 SYNCS.PHASECHK.TRANS64 P0, [R12+URZ+0x60], R26 ;  /* 0x0000601a0c0085a7 */ /* 0x000e64000800007f */
[----:B-1----:R-:W-:Y:S05]  /*11650*/  @!P0 BRA `(.L_x_273) ;  /* 0xfffffffc00f08947 */ /* 0x002fea000383ffff */
[----:B------:R-:W-:Y:S05]  /*11660*/  BRA `(.L_x_359) ;  /* 0xffffffcc00fc7947 */ /* 0x000fea000383ffff */
.L_x_283:
[----:B-1----:R1:W2:Y:S02]  /*11670*/  SYNCS.PHASECHK.TRANS64.TRYWAIT P0, [R2+URZ+0x31c40], R3 ;  /* 0x031c4003020075a7 */ /* 0x0022a4000800017f */
[----:B--2---:R-:W-:Y:S05]  /*11680*/  @!P0 NANOSLEEP.SYNCS 0x989680 ;  /* 0x009896800000895d */ /* 0x004fea0003900000 */
[----:B------:R-:W2:Y:S02]  /*11690*/  @!P0 SYNCS.PHASECHK.TRANS64 P0, [R2+URZ+0x31c40], R3 ;  /* 0x031c4003020085a7 */ /* 0x000ea4000800007f */
[----:B--2---:R-:W-:Y:S05]  /*116a0*/  @!P0 BRA `(.L_x_283) ;  /* 0xfffffffc00f08947 */ /* 0x004fea000383ffff */
[----:B------:R-:W-:Y:S05]  /*116b0*/  BRA `(.L_x_360) ;  /* 0xffffffd400807947 */ /* 0x000fea000383ffff */
.L_x_290:
[----:B0-----:R0:W1:Y:S02]  /*116c0*/  SYNCS.PHASECHK.TRANS64.TRYWAIT P0, [R8+URZ+0x60], R2 ;  /* 0x00006002080075a7 */ /* 0x001064000800017f */
[----:B-1----:R-:W-:Y:S05]  /*116d0*/  @!P0 NANOSLEEP.SYNCS 0x989680 ;  /* 0x009896800000895d */ /* 0x002fea0003900000 */
[----:B------:R-:W1:Y:S02]  /*116e0*/  @!P0 SYNCS.PHASECHK.TRANS64 P0, [R8+URZ+0x60], R2 ;  /* 0x00006002080085a7 */ /* 0x000e64000800007f */
[----:B-1----:R-:W-:Y:S05]  /*116f0*/  @!P0 BRA `(.L_x_290) ;  /* 0xfffffffc00f08947 */ /* 0x002fea000383ffff */
[----:B------:R-:W-:Y:S05]  /*11700*/  BRA `(.L_x_361) ;  /* 0xffffffd800907947 */ /* 0x000fea000383ffff */
.L_x_302:
[----:B-1----:R1:W2:Y:S02]  /*11710*/  SYNCS.PHASECHK.TRANS64.TRYWAIT P0, [R3+URZ+0x31c60], R0 ;  /* 0x031c6000030075a7 */ /* 0x0022a4000800017f */
[----:B--2---:R-:W-:Y:S05]  /*11720*/  @!P0 NANOSLEEP.SYNCS 0x989680 ;  /* 0x009896800000895d */ /* 0x004fea0003900000 */
[----:B------:R-:W2:Y:S02]  /*11730*/  @!P0 SYNCS.PHASECHK.TRANS64 P0, [R3+URZ+0x31c60], R0 ;  /* 0x031c6000030085a7 */ /* 0x000ea4000800007f */
[----:B--2---:R-:W-:Y:S05]  /*11740*/  @!P0 BRA `(.L_x_302) ;  /* 0xfffffffc00f08947 */ /* 0x004fea000383ffff */
[----:B------:R-:W-:Y:S05]  /*11750*/  BRA `(.L_x_362) ;  /* 0xffffffe000007947 */ /* 0x000fea000383ffff */
.L_x_310:
[----:B------:R-:W-:Y:S01]  /*11760*/  BSSY B0, `(.L_x_363) ;  /* 0x0000008000007945 */ /* 0x000fe20003800000 */
[----:B------:R-:W-:Y:S02]  /*11770*/  IMAD.MOV.U32 R13, RZ, RZ, R16 ;  /* 0x000000ffff0d7224 */ /* 0x000fe400078e0010 */
[----:B------:R-:W-:Y:S02]  /*11780*/  IMAD.MOV.U32 R12, RZ, RZ, RZ ;  /* 0x000000ffff0c7224 */ /* 0x000fe400078e00ff */
[----:B------:R-:W-:Y:S02]  /*11790*/  IMAD.MOV.U32 R11, RZ, RZ, 0x1f ;  /* 0x0000001fff0b7424 */ /* 0x000fe400078e00ff */
[----:B------:R-:W-:-:S07]  /*117a0*/  IMAD.MOV.U32 R15, RZ, RZ, -0x1 ;  /* 0xffffffffff0f7424 */ /* 0x000fce00078e00ff */
[----:B0-----:R-:W-:Y:S05]  /*117b0*/  WARPSYNC.COLLECTIVE R15, `(.L_x_364) ;  /* 0x000000000f087348 */ /* 0x001fea0003c00000 */
[----:B------:R1:W2:Y:S02]  /*117c0*/  SHFL.IDX P6, R14, R13, R12, R11 ;  /* 0x0000000c0d0e7389 */ /* 0x0002a400000c000b */
[----:B012---:R-:W-:Y:S01]  /*117d0*/  ENDCOLLECTIVE ;  /* 0x000000000000791b */ /* 0x007fe20003800000 */
.L_x_364:
[----:B------:R-:W-:Y:S05]  /*117e0*/  BSYNC B0 ;  /* 0x0000000000007941 */ /* 0x000fea0003800000 */
.L_x_363:
[----:B------:R-:W-:Y:S02]  /*117f0*/  IMAD.MOV.U32 R13, RZ, RZ, R16 ;  /* 0x000000ffff0d7224 */ /* 0x000fe400078e0010 */
[----:B------:R-:W-:Y:S02]  /*11800*/  IMAD.MOV.U32 R12, RZ, RZ, 0x1 ;  /* 0x00000001ff0c7424 */ /* 0x000fe400078e00ff */
[----:B------:R-:W-:Y:S02]  /*11810*/  IMAD.MOV.U32 R11, RZ, RZ, 0x1f ;  /* 0x0000001fff0b7424 */ /* 0x000fe400078e00ff */
[----:B------:R-:W-:Y:S02]  /*11820*/  IMAD.MOV.U32 R15, RZ, RZ, -0x1 ;  /* 0xffffffffff0f7424 */ /* 0x000fe400078e00ff */
[----:B------:R-:W-:Y:S02]  /*11830*/  IMAD.IADD R5, R19, 0x1, R8 ;  /* 0x0000000113057824 */ /* 0x000fe400078e0208 */
[----:B------:R-:W-:-:S07]  /*11840*/  IMAD.MOV.U32 R0, RZ, RZ, R14 ;  /* 0x000000ffff007224 */ /* 0x000fce00078e000e */
[----:B------:R-:W-:Y:S05]  /*11850*/  WARPSYNC.COLLECTIVE R15, `(.L_x_365) ;  /* 0x000000000f087348 */ /* 0x000fea0003c00000 */
[----:B------:R0:W1:Y:S02]  /*11860*/  SHFL.IDX P6, R14, R13, R12, R11 ;  /* 0x0000000c0d0e7389 */ /* 0x00006400000c000b */
[----:B01----:R-:W-:Y:S01]  /*11870*/  ENDCOLLECTIVE ;  /* 0x000000000000791b */ /* 0x003fe20003800000 */
.L_x_365:
[----:B------:R-:W-:Y:S02]  /*11880*/  ULDC UR4, c[0x0][0xc3c] ;  /* 0x00030f0000047ab9 */ /* 0x000fe40000000800 */
[----:B------:R-:W-:-:S13]  /*11890*/  ISETP.GE.OR P1, PT, R5, UR4, !P0 ;  /* 0x0000000405007c0c */ /* 0x000fda000c726670 */
[----:B------:R-:W0:Y:S01]  /*118a0*/  @!P1 LDC.64 R2, c[0x0][0xc80] ;  /* 0x00032000ff029b82 */ /* 0x000e220000000a00 */
[----:B------:R-:W-:Y:S02]  /*118b0*/  IMAD.MOV.U32 R11, RZ, RZ, RZ ;  /* 0x000000ffff0b7224 */ /* 0x000fe400078e00ff */
[----:B------:R-:W-:Y:S02]  /*118c0*/  IMAD.MOV.U32 R4, RZ, RZ, R14 ;  /* 0x000000ffff047224 */ /* 0x000fe400078e000e */
[----:B0-----:R-:W-:-:S06]  /*118d0*/  @!P1 IMAD.WIDE R2, R5, 0x4, R2 ;  /* 0x0000000405029825 */ /* 0x001fcc00078e0202 */
[----:B------:R0:W2:Y:S01]  /*118e0*/  @!P1 LDG.E R3, desc[UR56][R2.64] ;  /* 0x0000003802039981 */ /* 0x0000a2000c1e1900 */
[C---:B------:R-:W-:Y:S02]  /*118f0*/  ISETP.GE.U32.AND P2, PT, R8.reuse, 0x2, PT ;  /* 0x000000020800780c */ /* 0x040fe40003f46070 */
[C---:B------:R-:W-:Y:S02]  /*11900*/  ISETP.GE.U32.AND P3, PT, R8.reuse, 0x4, PT ;  /* 0x000000040800780c */ /* 0x040fe40003f66070 */
[C---:B------:R-:W-:Y:S02]  /*11910*/  ISETP.GE.U32.AND P4, PT, R8.reuse, 0x8, PT ;  /* 0x000000080800780c */ /* 0x040fe40003f86070 */
[C---:B------:R-:W-:Y:S01]  /*11920*/  ISETP.GE.U32.AND P5, PT, R8.reuse, 0x10, PT ;  /* 0x000000100800780c */ /* 0x040fe20003fa6070 */
[----:B0-----:R-:W-:Y:S02]  /*11930*/  IMAD.MOV.U32 R2, RZ, RZ, RZ ;  /* 0x000000ffff027224 */ /* 0x001fe400078e00ff */
[----:B--2---:R-:W-:Y:S01]  /*11940*/  @!P1 IMAD.MOV.U32 R2, RZ, RZ, R3 ;  /* 0x000000ffff029224 */ /* 0x004fe200078e0003 */
[----:B------:R-:W-:-:S03]  /*11950*/  ISETP.NE.AND P1, PT, R8, RZ, PT ;  /* 0x000000ff0800720c */ /* 0x000fc60003f25270 */
[----:B------:R-:W-:-:S10]  /*11960*/  IMAD.MOV.U32 R13, RZ, RZ, R2 ;  /* 0x000000ffff0d7224 */ /* 0x000fd400078e0002 */
[----:B------:R-:W-:Y:S05]  /*11970*/  WARPSYNC.COLLECTIVE R15, `(.L_x_366) ;  /* 0x000000000f087348 */ /* 0x000fea0003c00000 */
[----:B------:R0:W1:Y:S02]  /*11980*/  SHFL.UP P6, R14, R13, R12, R11 ;  /* 0x0400000c0d0e7389 */ /* 0x00006400000c000b */
[----:B01----:R-:W-:Y:S01]  /*11990*/  ENDCOLLECTIVE ;  /* 0x000000000000791b */ /* 0x003fe20003800000 */
.L_x_366:
[----:B------:R-:W-:Y:S01]  /*119a0*/  IMAD.MOV.U32 R12, RZ, RZ, 0x2 ;  /* 0x00000002ff0c7424 */ /* 0x000fe200078e00ff */
[----:B------:R-:W-:-:S05]  /*119b0*/  SEL R5, R14, RZ, P1 ;  /* 0x000000ff0e057207 */ /* 0x000fca0000800000 */
[----:B------:R-:W-:-:S04]  /*119c0*/  IMAD.IADD R5, R2, 0x1, R5 ;  /* 0x0000000102057824 */ /* 0x000fc800078e0205 */
[----:B------:R-:W-:-:S07]  /*119d0*/  IMAD.MOV.U32 R13, RZ, RZ, R5 ;  /* 0x000000ffff0d7224 */ /* 0x000fce00078e0005 */
[----:B------:R-:W-:Y:S05]  /*119e0*/  WARPSYNC.COLLECTIVE R15, `(.L_x_367) ;  /* 0x000000000f087348 */ /* 0x000fea0003c00000 */
[----:B------:R0:W1:Y:S02]  /*119f0*/  SHFL.UP P6, R14, R13, R12, R11 ;  /* 0x0400000c0d0e7389 */ /* 0x00006400000c000b */
[----:B01----:R-:W-:Y:S01]  /*11a00*/  ENDCOLLECTIVE ;  /* 0x000000000000791b */ /* 0x003fe20003800000 */
.L_x_367:
[----:B------:R-:W-:Y:S01]  /*11a10*/  IMAD.MOV.U32 R12, RZ, RZ, 0x4 ;  /* 0x00000004ff0c7424 */ /* 0x000fe200078e00ff */
[----:B------:R-:W-:-:S05]  /*11a20*/  SEL R6, R14, RZ, P2 ;  /* 0x000000ff0e067207 */ /* 0x000fca0001000000 */
[----:B------:R-:W-:-:S04]  /*11a30*/  IMAD.IADD R6, R5, 0x1, R6 ;  /* 0x0000000105067824 */ /* 0x000fc800078e0206 */
[----:B------:R-:W-:-:S07]  /*11a40*/  IMAD.MOV.U32 R13, RZ, RZ, R6 ;  /* 0x000000ffff0d7224 */ /* 0x000fce00078e0006 */
[----:B------:R-:W-:Y:S05]  /*11a50*/  WARPSYNC.COLLECTIVE R15, `(.L_x_368) ;  /* 0x000000000f087348 */ /* 0x000fea0003c00000 */
[----:B------:R0:W1:Y:S02]  /*11a60*/  SHFL.UP P6, R14, R13, R12, R11 ;  /* 0x0400000c0d0e7389 */ /* 0x00006400000c000b */
[----:B01----:R-:W-:Y:S01]  /*11a70*/  ENDCOLLECTIVE ;  /* 0x000000000000791b */ /* 0x003fe20003800000 */
.L_x_368:
[----:B------:R-:W-:Y:S01]  /*11a80*/  IMAD.MOV.U32 R12, RZ, RZ, 0x8 ;  /* 0x00000008ff0c7424 */ /* 0x000fe200078e00ff */
[----:B------:R-:W-:-:S05]  /*11a90*/  SEL R7, R14, RZ, P3 ;  /* 0x000000ff0e077207 */ /* 0x000fca0001800000 */
[----:B------:R-:W-:-:S04]  /*11aa0*/  IMAD.IADD R7, R6, 0x1, R7 ;  /* 0x0000000106077824 */ /* 0x000fc800078e0207 */
[----:B------:R-:W-:-:S07]  /*11ab0*/  IMAD.MOV.U32 R13, RZ, RZ, R7 ;  /* 0x000000ffff0d7224 */ /* 0x000fce00078e0007 */
[----:B------:R-:W-:Y:S05]  /*11ac0*/  WARPSYNC.COLLECTIVE R15, `(.L_x_369) ;  /* 0x000000000f087348 */ /* 0x000fea0003c00000 */
[----:B------:R0:W1:Y:S02]  /*11ad0*/  SHFL.UP P6, R14, R13, R12, R11 ;  /* 0x0400000c0d0e7389 */ /* 0x00006400000c000b */
[----:B01----:R-:W-:Y:S01]  /*11ae0*/  ENDCOLLECTIVE ;  /* 0x000000000000791b */ /* 0x003fe20003800000 */
.L_x_369:
[----:B------:R-:W-:Y:S01]  /*11af0*/  IMAD.MOV.U32 R12, RZ, RZ, 0x10 ;  /* 0x00000010ff0c7424 */ /* 0x000fe200078e00ff */
[----:B------:R-:W-:-:S05]  /*11b00*/  SEL R14, R14, RZ, P4 ;  /* 0x000000ff0e0e7207 */ /* 0x000fca0002000000 */
[----:B------:R-:W-:-:S04]  /*11b10*/  IMAD.IADD R5, R7, 0x1, R14 ;  /* 0x0000000107057824 */ /* 0x000fc800078e020e */
[----:B------:R-:W-:-:S07]  /*11b20*/  IMAD.MOV.U32 R13, RZ, RZ, R5 ;  /* 0x000000ffff0d7224 */ /* 0x000fce00078e0005 */
[----:B------:R-:W-:Y:S05]  /*11b30*/  WARPSYNC.COLLECTIVE R15, `(.L_x_370) ;  /* 0x000000000f087348 */ /* 0x000fea0003c00000 */
[----:B------:R0:W1:Y:S02]  /*11b40*/  SHFL.UP P6, R14, R13, R12, R11 ;  /* 0x0400000c0d0e7389 */ /* 0x00006400000c000b */
[----:B01----:R-:W-:Y:S01]  /*11b50*/  ENDCOLLECTIVE ;  /* 0x000000000000791b */ /* 0x003fe20003800000 */
.L_x_370:
[----:B------:R-:W-:Y:S02]  /*11b60*/  IMAD.MOV.U32 R12, RZ, RZ, 0x1f ;  /* 0x0000001fff0c7424 */ /* 0x000fe400078e00ff */
[----:B------:R-:W-:Y:S01]  /*11b70*/  IMAD.MOV.U32 R11, RZ, RZ, 0x1f ;  /* 0x0000001fff0b7424 */ /* 0x000fe200078e00ff */
[----:B------:R-:W-:-:S05]  /*11b80*/  SEL R14, R14, RZ, P5 ;  /* 0x000000ff0e0e7207 */ /* 0x000fca0002800000 */
[----:B------:R-:W-:-:S04]  /*11b90*/  IMAD.IADD R3, R5, 0x1, R14 ;  /* 0x0000000105037824 */ /* 0x000fc800078e020e */
[----:B------:R-:W-:-:S07]  /*11ba0*/  IMAD.MOV.U32 R13, RZ, RZ, R3 ;  /* 0x000000ffff0d7224 */ /* 0x000fce00078e0003 */
[----:B------:R-:W-:Y:S05]  /*11bb0*/  WARPSYNC.COLLECTIVE R15, `(.L_x_371) ;  /* 0x000000000f087348 */ /* 0x000fea0003c00000 */
[----:B------:R0:W1:Y:S02]  /*11bc0*/  SHFL.IDX P6, R14, R13, R12, R11 ;  /* 0x0000000c0d0e7389 */ /* 0x00006400000c000b */
[----:B01----:R-:W-:Y:S01]  /*11bd0*/  ENDCOLLECTIVE ;  /* 0x000000000000791b */ /* 0x003fe20003800000 */
.L_x_371:
[----:B------:R-:W-:Y:S05]  /*11be0*/  BRA `(.L_x_372) ;  /* 0xffffffe000a87947 */ /* 0x000fea000383ffff */
.L_x_315:
[----:B------:R-:W-:Y:S01]  /*11bf0*/  BSSY B0, `(.L_x_373) ;  /* 0x0000008000007945 */ /* 0x000fe20003800000 */
[----:B-----5:R-:W-:Y:S02]  /*11c00*/  IMAD.MOV.U32 R13, RZ, RZ, R2 ;  /* 0x000000ffff0d7224 */ /* 0x020fe400078e0002 */
[----:B------:R-:W-:Y:S02]  /*11c10*/  IMAD.MOV.U32 R12, RZ, RZ, 0x1 ;  /* 0x00000001ff0c7424 */ /* 0x000fe400078e00ff */
[----:B------:R-:W-:Y:S02]  /*11c20*/  IMAD.MOV.U32 R11, RZ, RZ, RZ ;  /* 0x000000ffff0b7224 */ /* 0x000fe400078e00ff */
[----:B------:R-:W-:-:S07]  /*11c30*/  IMAD.MOV.U32 R15, RZ, RZ, -0x1 ;  /* 0xffffffffff0f7424 */ /* 0x000fce00078e00ff */
[----:B01----:R-:W-:Y:S05]  /*11c40*/  WARPSYNC.COLLECTIVE R15, `(.L_x_374) ;  /* 0x000000000f087348 */ /* 0x003fea0003c00000 */
[----:B------:R2:W3:Y:S02]  /*11c50*/  SHFL.UP P6, R14, R13, R12, R11 ;  /* 0x0400000c0d0e7389 */ /* 0x0004e400000c000b */
[----:B0123--:R-:W-:Y:S01]  /*11c60*/  ENDCOLLECTIVE ;  /* 0x000000000000791b */ /* 0x00ffe20003800000 */
.L_x_374:
[----:B------:R-:W-:Y:S05]  /*11c70*/  BSYNC B0 ;  /* 0x0000000000007941 */ /* 0x000fea0003800000 */
.L_x_373:
[----:B------:R-:W-:Y:S01]  /*11c80*/  SEL R13, R14, RZ, P1 ;  /* 0x000000ff0e0d7207 */ /* 0x000fe20000800000 */
[----:B------:R-:W-:Y:S02]  /*11c90*/  IMAD.MOV.U32 R12, RZ, RZ, 0x2 ;  /* 0x00000002ff0c7424 */ /* 0x000fe400078e00ff */
[----:B------:R-:W-:Y:S02]  /*11ca0*/  IMAD.MOV.U32 R11, RZ, RZ, RZ ;  /* 0x000000ffff0b7224 */ /* 0x000fe400078e00ff */
[----:B------:R-:W-:Y:S02]  /*11cb0*/  IMAD.IADD R13, R2, 0x1, R13 ;  /* 0x00000001020d7824 */ /* 0x000fe400078e020d */
[----:B------:R-:W-:-:S07]  /*11cc0*/  IMAD.MOV.U32 R15, RZ, RZ, -0x1 ;  /* 0xffffffffff0f7424 */ /* 0x000fce00078e00ff */
[----:B------:R-:W-:Y:S05]  /*11cd0*/  WARPSYNC.COLLECTIVE R15, `(.L_x_375) ;  /* 0x000000000f087348 */ /* 0x000fea0003c00000 */
[----:B------:R0:W1:Y:S02]  /*11ce0*/  SHFL.UP P6, R14, R13, R12, R11 ;  /* 0x0400000c0d0e7389 */ /* 0x00006400000c000b */
[----:B01----:R-:W-:Y:S01]  /*11cf0*/  ENDCOLLECTIVE ;  /* 0x000000000000791b */ /* 0x003fe20003800000 */
.L_x_375:
[----:B------:R-:W-:Y:S01]  /*11d00*/  IMAD.MOV.U32 R12, RZ, RZ, 0x4 ;  /* 0x00000004ff0c7424 */ /* 0x000fe200078e00ff */
[----:B------:R-:W-:-:S05]  /*11d10*/  SEL R14, R14, RZ, P2 ;  /* 0x000000ff0e0e7207 */ /* 0x000fca0001000000 */
[----:B------:R-:W-:-:S04]  /*11d20*/  IMAD.IADD R3, R13, 0x1, R14 ;  /* 0x000000010d037824 */ /* 0x000fc800078e020e */
[----:B------:R-:W-:-:S07]  /*11d30*/  IMAD.MOV.U32 R13, RZ, RZ, R3 ;  /* 0x000000ffff0d7224 */ /* 0x000fce00078e0003 */
[----:B------:R-:W-:Y:S05]  /*11d40*/  WARPSYNC.COLLECTIVE R15, `(.L_x_376) ;  /* 0x000000000f087348 */ /* 0x000fea0003c00000 */
[----:B------:R0:W1:Y:S02]  /*11d50*/  SHFL.UP P6, R14, R13, R12, R11 ;  /* 0x0400000c0d0e7389 */ /* 0x00006400000c000b */
[----:B01----:R-:W-:Y:S01]  /*11d60*/  ENDCOLLECTIVE ;  /* 0x000000000000791b */ /* 0x003fe20003800000 */
.L_x_376:
[----:B------:R-:W-:Y:S01]  /*11d70*/  IMAD.MOV.U32 R12, RZ, RZ, 0x8 ;  /* 0x00000008ff0c7424 */ /* 0x000fe200078e00ff */
[----:B------:R-:W-:-:S05]  /*11d80*/  SEL R14, R14, RZ, P3 ;  /* 0x000000ff0e0e7207 */ /* 0x000fca0001800000 */
[----:B------:R-:W-:-:S04]  /*11d90*/  IMAD.IADD R5, R3, 0x1, R14 ;  /* 0x0000000103057824 */ /* 0x000fc800078e020e */
[----:B------:R-:W-:-:S07]  /*11da0*/  IMAD.MOV.U32 R13, RZ, RZ, R5 ;  /* 0x000000ffff0d7224 */ /* 0x000fce00078e0005 */
[----:B------:R-:W-:Y:S05]  /*11db0*/  WARPSYNC.COLLECTIVE R15, `(.L_x_377) ;  /* 0x000000000f087348 */ /* 0x000fea0003c00000 */
[----:B------:R0:W1:Y:S02]  /*11dc0*/  SHFL.UP P6, R14, R13, R12, R11 ;  /* 0x0400000c0d0e7389 */ /* 0x00006400000c000b */
[----:B01----:R-:W-:Y:S01]  /*11dd0*/  ENDCOLLECTIVE ;  /* 0x000000000000791b */ /* 0x003fe20003800000 */
.L_x_377:
[----:B------:R-:W-:Y:S01]  /*11de0*/  IMAD.MOV.U32 R12, RZ, RZ, 0x10 ;  /* 0x00000010ff0c7424 */ /* 0x000fe200078e00ff */
[----:B------:R-:W-:-:S05]  /*11df0*/  SEL R6, R14, RZ, P4 ;  /* 0x000000ff0e067207 */ /* 0x000fca0002000000 */
[----:B------:R-:W-:-:S04]  /*11e00*/  IMAD.IADD R6, R5, 0x1, R6 ;  /* 0x0000000105067824 */ /* 0x000fc800078e0206 */
[----:B------:R-:W-:-:S07]  /*11e10*/  IMAD.MOV.U32 R13, RZ, RZ, R6 ;  /* 0x000000ffff0d7224 */ /* 0x000fce00078e0006 */
[----:B------:R-:W-:Y:S05]  /*11e20*/  WARPSYNC.COLLECTIVE R15, `(.L_x_378) ;  /* 0x000000000f087348 */ /* 0x000fea0003c00000 */
[----:B------:R0:W1:Y:S02]  /*11e30*/  SHFL.UP P6, R14, R13, R12, R11 ;  /* 0x0400000c0d0e7389 */ /* 0x00006400000c000b */
[----:B01----:R-:W-:Y:S01]  /*11e40*/  ENDCOLLECTIVE ;  /* 0x000000000000791b */ /* 0x003fe20003800000 */
.L_x_378:
        /* <DEDUP_REMOVED lines=8> */
.L_x_379:
[----:B------:R-:W-:Y:S05]  /*11ed0*/  BRA `(.L_x_380) ;  /* 0xffffffe000887947 */ /* 0x000fea000383ffff */
.L_x_317:
[----:B------:R-:W-:Y:S01]  /*11ee0*/  BSSY B0, `(.L_x_381) ;  /* 0x0000006000007945 */ /* 0x000fe20003800000 */
[----:B------:R-:W-:Y:S01]  /*11ef0*/  PLOP3.LUT P6, PT, P6, PT, PT, 0x8, 0x0 ;  /* 0x000000000000781c */ /* 0x000fe200037ce170 */
[----:B------:R-:W-:-:S12]  /*11f00*/  IMAD.MOV.U32 R15, RZ, RZ, -0x1 ;  /* 0xffffffffff0f7424 */ /* 0x000fd800078e00ff */
[----:B0-----:R-:W-:Y:S05]  /*11f10*/  WARPSYNC.COLLECTIVE R15, `(.L_x_382) ;  /* 0x000000000f087348 */ /* 0x001fea0003c00000 */
[----:B------:R-:W-:Y:S01]  /*11f20*/  VOTE.ANY R14, PT, P6 ;  /* 0x00000000000e7806 */ /* 0x000fe200030e0100 */
[----:B0-----:R-:W-:Y:S06]  /*11f30*/  ENDCOLLECTIVE ;  /* 0x000000000000791b */ /* 0x001fec0003800000 */
.L_x_382:
[----:B------:R-:W-:Y:S05]  /*11f40*/  BSYNC B0 ;  /* 0x0000000000007941 */ /* 0x000fea0003800000 */
.L_x_381:
[----:B------:R-:W-:Y:S02]  /*11f50*/  IMAD.MOV.U32 R6, RZ, RZ, R14 ;  /* 0x000000ffff067224 */ /* 0x000fe400078e000e */
[----:B------:R-:W-:Y:S02]  /*11f60*/  IMAD.MOV.U32 R13, RZ, RZ, R2 ;  /* 0x000000ffff0d7224 */ /* 0x000fe400078e0002 */
[----:B------:R-:W0:Y:S01]  /*11f70*/  POPC R4, R6 ;  /* 0x0000000600047309 */ /* 0x000e220000000000 */
[----:B------:R-:W-:Y:S02]  /*11f80*/  IMAD.MOV.U32 R11, RZ, RZ, 0x1f ;  /* 0x0000001fff0b7424 */ /* 0x000fe400078e00ff */
[----:B------:R-:W-:Y:S02]  /*11f90*/  IMAD.MOV.U32 R15, RZ, RZ, -0x1 ;  /* 0xffffffffff0f7424 */ /* 0x000fe400078e00ff */
[----:B0-----:R-:W-:-:S07]  /*11fa0*/  IMAD.MOV.U32 R12, RZ, RZ, R4 ;  /* 0x000000ffff0c7224 */ /* 0x001fce00078e0004 */
[----:B------:R-:W-:Y:S05]  /*11fb0*/  WARPSYNC.COLLECTIVE R15, `(.L_x_383) ;  /* 0x000000000f087348 */ /* 0x000fea0003c00000 */
[----:B------:R0:W1:Y:S02]  /*11fc0*/  SHFL.IDX P6, R14, R13, R12, R11 ;  /* 0x0000000c0d0e7389 */ /* 0x00006400000c000b */
[----:B01----:R-:W-:Y:S01]  /*11fd0*/  ENDCOLLECTIVE ;  /* 0x000000000000791b */ /* 0x003fe20003800000 */
.L_x_383:
[----:B------:R-:W-:Y:S01]  /*11fe0*/  IMAD.MOV.U32 R17, RZ, RZ, R14 ;  /* 0x000000ffff117224 */ /* 0x000fe200078e000e */
[----:B------:R-:W-:Y:S06]  /*11ff0*/  BRA `(.L_x_384) ;  /* 0xffffffe000787947 */ /* 0x000fec000383ffff */
.L_x_319:
[----:B------:R-:W-:Y:S01]  /*12000*/  BSSY B0, `(.L_x_385) ;  /* 0x0000007000007945 */ /* 0x000fe20003800000 */
[----:B------:R-:W-:Y:S02]  /*12010*/  IMAD.MOV.U32 R13, RZ, RZ, R3 ;  /* 0x000000ffff0d7224 */ /* 0x000fe400078e0003 */
[----:B------:R-:W-:Y:S02]  /*12020*/  IMAD.MOV.U32 R11, RZ, RZ, 0x1f ;  /* 0x0000001fff0b7424 */ /* 0x000fe400078e00ff */
[----:B------:R-:W-:-:S07]  /*12030*/  IMAD.MOV.U32 R15, RZ, RZ, -0x1 ;  /* 0xffffffffff0f7424 */ /* 0x000fce00078e00ff */
[----:B012---:R-:W-:Y:S05]  /*12040*/  WARPSYNC.COLLECTIVE R15, `(.L_x_386) ;  /* 0x000000000f087348 */ /* 0x007fea0003c00000 */
[----:B------:R3:W4:Y:S02]  /*12050*/  SHFL.IDX P6, R14, R13, R12, R11 ;  /* 0x0000000c0d0e7389 */ /* 0x00072400000c000b */
[----:B01234-:R-:W-:Y:S01]  /*12060*/  ENDCOLLECTIVE ;  /* 0x000000000000791b */ /* 0x01ffe20003800000 */
.L_x_386:
[----:B------:R-:W-:Y:S05]  /*12070*/  BSYNC B0 ;  /* 0x0000000000007941 */ /* 0x000fea0003800000 */
.L_x_385:
[----:B------:R-:W-:Y:S05]  /*12080*/  BRA `(.L_x_318) ;  /* 0xffffffe000707947 */ /* 0x000fea000383ffff */
.L_x_323:
[----:B-1----:R1:W3:Y:S02]  /*12090*/  SYNCS.PHASECHK.TRANS64.TRYWAIT P0, [R9+URZ+0x31c20], R0 ;  /* 0x031c2000090075a7 */ /* 0x0022e4000800017f */
[----:B---3--:R-:W-:Y:S05]  /*120a0*/  @!P0 NANOSLEEP.SYNCS 0x989680 ;  /* 0x009896800000895d */ /* 0x008fea0003900000 */
[----:B------:R-:W3:Y:S02]  /*120b0*/  @!P0 SYNCS.PHASECHK.TRANS64 P0, [R9+URZ+0x31c20], R0 ;  /* 0x031c2000090085a7 */ /* 0x000ee4000800007f */
[----:B---3--:R-:W-:Y:S05]  /*120c0*/  @!P0 BRA `(.L_x_323) ;  /* 0xfffffffc00f08947 */ /* 0x008fea000383ffff */
[----:B------:R-:W-:Y:S05]  /*120d0*/  BRA `(.L_x_387) ;  /* 0xffffffe4005c7947 */ /* 0x000fea000383ffff */
.L_x_324:
[----:B------:R-:W3:Y:S01]  /*120e0*/  S2R R2, SR_TID.X ;  /* 0x0000000000027919 */ /* 0x000ee20000002100 */
[----:B------:R-:W-:Y:S01]  /*120f0*/  BSSY B0, `(.L_x_388) ;  /* 0x000000a000007945 */ /* 0x000fe20003800000 */
[----:B------:R-:W-:Y:S02]  /*12100*/  IMAD.MOV.U32 R12, RZ, RZ, RZ ;  /* 0x000000ffff0c7224 */ /* 0x000fe400078e00ff */
[----:B------:R-:W-:Y:S02]  /*12110*/  IMAD.MOV.U32 R11, RZ, RZ, 0x1f ;  /* 0x0000001fff0b7424 */ /* 0x000fe400078e00ff */
[----:B------:R-:W-:Y:S01]  /*12120*/  IMAD.MOV.U32 R15, RZ, RZ, -0x1 ;  /* 0xffffffffff0f7424 */ /* 0x000fe200078e00ff */
[----:B---3--:R-:W-:-:S04]  /*12130*/  SHF.R.U32.HI R2, RZ, 0x5, R2 ;  /* 0x00000005ff027819 */ /* 0x008fc80000011602 */
[----:B------:R-:W-:-:S05]  /*12140*/  LOP3.LUT R2, R2, 0x3, RZ, 0xc0, !PT ;  /* 0x0000000302027812 */ /* 0x000fca00078ec0ff */
[----:B------:R-:W-:-:S07]  /*12150*/  IMAD.MOV.U32 R13, RZ, RZ, R2 ;  /* 0x000000ffff0d7224 */ /* 0x000fce00078e0002 */
[----:B012-4-:R-:W-:Y:S05]  /*12160*/  WARPSYNC.COLLECTIVE R15, `(.L_x_389) ;  /* 0x000000000f087348 */ /* 0x017fea0003c00000 */
[----:B------:R3:W0:Y:S02]  /*12170*/  SHFL.IDX P6, R14, R13, R12, R11 ;  /* 0x0000000c0d0e7389 */ /* 0x00062400000c000b */
[----:B01234-:R-:W-:Y:S01]  /*12180*/  ENDCOLLECTIVE ;  /* 0x000000000000791b */ /* 0x01ffe20003800000 */
.L_x_389:
[----:B------:R-:W-:Y:S05]  /*12190*/  BSYNC B0 ;  /* 0x0000000000007941 */ /* 0x000fea0003800000 */
.L_x_388:
[----:B------:R-:W-:Y:S05]  /*121a0*/  BRA `(.L_x_390) ;  /* 0xffffffe400447947 */ /* 0x000fea000383ffff */
.L_x_327:
[----:B------:R-:W-:Y:S01]  /*121b0*/  BSSY B1, `(.L_x_391) ;  /* 0x0000006000017945 */ /* 0x000fe20003800000 */
[----:B------:R-:W-:-:S07]  /*121c0*/  IMAD.MOV.U32 R15, RZ, RZ, -0x1 ;  /* 0xffffffffff0f7424 */ /* 0x000fce00078e00ff */
[----:B012-4-:R-:W-:Y:S05]  /*121d0*/  WARPSYNC.COLLECTIVE R15, `(.L_x_392) ;  /* 0x000000000f0c7348 */ /* 0x017fea0003c00000 */
[----:B------:R-:W-:Y:S02]  /*121e0*/  ELECT P6, UR62, PT ;  /* 0x00000000003e782f */ /* 0x000fe400038c0000 */
[----:B------:R-:W-:Y:S01]  /*121f0*/  MOV R14, UR62 ;  /* 0x0000003e000e7c02 */ /* 0x000fe20008000f00 */
[----:B012-4-:R-:W-:Y:S10]  /*12200*/  ENDCOLLECTIVE ;  /* 0x000000000000791b */ /* 0x017ff40003800000 */
.L_x_392:
[----:B------:R-:W-:Y:S05]  /*12210*/  BSYNC B1 ;  /* 0x0000000000017941 */ /* 0x000fea0003800000 */
.L_x_391:
[----:B------:R-:W-:Y:S05]  /*12220*/  BRA `(.L_x_393) ;  /* 0xffffffe4003c7947 */ /* 0x000fea000383ffff */
.L_x_329:
[----:B0-----:R0:W1:Y:S02]  /*12230*/  SYNCS.PHASECHK.TRANS64.TRYWAIT P0, [R5+URZ], R4 ;  /* 0x00000004050075a7 */ /* 0x001064000800017f */
[----:B-1----:R-:W-:Y:S05]  /*12240*/  @!P0 NANOSLEEP.SYNCS 0x989680 ;  /* 0x009896800000895d */ /* 0x002fea0003900000 */
[----:B------:R-:W1:Y:S02]  /*12250*/  @!P0 SYNCS.PHASECHK.TRANS64 P0, [R5+URZ], R4 ;  /* 0x00000004050085a7 */ /* 0x000e64000800007f */
[----:B-1----:R-:W-:Y:S05]  /*12260*/  @!P0 BRA `(.L_x_329) ;  /* 0xfffffffc00f08947 */ /* 0x002fea000383ffff */
[----:B------:R-:W-:Y:S05]  /*12270*/  BRA `(.L_x_394) ;  /* 0xffffffe400707947 */ /* 0x000fea000383ffff */
.L_x_330:
[----:B-1----:R1:W3:Y:S02]  /*12280*/  SYNCS.PHASECHK.TRANS64.TRYWAIT P0, [R3+URZ], R2 ;  /* 0x00000002030075a7 */ /* 0x0022e4000800017f */
[----:B---3--:R-:W-:Y:S05]  /*12290*/  @!P0 NANOSLEEP.SYNCS 0x989680 ;  /* 0x009896800000895d */ /* 0x008fea0003900000 */
[----:B------:R-:W3:Y:S02]  /*122a0*/  @!P0 SYNCS.PHASECHK.TRANS64 P0, [R3+URZ], R2 ;  /* 0x00000002030085a7 */ /* 0x000ee4000800007f */
[----:B---3--:R-:W-:Y:S05]  /*122b0*/  @!P0 BRA `(.L_x_330) ;  /* 0xfffffffc00f08947 */ /* 0x008fea000383ffff */
[----:B------:R-:W-:Y:S05]  /*122c0*/  BRA `(.L_x_395) ;  /* 0xffffffe400647947 */ /* 0x000fea000383ffff */
.L_x_332:
[----:B---3--:R3:W0:Y:S02]  /*122d0*/  SYNCS.PHASECHK.TRANS64.TRYWAIT P0, [R23+URZ], R4 ;  /* 0x00000004170075a7 */ /* 0x008624000800017f */
[----:B0-----:R-:W-:Y:S05]  /*122e0*/  @!P0 NANOSLEEP.SYNCS 0x989680 ;  /* 0x009896800000895d */ /* 0x001fea0003900000 */
[----:B------:R-:W0:Y:S02]  /*122f0*/  @!P0 SYNCS.PHASECHK.TRANS64 P0, [R23+URZ], R4 ;  /* 0x00000004170085a7 */ /* 0x000e24000800007f */
[----:B0-----:R-:W-:Y:S05]  /*12300*/  @!P0 BRA `(.L_x_332) ;  /* 0xfffffffc00f08947 */ /* 0x001fea000383ffff */
[----:B------:R-:W-:Y:S05]  /*12310*/  BRA `(.L_x_396) ;  /* 0xffffffe400687947 */ /* 0x000fea000383ffff */
.L_x_397:
        /* <DEDUP_REMOVED lines=14> */
.L_x_2725:


//--------------------- .text._ZN7cutlass13device_kernelIN5flash11enable_sm90INS1_16FlashAttnFwdSm90INS1_25CollectiveMainloopFwdSm90ILi2EN4cute5tupleIJNS5_1CILi1EEES8_S8_EEENS6_IJNS7_ILi192EEENS7_ILi144EEENS7_ILi96EEEEEELi96ENS_6half_tEfNS_4arch4Sm90ELb0ELb0ELb0ELb1ELb0ELb1ELb0ELb0ELb1ELb1ELb0ELb0EEENS1_21CollectiveEpilogueFwdINS6_IJSA_SC_SB_EEES9_SE_SG_Li384ELb1ELb1ELb0ELb0EEENS1_36VarlenDynamicPersistentTileSchedulerILi192ELi144ELi384ELi128ELb0ELb1ELb1ELb0ELb1ELb1EEEEEEEEEvNT_6ParamsE --------------------------
	.section	.text._ZN7cutlass13device_kernelIN5flash11enable_sm90INS1_16FlashAttnFwdSm90INS1_25CollectiveMainloopFwdSm90ILi2EN4cute5tupleIJNS5_1CILi1EEES8_S8_EEENS6_IJNS7_ILi192EEENS7_ILi144EEENS7_ILi96EEEEEELi96ENS_6half_tEfNS_4arch4Sm90ELb0ELb0ELb0ELb1ELb0ELb1ELb0ELb0ELb1ELb1ELb0ELb0EEENS1_21CollectiveEpilogueFwdINS6_IJSA_SC_SB_EEES9_SE_SG_Li384ELb1ELb1ELb0ELb0EEENS1_36VarlenDynamicPersistentTileSchedulerILi192ELi144ELi384ELi128ELb0ELb1ELb1ELb0ELb1ELb1EEEEEEEEEvNT_6ParamsE,"ax",@progbits
	.align	128
.text._ZN7cutlass13device_kernelIN5flash11enable_sm90INS1_16FlashAttnFwdSm90INS1_25CollectiveMainloopFwdSm90ILi2EN4cute5tupleIJNS5_1CILi1EEES8_S8_EEENS6_IJNS7_ILi192EEENS7_ILi144EEENS7_ILi96EEEEEELi96ENS_6half_tEfNS_4arch4Sm90ELb0ELb0ELb0ELb1ELb0ELb1ELb0ELb0ELb1ELb1ELb0ELb0EEENS1_21CollectiveEpilogueFwdINS6_IJSA_SC_SB_EEES9_SE_SG_Li384ELb1ELb1ELb0ELb0EEENS1_36VarlenDynamicPersistentTileSchedulerILi192ELi144ELi384ELi128ELb0ELb1ELb1ELb0ELb1ELb1EEEEEEEEEvNT_6ParamsE:
        .type           _ZN7cutlass13device_kernelIN5flash11enable_sm90INS1_16FlashAttnFwdSm90INS1_25CollectiveMainloopFwdSm90ILi2EN4cute5tupleIJNS5_1CILi1EEES8_S8_EEENS6_IJNS7_ILi192EEENS7_ILi144EEENS7_ILi96EEEEEELi96ENS_6half_tEfNS_4arch4Sm90ELb0ELb0ELb0ELb1ELb0ELb1ELb0ELb0ELb1ELb1ELb0ELb0EEENS1_21CollectiveEpilogueFwdINS6_IJSA_SC_SB_EEES9_SE_SG_Li384ELb1ELb1ELb0ELb0EEENS1_36VarlenDynamicPersistentTileSchedulerILi192ELi144ELi384ELi128ELb0ELb1ELb1ELb0ELb1ELb1EEEEEEEEEvNT_6ParamsE,@function
        .size           _ZN7cutlass13device_kernelIN5flash11enable_sm90INS1_16FlashAttnFwdSm90INS1_25CollectiveMainloopFwdSm90ILi2EN4cute5tupleIJNS5_1CILi1EEES8_S8_EEENS6_IJNS7_ILi192EEENS7_ILi144EEENS7_ILi96EEEEEELi96ENS_6half_tEfNS_4arch4Sm90ELb0ELb0ELb0ELb1ELb0ELb1ELb0ELb0ELb1ELb1ELb0ELb0EEENS1_21CollectiveEpilogueFwdINS6_IJSA_SC_SB_EEES9_SE_SG_Li384ELb1ELb1ELb0ELb0EEENS1_36VarlenDynamicPersistentTileSchedulerILi192ELi144ELi384ELi128ELb0ELb1ELb1ELb0ELb1ELb1EEEEEEEEEvNT_6ParamsE,(.L_x_2726 - _ZN7cutlass13device_kernelIN5flash11enable_sm90INS1_16FlashAttnFwdSm90INS1_25CollectiveMainloopFwdSm90ILi2EN4cute5tupleIJNS5_1CILi1EEES8_S8_EEENS6_IJNS7_ILi192EEENS7_ILi144EEENS7_ILi96EEEEEELi96ENS_6half_tEfNS_4arch4Sm90ELb0ELb0ELb0ELb1ELb0ELb1ELb0ELb0ELb1ELb1ELb0ELb0EEENS1_21CollectiveEpilogueFwdINS6_IJSA_SC_SB_EEES9_SE_SG_Li384ELb1ELb1ELb0ELb0EEENS1_36VarlenDynamicPersistentTileSchedulerILi192ELi144ELi384ELi128ELb0ELb1ELb1ELb0ELb1ELb1EEEEEEEEEvNT_6ParamsE)
        .other          _ZN7cutlass13device_kernelIN5flash11enable_sm90INS1_16FlashAttnFwdSm90INS1_25CollectiveMainloopFwdSm90ILi2EN4cute5tupleIJNS5_1CILi1EEES8_S8_EEENS6_IJNS7_ILi192EEENS7_ILi144EEENS7_ILi96EEEEEELi96ENS_6half_tEfNS_4arch4Sm90ELb0ELb0ELb0ELb1ELb0ELb1ELb0ELb0ELb1ELb1ELb0ELb0EEENS1_21CollectiveEpilogueFwdINS6_IJSA_SC_SB_EEES9_SE_SG_Li384ELb1ELb1ELb0ELb0EEENS1_36VarlenDynamicPersistentTileSchedulerILi192ELi144ELi384ELi128ELb0ELb1ELb1ELb0ELb1ELb1EEEEEEEEEvNT_6ParamsE,@"STO_CUDA_ENTRY STV_DEFAULT"
_ZN7cutlass13device_kernelIN5flash11enable_sm90INS1_16FlashAttnFwdSm90INS1_25CollectiveMainloopFwdSm90ILi2EN4cute5tupleIJNS5_1CILi1EEES8_S8_EEENS6_IJNS7_ILi192EEENS7_ILi144EEENS7_ILi96EEEEEELi96ENS_6half_tEfNS_4arch4Sm90ELb0ELb0ELb0ELb1ELb0ELb1ELb0ELb0ELb1ELb1ELb0ELb0EEENS1_21CollectiveEpilogueFwdINS6_IJSA_SC_SB_EEES9_SE_SG_Li384ELb1ELb1ELb0ELb0EEENS1_36VarlenDynamicPersistentTileSchedulerILi192ELi144ELi384ELi128ELb0ELb1ELb1ELb0ELb1ELb1EEEEEEEEEvNT_6ParamsE:
        /* <DEDUP_REMOVED lines=12> */
[----:B------:R-:W-:Y:S02]  /*00c0*/  UIADD3 UR10, UP2, UR4, 0x570, URZ ;  /* 0x00000570040a7890 */ /* 0x000fe4000ff5e03f */
[----:B------:R-:W-:Y:S02]  /*00d0*/  UIADD3 UR4, UP3, UR4, 0x670, URZ ;  /* 0x0000067004047890 */ /* 0x000fe4000ff7e03f */
[----:B------:R-:W-:-:S02]  /*00e0*/  UIADD3.X UR7, URZ, UR5, URZ, UP0, !UPT ;  /* 0x000000053f077290 */ /* 0x000fc400087fe43f */
[----:B------:R-:W-:Y:S02]  /*00f0*/  UIADD3.X UR9, URZ, UR5, URZ, UP1, !UPT ;  /* 0x000000053f097290 */ /* 0x000fe40008ffe43f */
[----:B------:R-:W-:Y:S02]  /*0100*/  UIADD3.X UR11, URZ, UR5, URZ, UP2, !UPT ;  /* 0x000000053f0b7290 */ /* 0x000fe400097fe43f */
[----:B------:R-:W-:-:S03]  /*0110*/  UIADD3.X UR5, URZ, UR5, URZ, UP3, !UPT ;  /* 0x000000053f057290 */ /* 0x000fc60009ffe43f */
[----:B------:R0:W-:Y:S02]  /*0120*/  UTMACCTL.PF [UR6] ;  /* 0x00000000060079b9 */ /* 0x0001e40008040000 */
[----:B------:R0:W-:Y:S02]  /*0130*/  UTMACCTL.PF [UR8] ;  /* 0x00000000080079b9 */ /* 0x0001e40008040000 */
[----:B------:R0:W-:Y:S02]  /*0140*/  UTMACCTL.PF [UR10] ;  /* 0x000000000a0079b9 */ /* 0x0001e40008040000 */
[----:B------:R0:W-:Y:S02]  /*0150*/  UTMACCTL.PF [UR4] ;  /* 0x00000000040079b9 */ /* 0x0001e40008040000 */
[----:B0-----:R-:W-:Y:S01]  /*0160*/  NOP ;  /* 0x0000000000007918 */ /* 0x001fe20000000000 */
.L_x_399:
[----:B------:R-:W-:Y:S05]  /*0170*/  BSYNC B0 ;  /* 0x0000000000007941 */ /* 0x000fea0003800000 */
.L_x_398:
        /* <DEDUP_REMOVED lines=40> */
.L_x_400:
        /* <DEDUP_REMOVED lines=22> */
.L_x_401:
        /* <DEDUP_REMOVED lines=18> */
.L_x_402:
        /* <DEDUP_REMOVED lines=22> */
.L_x_403:
        /* <DEDUP_REMOVED lines=22> */
.L_x_404:
[----:B--2---:R-:W-:Y:S01]  /*0940*/  ISETP.NE.AND P0, PT, R2, RZ, PT ;  /* 0x000000ff0200720c */ /* 0x004fe20003f05270 */
[----:B------:R-:W-:Y:S01]  /*0950*/  IMAD.MOV.U32 R2, RZ, RZ, 0x1 ;  /* 0x00000001ff027424 */ /* 0x000fe200078e00ff */
[----:B------:R-:W-:Y:S01]  /*0960*/  NOP ;  /* 0x0000000000007918 */ /* 0x000fe20000000000 */
[----:B------:R-:W-:Y:S01]  /*0970*/  ULDC.64 UR60, c[0x0][0x208] ;  /* 0x00008200003c7ab9 */ /* 0x000fe20000000a00 */
[----:B------:R-:W-:Y:S02]  /*0980*/  BSSY B9, `(.L_x_405) ;  /* 0x0001cd0000097945 */ /* 0x000fe40003800000 */
[----:B------:R-:W-:-:S05]  /*0990*/  SEL R2, R2, 0x2, !P0 ;  /* 0x0000000202027807 */ /* 0x000fca0004000000 */
[----:B------:R2:W-:Y:S01]  /*09a0*/  STL [R1+0x58], R2 ;  /* 0x0000580201007387 */ /* 0x0005e20000100800 */
[----:B01-34-:R-:W-:Y:S06]  /*09b0*/  BAR.SYNC.DEFER_BLOCKING 0x0 ;  /* 0x0000000000007b1d */ /* 0x01bfec0000010000 */
[----:B------:R-:W-:Y:S05]  /*09c0*/  @!P0 BRA `(.L_x_406) ;  /* 0x0000015400b48947 */ /* 0x000fea0003800000 */
.L_x_407:
[----:B------:R-:W-:-:S08]  /*09d0*/  NOP ;  /* 0x0000000000007918 */ /* 0x000fd00000000000 */
[----:B------:R-:W0:Y:S02]  /*09e0*/  USETMAXREG.TRY_ALLOC.CTAPOOL UP0, 0xa0 ;  /* 0x000000a0000079c8 */ /* 0x000e240008000600 */
[----:B0-----:R-:W-:-:S13]  /*09f0*/  PLOP3.LUT P0, PT, PT, PT, UP0, 0x80, 0x0 ;  /* 0x000000000000781c */ /* 0x001fda0003f0f008 */
[----:B------:R-:W-:Y:S05]  /*0a00*/  @!P0 BRA `(.L_x_407) ;  /* 0xfffffffc00f08947 */ /* 0x000fea000383ffff */
[----:B------:R-:W3:Y:S01]  /*0a10*/  LDL.LU R0, [R1+0x4c] ;  /* 0x00004c0001007983 */ /* 0x000ee20000300800 */
[----:B--2---:R-:W0:Y:S01]  /*0a20*/  S2R R2, SR_TID.X ;  /* 0x0000000000027919 */ /* 0x004e220000002100 */
[----:B------:R-:W1:Y:S01]  /*0a30*/  S2UR UR5, SR_CgaCtaId ;  /* 0x00000000000579c3 */ /* 0x000e620000008800 */
[----:B------:R-:W-:Y:S01]  /*0a40*/  UMOV UR4, 0x400 ;  /* 0x0000040000047882 */ /* 0x000fe20000000000 */
[----:B0-----:R-:W-:-:S06]  /*0a50*/  SHF.R.U32.HI R2, RZ, 0x7, R2 ;  /* 0x00000007ff027819 */ /* 0x001fcc0000011602 */
[----:B------:R-:W-:Y:S06]  /*0a60*/  BAR.ARV 0x8, 0x200 ;  /* 0x0208000000007b1d */ /* 0x000fec0000002000 */
[----:B------:R-:W-:-:S13]  /*0a70*/  ISETP.NE.AND P0, PT, R2, 0x1, PT ;  /* 0x000000010200780c */ /* 0x000fda0003f05270 */
[----:B------:R-:W-:Y:S08]  /*0a80*/  @!P0 BAR.ARV 0x9, 0x100 ;  /* 0x0244000000008b1d */ /* 0x000ff00000002000 */
[----:B------:R-:W-:Y:S01]  /*0a90*/  BAR.SYNC.DEFER_BLOCKING 0x5, 0x200 ;  /* 0x0148000000007b1d */ /* 0x000fe20000010000 */
[----:B-1----:R-:W-:-:S06]  /*0aa0*/  ULEA UR4, UR5, UR4, 0x18 ;  /* 0x0000000405047291 */ /* 0x002fcc000f8ec03f */
[----:B------:R-:W-:Y:S01]  /*0ab0*/  IMAD.U32 R16, RZ, RZ, UR4 ;  /* 0x00000004ff107e24 */ /* 0x000fe2000f8e00ff */
[----:B------:R-:W-:-:S04]  /*0ac0*/  ULDC UR4, c[0x0][0xc3c] ;  /* 0x00030f0000047ab9 */ /* 0x000fc80000000800 */
[----:B------:R-:W0:Y:S01]  /*0ad0*/  LDS.128 R104, [R16+0x31cd0] ;  /* 0x031cd00010687984 */ /* 0x000e220000000c00 */
[----:B------:R-:W-:Y:S06]  /*0ae0*/  BAR.ARV 0x4, 0x200 ;  /* 0x0108000000007b1d */ /* 0x000fec0000002000 */
[----:B---3--:R-:W-:-:S04]  /*0af0*/  LOP3.LUT R0, R0, 0xffffffef, RZ, 0xc0, !PT ;  /* 0xffffffef00007812 */ /* 0x008fc800078ec0ff */
[----:B------:R-:W-:-:S05]  /*0b00*/  @P0 LOP3.LUT R0, R0, 0x10, RZ, 0xfc, !PT ;  /* 0x0000001000000812 */ /* 0x000fca00078efcff */
[----:B------:R1:W-:Y:S01]  /*0b10*/  STL [R1+0x4c], R0 ;  /* 0x00004c0001007387 */ /* 0x0003e20000100800 */
[----:B0-----:R-:W-:-:S13]  /*0b20*/  ISETP.GE.AND P0, PT, R107, UR4, PT ;  /* 0x000000046b007c0c */ /* 0x001fda000bf06270 */
[----:B-1----:R-:W-:Y:S05]  /*0b30*/  @P0 BRA `(.L_x_408) ;  /* 0x000001c800d00947 */ /* 0x002fea0003800000 */
[----:B------:R-:W0:Y:S01]  /*0b40*/  S2R R0, SR_TID.X ;  /* 0x0000000000007919 */ /* 0x000e220000002100 */
[----:B------:R-:W-:Y:S02]  /*0b50*/  IMAD.MOV.U32 R20, RZ, RZ, -0x2 ;  /* 0xfffffffeff147424 */ /* 0x000fe400078e00ff */
[----:B0-----:R-:W-:-:S05]  /*0b60*/  VIADD R24, R0, 0xffffff80 ;  /* 0xffffff8000187836 */ /* 0x001fca0000000000 */
[-C--:B------:R-:W-:Y:S02]  /*0b70*/  LEA.HI R4, R24, R24.reuse, RZ, 0x1 ;  /* 0x0000001818047211 */ /* 0x080fe400078f08ff */
[----:B------:R-:W-:Y:S02]  /*0b80*/  SHF.R.S32.HI R0, RZ, 0x1f, R24 ;  /* 0x0000001fff007819 */ /* 0x000fe40000011418 */
[----:B------:R-:W-:Y:S02]  /*0b90*/  LOP3.LUT R2, R4, 0xfffffffe, RZ, 0xc0, !PT ;  /* 0xfffffffe04027812 */ /* 0x000fe400078ec0ff */
[----:B------:R-:W-:Y:S02]  /*0ba0*/  LEA.HI R3, R0, R24, RZ, 0x4 ;  /* 0x0000001800037211 */ /* 0x000fe400078f20ff */
[----:B------:R-:W-:Y:S01]  /*0bb0*/  SHF.R.S32.HI R19, RZ, 0x1, R4 ;  /* 0x00000001ff137819 */ /* 0x000fe20000011404 */
[----:B------:R-:W-:Y:S01]  /*0bc0*/  IMAD.IADD R21, R24, 0x1, -R2 ;  /* 0x0000000118157824 */ /* 0x000fe200078e0a02 */
[----:B------:R-:W-:-:S02]  /*0bd0*/  SHF.R.S32.HI R2, RZ, 0x4, R3 ;  /* 0x00000004ff027819 */ /* 0x000fc40000011403 */
[----:B------:R-:W-:Y:S01]  /*0be0*/  LEA.HI R5, R4, R19, RZ, 0x1 ;  /* 0x0000001304057211 */ /* 0x000fe200078f08ff */
[----:B------:R-:W-:Y:S01]  /*0bf0*/  IMAD.SHL.U32 R22, R21, 0x4, RZ ;  /* 0x0000000415167824 */ /* 0x000fe200078e00ff */
[----:B------:R-:W-:Y:S02]  /*0c00*/  LEA.HI R4, R3, R2, RZ, 0x1 ;  /* 0x0000000203047211 */ /* 0x000fe400078f08ff */
[----:B------:R-:W-:Y:S01]  /*0c10*/  LOP3.LUT R6, R5, 0x7fffffe, RZ, 0xc0, !PT ;  /* 0x07fffffe05067812 */ /* 0x000fe200078ec0ff */
[----:B------:R-:W-:Y:S01]  /*0c20*/  VIADD R7, R22, 0x10 ;  /* 0x0000001016077836 */ /* 0x000fe20000000000 */
[----:B------:R-:W-:Y:S01]  /*0c30*/  STL [R1+0x40], R22 ;  /* 0x0000401601007387 */ /* 0x000fe20000100800 */
[----:B------:R-:W-:Y:S01]  /*0c40*/  LOP3.LUT R5, R4, 0x1ffffffe, RZ, 0xc0, !PT ;  /* 0x1ffffffe04057812 */ /* 0x000fe200078ec0ff */
[C---:B------:R-:W-:Y:S01]  /*0c50*/  VIADD R8, R22.reuse, 0x20 ;  /* 0x0000002016087836 */ /* 0x040fe20000000000 */
[----:B------:R-:W-:Y:S01]  /*0c60*/  LOP3.LUT R3, R3, 0xfffffff0, RZ, 0xc0, !PT ;  /* 0xfffffff003037812 */ /* 0x000fe200078ec0ff */
[----:B------:R0:W-:Y:S01]  /*0c70*/  STL [R1+0x64], R7 ;  /* 0x0000640701007387 */ /* 0x0001e20000100800 */
[----:B------:R-:W-:-:S02]  /*0c80*/  IMAD.IADD R4, R22, 0x1, R7 ;  /* 0x0000000116047824 */ /* 0x000fc400078e0207 */
[----:B------:R-:W-:Y:S01]  /*0c90*/  IMAD.IADD R5, R2, 0x1, -R5 ;  /* 0x0000000102057824 */ /* 0x000fe200078e0a05 */
[----:B------:R1:W-:Y:S01]  /*0ca0*/  STL [R1+0x60], R8 ;  /* 0x0000600801007387 */ /* 0x0003e20000100800 */
[----:B------:R-:W-:Y:S01]  /*0cb0*/  IMAD.IADD R3, R24, 0x1, -R3 ;  /* 0x0000000118037824 */ /* 0x000fe200078e0a03 */
[----:B------:R-:W-:Y:S01]  /*0cc0*/  SHF.R.S32.HI R9, RZ, 0x1f, R4 ;  /* 0x0000001fff097819 */ /* 0x000fe20000011404 */
[----:B------:R-:W-:Y:S02]  /*0cd0*/  IMAD.SHL.U32 R5, R5, 0x8, RZ ;  /* 0x0000000805057824 */ /* 0x000fe400078e00ff */
[----:B0-----:R-:W-:Y:S01]  /*0ce0*/  IMAD.IADD R7, R19, 0x1, -R6 ;  /* 0x0000000113077824 */ /* 0x001fe200078e0a06 */
[CC--:B------:R-:W-:Y:S01]  /*0cf0*/  LEA.HI R12, R9.reuse, R4.reuse, RZ, 0x3 ;  /* 0x00000004090c7211 */ /* 0x0c0fe200078f18ff */
[----:B------:R-:W-:Y:S01]  /*0d00*/  IMAD.IADD R6, R22, 0x1, R8 ;  /* 0x0000000116067824 */ /* 0x000fe200078e0208 */
[----:B------:R-:W-:Y:S01]  /*0d10*/  LEA.HI R14, R9, R4, RZ, 0x5 ;  /* 0x00000004090e7211 */ /* 0x000fe200078f28ff */
[----:B------:R-:W-:Y:S01]  /*0d20*/  IMAD R17, R2, 0x8, R7 ;  /* 0x0000000802117824 */ /* 0x000fe200078e0207 */
[----:B------:R-:W-:-:S02]  /*0d30*/  LEA.HI R2, R0, R24, RZ, 0x7 ;  /* 0x0000001800027211 */ /* 0x000fc400078f38ff */
[----:B------:R-:W-:Y:S02]  /*0d40*/  SHF.R.S32.HI R7, RZ, 0x1f, R6 ;  /* 0x0000001fff077819 */ /* 0x000fe40000011406 */
[----:B------:R-:W-:Y:S02]  /*0d50*/  LOP3.LUT R4, R2, 0xffffff80, RZ, 0xc0, !PT ;  /* 0xffffff8002047812 */ /* 0x000fe400078ec0ff */
[CC--:B------:R-:W-:Y:S02]  /*0d60*/  LEA.HI R13, R7.reuse, R6.reuse, RZ, 0x3 ;  /* 0x00000006070d7211 */ /* 0x0c0fe400078f18ff */
[----:B------:R-:W-:Y:S01]  /*0d70*/  LEA.HI R15, R7, R6, RZ, 0x5 ;  /* 0x00000006070f7211 */ /* 0x000fe200078f28ff */
[----:B------:R-:W-:Y:S01]  /*0d80*/  IMAD.IADD R27, R24, 0x1, -R4 ;  /* 0x00000001181b7824 */ /* 0x000fe200078e0a04 */
[----:B------:R-:W-:Y:S02]  /*0d90*/  SHF.R.S32.HI R4, RZ, 0x1f, R3 ;  /* 0x0000001fff047819 */ /* 0x000fe40000011403 */
[----:B------:R-:W-:-:S02]  /*0da0*/  LEA.HI R6, R0, R24, RZ, 0x5 ;  /* 0x0000001800067211 */ /* 0x000fc400078f28ff */
[----:B-1----:R-:W-:Y:S02]  /*0db0*/  SHF.R.S32.HI R8, RZ, 0x1f, R27 ;  /* 0x0000001fff087819 */ /* 0x002fe4000001141b */
[----:B------:R-:W-:Y:S02]  /*0dc0*/  LEA.HI R7, R0, R24, RZ, 0x2 ;  /* 0x0000001800077211 */ /* 0x000fe400078f10ff */
[----:B------:R-:W-:Y:S02]  /*0dd0*/  LEA.HI R9, R8, R27, RZ, 0x2 ;  /* 0x0000001b08097211 */ /* 0x000fe400078f10ff */
[-C--:B------:R-:W-:Y:S02]  /*0de0*/  LEA.HI R0, R4, R3.reuse, RZ, 0x3 ;  /* 0x0000000304007211 */ /* 0x080fe400078f18ff */
[----:B------:R-:W-:Y:S02]  /*0df0*/  LOP3.LUT R10, R9, 0x7ffffffc, RZ, 0xc0, !PT ;  /* 0x7ffffffc090a7812 */ /* 0x000fe400078ec0ff */
[----:B------:R-:W-:Y:S01]  /*0e00*/  SHF.R.S32.HI R26, RZ, 0x7, R2 ;  /* 0x00000007ff1a7819 */ /* 0x000fe20000011402 */
[----:B------:R-:W-:Y:S01]  /*0e10*/  IMAD.SHL.U32 R2, R0, 0x10, RZ ;  /* 0x0000001000027824 */ /* 0x000fe200078e00ff */
[----:B------:R-:W-:Y:S01]  /*0e20*/  LEA.HI R4, R4, R3, RZ, 0x2 ;  /* 0x0000000304047211 */ /* 0x000fe200078f10ff */
[----:B------:R-:W-:Y:S01]  /*0e30*/  IMAD.IADD R11, R27, 0x1, -R10 ;  /* 0x000000011b0b7824 */ /* 0x000fe200078e0a0a */
[----:B------:R-:W-:-:S02]  /*0e40*/  SHF.R.S32.HI R25, RZ, 0x2, R7 ;  /* 0x00000002ff197819 */ /* 0x000fc40000011407 */
[----:B------:R-:W-:Y:S02]  /*0e50*/  SHF.R.S32.HI R10, RZ, 0x1f, R7 ;  /* 0x0000001fff0a7819 */ /* 0x000fe40000011407 */
[----:B------:R-:W-:Y:S02]  /*0e60*/  SHF.R.S32.HI R6, RZ, 0x5, R6 ;  /* 0x00000005ff067819 */ /* 0x000fe40000011406 */
[----:B------:R-:W-:Y:S02]  /*0e70*/  LOP3.LUT R0, R4, 0x7fffffc, RZ, 0xc0, !PT ;  /* 0x07fffffc04007812 */ /* 0x000fe400078ec0ff */
[----:B------:R-:W-:Y:S01]  /*0e80*/  LOP3.LUT R2, R2, 0x7fffff80, RZ, 0xc0, !PT ;  /* 0x7fffff8002027812 */ /* 0x000fe200078ec0ff */
[----:B------:R-:W-:Y:S01]  /*0e90*/  IMAD R18, R6, 0x10, R3 ;  /* 0x0000001006127824 */ /* 0x000fe200078e0203 */
[----:B------:R-:W-:Y:S01]  /*0ea0*/  LEA.HI R10, R10, R25, RZ, 0x2 ;  /* 0x000000190a0a7211 */ /* 0x000fe200078f10ff */
[----:B------:R-:W-:Y:S01]  /*0eb0*/  IMAD.IADD R0, R3, 0x1, -R0 ;  /* 0x0000000103007824 */ /* 0x000fe200078e0a00 */
[----:B------:R-:W-:Y:S01]  /*0ec0*/  SHF.R.S32.HI R4, RZ, 0x2, R4 ;  /* 0x00000002ff047819 */ /* 0x000fe20000011404 */
[----:B------:R-:W-:Y:S01]  /*0ed0*/  IMAD R3, R6, 0x100, R2 ;  /* 0x0000010006037824 */ /* 0x000fe200078e0202 */
[----:B------:R-:W-:Y:S01]  /*0ee0*/  LOP3.LUT R10, R10, 0xfffffffc, RZ, 0xc0, !PT ;  /* 0xfffffffc0a0a7812 */ /* 0x000fe200078ec0ff */
[----:B------:R-:W-:Y:S01]  /*0ef0*/  IMAD R2, R11, R20, 0x90 ;  /* 0x000000900b027424 */ /* 0x000fe200078e0214 */
[--C-:B------:R-:W-:Y:S01]  /*0f00*/  SHF.R.S32.HI R6, RZ, 0x2, R9.reuse ;  /* 0x00000002ff067819 */ /* 0x100fe20000011409 */
[----:B------:R-:W-:Y:S01]  /*0f10*/  IMAD.SHL.U32 R4, R4, 0x40, RZ ;  /* 0x0000004004047824 */ /* 0x000fe200078e00ff */
[----:B------:R-:W-:Y:S01]  /*0f20*/  SHF.R.S32.HI R9, RZ, 0x1f, R9 ;  /* 0x0000001fff097819 */ /* 0x000fe20000011409 */
[----:B------:R-:W-:Y:S01]  /*0f30*/  IMAD.IADD R11, R25, 0x1, -R10 ;  /* 0x00000001190b7824 */ /* 0x000fe200078e0a0a */
[----:B------:R0:W-:Y:S01]  /*0f40*/  STL [R1+0xb0], R2 ;  /* 0x0000b00201007387 */ /* 0x0001e20000100800 */
[----:B------:R-:W-:Y:S01]  /*0f50*/  IMAD R3, R0, 0x10, R3 ;  /* 0x0000001000037824 */ /* 0x000fe200078e0203 */
[----:B------:R-:W-:Y:S01]  /*0f60*/  LEA.HI R9, R9, R6, RZ, 0x3 ;  /* 0x0000000609097211 */ /* 0x000fe200078f18ff */
[----:B------:R-:W-:Y:S01]  /*0f70*/  IMAD.U32 R10, R18, 0x20, R5 ;  /* 0x00000020120a7824 */ /* 0x000fe200078e0005 */
[----:B------:R-:W2:Y:S01]  /*0f80*/  LDL.LU R25, [R1+0x58] ;  /* 0x0000580001197983 */ /* 0x000ea20000300800 */
[----:B------:R-:W-:Y:S01]  /*0f90*/  IMAD.SHL.U32 R0, R11, 0x40, RZ ;  /* 0x000000400b007824 */ /* 0x000fe200078e00ff */
[----:B------:R-:W-:-:S02]  /*0fa0*/  LOP3.LUT R9, R9, 0xfffffff8, RZ, 0xc0, !PT ;  /* 0xfffffff809097812 */ /* 0x000fc400078ec0ff */
[----:B------:R-:W-:Y:S01]  /*0fb0*/  LEA.HI R8, R8, R27, RZ, 0x5 ;  /* 0x0000001b08087211 */ /* 0x000fe200078f28ff */
[----:B0-----:R-:W-:Y:S01]  /*0fc0*/  IMAD.HI R2, R26, 0x55555556, RZ ;  /* 0x555555561a027827 */ /* 0x001fe200078e02ff */
[----:B------:R-:W-:Y:S02]  /*0fd0*/  LOP3.LUT R4, R4, 0x40, RZ, 0xc0, !PT ;  /* 0x0000004004047812 */ /* 0x000fe400078ec0ff */
[----:B------:R-:W-:Y:S01]  /*0fe0*/  SHF.R.S32.HI R8, RZ, 0x5, R8 ;  /* 0x00000005ff087819 */ /* 0x000fe20000011408 */
[----:B------:R-:W-:Y:S01]  /*0ff0*/  IMAD.IADD R9, R6, 0x1, -R9 ;  /* 0x0000000106097824 */ /* 0x000fe200078e0a09 */
[----:B------:R-:W-:Y:S02]  /*1000*/  LEA.HI R2, R2, R2, RZ, 0x1 ;  /* 0x0000000202027211 */ /* 0x000fe400078f08ff */
[----:B------:R-:W-:Y:S02]  /*1010*/  LOP3.LUT R20, R0, 0xc0, RZ, 0xc0, !PT ;  /* 0x000000c000147812 */ /* 0x000fe400078ec0ff */
[----:B------:R-:W-:Y:S01]  /*1020*/  LOP3.LUT R5, R4, 0x8, R5, 0xf8, !PT ;  /* 0x0000000804057812 */ /* 0x000fe200078ef805 */
[----:B------:R0:W-:Y:S01]  /*1030*/  STL [R1+0xb8], R10 ;  /* 0x0000b80a01007387 */ /* 0x0001e20000100800 */
[----:B------:R-:W-:Y:S01]  /*1040*/  SHF.R.U32.HI R4, RZ, 0x3, R4 ;  /* 0x00000003ff047819 */ /* 0x000fe20000011604 */
[----:B------:R-:W-:Y:S01]  /*1050*/  IMAD R2, R2, -0x3, R26 ;  /* 0xfffffffd02027824 */ /* 0x000fe200078e021a */
[----:B------:R-:W-:Y:S01]  /*1060*/  LOP3.LUT R0, R20, 0x18, R12, 0xf8, !PT ;  /* 0x0000001814007812 */ /* 0x000fe200078ef80c */
[----:B------:R-:W-:Y:S01]  /*1070*/  IMAD R9, R8, 0x10, R9 ;  /* 0x0000001008097824 */ /* 0x000fe200078e0209 */
[----:B------:R-:W-:Y:S01]  /*1080*/  SHF.R.U32.HI R18, RZ, 0x3, R20 ;  /* 0x00000003ff127819 */ /* 0x000fe20000011614 */
[----:B------:R1:W-:Y:S01]  /*1090*/  STL [R1+0x80], R11 ;  /* 0x0000800b01007387 */ /* 0x0003e20000100800 */
[----:B------:R-:W-:-:S02]  /*10a0*/  LOP3.LUT R7, R7, 0xfffffffc, RZ, 0xc0, !PT ;  /* 0xfffffffc07077812 */ /* 0x000fc400078ec0ff */
[----:B------:R-:W-:Y:S01]  /*10b0*/  LOP3.LUT R4, R5, R4, RZ, 0x3c, !PT ;  /* 0x0000000405047212 */ /* 0x000fe200078e3cff */
[----:B0-----:R-:W-:Y:S01]  /*10c0*/  IMAD R10, R2, 0x40, R9 ;  /* 0x00000040020a7824 */ /* 0x001fe200078e0209 */
[----:B------:R-:W-:Y:S01]  /*10d0*/  LOP3.LUT R5, R0, R18, RZ, 0x3c, !PT ;  /* 0x0000001200057212 */ /* 0x000fe200078e3cff */
[----:B------:R-:W-:Y:S01]  /*10e0*/  STL [R1+0x48], R20 ;  /* 0x0000481401007387 */ /* 0x000fe20000100800 */
[----:B-1----:R-:W-:Y:S01]  /*10f0*/  IMAD.SHL.U32 R11, R17, 0x20, RZ ;  /* 0x00000020110b7824 */ /* 0x002fe200078e00ff */
[----:B------:R-:W-:Y:S01]  /*1100*/  SHF.R.S32.HI R2, RZ, 0x1f, R19 ;  /* 0x0000001fff027819 */ /* 0x000fe20000011413 */
[----:B------:R-:W-:Y:S02]  /*1110*/  IMAD.IADD R7, R24, 0x1, -R7 ;  /* 0x0000000118077824 */ /* 0x000fe400078e0a07 */
[----:B------:R-:W-:Y:S01]  /*1120*/  VIADD R8, R16, 0xda00 ;  /* 0x0000da0010087836 */ /* 0x000fe20000000000 */
[----:B------:R-:W-:Y:S01]  /*1130*/  STL [R1+0x54], R11 ;  /* 0x0000540b01007387 */ /* 0x000fe20000100800 */
[----:B------:R-:W-:-:S03]  /*1140*/  VIADD R2, R22, 0x8 ;  /* 0x0000000816027836 */ /* 0x000fc60000000000 */
[----:B------:R-:W-:Y:S01]  /*1150*/  STL [R1+0x50], R18 ;  /* 0x0000501201007387 */ /* 0x000fe20000100800 */
[----:B------:R-:W-:-:S03]  /*1160*/  IMAD.SHL.U32 R144, R21, 0x8, RZ ;  /* 0x0000000815907824 */ /* 0x000fc600078e00ff */
[----:B------:R-:W-:Y:S01]  /*1170*/  STL [R1+0xac], R10 ;  /* 0x0000ac0a01007387 */ /* 0x000fe20000100800 */
[----:B------:R-:W-:Y:S02]  /*1180*/  VIADD R9, R22, 0x18 ;  /* 0x0000001816097836 */ /* 0x000fe40000000000 */
[----:B------:R-:W-:Y:S01]  /*1190*/  IMAD.IADD R3, R4, 0x1, R3 ;  /* 0x0000000104037824 */ /* 0x000fe200078e0203 */
[C---:B------:R-:W-:Y:S02]  /*11a0*/  LOP3.LUT R4, R20.reuse, 0x18, R144, 0xf8, !PT ;  /* 0x0000001814047812 */ /* 0x040fe400078ef890 */
[----:B------:R-:W-:Y:S02]  /*11b0*/  SHF.R.S32.HI R14, RZ, 0x5, R14 ;  /* 0x00000005ff0e7819 */ /* 0x000fe4000001140e */
[----:B------:R-:W-:Y:S02]  /*11c0*/  SHF.R.S32.HI R15, RZ, 0x5, R15 ;  /* 0x00000005ff0f7819 */ /* 0x000fe4000001140f */
[----:B------:R-:W-:-:S02]  /*11d0*/  LOP3.LUT R6, R20, 0x18, R13, 0xf8, !PT ;  /* 0x0000001814067812 */ /* 0x000fc400078ef80d */
[-C--:B------:R-:W-:Y:S01]  /*11e0*/  LOP3.LUT R4, R4, R18.reuse, RZ, 0x3c, !PT ;  /* 0x0000001204047212 */ /* 0x080fe200078e3cff */
[--C-:B------:R-:W-:Y:S01]  /*11f0*/  IMAD R14, R14, 0x1800, R11.reuse ;  /* 0x000018000e0e7824 */ /* 0x100fe200078e020b */
[----:B------:R-:W-:Y:S01]  /*1200*/  LOP3.LUT R6, R6, R18, RZ, 0x3c, !PT ;  /* 0x0000001206067212 */ /* 0x000fe200078e3cff */
[----:B------:R-:W-:Y:S02]  /*1210*/  IMAD R15, R15, 0x1800, R11 ;  /* 0x000018000f0f7824 */ /* 0x000fe400078e020b */
[----:B------:R-:W-:Y:S02]  /*1220*/  IMAD.IADD R4, R11, 0x1, R4 ;  /* 0x000000010b047824 */ /* 0x000fe400078e0204 */
[----:B------:R-:W-:Y:S02]  /*1230*/  IMAD.IADD R5, R14, 0x1, R5 ;  /* 0x000000010e057824 */ /* 0x000fe400078e0205 */
[----:B------:R-:W-:Y:S01]  /*1240*/  IMAD.IADD R6, R15, 0x1, R6 ;  /* 0x000000010f067824 */ /* 0x000fe200078e0206 */
[----:B------:R-:W-:Y:S01]  /*1250*/  CS2R R152, SRZ ;  /* 0x0000000000987805 */ /* 0x000fe2000001ff00 */
[----:B------:R-:W-:Y:S01]  /*1260*/  IMAD.MOV.U32 R17, RZ, RZ, RZ ;  /* 0x000000ffff117224 */ /* 0x000fe200078e00ff */
[----:B--2---:R-:W-:-:S05]  /*1270*/  LOP3.LUT R0, R25, 0x1, RZ, 0xfc, !PT ;  /* 0x0000000119007812 */ /* 0x004fca00078efcff */
[----:B------:R0:W-:Y:S04]  /*1280*/  STL [R1+0x3c], R0 ;  /* 0x00003c0001007387 */ /* 0x0001e80000100800 */
[----:B------:R-:W-:Y:S04]  /*1290*/  STL [R1+0x90], RZ ;  /* 0x000090ff01007387 */ /* 0x000fe80000100800 */
[----:B------:R-:W-:Y:S01]  /*12a0*/  STL [R1+0x58], RZ ;  /* 0x000058ff01007387 */ /* 0x000fe20000100800 */
[----:B0-----:R-:W-:-:S03]  /*12b0*/  LEA.HI R0, R7, R7, RZ, 0x1 ;  /* 0x0000000707007211 */ /* 0x001fc600078f08ff */
[----:B------:R-:W-:Y:S01]  /*12c0*/  STL [R1+0xa8], R8 ;  /* 0x0000a80801007387 */ /* 0x000fe20000100800 */
[----:B------:R-:W-:-:S03]  /*12d0*/  LOP3.LUT R0, R0, 0x1ffffffe, RZ, 0xc0, !PT ;  /* 0x1ffffffe00007812 */ /* 0x000fc600078ec0ff */
[----:B------:R0:W-:Y:S04]  /*12e0*/  STL [R1+0x5c], R2 ;  /* 0x00005c0201007387 */ /* 0x0001e80000100800 */
[----:B------:R1:W-:Y:S01]  /*12f0*/  STL [R1+0x68], R9 ;  /* 0x0000680901007387 */ /* 0x0003e20000100800 */
[----:B0-----:R-:W-:Y:S01]  /*1300*/  LOP3.LUT R2, R20, 0x8, R144, 0xf8, !PT ;  /* 0x0000000814027812 */ /* 0x001fe200078ef890 */
[----:B-1----:R-:W-:-:S03]  /*1310*/  VIADD R9, R22, 0x28 ;  /* 0x0000002816097836 */ /* 0x002fc60000000000 */
[----:B------:R-:W-:Y:S01]  /*1320*/  LOP3.LUT R2, R2, R18, RZ, 0x3c, !PT ;  /* 0x0000001202027212 */ /* 0x000fe200078e3cff */
[----:B------:R-:W-:Y:S01]  /*1330*/  IMAD.IADD R0, R7, 0x1, -R0 ;  /* 0x0000000107007824 */ /* 0x000fe200078e0a00 */
[----:B------:R-:W-:Y:S01]  /*1340*/  SHF.R.S32.HI R7, RZ, 0x3, R12 ;  /* 0x00000003ff077819 */ /* 0x000fe2000001140c */
[----:B------:R0:W-:Y:S02]  /*1350*/  STL [R1+0x6c], R9 ;  /* 0x00006c0901007387 */ /* 0x0001e40000100800 */
[----:B------:R-:W-:Y:S02]  /*1360*/  IMAD.IADD R2, R11, 0x1, R2 ;  /* 0x000000010b027824 */ /* 0x000fe400078e0202 */
[----:B------:R1:W-:Y:S01]  /*1370*/  STL [R1+0x94], R7 ;  /* 0x0000940701007387 */ /* 0x0003e20000100800 */
[----:B0-----:R-:W-:Y:S01]  /*1380*/  SHF.R.S32.HI R9, RZ, 0x3, R13 ;  /* 0x00000003ff097819 */ /* 0x001fe2000001140d */
[----:B------:R-:W-:Y:S02]  /*1390*/  IMAD R0, R0, 0x8, R10 ;  /* 0x0000000800007824 */ /* 0x000fe400078e020a */
[----:B-1----:R-:W-:-:S02]  /*13a0*/  IMAD R7, R4, 0x2, R8 ;  /* 0x0000000204077824 */ /* 0x002fc400078e0208 */
[----:B------:R-:W-:Y:S01]  /*13b0*/  STL [R1+0x98], R9 ;  /* 0x0000980901007387 */ /* 0x000fe20000100800 */
[----:B------:R-:W-:-:S03]  /*13c0*/  IMAD R4, R5, 0x2, R8 ;  /* 0x0000000205047824 */ /* 0x000fc600078e0208 */
[----:B------:R0:W-:Y:S04]  /*13d0*/  STL [R1+0x7c], R2 ;  /* 0x00007c0201007387 */ /* 0x0001e80000100800 */
[----:B------:R1:W-:Y:S01]  /*13e0*/  STL [R1+0xa4], R7 ;  /* 0x0000a40701007387 */ /* 0x0003e20000100800 */
[----:B0-----:R-:W-:-:S03]  /*13f0*/  IMAD R2, R6, 0x2, R8 ;  /* 0x0000000206027824 */ /* 0x001fc600078e0208 */
[----:B------:R1:W-:Y:S04]  /*1400*/  STL [R1+0xa0], R4 ;  /* 0x0000a00401007387 */ /* 0x0003e80000100800 */
[----:B------:R1:W-:Y:S04]  /*1410*/  STL [R1+0x9c], R2 ;  /* 0x00009c0201007387 */ /* 0x0003e80000100800 */
[----:B------:R1:W-:Y:S01]  /*1420*/  STL [R1+0xb4], R0 ;  /* 0x0000b40001007387 */ /* 0x0003e20000100800 */
[----:B------:R-:W-:-:S07]  /*1430*/  IMAD R18, R3, 0x2, R16 ;  /* 0x0000000203127824 */ /* 0x000fce00078e0210 */
.L_x_544:
[----:B01-3--:R-:W0:Y:S02]  /*1440*/  LDC.64 R2, c[0x0][0xc88] ;  /* 0x00032200ff027b82 */ /* 0x00be240000000a00 */
[----:B0-----:R-:W-:-:S05]  /*1450*/  IMAD.WIDE R2, R107, 0x4, R2 ;  /* 0x000000046b027825 */ /* 0x001fca00078e0202 */
[----:B--2-4-:R0:W2:Y:S01]  /*1460*/  LDG.E R10, desc[UR60][R2.64] ;  /* 0x0000003c020a7981 */ /* 0x0140a2000c1e1900 */
[----:B------:R-:W-:Y:S05]  /*1470*/  YIELD ;  /* 0x0000000000007946 */ /* 0x000fea0003800000 */
[----:B------:R-:W-:Y:S01]  /*1480*/  ULDC.64 UR4, c[0x0][0xa28] ;  /* 0x00028a0000047ab9 */ /* 0x000fe20000000a00 */
[----:B------:R-:W-:Y:S01]  /*1490*/  ULDC.64 UR8, c[0x0][0xa18] ;  /* 0x0002860000087ab9 */ /* 0x000fe20000000a00 */
[----:B------:R-:W-:Y:S01]  /*14a0*/  ISETP.NE.U32.AND P1, PT, RZ, UR4, PT ;  /* 0x00000004ff007c0c */ /* 0x000fe2000bf25070 */
[----:B------:R-:W-:Y:S01]  /*14b0*/  ULDC.64 UR6, c[0x0][0xa08] ;  /* 0x0002820000067ab9 */ /* 0x000fe20000000a00 */
[----:B0-----:R-:W-:Y:S01]  /*14c0*/  IMAD.MOV.U32 R3, RZ, RZ, RZ ;  /* 0x000000ffff037224 */ /* 0x001fe200078e00ff */
[----:B------:R-:W-:Y:S01]  /*14d0*/  ISETP.NE.U32.AND P0, PT, RZ, UR6, PT ;  /* 0x00000006ff007c0c */ /* 0x000fe2000bf05070 */
[----:B------:R-:W-:Y:S01]  /*14e0*/  IMAD.MOV.U32 R27, RZ, RZ, RZ ;  /* 0x000000ffff1b7224 */ /* 0x000fe200078e00ff */
[----:B------:R-:W-:-:S02]  /*14f0*/  ISETP.NE.AND.EX P1, PT, RZ, UR5, PT, P1 ;  /* 0x00000005ff007c0c */ /* 0x000fc4000bf25310 */
[----:B------:R-:W-:Y:S02]  /*1500*/  ISETP.NE.AND.EX P0, PT, RZ, UR7, PT, P0 ;  /* 0x00000007ff007c0c */ /* 0x000fe4000bf05300 */
[----:B--2---:R-:W-:Y:S01]  /*1510*/  SHF.R.S32.HI R0, RZ, 0x1f, R10 ;  /* 0x0000001fff007819 */ /* 0x004fe2000001140a */
[----:B------:R-:W-:-:S08]  /*1520*/  IMAD.SHL.U32 R26, R10, 0x4, RZ ;  /* 0x000000040a1a7824 */ /* 0x000fd000078e00ff */
[C---:B------:R-:W-:Y:S01]  /*1530*/  @P1 LEA R4, P2, R10.reuse, UR4, 0x2 ;  /* 0x000000040a041c11 */ /* 0x040fe2000f8410ff */
[----:B------:R0:W-:Y:S01]  /*1540*/  STL [R1+0x84], R10 ;  /* 0x0000840a01007387 */ /* 0x0001e20000100800 */
[C-C-:B------:R-:W-:Y:S02]  /*1550*/  SHF.L.U64.HI R28, R10.reuse, 0x2, R0.reuse ;  /* 0x000000020a1c7819 */ /* 0x140fe40000010200 */
[----:B------:R-:W-:Y:S02]  /*1560*/  @P1 LEA.HI.X R5, R10, UR5, R0, 0x2, P2 ;  /* 0x000000050a051c11 */ /* 0x000fe400090f1400 */
[----:B------:R-:W-:Y:S01]  /*1570*/  ISETP.NE.U32.AND P2, PT, RZ, UR8, PT ;  /* 0x00000008ff007c0c */ /* 0x000fe2000bf45070 */
[----:B------:R-:W-:Y:S01]  /*1580*/  ULDC UR4, c[0x0][0x288] ;  /* 0x0000a20000047ab9 */ /* 0x000fe20000000800 */
[----:B------:R-:W-:Y:S01]  /*1590*/  IADD3 R8, P3, R26, UR6, RZ ;  /* 0x000000061a087c10 */ /* 0x000fe2000ff7e0ff */
[----:B------:R0:W5:Y:S01]  /*15a0*/  @P1 LDG.E R3, desc[UR60][R4.64] ;  /* 0x0000003c04031981 */ /* 0x000162000c1e1900 */
[----:B------:R-:W-:Y:S01]  /*15b0*/  ISETP.NE.AND.EX P2, PT, RZ, UR9, PT, P2 ;  /* 0x00000009ff007c0c */ /* 0x000fe2000bf45320 */
[----:B------:R-:W-:Y:S01]  /*15c0*/  IMAD.U32 R108, RZ, RZ, UR4 ;  /* 0x00000004ff6c7e24 */ /* 0x000fe2000f8e00ff */
[----:B------:R-:W-:Y:S01]  /*15d0*/  IADD3.X R9, R28, UR7, RZ, P3, !PT ;  /* 0x000000071c097c10 */ /* 0x000fe20009ffe4ff */
[----:B------:R-:W-:-:S04]  /*15e0*/  ULDC.64 UR4, c[0x0][0x418] ;  /* 0x0001060000047ab9 */ /* 0x000fc80000000a00 */
[----:B------:R0:W5:Y:S06]  /*15f0*/  @P0 LDG.E R27, desc[UR60][R8.64] ;  /* 0x0000003c081b0981 */ /* 0x00016c000c1e1900 */
[----:B------:R-:W-:-:S04]  /*1600*/  @P2 IADD3 R6, P1, R26, UR8, RZ ;  /* 0x000000081a062c10 */ /* 0x000fc8000ff3e0ff */
[----:B------:R-:W-:-:S05]  /*1610*/  @P2 IADD3.X R7, R28, UR9, RZ, P1, !PT ;  /* 0x000000091c072c10 */ /* 0x000fca0008ffe4ff */
[----:B------:R0:W5:Y:S01]  /*1620*/  @P2 LDG.E R108, desc[UR60][R6.64] ;  /* 0x0000003c066c2981 */ /* 0x000162000c1e1900 */
[----:B------:R-:W-:-:S03]  /*1630*/  UISETP.NE.U32.AND UP0, UPT, UR4, URZ, UPT ;  /* 0x0000003f0400728c */ /* 0x000fc6000bf05070 */
[----:B------:R-:W-:Y:S01]  /*1640*/  ULDC UR4, c[0x0][0x424] ;  /* 0x0001090000047ab9 */ /* 0x000fe20000000800 */
[----:B------:R-:W-:-:S03]  /*1650*/  UISETP.NE.AND.EX UP0, UPT, UR5, URZ, UPT, UP0 ;  /* 0x0000003f0500728c */ /* 0x000fc6000bf05300 */
[----:B------:R-:W-:Y:S01]  /*1660*/  ULDC UR5, c[0x0][0x2f0] ;  /* 0x0000bc0000057ab9 */ /* 0x000fe20000000800 */
[----:B------:R-:W-:-:S04]  /*1670*/  USEL UR4, UR4, 0x1, UP0 ;  /* 0x0000000104047887 */ /* 0x000fc80008000000 */
[----:B------:R-:W-:-:S03]  /*1680*/  UIMAD UR4, UR4, UR5, URZ ;  /* 0x00000005040472a4 */ /* 0x000fc6000f8e023f */
[----:B------:R-:W-:Y:S02]  /*1690*/  ULDC UR5, c[0x0][0x348] ;  /* 0x0000d20000057ab9 */ /* 0x000fe40000000800 */
[----:B------:R-:W-:Y:S02]  /*16a0*/  IMAD.U32 R2, RZ, RZ, UR5 ;  /* 0x00000005ff027e24 */ /* 0x000fe4000f8e00ff */
[----:B------:R-:W-:Y:S02]  /*16b0*/  IMAD.U32 R24, RZ, RZ, UR4 ;  /* 0x00000004ff187e24 */ /* 0x000fe4000f8e00ff */
[----:B------:R-:W-:Y:S01]  /*16c0*/  IMAD.MOV.U32 R25, RZ, RZ, R10 ;  /* 0x000000ffff197224 */ /* 0x000fe200078e000a */
[----:B0-----:R-:W-:Y:S06]  /*16d0*/  @P2 BRA `(.L_x_409) ;  /* 0x0000000000242947 */ /* 0x001fec0003800000 */
[----:B------:R-:W-:Y:S02]  /*16e0*/  ULDC.64 UR4, c[0x0][0xa00] ;  /* 0x0002800000047ab9 */ /* 0x000fe40000000a00 */
[----:B------:R-:W-:-:S04]  /*16f0*/  ISETP.NE.U32.AND P1, PT, RZ, UR4, PT ;  /* 0x00000004ff007c0c */ /* 0x000fc8000bf25070 */
[----:B------:R-:W-:-:S13]  /*1700*/  ISETP.NE.AND.EX P1, PT, RZ, UR5, PT, P1 ;  /* 0x00000005ff007c0c */ /* 0x000fda000bf25310 */
[----:B------:R-:W-:Y:S05]  /*1710*/  @!P1 BRA `(.L_x_409) ;  /* 0x0000000000149947 */ /* 0x000fea0003800000 */
[----:B------:R-:W0:Y:S02]  /*1720*/  LDC.64 R4, c[0x0][0xa00] ;  /* 0x00028000ff047b82 */ /* 0x000e240000000a00 */
[----:B0-----:R-:W-:-:S05]  /*1730*/  IMAD.WIDE R4, R25, 0x4, R4 ;  /* 0x0000000419047825 */ /* 0x001fca00078e0204 */
[----:B-----5:R-:W2:Y:S04]  /*1740*/  LDG.E R108, desc[UR60][R4.64] ;  /* 0x0000003c046c7981 */ /* 0x020ea8000c1e1900 */
[----:B------:R-:W2:Y:S02]  /*1750*/  LDG.E R7, desc[UR60][R4.64+0x4] ;  /* 0x0000043c04077981 */ /* 0x000ea4000c1e1900 */
[----:B--2---:R-:W-:-:S07]  /*1760*/  IMAD.IADD R108, R7, 0x1, -R108 ;  /* 0x00000001076c7824 */ /* 0x004fce00078e0a6c */
.L_x_409:
[----:B------:R-:W-:Y:S01]  /*1770*/  ULDC.64 UR4, c[0x0][0xa20] ;  /* 0x0002880000047ab9 */ /* 0x000fe20000000a00 */
[----:B------:R0:W-:Y:S01]  /*1780*/  STL [R1+0x8c], R105 ;  /* 0x00008c6901007387 */ /* 0x0001e20000100800 */
[----:B------:R-:W-:-:S03]  /*1790*/  ISETP.NE.U32.AND P1, PT, RZ, UR4, PT ;  /* 0x00000004ff007c0c */ /* 0x000fc6000bf25070 */
[----:B------:R0:W-:Y:S01]  /*17a0*/  STL [R1+0x88], R106 ;  /* 0x0000886a01007387 */ /* 0x0001e20000100800 */
[----:B------:R-:W-:-:S13]  /*17b0*/  ISETP.NE.AND.EX P1, PT, RZ, UR5, PT, P1 ;  /* 0x00000005ff007c0c */ /* 0x000fda000bf25310 */
[----:B0-----:R-:W-:Y:S05]  /*17c0*/  @!P1 BRA `(.L_x_410) ;  /* 0x0000000000109947 */ /* 0x001fea0003800000 */
[----:B------:R-:W-:-:S04]  /*17d0*/  IADD3 R4, P0, R26, UR4, RZ ;  /* 0x000000041a047c10 */ /* 0x000fc8000ff1e0ff */
[----:B------:R-:W-:-:S05]  /*17e0*/  IADD3.X R5, R28, UR5, RZ, P0, !PT ;  /* 0x000000051c057c10 */ /* 0x000fca00087fe4ff */
[----:B------:R0:W5:Y:S01]  /*17f0*/  LDG.E R24, desc[UR60][R4.64] ;  /* 0x0000003c04187981 */ /* 0x000162000c1e1900 */
[----:B------:R-:W-:Y:S05]  /*1800*/  BRA `(.L_x_411) ;  /* 0x0000000000107947 */ /* 0x000fea0003800000 */
.L_x_410:
[----:B------:R-:W-:Y:S05]  /*1810*/  @!P0 BRA `(.L_x_411) ;  /* 0x00000000000c8947 */ /* 0x000fea0003800000 */
[----:B------:R-:W2:Y:S04]  /*1820*/  LDG.E R5, desc[UR60][R8.64] ;  /* 0x0000003c08057981 */ /* 0x000ea8000c1e1900 */
[----:B------:R-:W2:Y:S02]  /*1830*/  LDG.E R24, desc[UR60][R8.64+0x4] ;  /* 0x0000043c08187981 */ /* 0x000ea4000c1e1900 */
[----:B--2---:R-:W-:-:S07]  /*1840*/  IMAD.IADD R24, R24, 0x1, -R5 ;  /* 0x0000000118187824 */ /* 0x004fce00078e0a05 */
.L_x_411:
[----:B------:R-:W-:Y:S02]  /*1850*/  ULDC.64 UR4, c[0x0][0xa10] ;  /* 0x0002840000047ab9 */ /* 0x000fe40000000a00 */
[----:B------:R-:W-:-:S04]  /*1860*/  ISETP.NE.U32.AND P0, PT, RZ, UR4, PT ;  /* 0x00000004ff007c0c */ /* 0x000fc8000bf05070 */
[----:B------:R-:W-:Y:S01]  /*1870*/  ISETP.NE.AND.EX P0, PT, RZ, UR5, PT, P0 ;  /* 0x00000005ff007c0c */ /* 0x000fe2000bf05300 */
[----:B-----5:R-:W-:Y:S01]  /*1880*/  IMAD.IADD R3, R24, 0x1, -R3 ;  /* 0x0000000118037824 */ /* 0x020fe200078e0a03 */
[----:B------:R-:W-:-:S11]  /*1890*/  ULDC.64 UR4, c[0x0][0xa30] ;  /* 0x00028c0000047ab9 */ /* 0x000fd60000000a00 */
[----:B0-----:R-:W0:Y:S02]  /*18a0*/  @P0 LDC.64 R4, c[0x0][0xa10] ;  /* 0x00028400ff040b82 */ /* 0x001e240000000a00 */
[----:B0-----:R-:W-:-:S05]  /*18b0*/  @P0 IMAD.WIDE R4, R25, 0x4, R4 ;  /* 0x0000000419040825 */ /* 0x001fca00078e0204 */
[----:B------:R-:W2:Y:S04]  /*18c0*/  @P0 LDG.E R0, desc[UR60][R4.64] ;  /* 0x0000003c04000981 */ /* 0x000ea8000c1e1900 */
[----:B------:R-:W2:Y:S01]  /*18d0*/  @P0 LDG.E R9, desc[UR60][R4.64+0x4] ;  /* 0x0000043c04090981 */ /* 0x000ea2000c1e1900 */
[----:B------:R-:W-:Y:S01]  /*18e0*/  IMAD.MOV R80, RZ, RZ, -R3 ;  /* 0x000000ffff507224 */ /* 0x000fe200078e0a03 */
[----:B------:R-:W-:Y:S01]  /*18f0*/  ISETP.NE.U32.AND P1, PT, RZ, UR4, PT ;  /* 0x00000004ff007c0c */ /* 0x000fe2000bf25070 */
[----:B------:R-:W-:-:S03]  /*1900*/  IMAD.MOV.U32 R104, RZ, RZ, R24 ;  /* 0x000000ffff687224 */ /* 0x000fc600078e0018 */
[----:B------:R-:W-:Y:S02]  /*1910*/  VIMNMX R80, RZ, R80, !PT ;  /* 0x00000050ff507248 */ /* 0x000fe40007fe0100 */
[----:B------:R-:W-:-:S13]  /*1920*/  ISETP.NE.AND.EX P1, PT, RZ, UR5, PT, P1 ;  /* 0x00000005ff007c0c */ /* 0x000fda000bf25310 */
[----:B------:R-:W-:-:S04]  /*1930*/  @P1 IADD3 R6, P2, R26, UR4, RZ ;  /* 0x000000041a061c10 */ /* 0x000fc8000ff5e0ff */
[----:B------:R-:W-:-:S05]  /*1940*/  @P1 IADD3.X R7, R28, UR5, RZ, P2, !PT ;  /* 0x000000051c071c10 */ /* 0x000fca00097fe4ff */
[----:B------:R0:W5:Y:S01]  /*1950*/  @P1 LDG.E R104, desc[UR60][R6.64] ;  /* 0x0000003c06681981 */ /* 0x000162000c1e1900 */
[----:B--2---:R-:W-:-:S04]  /*1960*/  @P0 IMAD.IADD R2, R9, 0x1, -R0 ;  /* 0x0000000109020824 */ /* 0x004fc800078e0a00 */
[----:B------:R-:W-:-:S04]  /*1970*/  IMAD.IADD R109, R3, 0x1, R2 ;  /* 0x00000001036d7824 */ /* 0x000fc800078e0202 */
[----:B------:R-:W-:-:S04]  /*1980*/  VIADD R0, R109, 0x8f ;  /* 0x0000008f6d007836 */ /* 0x000fc80000000000 */
[----:B------:R-:W-:-:S05]  /*1990*/  IMAD.HI R0, R0, 0x38e38e39, RZ ;  /* 0x38e38e3900007827 */ /* 0x000fca00078e02ff */
[----:B------:R-:W-:-:S04]  /*19a0*/  SHF.R.U32.HI R113, RZ, 0x1f, R0 ;  /* 0x0000001fff717819 */ /* 0x000fc80000011600 */
[----:B------:R-:W-:-:S05]  /*19b0*/  LEA.HI.SX32 R113, R0, R113, 0x1b ;  /* 0x0000007100717211 */ /* 0x000fca00078fdaff */
[----:B------:R-:W-:-:S05]  /*19c0*/  IMAD R3, R113, 0x90, -R3 ;  /* 0x0000009071037824 */ /* 0x000fca00078e0a03 */
[----:B------:R-:W-:-:S04]  /*19d0*/  VIMNMX R3, R3, R2, PT ;  /* 0x0000000203037248 */ /* 0x000fc80003fe0100 */
[----:B------:R-:W-:Y:S01]  /*19e0*/  ISETP.GT.AND P0, PT, R3, R80, PT ;  /* 0x000000500300720c */ /* 0x000fe20003f04270 */
[----:B------:R-:W-:-:S05]  /*19f0*/  IMAD.WIDE.U32 R80, R80, 0x38e38e39, RZ ;  /* 0x38e38e3950507825 */ /* 0x000fca00078e00ff */
[----:B------:R-:W-:-:S05]  /*1a00*/  SHF.R.U32.HI R80, RZ, 0x5, R81 ;  /* 0x00000005ff507819 */ /* 0x000fca0000011651 */
[----:B------:R-:W-:Y:S02]  /*1a10*/  IMAD.MOV.U32 R22, RZ, RZ, R80 ;  /* 0x000000ffff167224 */ /* 0x000fe400078e0050 */
[----:B------:R-:W-:-:S04]  /*1a20*/  @P0 VIADD R0, R3, 0x8f ;  /* 0x0000008f03000836 */ /* 0x000fc80000000000 */
[----:B------:R-:W-:-:S05]  /*1a30*/  @P0 IMAD.HI R0, R0, 0x38e38e39, RZ ;  /* 0x38e38e3900000827 */ /* 0x000fca00078e02ff */
[----:B------:R-:W-:-:S04]  /*1a40*/  @P0 SHF.R.U32.HI R3, RZ, 0x1f, R0 ;  /* 0x0000001fff030819 */ /* 0x000fc80000011600 */
[----:B------:R-:W-:Y:S02]  /*1a50*/  @P0 LEA.HI.SX32 R22, R0, R3, 0x1b ;  /* 0x0000000300160211 */ /* 0x000fe400078fdaff */
[----:B------:R-:W-:Y:S02]  /*1a60*/  PLOP3.LUT P0, PT, PT, PT, PT, 0x80, 0x0 ;  /* 0x000000000000781c */ /* 0x000fe40003f0f070 */
[----:B------:R-:W-:-:S13]  /*1a70*/  ISETP.GT.AND P1, PT, R22, R80, PT ;  /* 0x000000501600720c */ /* 0x000fda0003f24270 */
[----:B0-----:R-:W-:Y:S05]  /*1a80*/  @!P1 BRA `(.L_x_412) ;  /* 0x0000005000449947 */ /* 0x001fea0003800000 */
[----:B------:R-:W-:Y:S01]  /*1a90*/  VIADD R0, R16, 0x16a00 ;  /* 0x00016a0010007836 */ /* 0x000fe20000000000 */
[----:B------:R-:W-:Y:S04]  /*1aa0*/  BSSY B6, `(.L_x_413) ;  /* 0x0000013000067945 */ /* 0x000fe80003800000 */
[----:B------:R-:W-:-:S13]  /*1ab0*/  LOP3.LUT P0, RZ, R0, 0x1bf, RZ, 0xc0, !PT ;  /* 0x000001bf00ff7812 */ /* 0x000fda000780c0ff */
[----:B------:R-:W-:Y:S05]  /*1ac0*/  @!P0 BRA `(.L_x_414) ;  /* 0x0000000000408947 */ /* 0x000fea0003800000 */
        /* <DEDUP_REMOVED lines=15> */
[----:B-1---5:R-:W-:Y:S05]  /*1bc0*/  CALL.ABS.NOINC R14 ;  /* 0x000000000e007343 */ /* 0x022fea0003c00000 */
.L_x_414:
[----:B------:R-:W-:Y:S05]  /*1bd0*/  BSYNC B6 ;  /* 0x0000000000067941 */ /* 0x000fea0003800000 */
.L_x_413:
        /* <DEDUP_REMOVED lines=20> */
.L_x_416:
[----:B------:R-:W-:Y:S05]  /*1d20*/  BSYNC B6 ;  /* 0x0000000000067941 */ /* 0x000fea0003800000 */
.L_x_415:
[----:B------:R-:W-:Y:S01]  /*1d30*/  ULDC.64 UR4, c[0x0][0x9f8] ;  /* 0x00027e0000047ab9 */ /* 0x000fe20000000a00 */
[----:B------:R-:W0:Y:S01]  /*1d40*/  LDC.64 R30, c[0x0][0x300] ;  /* 0x0000c000ff1e7b82 */ /* 0x000e220000000a00 */
[----:B------:R-:W-:Y:S01]  /*1d50*/  ISETP.NE.U32.AND P0, PT, RZ, UR4, PT ;  /* 0x00000004ff007c0c */ /* 0x000fe2000bf05070 */
[----:B------:R-:W-:Y:S01]  /*1d60*/  IMAD.IADD R76, R27, 0x1, R24 ;  /* 0x000000011b4c7824 */ /* 0x000fe200078e0218 */
[----:B------:R-:W-:Y:S01]  /*1d70*/  ULDC.64 UR6, c[0x0][0xa08] ;  /* 0x0002820000067ab9 */ /* 0x000fe20000000a00 */
[----:B------:R-:W2:Y:S01]  /*1d80*/  LDL.64 R14, [R1+0x40] ;  /* 0x00004000010e7983 */ /* 0x000ea20000100a00 */
[----:B------:R-:W-:-:S03]  /*1d90*/  ISETP.NE.AND.EX P0, PT, RZ, UR5, PT, P0 ;  /* 0x00000005ff007c0c */ /* 0x000fc6000bf05300 */
[----:B------:R-:W3:Y:S01]  /*1da0*/  LDL R38, [R1+0x48] ;  /* 0x0000480001267983 */ /* 0x000ee20000100800 */
[----:B------:R-:W1:Y:S01]  /*1db0*/  S2R R20, SR_TID.X ;  /* 0x0000000000147919 */ /* 0x000e620000002100 */
[----:B------:R-:W-:Y:S01]  /*1dc0*/  SHF.R.S32.HI R8, RZ, 0x1f, R106 ;  /* 0x0000001fff087819 */ /* 0x000fe2000001146a */
[----:B------:R-:W4:Y:S07]  /*1dd0*/  LDC.64 R68, c[0x0][0x408] ;  /* 0x00010200ff447b82 */ /* 0x000f2e0000000a00 */
[----:B------:R-:W-:-:S04]  /*1de0*/  @P0 IADD3 R4, P1, R26, UR4, RZ ;  /* 0x000000041a040c10 */ /* 0x000fc8000ff3e0ff */
[----:B------:R-:W-:Y:S01]  /*1df0*/  @P0 IADD3.X R5, R28, UR5, RZ, P1, !PT ;  /* 0x000000051c050c10 */ /* 0x000fe20008ffe4ff */
[----:B------:R-:W-:Y:S01]  /*1e00*/  ULDC.64 UR4, c[0x0][0x308] ;  /* 0x0000c20000047ab9 */ /* 0x000fe20000000a00 */
[----:B------:R-:W-:Y:S01]  /*1e10*/  SHF.R.S32.HI R32, RZ, 0x1f, R19 ;  /* 0x0000001fff207819 */ /* 0x000fe20000011413 */
[----:B------:R-:W4:Y:S02]  /*1e20*/  LDC R107, c[0x0][0x3f4] ;  /* 0x0000fd00ff6b7b82 */ /* 0x000f240000000800 */
[----:B------:R1:W4:Y:S01]  /*1e30*/  @P0 LDG.E R25, desc[UR60][R4.64] ;  /* 0x0000003c04190981 */ /* 0x000322000c1e1900 */
[----:B------:R-:W-:Y:S01]  /*1e40*/  SHF.R.S32.HI R11, RZ, 0x1f, R76 ;  /* 0x0000001fff0b7819 */ /* 0x000fe2000001144c */
[----:B0-----:R-:W-:Y:S01]  /*1e50*/  IMAD.WIDE.U32 R6, R76, R30, RZ ;  /* 0x0000001e4c067225 */ /* 0x001fe200078e00ff */
[----:B------:R-:W-:-:S03]  /*1e60*/  ISETP.NE.U32.AND P0, PT, RZ, UR6, PT ;  /* 0x00000006ff007c0c */ /* 0x000fc6000bf05070 */
[----:B------:R-:W-:Y:S01]  /*1e70*/  IMAD R0, R11, R30, RZ ;  /* 0x0000001e0b007224 */ /* 0x000fe200078e02ff */
[----:B------:R-:W-:Y:S01]  /*1e80*/  ISETP.NE.AND.EX P0, PT, RZ, UR7, PT, P0 ;  /* 0x00000007ff007c0c */ /* 0x000fe2000bf05300 */
[----:B------:R-:W0:Y:S02]  /*1e90*/  LDC.64 R74, c[0x0][0x3f8] ;  /* 0x0000fe00ff4a7b82 */ /* 0x000e240000000a00 */
[----:B------:R-:W-:-:S04]  /*1ea0*/  IMAD R3, R76, R31, R0 ;  /* 0x0000001f4c037224 */ /* 0x000fc800078e0200 */
[----:B------:R-:W-:Y:S02]  /*1eb0*/  IMAD.IADD R7, R7, 0x1, R3 ;  /* 0x0000000107077824 */ /* 0x000fe400078e0203 */
[----:B------:R-:W-:Y:S01]  /*1ec0*/  IMAD R3, R8, UR4, RZ ;  /* 0x0000000408037c24 */ /* 0x000fe2000f8e02ff */
[----:B-1----:R-:W-:Y:S01]  /*1ed0*/  SHF.R.U32.HI R33, RZ, 0x7, R20 ;  /* 0x00000007ff217819 */ /* 0x002fe20000011614 */
[----:B------:R-:W-:Y:S01]  /*1ee0*/  IMAD.WIDE.U32 R4, R106, UR4, R6 ;  /* 0x000000046a047c25 */ /* 0x000fe2000f8e0006 */
[----:B----4-:R-:W-:-:S03]  /*1ef0*/  SHF.R.S32.HI R0, RZ, 0x1f, R25 ;  /* 0x0000001fff007819 */ /* 0x010fc60000011419 */
[----:B------:R-:W-:Y:S01]  /*1f00*/  IMAD R3, R106, UR5, R3 ;  /* 0x000000056a037c24 */ /* 0x000fe2000f8e0203 */
[----:B------:R-:W-:Y:S01]  /*1f10*/  SEL R21, R25, RZ, !P0 ;  /* 0x000000ff19157207 */ /* 0x000fe20004000000 */
[----:B------:R-:W-:Y:S01]  /*1f20*/  ULDC.64 UR4, c[0x0][0x310] ;  /* 0x0000c40000047ab9 */ /* 0x000fe20000000a00 */
[----:B------:R1:W2:Y:S01]  /*1f30*/  LDL.64 R24, [R1+0x40] ;  /* 0x0000400001187983 */ /* 0x0002a20000100a00 */
[----:B------:R-:W-:Y:S01]  /*1f40*/  ISETP.NE.AND P6, PT, R33, 0x1, PT ;  /* 0x000000012100780c */ /* 0x000fe20003fc5270 */
[----:B------:R-:W-:Y:S01]  /*1f50*/  IMAD.IADD R5, R5, 0x1, R3 ;  /* 0x0000000105057824 */ /* 0x000fe200078e0203 */
[----:B------:R-:W-:Y:S01]  /*1f60*/  SEL R13, R0, RZ, !P0 ;  /* 0x000000ff000d7207 */ /* 0x000fe20004000000 */
[----:B------:R-:W4:Y:S04]  /*1f70*/  LDL.LU R34, [R1+0x4c] ;  /* 0x00004c0001227983 */ /* 0x000f280000300800 */
[----:B------:R-:W-:-:S02]  /*1f80*/  IMAD R0, R13, UR4, RZ ;  /* 0x000000040d007c24 */ /* 0x000fc4000f8e02ff */
[----:B------:R-:W-:-:S04]  /*1f90*/  IMAD.WIDE.U32 R26, R21, UR4, R4 ;  /* 0x00000004151a7c25 */ /* 0x000fc8000f8e0004 */
[----:B------:R-:W-:Y:S02]  /*1fa0*/  IMAD R3, R21, UR5, R0 ;  /* 0x0000000515037c24 */ /* 0x000fe4000f8e0200 */
[----:B------:R-:W-:Y:S01]  /*1fb0*/  VIADD R0, R144, 0x10 ;  /* 0x0000001090007836 */ /* 0x000fe20000000000 */
[----:B------:R-:W-:Y:S05]  /*1fc0*/  @!P6 WARPSYNC.ALL ;  /* 0x000000000000e948 */ /* 0x000fea0003800000 */
[----:B------:R-:W-:Y:S01]  /*1fd0*/  ULDC.64 UR6, c[0x0][0x330] ;  /* 0x0000cc0000067ab9 */ /* 0x000fe20000000a00 */
[----:B------:R-:W-:Y:S01]  /*1fe0*/  ULDC UR4, c[0x0][0x2f4] ;  /* 0x0000bd0000047ab9 */ /* 0x000fe20000000800 */
[----:B------:R-:W-:Y:S01]  /*1ff0*/  SHF.R.S32.HI R145, RZ, 0x1f, R144 ;  /* 0x0000001fff917819 */ /* 0x000fe20000011490 */
[----:B--2---:R-:W-:-:S05]  /*2000*/  IMAD.MOV.U32 R24, RZ, RZ, R14 ;  /* 0x000000ffff187224 */ /* 0x004fca00078e000e */
[----:B------:R-:W-:-:S05]  /*2010*/  SHF.R.S32.HI R25, RZ, 0x1f, R24 ;  /* 0x0000001fff197819 */ /* 0x000fca0000011418 */
[----:B------:R2:W-:Y:S04]  /*2020*/  STL [R1+0x44], R25 ;  /* 0x0000441901007387 */ /* 0x0005e80000100800 */
[----:B------:R-:W3:Y:S04]  /*2030*/  LDL R35, [R1+0x80] ;  /* 0x0000800001237983 */ /* 0x000ee80000100800 */
[----:B------:R-:W3:Y:S04]  /*2040*/  LDL R36, [R1+0x50] ;  /* 0x0000500001247983 */ /* 0x000ee80000100800 */
[----:B------:R-:W3:Y:S01]  /*2050*/  LDL R37, [R1+0x54] ;  /* 0x0000540001257983 */ /* 0x000ee20000100800 */
[----:B------:R-:W-:Y:S01]  /*2060*/  IMAD R6, R32, R30, RZ ;  /* 0x0000001e20067224 */ /* 0x000fe200078e02ff */
[----:B------:R-:W-:Y:S01]  /*2070*/  ISETP.GE.AND P1, PT, R0, UR4, PT ;  /* 0x0000000400007c0c */ /* 0x000fe2000bf26270 */
[----:B------:R-:W-:-:S02]  /*2080*/  IMAD R7, R8, UR6, RZ ;  /* 0x0000000608077c24 */ /* 0x000fc4000f8e02ff */
[C---:B------:R-:W-:Y:S01]  /*2090*/  IMAD R89, R19.reuse, R31, R6 ;  /* 0x0000001f13597224 */ /* 0x040fe200078e0206 */
[----:B------:R-:W-:Y:S01]  /*20a0*/  SEL R6, RZ, 0xffffffff, P1 ;  /* 0xffffffffff067807 */ /* 0x000fe20000800000 */
[----:B------:R-:W-:Y:S01]  /*20b0*/  IMAD.WIDE.U32 R4, R19, R30, R144 ;  /* 0x0000001e13047225 */ /* 0x000fe200078e0090 */
[----:B------:R-:W-:-:S03]  /*20c0*/  ISETP.GE.AND P0, PT, R144, UR4, PT ;  /* 0x0000000490007c0c */ /* 0x000fc6000bf06270 */
[C---:B------:R-:W-:Y:S02]  /*20d0*/  IMAD R7, R106.reuse, UR7, R7 ;  /* 0x000000076a077c24 */ /* 0x040fe4000f8e0207 */
[----:B------:R-:W-:Y:S01]  /*20e0*/  IMAD.WIDE.U32 R28, R106, UR6, R144 ;  /* 0x000000066a1c7c25 */ /* 0x000fe2000f8e0090 */
[----:B------:R-:W-:Y:S01]  /*20f0*/  IADD3 R94, P2, R26, R4, RZ ;  /* 0x000000041a5e7210 */ /* 0x000fe20007f5e0ff */
[----:B------:R-:W-:Y:S02]  /*2100*/  ULDC.64 UR6, c[0x0][0x338] ;  /* 0x0000ce0000067ab9 */ /* 0x000fe40000000a00 */
[----:B------:R-:W-:Y:S01]  /*2110*/  IMAD.IADD R29, R29, 0x1, R7 ;  /* 0x000000011d1d7824 */ /* 0x000fe200078e0207 */
[----:B------:R-:W-:Y:S01]  /*2120*/  SEL R4, RZ, 0x1, P0 ;  /* 0x00000001ff047807 */ /* 0x000fe20000000000 */
[----:B------:R-:W-:Y:S02]  /*2130*/  IMAD.SHL.U32 R7, R6, 0x2, RZ ;  /* 0x0000000206077824 */ /* 0x000fe400078e00ff */
[----:B------:R-:W-:-:S03]  /*2140*/  IMAD.IADD R3, R27, 0x1, R3 ;  /* 0x000000011b037824 */ /* 0x000fc600078e0203 */
[----:B------:R-:W-:Y:S01]  /*2150*/  LOP3.LUT R7, R7, 0x2, R4, 0xe2, !PT ;  /* 0x0000000207077812 */ /* 0x000fe200078ee204 */
[C---:B------:R-:W-:Y:S01]  /*2160*/  VIADD R4, R144.reuse, 0x20 ;  /* 0x0000002090047836 */ /* 0x040fe20000000000 */
[----:B------:R-:W-:Y:S01]  /*2170*/  IADD3.X R89, R3, R5, R89, P2, !PT ;  /* 0x0000000503597210 */ /* 0x000fe200017fe459 */
[----:B------:R-:W-:Y:S02]  /*2180*/  VIADD R5, R144, 0x30 ;  /* 0x0000003090057836 */ /* 0x000fe40000000000 */
[----:B------:R-:W-:Y:S01]  /*2190*/  IMAD R8, R32, R68, RZ ;  /* 0x0000004420087224 */ /* 0x000fe200078e02ff */
[----:B------:R-:W-:Y:S01]  /*21a0*/  ISETP.GE.AND P0, PT, R4, UR4, PT ;  /* 0x0000000404007c0c */ /* 0x000fe2000bf06270 */
[----:B------:R-:W-:Y:S01]  /*21b0*/  VIADD R6, R144, 0x40 ;  /* 0x0000004090067836 */ /* 0x000fe20000000000 */
[----:B------:R-:W-:Y:S02]  /*21c0*/  ISETP.GE.AND P3, PT, R4, R107, PT ;  /* 0x0000006b0400720c */ /* 0x000fe40003f66270 */
[----:B------:R-:W-:Y:S01]  /*21d0*/  ISETP.GE.AND P1, PT, R5, UR4, PT ;  /* 0x0000000405007c0c */ /* 0x000fe2000bf26270 */
[----:B------:R-:W-:Y:S01]  /*21e0*/  IMAD R15, R19, R69, R8 ;  /* 0x00000045130f7224 */ /* 0x000fe200078e0208 */
[----:B------:R-:W-:-:S02]  /*21f0*/  SEL R8, RZ, 0x4, P0 ;  /* 0x00000004ff087807 */ /* 0x000fc40000000000 */
[----:B------:R-:W-:Y:S02]  /*2200*/  SEL R9, RZ, 0x8, P1 ;  /* 0x00000008ff097807 */ /* 0x000fe40000800000 */
[----:B------:R-:W-:Y:S01]  /*2210*/  ISETP.GE.AND P0, PT, R6, UR4, PT ;  /* 0x0000000406007c0c */ /* 0x000fe2000bf06270 */
[-C--:B------:R-:W-:Y:S01]  /*2220*/  IMAD.WIDE.U32 R64, R19, R68.reuse, R144 ;  /* 0x0000004413407225 */ /* 0x080fe200078e0090 */
[----:B------:R-:W-:Y:S02]  /*2230*/  LOP3.LUT R7, R9, R7, R8, 0xfe, !PT ;  /* 0x0000000709077212 */ /* 0x000fe400078efe08 */
[----:B------:R-:W-:Y:S01]  /*2240*/  SEL R12, RZ, 0x10, P0 ;  /* 0x00000010ff0c7807 */ /* 0x000fe20000000000 */
[----:B------:R-:W-:Y:S01]  /*2250*/  IMAD.WIDE.U32 R66, R19, R68, R24 ;  /* 0x0000004413427225 */ /* 0x000fe200078e0018 */
[----:B----4-:R-:W-:Y:S02]  /*2260*/  LOP3.LUT R34, R34, 0xfffffffe, RZ, 0xc0, !PT ;  /* 0xfffffffe22227812 */ /* 0x010fe400078ec0ff */
[-C--:B------:R-:W-:Y:S01]  /*2270*/  ISETP.GE.AND P0, PT, R144, R107.reuse, PT ;  /* 0x0000006b9000720c */ /* 0x080fe20003f06270 */
[----:B------:R-:W-:Y:S01]  /*2280*/  IMAD.IADD R65, R65, 0x1, R15 ;  /* 0x0000000141417824 */ /* 0x000fe200078e020f */
[----:B------:R-:W-:Y:S01]  /*2290*/  ISETP.GE.AND P1, PT, R0, R107, PT ;  /* 0x0000006b0000720c */ /* 0x000fe20003f26270 */
[----:B------:R-:W-:Y:S01]  /*22a0*/  IMAD.IADD R67, R15, 0x1, R67 ;  /* 0x000000010f437824 */ /* 0x000fe200078e0243 */
[----:B------:R-:W-:Y:S01]  /*22b0*/  LOP3.LUT R12, R7, R12, RZ, 0xfc, !PT ;  /* 0x0000000c070c7212 */ /* 0x000fe200078efcff */
[----:B------:R-:W-:Y:S01]  /*22c0*/  IMAD R13, R13, UR6, RZ ;  /* 0x000000060d0d7c24 */ /* 0x000fe2000f8e02ff */
[----:B------:R-:W-:Y:S01]  /*22d0*/  @P3 LOP3.LUT R34, R34, 0x1, RZ, 0xfc, !PT ;  /* 0x0000000122223812 */ /* 0x000fe200078efcff */
[----:B0-----:R-:W-:Y:S01]  /*22e0*/  IMAD R8, R32, R74, RZ ;  /* 0x0000004a20087224 */ /* 0x001fe200078e02ff */
[----:B------:R-:W-:-:S02]  /*22f0*/  SEL R15, R107, RZ, P3 ;  /* 0x000000ff6b0f7207 */ /* 0x000fc40001800000 */
[C---:B------:R-:W-:Y:S02]  /*2300*/  SEL R7, R107.reuse, RZ, P0 ;  /* 0x000000ff6b077207 */ /* 0x040fe40000000000 */
[----:B------:R-:W-:Y:S01]  /*2310*/  SEL R9, R107, RZ, P1 ;  /* 0x000000ff6b097207 */ /* 0x000fe20000800000 */
[C---:B------:R-:W-:Y:S02]  /*2320*/  IMAD R13, R21.reuse, UR7, R13 ;  /* 0x00000007150d7c24 */ /* 0x040fe4000f8e020d */
[----:B------:R-:W-:-:S04]  /*2330*/  IMAD.WIDE.U32 R28, R21, UR6, R28 ;  /* 0x00000006151c7c25 */ /* 0x000fc8000f8e001c */
[C---:B------:R-:W-:Y:S02]  /*2340*/  IMAD R21, R19.reuse, R75, R8 ;  /* 0x0000004b13157224 */ /* 0x040fe400078e0208 */
[----:B------:R-:W-:Y:S02]  /*2350*/  IMAD.IADD R8, R144, 0x1, R7 ;  /* 0x0000000190087824 */ /* 0x000fe400078e0207 */
[----:B------:R-:W-:Y:S01]  /*2360*/  IMAD.IADD R14, R0, 0x1, R9 ;  /* 0x00000001000e7824 */ /* 0x000fe200078e0209 */
[----:B------:R-:W-:Y:S01]  /*2370*/  LOP3.LUT R34, R34, 0xfffffffd, RZ, 0xc0, !PT ;  /* 0xfffffffd22227812 */ /* 0x000fe200078ec0ff */
[----:B------:R-:W-:Y:S01]  /*2380*/  IMAD.WIDE.U32 R70, R19, R74, R144 ;  /* 0x0000004a13467225 */ /* 0x000fe200078e0090 */
[----:B------:R-:W-:-:S03]  /*2390*/  SHF.R.S32.HI R9, RZ, 0x1f, R8 ;  /* 0x0000001fff097819 */ /* 0x000fc60000011408 */
[----:B------:R-:W-:-:S04]  /*23a0*/  IMAD.WIDE.U32 R72, R19, R74, R24 ;  /* 0x0000004a13487225 */ /* 0x000fc800078e0018 */
[----:B------:R-:W-:Y:S01]  /*23b0*/  IMAD.IADD R20, R4, 0x1, R15 ;  /* 0x0000000104147824 */ /* 0x000fe200078e020f */
[----:B------:R-:W-:Y:S01]  /*23c0*/  SHF.R.S32.HI R15, RZ, 0x1f, R14 ;  /* 0x0000001fff0f7819 */ /* 0x000fe2000001140e */
[----:B------:R-:W-:Y:S01]  /*23d0*/  IMAD.IADD R71, R71, 0x1, R21 ;  /* 0x0000000147477824 */ /* 0x000fe200078e0215 */
[-C--:B------:R-:W-:Y:S01]  /*23e0*/  LEA.HI R7, R9, R8.reuse, RZ, 0x3 ;  /* 0x0000000809077211 */ /* 0x080fe200078f18ff */
[----:B------:R-:W-:Y:S01]  /*23f0*/  IMAD.IADD R73, R21, 0x1, R73 ;  /* 0x0000000115497824 */ /* 0x000fe200078e0249 */
[----:B------:R-:W-:Y:S02]  /*2400*/  SHF.R.S32.HI R21, RZ, 0x1f, R20 ;  /* 0x0000001fff157819 */ /* 0x000fe40000011414 */
[----:B------:R-:W-:Y:S02]  /*2410*/  LEA.HI R10, R9, R8, RZ, 0x5 ;  /* 0x00000008090a7211 */ /* 0x000fe400078f28ff */
[CC--:B------:R-:W-:Y:S02]  /*2420*/  LEA.HI R8, R15.reuse, R14.reuse, RZ, 0x3 ;  /* 0x0000000e0f087211 */ /* 0x0c0fe400078f18ff */
[----:B------:R-:W-:-:S02]  /*2430*/  LEA.HI R15, R15, R14, RZ, 0x5 ;  /* 0x0000000e0f0f7211 */ /* 0x000fc400078f28ff */
[CC--:B------:R-:W-:Y:S02]  /*2440*/  LEA.HI R9, R21.reuse, R20.reuse, RZ, 0x3 ;  /* 0x0000001415097211 */ /* 0x0c0fe400078f18ff */
[----:B------:R-:W-:Y:S01]  /*2450*/  SHF.R.S32.HI R14, RZ, 0x5, R10 ;  /* 0x00000005ff0e7819 */ /* 0x000fe2000001140a */
[----:B------:R-:W-:Y:S01]  /*2460*/  VIADD R79, R144, 0x50 ;  /* 0x00000050904f7836 */ /* 0x000fe20000000000 */
[----:B------:R-:W-:Y:S02]  /*2470*/  LEA.HI R21, R21, R20, RZ, 0x5 ;  /* 0x0000001415157211 */ /* 0x000fe400078f28ff */
[----:B--2--5:R-:W-:Y:S02]  /*2480*/  SHF.R.S32.HI R25, RZ, 0x1f, R104 ;  /* 0x0000001fff197819 */ /* 0x024fe40000011468 */
[----:B---3--:R-:W-:Y:S02]  /*2490*/  LOP3.LUT R10, R38, 0x18, R7, 0xf8, !PT ;  /* 0x00000018260a7812 */ /* 0x008fe400078ef807 */
[----:B------:R-:W-:-:S02]  /*24a0*/  IADD3 R76, P2, R19, R76, RZ ;  /* 0x0000004c134c7210 */ /* 0x000fc40007f5e0ff */
[----:B------:R-:W-:Y:S02]  /*24b0*/  SHF.R.S32.HI R20, RZ, 0x5, R15 ;  /* 0x00000005ff147819 */ /* 0x000fe4000001140f */
[----:B------:R-:W-:Y:S01]  /*24c0*/  LOP3.LUT R15, R38, 0x18, R8, 0xf8, !PT ;  /* 0x00000018260f7812 */ /* 0x000fe200078ef808 */
[----:B------:R-:W-:Y:S01]  /*24d0*/  IMAD.X R77, R32, 0x1, R11, P2 ;  /* 0x00000001204d7824 */ /* 0x000fe200010e060b */
[----:B------:R-:W-:Y:S01]  /*24e0*/  ISETP.GE.AND P2, PT, R79, UR4, PT ;  /* 0x000000044f007c0c */ /* 0x000fe2000bf46270 */
[-C--:B------:R-:W-:Y:S01]  /*24f0*/  IMAD.WIDE.U32 R70, R104, R74.reuse, R70 ;  /* 0x0000004a68467225 */ /* 0x080fe200078e0046 */
[----:B------:R-:W-:Y:S02]  /*2500*/  SHF.R.S32.HI R24, RZ, 0x5, R21 ;  /* 0x00000005ff187819 */ /* 0x000fe40000011415 */
[----:B------:R-:W-:Y:S01]  /*2510*/  LOP3.LUT R21, R38, 0x18, R9, 0xf8, !PT ;  /* 0x0000001826157812 */ /* 0x000fe200078ef809 */
[----:B------:R-:W-:Y:S01]  /*2520*/  IMAD.WIDE.U32 R72, R104, R74, R72 ;  /* 0x0000004a68487225 */ /* 0x000fe200078e0048 */
[----:B------:R-:W-:-:S03]  /*2530*/  SEL R11, RZ, 0x20, P2 ;  /* 0x00000020ff0b7807 */ /* 0x000fc60001000000 */
[----:B------:R-:W-:Y:S01]  /*2540*/  IMAD.WIDE.U32 R64, R104, R68, R64 ;  /* 0x0000004468407225 */ /* 0x000fe200078e0040 */
[----:B------:R-:W-:-:S03]  /*2550*/  LOP3.LUT R78, R7, 0xfffffff8, RZ, 0xc0, !PT ;  /* 0xfffffff8074e7812 */ /* 0x000fc600078ec0ff */
[----:B------:R-:W-:-:S04]  /*2560*/  IMAD.WIDE.U32 R66, R104, R68, R66 ;  /* 0x0000004468427225 */ /* 0x000fc800078e0042 */
[----:B------:R-:W-:Y:S02]  /*2570*/  IMAD R95, R31, 0x90, RZ ;  /* 0x000000901f5f7824 */ /* 0x000fe400078e02ff */
[----:B------:R-:W-:Y:S02]  /*2580*/  IMAD R97, R75, 0x90, RZ ;  /* 0x000000904b617824 */ /* 0x000fe400078e02ff */
[----:B------:R-:W-:Y:S01]  /*2590*/  IMAD.WIDE.U32 R30, R30, 0x90, RZ ;  /* 0x000000901e1e7825 */ /* 0x000fe200078e00ff */
[----:B------:R-:W-:-:S03]  /*25a0*/  SHF.R.S32.HI R100, RZ, 0x1f, R78 ;  /* 0x0000001fff647819 */ /* 0x000fc6000001144e */
[----:B------:R-:W-:Y:S02]  /*25b0*/  IMAD.IADD R88, R29, 0x1, R13 ;  /* 0x000000011d587824 */ /* 0x000fe400078e020d */
[----:B------:R-:W-:Y:S02]  /*25c0*/  VIADD R112, R33, 0x8 ;  /* 0x0000000821707836 */ /* 0x000fe40000000000 */
[----:B------:R-:W-:Y:S02]  /*25d0*/  IMAD.SHL.U32 R107, R107, 0x2, RZ ;  /* 0x000000026b6b7824 */ /* 0x000fe400078e00ff */
[----:B------:R-:W-:Y:S01]  /*25e0*/  IMAD.IADD R95, R31, 0x1, R95 ;  /* 0x000000011f5f7824 */ /* 0x000fe200078e025f */
[----:B------:R-:W-:Y:S01]  /*25f0*/  @!P6 BAR.SYNC.DEFER_BLOCKING 0x9, 0x100 ;  /* 0x024400000000eb1d */ /* 0x000fe20000010000 */
[----:B------:R-:W-:-:S13]  /*2600*/  LOP3.LUT P3, RZ, R35, 0x2, RZ, 0xc0, !PT ;  /* 0x0000000223ff7812 */ /* 0x000fda000786c0ff */
[----:B------:R-:W-:-:S05]  /*2610*/  @P3 LOP3.LUT R34, R34, 0x2, RZ, 0xfc, !PT ;  /* 0x0000000222223812 */ /* 0x000fca00078efcff */
[----:B------:R1:W-:Y:S01]  /*2620*/  STL [R1+0x4c], R34 ;  /* 0x00004c2201007387 */ /* 0x0003e20000100800 */
[----:B------:R-:W-:Y:S01]  /*2630*/  LOP3.LUT R103, R10, R36, RZ, 0x3c, !PT ;  /* 0x000000240a677212 */ /* 0x000fe200078e3cff */
[----:B------:R-:W-:Y:S01]  /*2640*/  IMAD R10, R25, R68, RZ ;  /* 0x00000044190a7224 */ /* 0x000fe200078e02ff */
[----:B------:R-:W-:Y:S01]  /*2650*/  LOP3.LUT R15, R15, R36, RZ, 0x3c, !PT ;  /* 0x000000240f0f7212 */ /* 0x000fe200078e3cff */
[----:B------:R-:W-:Y:S02]  /*2660*/  IMAD R25, R25, R74, RZ ;  /* 0x0000004a19197224 */ /* 0x000fe400078e02ff */
[----:B------:R-:W-:Y:S02]  /*2670*/  IMAD R20, R20, 0x1200, R37 ;  /* 0x0000120014147824 */ /* 0x000fe400078e0225 */
[----:B------:R-:W-:Y:S02]  /*2680*/  IMAD R25, R104, R75, R25 ;  /* 0x0000004b68197224 */ /* 0x000fe400078e0219 */
[----:B------:R-:W-:-:S02]  /*2690*/  IMAD.IADD R102, R20, 0x1, R15 ;  /* 0x0000000114667824 */ /* 0x000fc400078e020f */
[----:B------:R-:W-:Y:S02]  /*26a0*/  IMAD R83, R104, R69, R10 ;  /* 0x0000004568537224 */ /* 0x000fe400078e020a */
[----:B------:R-:W-:Y:S01]  /*26b0*/  IMAD R15, R69, 0x90, RZ ;  /* 0x00000090450f7824 */ /* 0x000fe200078e02ff */
[----:B------:R-:W-:Y:S01]  /*26c0*/  LOP3.LUT R21, R21, R36, RZ, 0x3c, !PT ;  /* 0x0000002415157212 */ /* 0x000fe200078e3cff */
[----:B------:R-:W-:Y:S01]  /*26d0*/  IMAD R14, R14, 0x1200, R37 ;  /* 0x000012000e0e7824 */ /* 0x000fe200078e0225 */
[----:B------:R-:W-:Y:S01]  /*26e0*/  LOP3.LUT R20, R12, R11, RZ, 0xfc, !PT ;  /* 0x0000000b0c147212 */ /* 0x000fe200078efcff */
[----:B------:R-:W-:Y:S01]  /*26f0*/  IMAD.WIDE.U32 R68, R68, 0x90, RZ ;  /* 0x0000009044447825 */ /* 0x000fe200078e00ff */
[----:B------:R-:W-:-:S03]  /*2700*/  LOP3.LUT R10, R9, 0xfffffff8, RZ, 0xc0, !PT ;  /* 0xfffffff8090a7812 */ /* 0x000fc600078ec0ff */
[----:B------:R-:W-:Y:S02]  /*2710*/  IMAD.IADD R84, R71, 0x1, R25 ;  /* 0x0000000147547824 */ /* 0x000fe400078e0219 */
[----:B------:R-:W-:Y:S01]  /*2720*/  IMAD.IADD R82, R25, 0x1, R73 ;  /* 0x0000000119527824 */ /* 0x000fe200078e0249 */
[----:B------:R-:W-:Y:S01]  /*2730*/  LOP3.LUT R25, R8, 0xfffffff8, RZ, 0xc0, !PT ;  /* 0xfffffff808197812 */ /* 0x000fe200078ec0ff */
[----:B------:R-:W-:Y:S02]  /*2740*/  IMAD R24, R24, 0x1200, R37 ;  /* 0x0000120018187824 */ /* 0x000fe400078e0225 */
[----:B------:R-:W-:Y:S01]  /*2750*/  IMAD.WIDE.U32 R74, R74, 0x90, RZ ;  /* 0x000000904a4a7825 */ /* 0x000fe200078e00ff */
[----:B------:R-:W-:Y:S02]  /*2760*/  LOP3.LUT R11, R12, 0x1, RZ, 0xc0, !PT ;  /* 0x000000010c0b7812 */ /* 0x000fe400078ec0ff */
[----:B------:R-:W-:Y:S01]  /*2770*/  LOP3.LUT R12, R20, 0x2, RZ, 0xc0, !PT ;  /* 0x00000002140c7812 */ /* 0x000fe200078ec0ff */
[----:B------:R-:W-:Y:S01]  /*2780*/  IMAD.IADD R103, R14, 0x1, R103 ;  /* 0x000000010e677824 */ /* 0x000fe200078e0267 */
[C---:B------:R-:W-:Y:S01]  /*2790*/  LOP3.LUT R13, R20.reuse, 0x4, RZ, 0xc0, !PT ;  /* 0x00000004140d7812 */ /* 0x040fe200078ec0ff */
[----:B------:R-:W-:Y:S01]  /*27a0*/  IMAD.IADD R96, R69, 0x1, R15 ;  /* 0x0000000145607824 */ /* 0x000fe200078e020f */
[C---:B------:R-:W-:Y:S01]  /*27b0*/  LOP3.LUT R14, R20.reuse, 0x8, RZ, 0xc0, !PT ;  /* 0x00000008140e7812 */ /* 0x040fe200078ec0ff */
[----:B------:R-:W-:Y:S01]  /*27c0*/  IMAD.IADD R85, R65, 0x1, R83 ;  /* 0x0000000141557824 */ /* 0x000fe200078e0253 */
[----:B------:R-:W-:Y:S01]  /*27d0*/  LOP3.LUT R15, R20, 0x10, RZ, 0xc0, !PT ;  /* 0x00000010140f7812 */ /* 0x000fe200078ec0ff */
[----:B------:R-:W-:Y:S01]  /*27e0*/  IMAD.IADD R101, R24, 0x1, R21 ;  /* 0x0000000118657824 */ /* 0x000fe200078e0215 */
[----:B------:R-:W-:Y:S01]  /*27f0*/  SHF.R.S32.HI R99, RZ, 0x1f, R25 ;  /* 0x0000001fff637819 */ /* 0x000fe20000011419 */
[----:B------:R-:W-:Y:S01]  /*2800*/  IMAD.IADD R97, R75, 0x1, R97 ;  /* 0x000000014b617824 */ /* 0x000fe200078e0261 */
[----:B------:R-:W-:Y:S01]  /*2810*/  SHF.R.S32.HI R98, RZ, 0x1f, R10 ;  /* 0x0000001fff627819 */ /* 0x000fe2000001140a */
[----:B------:R-:W-:Y:S01]  /*2820*/  IMAD.IADD R83, R83, 0x1, R67 ;  /* 0x0000000153537824 */ /* 0x000fe200078e0243 */
[----:B-1----:R-:W-:-:S07]  /*2830*/  LOP3.LUT R20, R20, 0x20, RZ, 0xc0, !PT ;  /* 0x0000002014147812 */ /* 0x002fce00078ec0ff */
.L_x_472:
[----:B-1-3--:R-:W2:Y:S01]  /*2840*/  LDL R32, [R1+0x7c] ;  /* 0x00007c0001207983 */ /* 0x00aea20000100800 */
[----:B0-----:R-:W0:Y:S03]  /*2850*/  LDC.64 R90, c[0x0][0x2e8] ;  /* 0x0000ba00ff5a7b82 */ /* 0x001e260000000a00 */
[----:B------:R-:W3:Y:S01]  /*2860*/  LDL R24, [R1+0x80] ;  /* 0x0000800001187983 */ /* 0x000ee20000100800 */
[----:B------:R-:W-:Y:S01]  /*2870*/  VIADD R35, R22, 0xffffffff ;  /* 0xffffffff16237836 */ /* 0x000fe20000000000 */
[----:B------:R-:W-:Y:S05]  /*2880*/  YIELD ;  /* 0x0000000000007946 */ /* 0x000fea0003800000 */
[----:B------:R-:W1:Y:S01]  /*2890*/  LDC R106, c[0x0][0x3f4] ;  /* 0x0000fd00ff6a7b82 */ /* 0x000e620000000800 */
[----:B------:R-:W-:Y:S01]  /*28a0*/  SHF.R.S32.HI R34, RZ, 0x1f, R35 ;  /* 0x0000001fff227819 */ /* 0x000fe20000011423 */
[-C--:B------:R-:W-:Y:S01]  /*28b0*/  IMAD R21, R95, R35.reuse, RZ ;  /* 0x000000235f157224 */ /* 0x080fe200078e02ff */
[----:B------:R-:W-:Y:S01]  /*28c0*/  BSSY B0, `(.L_x_417) ;  /* 0x00003e0000007945 */ /* 0x000fe20003800000 */
[----:B------:R-:W-:-:S04]  /*28d0*/  IMAD.WIDE.U32 R60, R30, R35, RZ ;  /* 0x000000231e3c7225 */ /* 0x000fc800078e00ff */
[----:B------:R-:W-:Y:S01]  /*28e0*/  IMAD R33, R34, R30, R21 ;  /* 0x0000001e22217224 */ /* 0x000fe200078e0215 */
[----:B------:R-:W-:-:S03]  /*28f0*/  IADD3 R21, P2, R94, R60, RZ ;  /* 0x0000003c5e157210 */ /* 0x000fc60007f5e0ff */
[----:B------:R-:W-:Y:S01]  /*2900*/  IMAD.IADD R92, R61, 0x1, R33 ;  /* 0x000000013d5c7824 */ /* 0x000fe200078e0221 */
[----:B0-----:R-:W-:Y:S01]  /*2910*/  LEA R36, P3, R21, R90, 0x1 ;  /* 0x0000005a15247211 */ /* 0x001fe200078608ff */
[----:B--2---:R-:W-:Y:S02]  /*2920*/  IMAD R22, R17, 0x3600, R32 ;  /* 0x0000360011167824 */ /* 0x004fe400078e0220 */
[----:B------:R-:W-:Y:S01]  /*2930*/  IMAD.X R32, R92, 0x1, R89, P2 ;  /* 0x000000015c207824 */ /* 0x000fe200010e0659 */
[----:B------:R-:W-:Y:S01]  /*2940*/  ISETP.GT.AND P2, PT, R35, R80, PT ;  /* 0x000000502300720c */ /* 0x000fe20003f44270 */
[----:B------:R-:W-:Y:S01]  /*2950*/  IMAD R81, R22, 0x2, R23 ;  /* 0x0000000216517824 */ /* 0x000fe200078e0217 */
[----:B---3--:R-:W-:Y:S01]  /*2960*/  LOP3.LUT P4, RZ, R24, 0x2, RZ, 0xc0, !PT ;  /* 0x0000000218ff7812 */ /* 0x008fe2000788c0ff */
[----:B------:R-:W-:Y:S01]  /*2970*/  VIADD R24, R22, 0x10 ;  /* 0x0000001016187836 */ /* 0x000fe20000000000 */
[----:B------:R-:W-:Y:S02]  /*2980*/  LEA.HI.X R37, R21, R91, R32, 0x1, P3 ;  /* 0x0000005b15257211 */ /* 0x000fe400018f0c20 */
[----:B-1----:R-:W-:-:S09]  /*2990*/  ISETP.GE.AND P3, PT, R106, 0x1, PT ;  /* 0x000000016a00780c */ /* 0x002fd20003f66270 */
[----:B------:R-:W-:Y:S02]  /*29a0*/  @P4 VIADD R24, R22, 0xfffffff0 ;  /* 0xfffffff016184836 */ /* 0x000fe40000000000 */
[----:B------:R-:W-:Y:S02]  /*29b0*/  IMAD.MOV.U32 R22, RZ, RZ, R35 ;  /* 0x000000ffff167224 */ /* 0x000fe400078e0023 */
[----:B------:R-:W-:Y:S01]  /*29c0*/  IMAD R24, R24, 0x2, R23 ;  /* 0x0000000218187824 */ /* 0x000fe200078e0217 */
[----:B------:R-:W-:Y:S06]  /*29d0*/  @!P3 BRA `(.L_x_418) ;  /* 0x0000003800b8b947 */ /* 0x000fec0003800000 */
[----:B------:R-:W-:Y:S01]  /*29e0*/  ULDC.U8 UR4, c[0x0][0x410] ;  /* 0x0001040000047ab9 */ /* 0x000fe20000000000 */
[-C--:B------:R-:W-:Y:S01]  /*29f0*/  IMAD R21, R97, R35.reuse, RZ ;  /* 0x0000002361157224 */ /* 0x080fe200078e02ff */
[----:B------:R-:W-:Y:S01]  /*2a00*/  ISETP.NE.AND P3, PT, RZ, UR4, PT ;  /* 0x00000004ff007c0c */ /* 0x000fe2000bf65270 */
[-C--:B------:R-:W-:Y:S02]  /*2a10*/  IMAD R33, R96, R35.reuse, RZ ;  /* 0x0000002360217224 */ /* 0x080fe400078e02ff */
[----:B------:R-:W-:Y:S02]  /*2a20*/  IMAD R86, R22, -0x90, R2 ;  /* 0xffffff7016567824 */ /* 0x000fe400078e0202 */
[C---:B------:R-:W-:Y:S02]  /*2a30*/  IMAD R21, R34.reuse, R74, R21 ;  /* 0x0000004a22157224 */ /* 0x040fe400078e0215 */
[----:B------:R-:W-:Y:S01]  /*2a40*/  IMAD R33, R34, R68, R33 ;  /* 0x0000004422217224 */ /* 0x000fe200078e0221 */
[----:B------:R-:W-:Y:S01]  /*2a50*/  VIMNMX R86, R86, 0x90, PT ;  /* 0x0000009056567848 */ /* 0x000fe20003fe0100 */
[----:B------:R-:W-:-:S04]  /*2a60*/  IMAD.WIDE.U32 R58, R74, R35, RZ ;  /* 0x000000234a3a7225 */ /* 0x000fc800078e00ff */
[----:B------:R-:W-:-:S04]  /*2a70*/  IMAD.WIDE.U32 R56, R68, R35, RZ ;  /* 0x0000002344387225 */ /* 0x000fc800078e00ff */
[----:B------:R-:W-:Y:S02]  /*2a80*/  IMAD.IADD R21, R59, 0x1, R21 ;  /* 0x000000013b157824 */ /* 0x000fe400078e0215 */
[----:B------:R-:W-:Y:S01]  /*2a90*/  IMAD.IADD R87, R57, 0x1, R33 ;  /* 0x0000000139577824 */ /* 0x000fe200078e0221 */
[----:B------:R-:W-:Y:S06]  /*2aa0*/  @!P3 BRA `(.L_x_419) ;  /* 0x0000001800a0b947 */ /* 0x000fec0003800000 */
[----:B------:R-:W-:Y:S01]  /*2ab0*/  ISETP.GE.AND P4, PT, R19, R86, PT ;  /* 0x000000561300720c */ /* 0x000fe20003f86270 */
[----:B------:R-:W-:Y:S01]  /*2ac0*/  BSSY B1, `(.L_x_420) ;  /* 0x000003c000017945 */ /* 0x000fe20003800000 */
        /* <DEDUP_REMOVED lines=11> */
[----:B------:R-:W-:Y:S01]  /*2b80*/  CS2R R90, SRZ ;  /* 0x00000000005a7805 */ /* 0x000fe2000001ff00 */
[----:B------:R-:W-:Y:S06]  /*2b90*/  @P4 BRA `(.L_x_421) ;  /* 0x0000000000b84947 */ /* 0x000fec0003800000 */
[----:B------:R-:W2:Y:S04]  /*2ba0*/  LDL.64 R116, [R1+0x40] ;  /* 0x0000400001747983 */ /* 0x000ea80000100a00 */
[----:B------:R-:W3:Y:S04]  /*2bb0*/  LDL R115, [R1+0x5c] ;  /* 0x00005c0001737983 */ /* 0x000ee80000100800 */
[----:B------:R-:W4:Y:S04]  /*2bc0*/  LDL R114, [R1+0x64] ;  /* 0x0000640001727983 */ /* 0x000f280000100800 */
[----:B------:R-:W4:Y:S04]  /*2bd0*/  LDL R111, [R1+0x68] ;  /* 0x00006800016f7983 */ /* 0x000f280000100800 */
[----:B------:R-:W4:Y:S04]  /*2be0*/  LDL R110, [R1+0x60] ;  /* 0x00006000016e7983 */ /* 0x000f280000100800 */
[----:B------:R-:W4:Y:S01]  /*2bf0*/  LDL R93, [R1+0x6c] ;  /* 0x00006c00015d7983 */ /* 0x000f220000100800 */
[----:B------:R-:W-:Y:S01]  /*2c00*/  IADD3 R58, P3, R72, R58, RZ ;  /* 0x0000003a483a7210 */ /* 0x000fe20007f7e0ff */
[----:B------:R-:W-:Y:S01]  /*2c10*/  ULDC.64 UR4, c[0x0][0x3e8] ;  /* 0x0000fa0000047ab9 */ /* 0x000fe20000000a00 */
[----:B------:R-:W-:-:S02]  /*2c20*/  CS2R R62, SRZ ;  /* 0x00000000003e7805 */ /* 0x000fc4000001ff00 */
[----:B------:R-:W-:Y:S01]  /*2c30*/  CS2R R90, SRZ ;  /* 0x00000000005a7805 */ /* 0x000fe2000001ff00 */
[----:B------:R-:W-:Y:S01]  /*2c40*/  IMAD.X R21, R21, 0x1, R82, P3 ;  /* 0x0000000115157824 */ /* 0x000fe200018e0652 */
[----:B------:R-:W-:-:S05]  /*2c50*/  IADD3 R56, P3, R66, R56, RZ ;  /* 0x0000003842387210 */ /* 0x000fca0007f7e0ff */
[----:B------:R-:W-:Y:S01]  /*2c60*/  IMAD.X R87, R87, 0x1, R83, P3 ;  /* 0x0000000157577824 */ /* 0x000fe200018e0653 */
[----:B------:R-:W-:-:S04]  /*2c70*/  LEA R32, P3, R58, UR4, 0x1 ;  /* 0x000000043a207c11 */ /* 0x000fc8000f8608ff */
[----:B------:R-:W-:Y:S01]  /*2c80*/  LEA.HI.X R33, R58, UR5, R21, 0x1, P3 ;  /* 0x000000053a217c11 */ /* 0x000fe200098f0c15 */
[----:B------:R-:W-:Y:S02]  /*2c90*/  ULDC.64 UR4, c[0x0][0x400] ;  /* 0x0001000000047ab9 */ /* 0x000fe40000000a00 */
[----:B------:R-:W-:-:S04]  /*2ca0*/  LEA R34, P3, R56, UR4, 0x1 ;  /* 0x0000000438227c11 */ /* 0x000fc8000f8608ff */
[----:B------:R-:W-:Y:S02]  /*2cb0*/  LEA.HI.X R35, R56, UR5, R87, 0x1, P3 ;  /* 0x0000000538237c11 */ /* 0x000fe400098f0c57 */
        /* <DEDUP_REMOVED lines=10> */
[----:B--2---:R-:W-:-:S13]  /*2d60*/  ISETP.GE.AND P3, PT, R116, R106, PT ;  /* 0x0000006a7400720c */ /* 0x004fda0003f66270 */
[----:B------:R0:W5:Y:S04]  /*2d70*/  @!P3 LDG.E.64 R62, desc[UR60][R32.64] ;  /* 0x0000003c203eb981 */ /* 0x000168000c1e1b00 */
[----:B------:R0:W5:Y:S01]  /*2d80*/  @!P3 LDG.E.64 R90, desc[UR60][R34.64] ;  /* 0x0000003c225ab981 */ /* 0x000162000c1e1b00 */
[----:B---3--:R-:W-:-:S13]  /*2d90*/  ISETP.GE.AND P3, PT, R115, R106, PT ;  /* 0x0000006a7300720c */ /* 0x008fda0003f66270 */
[----:B------:R0:W5:Y:S04]  /*2da0*/  @!P3 LDG.E.64 R54, desc[UR60][R32.64+0x10] ;  /* 0x0000103c2036b981 */ /* 0x000168000c1e1b00 */
[----:B------:R0:W5:Y:S01]  /*2db0*/  @!P3 LDG.E.64 R60, desc[UR60][R34.64+0x10] ;  /* 0x0000103c223cb981 */ /* 0x000162000c1e1b00 */
[----:B----4-:R-:W-:-:S13]  /*2dc0*/  ISETP.GE.AND P3, PT, R114, R106, PT ;  /* 0x0000006a7200720c */ /* 0x010fda0003f66270 */
[----:B------:R0:W5:Y:S04]  /*2dd0*/  @!P3 LDG.E.64 R50, desc[UR60][R32.64+0x20] ;  /* 0x0000203c2032b981 */ /* 0x000168000c1e1b00 */
[----:B------:R0:W5:Y:S01]  /*2de0*/  @!P3 LDG.E.64 R52, desc[UR60][R34.64+0x20] ;  /* 0x0000203c2234b981 */ /* 0x000162000c1e1b00 */
[----:B------:R-:W-:-:S13]  /*2df0*/  ISETP.GE.AND P3, PT, R111, R106, PT ;  /* 0x0000006a6f00720c */ /* 0x000fda0003f66270 */
[----:B------:R0:W5:Y:S04]  /*2e00*/  @!P3 LDG.E.64 R46, desc[UR60][R32.64+0x30] ;  /* 0x0000303c202eb981 */ /* 0x000168000c1e1b00 */
[----:B------:R0:W5:Y:S01]  /*2e10*/  @!P3 LDG.E.64 R48, desc[UR60][R34.64+0x30] ;  /* 0x0000303c2230b981 */ /* 0x000162000c1e1b00 */
[----:B------:R-:W-:-:S13]  /*2e20*/  ISETP.GE.AND P3, PT, R110, R106, PT ;  /* 0x0000006a6e00720c */ /* 0x000fda0003f66270 */
[----:B------:R0:W5:Y:S04]  /*2e30*/  @!P3 LDG.E.64 R42, desc[UR60][R32.64+0x40] ;  /* 0x0000403c202ab981 */ /* 0x000168000c1e1b00 */
[----:B------:R0:W5:Y:S01]  /*2e40*/  @!P3 LDG.E.64 R44, desc[UR60][R34.64+0x40] ;  /* 0x0000403c222cb981 */ /* 0x000162000c1e1b00 */
[----:B------:R-:W-:-:S13]  /*2e50*/  ISETP.GE.AND P3, PT, R93, R106, PT ;  /* 0x0000006a5d00720c */ /* 0x000fda0003f66270 */
[----:B------:R0:W5:Y:S04]  /*2e60*/  @!P3 LDG.E.64 R38, desc[UR60][R32.64+0x50] ;  /* 0x0000503c2026b981 */ /* 0x000168000c1e1b00 */
[----:B------:R0:W5:Y:S02]  /*2e70*/  @!P3 LDG.E.64 R40, desc[UR60][R34.64+0x50] ;  /* 0x0000503c2228b981 */ /* 0x000164000c1e1b00 */
.L_x_421:
[----:B------:R-:W-:Y:S05]  /*2e80*/  BSYNC B1 ;  /* 0x0000000000017941 */ /* 0x000fea0003800000 */
.L_x_420:
[----:B0-----:R-:W2:Y:S01]  /*2e90*/  LDL R35, [R1+0x3c] ;  /* 0x00003c0001237983 */ /* 0x001ea20000100800 */
[----:B-----5:R-:W-:Y:S02]  /*2ea0*/  IMAD.MOV.U32 R21, RZ, RZ, R38 ;  /* 0x000000ffff157224 */ /* 0x020fe400078e0026 */
[----:B------:R-:W-:Y:S02]  /*2eb0*/  IMAD.MOV.U32 R32, RZ, RZ, R39 ;  /* 0x000000ffff207224 */ /* 0x000fe400078e0027 */
[----:B------:R-:W-:Y:S02]  /*2ec0*/  IMAD.MOV.U32 R33, RZ, RZ, R42 ;  /* 0x000000ffff217224 */ /* 0x000fe400078e002a */
[----:B------:R-:W-:Y:S01]  /*2ed0*/  IMAD.MOV.U32 R34, RZ, RZ, R43 ;  /* 0x000000ffff227224 */ /* 0x000fe200078e002b */
[----:B------:R-:W-:Y:S01]  /*2ee0*/  PRMT R93, R32, 0x5410, R21 ;  /* 0x00005410205d7816 */ /* 0x000fe20000000015 */
[----:B------:R-:W-:Y:S02]  /*2ef0*/  IMAD.MOV.U32 R21, RZ, RZ, R46 ;  /* 0x000000ffff157224 */ /* 0x000fe400078e002e */
[----:B------:R-:W-:Y:S01]  /*2f00*/  IMAD.MOV.U32 R32, RZ, RZ, R47 ;  /* 0x000000ffff207224 */ /* 0x000fe200078e002f */
[----:B------:R-:W-:Y:S01]  /*2f10*/  PRMT R110, R33, 0x5410, R34 ;  /* 0x00005410216e7816 */ /* 0x000fe20000000022 */
[----:B------:R-:W-:-:S02]  /*2f20*/  IMAD.MOV.U32 R33, RZ, RZ, R50 ;  /* 0x000000ffff217224 */ /* 0x000fc400078e0032 */
[----:B------:R-:W-:Y:S01]  /*2f30*/  IMAD.MOV.U32 R34, RZ, RZ, R51 ;  /* 0x000000ffff227224 */ /* 0x000fe200078e0033 */
[----:B------:R-:W-:Y:S01]  /*2f40*/  PRMT R114, R21, 0x5410, R32 ;  /* 0x0000541015727816 */ /* 0x000fe20000000020 */
[----:B------:R-:W-:Y:S02]  /*2f50*/  IMAD.MOV.U32 R21, RZ, RZ, R54 ;  /* 0x000000ffff157224 */ /* 0x000fe400078e0036 */
[----:B------:R-:W-:Y:S01]  /*2f60*/  IMAD.MOV.U32 R32, RZ, RZ, R55 ;  /* 0x000000ffff207224 */ /* 0x000fe200078e0037 */
[----:B------:R-:W-:-:S04]  /*2f70*/  PRMT R116, R34, 0x5410, R33 ;  /* 0x0000541022747816 */ /* 0x000fc80000000021 */
[----:B------:R-:W-:Y:S01]  /*2f80*/  PRMT R117, R21, 0x5410, R32 ;  /* 0x0000541015757816 */ /* 0x000fe20000000020 */
[----:B------:R-:W-:Y:S02]  /*2f90*/  IMAD.MOV.U32 R21, RZ, RZ, R62 ;  /* 0x000000ffff157224 */ /* 0x000fe400078e003e */
[----:B------:R-:W-:-:S05]  /*2fa0*/  IMAD.MOV.U32 R32, RZ, RZ, R63 ;  /* 0x000000ffff207224 */ /* 0x000fca00078e003f */
        /* <DEDUP_REMOVED lines=18> */
[----:B------:R-:W-:Y:S02]  /*30d0*/  PRMT R121, R21, 0x5410, R32 ;  /* 0x0000541015797816 */ /* 0x000fe40000000020 */
[----:B--2---:R-:W-:-:S13]  /*30e0*/  ISETP.NE.AND P3, PT, R35, 0x3, PT ;  /* 0x000000032300780c */ /* 0x004fda0003f65270 */
[----:B------:R-:W-:Y:S05]  /*30f0*/  @!P3 BRA `(.L_x_422) ;  /* 0x000000000004b947 */ /* 0x000fea0003800000 */
[----:B------:R-:W-:Y:S01]  /*3100*/  BPT.TRAP 0x1 ;  /* 0x000000040000795c */ /* 0x000fe20000300000 */
.L_x_422:
[----:B------:R-:W-:Y:S01]  /*3110*/  IMAD R21, R17, 0x8, R16 ;  /* 0x0000000811157824 */ /* 0x000fe200078e0210 */
[----:B------:R-:W-:Y:S01]  /*3120*/  SHF.L.U32 R87, R153, 0x1f, RZ ;  /* 0x0000001f99577819 */ /* 0x000fe200000006ff */
[----:B------:R-:W-:Y:S03]  /*3130*/  BSSY B1, `(.L_x_423) ;  /* 0x0000003000017945 */ /* 0x000fe60003800000 */
[----:B------:R-:W0:Y:S02]  /*3140*/  SYNCS.PHASECHK.TRANS64.TRYWAIT P5, [R21+URZ+0x31c90], R87 ;  /* 0x031c9057150075a7 */ /* 0x000e2400080a017f */
[----:B0-----:R-:W-:Y:S05]  /*3150*/  @!P5 BRA `(.L_x_424) ;  /* 0x000001a40050d947 */ /* 0x001fea0003800000 */
.L_x_709:
[----:B------:R-:W-:Y:S05]  /*3160*/  BSYNC B1 ;  /* 0x0000000000017941 */ /* 0x000fea0003800000 */
.L_x_423:
[----:B------:R-:W-:Y:S05]  /*3170*/  @P4 BRA `(.L_x_425) ;  /* 0x0000003400504947 */ /* 0x000fea0003800000 */
[----:B------:R-:W-:Y:S01]  /*3180*/  ISETP.NE.AND P4, PT, R11, RZ, PT ;  /* 0x000000ff0b00720c */ /* 0x000fe20003f85270 */
[----:B------:R-:W-:-:S12]  /*3190*/  BSSY B1, `(.L_x_426) ;  /* 0x0000032000017945 */ /* 0x000fd80003800000 */
[----:B------:R-:W-:Y:S05]  /*31a0*/  @!P4 BRA `(.L_x_427) ;  /* 0x0000000000c0c947 */ /* 0x000fea0003800000 */
[----:B------:R-:W2:Y:S01]  /*31b0*/  LDL.64 R56, [R1+0x40] ;  /* 0x0000400001387983 */ /* 0x000ea20000100a00 */
[----:B------:R-:W-:Y:S03]  /*31c0*/  BSSY B2, `(.L_x_428) ;  /* 0x000002d000027945 */ /* 0x000fe60003800000 */
[----:B------:R1:W3:Y:S01]  /*31d0*/  LDS.128 R32, [R81+0x16800] ;  /* 0x0168000051207984 */ /* 0x0002e20000000c00 */
[----:B--2---:R-:W-:-:S13]  /*31e0*/  ISETP.GE.AND P4, PT, R56, R106, PT ;  /* 0x0000006a3800720c */ /* 0x004fda0003f86270 */
[----:B-1-3--:R-:W-:Y:S05]  /*31f0*/  @P4 BRA `(.L_x_429) ;  /* 0x0000000000a44947 */ /* 0x00afea0003800000 */
[----:B------:R-:W-:Y:S01]  /*3200*/  SHF.R.U64 R56, R62, 0x10, R63 ;  /* 0x000000103e387819 */ /* 0x000fe2000000123f */
[----:B------:R-:W-:Y:S01]  /*3210*/  HADD2.F32 R58, -RZ, R33.H1_H1 ;  /* 0x30000021ff3a7230 */ /* 0x000fe20000004100 */
[--C-:B------:R-:W-:Y:S02]  /*3220*/  SHF.R.U64 R57, R90, 0x10, R91.reuse ;  /* 0x000000105a397819 */ /* 0x100fe4000000125b */
[----:B------:R-:W-:Y:S01]  /*3230*/  SHF.R.U32.HI R90, RZ, 0x10, R91 ;  /* 0x00000010ff5a7819 */ /* 0x000fe2000001165b */
[----:B------:R-:W-:Y:S01]  /*3240*/  HADD2.F32 R59, -RZ, R56.H0_H0 ;  /* 0x20000038ff3b7230 */ /* 0x000fe20000004100 */
[----:B------:R-:W-:Y:S01]  /*3250*/  SHF.R.U32.HI R62, RZ, 0x10, R63 ;  /* 0x00000010ff3e7819 */ /* 0x000fe2000001163f */
[----:B------:R-:W-:Y:S02]  /*3260*/  HADD2.F32 R57, -RZ, R57.H0_H0 ;  /* 0x20000039ff397230 */ /* 0x000fe40000004100 */
[----:B------:R-:W-:Y:S02]  /*3270*/  HADD2.F32 R56, -RZ, R33.H0_H0 ;  /* 0x20000021ff387230 */ /* 0x000fe40000004100 */
[----:B------:R-:W-:-:S02]  /*3280*/  HADD2.F32 R90, -RZ, R90.H0_H0 ;  /* 0x2000005aff5a7230 */ /* 0x000fc40000004100 */
[-C--:B------:R-:W-:Y:S01]  /*3290*/  FMUL.FTZ R33, R58, R57.reuse ;  /* 0x000000393a217220 */ /* 0x080fe20000410000 */
[----:B------:R-:W-:Y:S02]  /*32a0*/  HADD2.F32 R62, -RZ, R62.H0_H0 ;  /* 0x2000003eff3e7230 */ /* 0x000fe40000004100 */
[C---:B------:R-:W-:Y:S01]  /*32b0*/  FMUL.FTZ R57, R56.reuse, R57 ;  /* 0x0000003938397220 */ /* 0x040fe20000410000 */
[----:B------:R-:W-:Y:S02]  /*32c0*/  IMAD.MOV.U32 R63, RZ, RZ, R34 ;  /* 0x000000ffff3f7224 */ /* 0x000fe400078e0022 */
[-C--:B------:R-:W-:Y:S01]  /*32d0*/  FFMA.FTZ R33, R56, R59.reuse, -R33 ;  /* 0x0000003b38217223 */ /* 0x080fe20000010821 */
[----:B------:R-:W-:Y:S02]  /*32e0*/  HADD2.F32 R91, -RZ, R121.H1_H1 ;  /* 0x30000079ff5b7230 */ /* 0x000fe40000004100 */
[----:B------:R-:W-:Y:S01]  /*32f0*/  FFMA.FTZ R56, R58, R59, R57 ;  /* 0x0000003b3a387223 */ /* 0x000fe20000010039 */
[----:B------:R-:W-:-:S02]  /*3300*/  HADD2.F32 R57, -RZ, R35.H1_H1 ;  /* 0x30000023ff397230 */ /* 0x000fc40000004100 */
[----:B------:R-:W-:Y:S02]  /*3310*/  HADD2.F32 R59, -RZ, R35.H0_H0 ;  /* 0x20000023ff3b7230 */ /* 0x000fe40000004100 */
[----:B------:R-:W-:Y:S02]  /*3320*/  HADD2.F32 R34, -RZ, R63.H1_H1 ;  /* 0x3000003fff227230 */ /* 0x000fe40000004100 */
[----:B------:R-:W-:Y:S01]  /*3330*/  FMUL.FTZ R58, R57, R90 ;  /* 0x0000005a393a7220 */ /* 0x000fe20000410000 */
[----:B------:R-:W-:-:S03]  /*3340*/  F2FP.F16.F32.PACK_AB R33, R56, R33 ;  /* 0x000000213821723e */ /* 0x000fc600000000ff */
[C---:B------:R-:W-:Y:S01]  /*3350*/  FFMA.FTZ R35, R59.reuse, R62, -R58 ;  /* 0x0000003e3b237223 */ /* 0x040fe2000001083a */
[----:B------:R-:W-:Y:S01]  /*3360*/  FMUL.FTZ R58, R59, R90 ;  /* 0x0000005a3b3a7220 */ /* 0x000fe20000410000 */
[----:B------:R-:W-:Y:S02]  /*3370*/  HADD2.F32 R90, -RZ, R121.H0_H0 ;  /* 0x20000079ff5a7230 */ /* 0x000fe40000004100 */
[--C-:B------:R-:W-:Y:S02]  /*3380*/  HADD2.F32 R59, -RZ, R32.reuse.H0_H0 ;  /* 0x20000020ff3b7230 */ /* 0x100fe40000004100 */
[----:B------:R-:W-:Y:S01]  /*3390*/  FFMA.FTZ R58, R57, R62, R58 ;  /* 0x0000003e393a7223 */ /* 0x000fe2000001003a */
[----:B------:R-:W-:Y:S02]  /*33a0*/  HADD2.F32 R57, -RZ, R32.H1_H1 ;  /* 0x30000020ff397230 */ /* 0x000fe40000004100 */
[----:B------:R-:W-:Y:S02]  /*33b0*/  HADD2.F32 R62, -RZ, R120.H1_H1 ;  /* 0x30000078ff3e7230 */ /* 0x000fe40000004100 */
[----:B------:R-:W-:Y:S01]  /*33c0*/  F2FP.F16.F32.PACK_AB R35, R58, R35 ;  /* 0x000000233a23723e */ /* 0x000fe200000000ff */
[-C--:B------:R-:W-:Y:S01]  /*33d0*/  FMUL.FTZ R32, R57, R90.reuse ;  /* 0x0000005a39207220 */ /* 0x080fe20000410000 */
[----:B------:R-:W-:-:S03]  /*33e0*/  FMUL.FTZ R90, R59, R90 ;  /* 0x0000005a3b5a7220 */ /* 0x000fc60000410000 */
[-C--:B------:R-:W-:Y:S01]  /*33f0*/  FFMA.FTZ R32, R59, R62.reuse, -R32 ;  /* 0x0000003e3b207223 */ /* 0x080fe20000010820 */
[----:B------:R-:W-:Y:S01]  /*3400*/  FFMA.FTZ R57, R57, R62, R90 ;  /* 0x0000003e39397223 */ /* 0x000fe2000001005a */
[----:B------:R-:W-:Y:S02]  /*3410*/  HADD2.F32 R62, -RZ, R63.H0_H0 ;  /* 0x2000003fff3e7230 */ /* 0x000fe40000004100 */
[-C--:B------:R-:W-:Y:S01]  /*3420*/  FMUL.FTZ R63, R34, R91.reuse ;  /* 0x0000005b223f7220 */ /* 0x080fe20000410000 */
[----:B------:R-:W-:Y:S01]  /*3430*/  HADD2.F32 R59, -RZ, R120.H0_H0 ;  /* 0x20000078ff3b7230 */ /* 0x000fe20000004100 */
[----:B------:R-:W-:Y:S01]  /*3440*/  F2FP.F16.F32.PACK_AB R32, R57, R32 ;  /* 0x000000203920723e */ /* 0x000fe200000000ff */
[----:B------:R-:W-:-:S03]  /*3450*/  FMUL.FTZ R91, R62, R91 ;  /* 0x0000005b3e5b7220 */ /* 0x000fc60000410000 */
[-C--:B------:R-:W-:Y:S01]  /*3460*/  FFMA.FTZ R63, R62, R59.reuse, -R63 ;  /* 0x0000003b3e3f7223 */ /* 0x080fe2000001083f */
[----:B------:R-:W-:-:S05]  /*3470*/  FFMA.FTZ R34, R34, R59, R91 ;  /* 0x0000003b22227223 */ /* 0x000fca000001005b */
[----:B------:R-:W-:-:S07]  /*3480*/  F2FP.F16.F32.PACK_AB R34, R34, R63 ;  /* 0x0000003f2222723e */ /* 0x000fce00000000ff */
.L_x_429:
[----:B------:R-:W-:Y:S05]  /*3490*/  BSYNC B2 ;  /* 0x0000000000027941 */ /* 0x000fea0003800000 */
.L_x_428:
[----:B------:R1:W-:Y:S02]  /*34a0*/  STG.E.128 desc[UR60][R36.64], R32 ;  /* 0x0000002024007986 */ /* 0x0003e4000c101d3c */
.L_x_427:
[----:B------:R-:W-:Y:S05]  /*34b0*/  BSYNC B1 ;  /* 0x0000000000017941 */ /* 0x000fea0003800000 */
.L_x_426:
[----:B------:R-:W-:Y:S01]  /*34c0*/  ISETP.NE.AND P4, PT, R12, RZ, PT ;  /* 0x000000ff0c00720c */ /* 0x000fe20003f85270 */
[----:B------:R-:W-:-:S12]  /*34d0*/  BSSY B1, `(.L_x_430) ;  /* 0x0000034000017945 */ /* 0x000fd80003800000 */
[----:B------:R-:W-:Y:S05]  /*34e0*/  @!P4 BRA `(.L_x_431) ;  /* 0x0000000000c8c947 */ /* 0x000fea0003800000 */
[----:B------:R-:W2:Y:S01]  /*34f0*/  LDL R56, [R1+0x5c] ;  /* 0x00005c0001387983 */ /* 0x000ea20000100800 */
[----:B------:R-:W-:Y:S03]  /*3500*/  BSSY B2, `(.L_x_432) ;  /* 0x000002f000027945 */ /* 0x000fe60003800000 */
[----:B-1----:R1:W3:Y:S01]  /*3510*/  LDS.128 R32, [R24+0x16800] ;  /* 0x0168000018207984 */ /* 0x0022e20000000c00 */
[----:B--2---:R-:W-:-:S13]  /*3520*/  ISETP.GE.AND P4, PT, R56, R106, PT ;  /* 0x0000006a3800720c */ /* 0x004fda0003f86270 */
[----:B-1-3--:R-:W-:Y:S05]  /*3530*/  @P4 BRA `(.L_x_433) ;  /* 0x0000000000ac4947 */ /* 0x00afea0003800000 */
[----:B------:R-:W-:Y:S01]  /*3540*/  IMAD.MOV.U32 R56, RZ, RZ, R33 ;  /* 0x000000ffff387224 */ /* 0x000fe200078e0021 */
[----:B------:R-:W-:Y:S02]  /*3550*/  SHF.R.U64 R57, R60, 0x10, R61 ;  /* 0x000000103c397819 */ /* 0x000fe4000000123d */
[----:B------:R-:W-:Y:S02]  /*3560*/  SHF.R.U64 R54, R54, 0x10, R55 ;  /* 0x0000001036367819 */ /* 0x000fe40000001237 */
[--C-:B------:R-:W-:Y:S01]  /*3570*/  HADD2.F32 R33, -RZ, R56.reuse.H1_H1 ;  /* 0x30000038ff217230 */ /* 0x100fe20000004100 */
[----:B------:R-:W-:Y:S01]  /*3580*/  SHF.R.U32.HI R60, RZ, 0x10, R61 ;  /* 0x00000010ff3c7819 */ /* 0x000fe2000001163d */
[----:B------:R-:W-:Y:S01]  /*3590*/  HADD2.F32 R57, -RZ, R57.H0_H0 ;  /* 0x20000039ff397230 */ /* 0x000fe20000004100 */
[----:B------:R-:W-:Y:S01]  /*35a0*/  SHF.R.U32.HI R55, RZ, 0x10, R55 ;  /* 0x00000010ff377819 */ /* 0x000fe20000011637 */
[----:B------:R-:W-:Y:S02]  /*35b0*/  HADD2.F32 R56, -RZ, R56.H0_H0 ;  /* 0x20000038ff387230 */ /* 0x000fe40000004100 */
[----:B------:R-:W-:-:S02]  /*35c0*/  HADD2.F32 R54, -RZ, R54.H0_H0 ;  /* 0x20000036ff367230 */ /* 0x000fc40000004100 */
[CC--:B------:R-:W-:Y:S01]  /*35d0*/  FMUL.FTZ R59, R33.reuse, R57.reuse ;  /* 0x00000039213b7220 */ /* 0x0c0fe20000410000 */
[----:B------:R-:W-:Y:S02]  /*35e0*/  HADD2.F32 R55, -RZ, R55.H0_H0 ;  /* 0x20000037ff377230 */ /* 0x000fe40000004100 */
[C---:B------:R-:W-:Y:S01]  /*35f0*/  FMUL.FTZ R58, R56.reuse, R57 ;  /* 0x00000039383a7220 */ /* 0x040fe20000410000 */
[----:B------:R-:W-:Y:S02]  /*3600*/  HADD2.F32 R61, -RZ, R119.H1_H1 ;  /* 0x30000077ff3d7230 */ /* 0x000fe40000004100 */
[-C--:B------:R-:W-:Y:S01]  /*3610*/  FFMA.FTZ R59, R56, R54.reuse, -R59 ;  /* 0x00000036383b7223 */ /* 0x080fe2000001083b */
[----:B------:R-:W-:Y:S02]  /*3620*/  HADD2.F32 R56, -RZ, R35.H0_H0 ;  /* 0x20000023ff387230 */ /* 0x000fe40000004100 */
[----:B------:R-:W-:Y:S01]  /*3630*/  FFMA.FTZ R58, R33, R54, R58 ;  /* 0x00000036213a7223 */ /* 0x000fe2000001003a */
[----:B------:R-:W-:-:S02]  /*3640*/  HADD2.F32 R33, -RZ, R60.H0_H0 ;  /* 0x2000003cff217230 */ /* 0x000fc40000004100 */
[----:B------:R-:W-:Y:S02]  /*3650*/  HADD2.F32 R54, -RZ, R35.H1_H1 ;  /* 0x30000023ff367230 */ /* 0x000fe40000004100 */
[----:B------:R-:W-:Y:S01]  /*3660*/  F2FP.F16.F32.PACK_AB R58, R58, R59 ;  /* 0x0000003b3a3a723e */ /* 0x000fe200000000ff */
[-C--:B------:R-:W-:Y:S02]  /*3670*/  FMUL.FTZ R57, R56, R33.reuse ;  /* 0x0000002138397220 */ /* 0x080fe40000410000 */
[C---:B------:R-:W-:Y:S02]  /*3680*/  FMUL.FTZ R35, R54.reuse, R33 ;  /* 0x0000002136237220 */ /* 0x040fe40000410000 */
[-C--:B------:R-:W-:Y:S01]  /*3690*/  FFMA.FTZ R54, R54, R55.reuse, R57 ;  /* 0x0000003736367223 */ /* 0x080fe20000010039 */
[----:B------:R-:W-:Y:S02]  /*36a0*/  HADD2.F32 R57, -RZ, R119.H0_H0 ;  /* 0x20000077ff397230 */ /* 0x000fe40000004100 */
[----:B------:R-:W-:Y:S01]  /*36b0*/  FFMA.FTZ R33, R56, R55, -R35 ;  /* 0x0000003738217223 */ /* 0x000fe20000010823 */
[----:B------:R-:W-:-:S02]  /*36c0*/  HADD2.F32 R56, -RZ, R32.H0_H0 ;  /* 0x20000020ff387230 */ /* 0x000fc40000004100 */
[----:B------:R-:W-:Y:S02]  /*36d0*/  HADD2.F32 R32, -RZ, R32.H1_H1 ;  /* 0x30000020ff207230 */ /* 0x000fe40000004100 */
[----:B------:R-:W-:Y:S01]  /*36e0*/  HADD2.F32 R55, -RZ, R117.H0_H0 ;  /* 0x20000075ff377230 */ /* 0x000fe20000004100 */
[----:B------:R-:W-:Y:S01]  /*36f0*/  F2FP.F16.F32.PACK_AB R54, R54, R33 ;  /* 0x000000213636723e */ /* 0x000fe200000000ff */
[----:B------:R-:W-:Y:S02]  /*3700*/  IMAD.MOV.U32 R33, RZ, RZ, R58 ;  /* 0x000000ffff217224 */ /* 0x000fe400078e003a */
[-C--:B------:R-:W-:Y:S01]  /*3710*/  FMUL.FTZ R35, R32, R57.reuse ;  /* 0x0000003920237220 */ /* 0x080fe20000410000 */
[----:B------:R-:W-:-:S03]  /*3720*/  FMUL.FTZ R57, R56, R57 ;  /* 0x0000003938397220 */ /* 0x000fc60000410000 */
[-C--:B------:R-:W-:Y:S01]  /*3730*/  FFMA.FTZ R35, R56, R55.reuse, -R35 ;  /* 0x0000003738237223 */ /* 0x080fe20000010823 */
[--C-:B------:R-:W-:Y:S02]  /*3740*/  HADD2.F32 R56, -RZ, R34.reuse.H0_H0 ;  /* 0x20000022ff387230 */ /* 0x100fe40000004100 */
[----:B------:R-:W-:Y:S01]  /*3750*/  FFMA.FTZ R32, R32, R55, R57 ;  /* 0x0000003720207223 */ /* 0x000fe20000010039 */
[----:B------:R-:W-:Y:S02]  /*3760*/  HADD2.F32 R34, -RZ, R34.H1_H1 ;  /* 0x30000022ff227230 */ /* 0x000fe40000004100 */
[----:B------:R-:W-:Y:S02]  /*3770*/  HADD2.F32 R55, -RZ, R117.H1_H1 ;  /* 0x30000075ff377230 */ /* 0x000fe40000004100 */
[----:B------:R-:W-:Y:S01]  /*3780*/  F2FP.F16.F32.PACK_AB R32, R32, R35 ;  /* 0x000000232020723e */ /* 0x000fe200000000ff */
[-C--:B------:R-:W-:Y:S01]  /*3790*/  FMUL.FTZ R57, R34, R61.reuse ;  /* 0x0000003d22397220 */ /* 0x080fe20000410000 */
[----:B------:R-:W-:Y:S01]  /*37a0*/  FMUL.FTZ R61, R56, R61 ;  /* 0x0000003d383d7220 */ /* 0x000fe20000410000 */
[----:B------:R-:W-:-:S02]  /*37b0*/  IMAD.MOV.U32 R35, RZ, RZ, R54 ;  /* 0x000000ffff237224 */ /* 0x000fc400078e0036 */
[-C--:B------:R-:W-:Y:S01]  /*37c0*/  FFMA.FTZ R57, R56, R55.reuse, -R57 ;  /* 0x0000003738397223 */ /* 0x080fe20000010839 */
[----:B------:R-:W-:-:S05]  /*37d0*/  FFMA.FTZ R34, R34, R55, R61 ;  /* 0x0000003722227223 */ /* 0x000fca000001003d */
[----:B------:R-:W-:-:S07]  /*37e0*/  F2FP.F16.F32.PACK_AB R34, R34, R57 ;  /* 0x000000392222723e */ /* 0x000fce00000000ff */
.L_x_433:
[----:B------:R-:W-:Y:S05]  /*37f0*/  BSYNC B2 ;  /* 0x0000000000027941 */ /* 0x000fea0003800000 */
.L_x_432:
[----:B------:R2:W-:Y:S02]  /*3800*/  STG.E.128 desc[UR60][R36.64+0x20], R32 ;  /* 0x0000202024007986 */ /* 0x0005e4000c101d3c */
.L_x_431:
[----:B------:R-:W-:Y:S05]  /*3810*/  BSYNC B1 ;  /* 0x0000000000017941 */ /* 0x000fea0003800000 */
.L_x_430:
[----:B------:R-:W-:Y:S01]  /*3820*/  ISETP.NE.AND P4, PT, R13, RZ, PT ;  /* 0x000000ff0d00720c */ /* 0x000fe20003f85270 */
[----:B------:R-:W-:-:S12]  /*3830*/  BSSY B1, `(.L_x_434) ;  /* 0x0000033000017945 */ /* 0x000fd80003800000 */
[----:B------:R-:W-:Y:S05]  /*3840*/  @!P4 BRA `(.L_x_435) ;  /* 0x0000000000c4c947 */ /* 0x000fea0003800000 */
[----:B------:R-:W3:Y:S01]  /*3850*/  LDL R54, [R1+0x64] ;  /* 0x0000640001367983 */ /* 0x000ee20000100800 */
[----:B------:R-:W-:Y:S03]  /*3860*/  BSSY B2, `(.L_x_436) ;  /* 0x000002e000027945 */ /* 0x000fe60003800000 */
[----:B-12---:R1:W2:Y:S01]  /*3870*/  LDS.128 R32, [R81+0x18c00] ;  /* 0x018c000051207984 */ /* 0x0062a20000000c00 */
[----:B---3--:R-:W-:-:S13]  /*3880*/  ISETP.GE.AND P4, PT, R54, R106, PT ;  /* 0x0000006a3600720c */ /* 0x008fda0003f86270 */
[----:B-12---:R-:W-:Y:S05]  /*3890*/  @P4 BRA `(.L_x_437) ;  /* 0x0000000000a84947 */ /* 0x006fea0003800000 */
[----:B------:R-:W-:Y:S01]  /*38a0*/  SHF.R.U64 R54, R52, 0x10, R53 ;  /* 0x0000001034367819 */ /* 0x000fe20000001235 */
[----:B------:R-:W-:Y:S01]  /*38b0*/  IMAD.MOV.U32 R52, RZ, RZ, R33 ;  /* 0x000000ffff347224 */ /* 0x000fe200078e0021 */
[----:B------:R-:W-:-:S03]  /*38c0*/  SHF.R.U64 R50, R50, 0x10, R51 ;  /* 0x0000001032327819 */ /* 0x000fc60000001233 */
[----:B------:R-:W-:Y:S02]  /*38d0*/  HADD2.F32 R54, -RZ, R54.H0_H0 ;  /* 0x20000036ff367230 */ /* 0x000fe40000004100 */
[--C-:B------:R-:W-:Y:S02]  /*38e0*/  HADD2.F32 R33, -RZ, R52.reuse.H1_H1 ;  /* 0x30000034ff217230 */ /* 0x100fe40000004100 */
[----:B------:R-:W-:Y:S02]  /*38f0*/  HADD2.F32 R55, -RZ, R52.H0_H0 ;  /* 0x20000034ff377230 */ /* 0x000fe40000004100 */
[----:B------:R-:W-:Y:S02]  /*3900*/  HADD2.F32 R50, -RZ, R50.H0_H0 ;  /* 0x20000032ff327230 */ /* 0x000fe40000004100 */
[-C--:B------:R-:W-:Y:S01]  /*3910*/  FMUL.FTZ R52, R33, R54.reuse ;  /* 0x0000003621347220 */ /* 0x080fe20000410000 */
[----:B------:R-:W-:-:S03]  /*3920*/  FMUL.FTZ R54, R55, R54 ;  /* 0x0000003637367220 */ /* 0x000fc60000410000 */
[-C--:B------:R-:W-:Y:S01]  /*3930*/  FFMA.FTZ R52, R55, R50.reuse, -R52 ;  /* 0x0000003237347223 */ /* 0x080fe20000010834 */
[----:B------:R-:W-:Y:S01]  /*3940*/  FFMA.FTZ R33, R33, R50, R54 ;  /* 0x0000003221217223 */ /* 0x000fe20000010036 */
[----:B------:R-:W-:Y:S01]  /*3950*/  SHF.R.U32.HI R50, RZ, 0x10, R51 ;  /* 0x00000010ff327819 */ /* 0x000fe20000011633 */
[----:B------:R-:W-:Y:S01]  /*3960*/  IMAD.MOV.U32 R51, RZ, RZ, R35 ;  /* 0x000000ffff337224 */ /* 0x000fe200078e0023 */
[----:B------:R-:W-:Y:S01]  /*3970*/  SHF.R.U32.HI R54, RZ, 0x10, R53 ;  /* 0x00000010ff367819 */ /* 0x000fe20000011635 */
[----:B------:R-:W-:Y:S01]  /*3980*/  HADD2.F32 R53, -RZ, R116.H1_H1 ;  /* 0x30000074ff357230 */ /* 0x000fe20000004100 */
[----:B------:R-:W-:Y:S01]  /*3990*/  F2FP.F16.F32.PACK_AB R33, R33, R52 ;  /* 0x000000342121723e */ /* 0x000fe200000000ff */
[----:B------:R-:W-:Y:S02]  /*39a0*/  HADD2.F32 R50, -RZ, R50.H0_H0 ;  /* 0x20000032ff327230 */ /* 0x000fe40000004100 */
[----:B------:R-:W-:Y:S02]  /*39b0*/  HADD2.F32 R54, -RZ, R54.H0_H0 ;  /* 0x20000036ff367230 */ /* 0x000fe40000004100 */
[----:B------:R-:W-:-:S02]  /*39c0*/  HADD2.F32 R35, -RZ, R51.H1_H1 ;  /* 0x30000033ff237230 */ /* 0x000fc40000004100 */
[----:B------:R-:W-:-:S03]  /*39d0*/  HADD2.F32 R51, -RZ, R51.H0_H0 ;  /* 0x20000033ff337230 */ /* 0x000fc60000004100 */
[-C--:B------:R-:W-:Y:S02]  /*39e0*/  FMUL.FTZ R56, R35, R54.reuse ;  /* 0x0000003623387220 */ /* 0x080fe40000410000 */
[C---:B------:R-:W-:Y:S02]  /*39f0*/  FMUL.FTZ R54, R51.reuse, R54 ;  /* 0x0000003633367220 */ /* 0x040fe40000410000 */
[-C--:B------:R-:W-:Y:S01]  /*3a00*/  FFMA.FTZ R56, R51, R50.reuse, -R56 ;  /* 0x0000003233387223 */ /* 0x080fe20000010838 */
[----:B------:R-:W-:Y:S02]  /*3a10*/  HADD2.F32 R51, -RZ, R118.H0_H0 ;  /* 0x20000076ff337230 */ /* 0x000fe40000004100 */
[----:B------:R-:W-:Y:S01]  /*3a20*/  FFMA.FTZ R35, R35, R50, R54 ;  /* 0x0000003223237223 */ /* 0x000fe20000010036 */
[--C-:B------:R-:W-:Y:S02]  /*3a30*/  HADD2.F32 R50, -RZ, R32.reuse.H1_H1 ;  /* 0x30000020ff327230 */ /* 0x100fe40000004100 */
[----:B------:R-:W-:-:S02]  /*3a40*/  HADD2.F32 R32, -RZ, R32.H0_H0 ;  /* 0x20000020ff207230 */ /* 0x000fc40000004100 */
[----:B------:R-:W-:Y:S01]  /*3a50*/  F2FP.F16.F32.PACK_AB R35, R35, R56 ;  /* 0x000000382323723e */ /* 0x000fe200000000ff */
[-C--:B------:R-:W-:Y:S02]  /*3a60*/  FMUL.FTZ R55, R50, R51.reuse ;  /* 0x0000003332377220 */ /* 0x080fe40000410000 */
[C---:B------:R-:W-:Y:S02]  /*3a70*/  FMUL.FTZ R51, R32.reuse, R51 ;  /* 0x0000003320337220 */ /* 0x040fe40000410000 */
[-C--:B------:R-:W-:Y:S01]  /*3a80*/  FFMA.FTZ R32, R32, R53.reuse, -R55 ;  /* 0x0000003520207223 */ /* 0x080fe20000010837 */
[----:B------:R-:W-:Y:S02]  /*3a90*/  HADD2.F32 R55, -RZ, R118.H1_H1 ;  /* 0x30000076ff377230 */ /* 0x000fe40000004100 */
[----:B------:R-:W-:Y:S01]  /*3aa0*/  FFMA.FTZ R51, R50, R53, R51 ;  /* 0x0000003532337223 */ /* 0x000fe20000010033 */
[--C-:B------:R-:W-:Y:S02]  /*3ab0*/  HADD2.F32 R50, -RZ, R34.reuse.H1_H1 ;  /* 0x30000022ff327230 */ /* 0x100fe40000004100 */
[----:B------:R-:W-:-:S02]  /*3ac0*/  HADD2.F32 R34, -RZ, R34.H0_H0 ;  /* 0x20000022ff227230 */ /* 0x000fc40000004100 */
[----:B------:R-:W-:Y:S02]  /*3ad0*/  HADD2.F32 R53, -RZ, R116.H0_H0 ;  /* 0x20000074ff357230 */ /* 0x000fe40000004100 */
[-C--:B------:R-:W-:Y:S01]  /*3ae0*/  FMUL.FTZ R57, R50, R55.reuse ;  /* 0x0000003732397220 */ /* 0x080fe20000410000 */
[----:B------:R-:W-:Y:S01]  /*3af0*/  F2FP.F16.F32.PACK_AB R32, R51, R32 ;  /* 0x000000203320723e */ /* 0x000fe200000000ff */
[C---:B------:R-:W-:Y:S02]  /*3b00*/  FMUL.FTZ R55, R34.reuse, R55 ;  /* 0x0000003722377220 */ /* 0x040fe40000410000 */
[-C--:B------:R-:W-:Y:S02]  /*3b10*/  FFMA.FTZ R34, R34, R53.reuse, -R57 ;  /* 0x0000003522227223 */ /* 0x080fe40000010839 */
[----:B------:R-:W-:-:S05]  /*3b20*/  FFMA.FTZ R55, R50, R53, R55 ;  /* 0x0000003532377223 */ /* 0x000fca0000010037 */
[----:B------:R-:W-:-:S07]  /*3b30*/  F2FP.F16.F32.PACK_AB R34, R55, R34 ;  /* 0x000000223722723e */ /* 0x000fce00000000ff */
.L_x_437:
[----:B------:R-:W-:Y:S05]  /*3b40*/  BSYNC B2 ;  /* 0x0000000000027941 */ /* 0x000fea0003800000 */
.L_x_436:
[----:B------:R3:W-:Y:S02]  /*3b50*/  STG.E.128 desc[UR60][R36.64+0x40], R32 ;  /* 0x0000402024007986 */ /* 0x0007e4000c101d3c */
.L_x_435:
[----:B------:R-:W-:Y:S05]  /*3b60*/  BSYNC B1 ;  /* 0x0000000000017941 */ /* 0x000fea0003800000 */
.L_x_434:
[----:B------:R-:W-:Y:S01]  /*3b70*/  ISETP.NE.AND P4, PT, R14, RZ, PT ;  /* 0x000000ff0e00720c */ /* 0x000fe20003f85270 */
[----:B------:R-:W-:-:S12]  /*3b80*/  BSSY B1, `(.L_x_438) ;  /* 0x0000032000017945 */ /* 0x000fd80003800000 */
[----:B------:R-:W-:Y:S05]  /*3b90*/  @!P4 BRA `(.L_x_439) ;  /* 0x0000000000c0c947 */ /* 0x000fea0003800000 */
[----:B------:R-:W4:Y:S01]  /*3ba0*/  LDL R50, [R1+0x68] ;  /* 0x0000680001327983 */ /* 0x000f220000100800 */
[----:B------:R-:W-:Y:S03]  /*3bb0*/  BSSY B2, `(.L_x_440) ;  /* 0x000002d000027945 */ /* 0x000fe60003800000 */
[----:B-123--:R1:W2:Y:S01]  /*3bc0*/  LDS.128 R32, [R24+0x18c00] ;  /* 0x018c000018207984 */ /* 0x00e2a20000000c00 */
[----:B----4-:R-:W-:-:S13]  /*3bd0*/  ISETP.GE.AND P4, PT, R50, R106, PT ;  /* 0x0000006a3200720c */ /* 0x010fda0003f86270 */
[----:B-12---:R-:W-:Y:S05]  /*3be0*/  @P4 BRA `(.L_x_441) ;  /* 0x0000000000a44947 */ /* 0x006fea0003800000 */
[--C-:B------:R-:W-:Y:S02]  /*3bf0*/  SHF.R.U64 R50, R46, 0x10, R47.reuse ;  /* 0x000000102e327819 */ /* 0x100fe4000000122f */
[----:B------:R-:W-:Y:S01]  /*3c00*/  SHF.R.U32.HI R46, RZ, 0x10, R47 ;  /* 0x00000010ff2e7819 */ /* 0x000fe2000001162f */
[----:B------:R-:W-:Y:S01]  /*3c10*/  IMAD.MOV.U32 R47, RZ, RZ, R35 ;  /* 0x000000ffff2f7224 */ /* 0x000fe200078e0023 */
[--C-:B------:R-:W-:Y:S01]  /*3c20*/  SHF.R.U64 R52, R48, 0x10, R49.reuse ;  /* 0x0000001030347819 */ /* 0x100fe20000001231 */
[--C-:B------:R-:W-:Y:S01]  /*3c30*/  HADD2.F32 R35, -RZ, R33.reuse.H1_H1 ;  /* 0x30000021ff237230 */ /* 0x100fe20000004100 */
[----:B------:R-:W-:Y:S01]  /*3c40*/  SHF.R.U32.HI R51, RZ, 0x10, R49 ;  /* 0x00000010ff337819 */ /* 0x000fe20000011631 */
[----:B------:R-:W-:Y:S02]  /*3c50*/  HADD2.F32 R33, -RZ, R33.H0_H0 ;  /* 0x20000021ff217230 */ /* 0x000fe40000004100 */
[----:B------:R-:W-:Y:S02]  /*3c60*/  HADD2.F32 R52, -RZ, R52.H0_H0 ;  /* 0x20000034ff347230 */ /* 0x000fe40000004100 */
[----:B------:R-:W-:-:S02]  /*3c70*/  HADD2.F32 R51, -RZ, R51.H0_H0 ;  /* 0x20000033ff337230 */ /* 0x000fc40000004100 */
[--C-:B------:R-:W-:Y:S02]  /*3c80*/  HADD2.F32 R48, -RZ, R47.reuse.H1_H1 ;  /* 0x3000002fff307230 */ /* 0x100fe40000004100 */
[----:B------:R-:W-:Y:S02]  /*3c90*/  HADD2.F32 R47, -RZ, R47.H0_H0 ;  /* 0x2000002fff2f7230 */ /* 0x000fe40000004100 */
[----:B------:R-:W-:Y:S02]  /*3ca0*/  HADD2.F32 R50, -RZ, R50.H0_H0 ;  /* 0x20000032ff327230 */ /* 0x000fe40000004100 */
[-C--:B------:R-:W-:Y:S01]  /*3cb0*/  FMUL.FTZ R54, R48, R51.reuse ;  /* 0x0000003330367220 */ /* 0x080fe20000410000 */
[----:B------:R-:W-:Y:S02]  /*3cc0*/  HADD2.F32 R49, -RZ, R46.H0_H0 ;  /* 0x2000002eff317230 */ /* 0x000fe40000004100 */
[-C--:B------:R-:W-:Y:S01]  /*3cd0*/  FMUL.FTZ R46, R35, R52.reuse ;  /* 0x00000034232e7220 */ /* 0x080fe20000410000 */
[----:B------:R-:W-:Y:S01]  /*3ce0*/  FMUL.FTZ R52, R33, R52 ;  /* 0x0000003421347220 */ /* 0x000fe20000410000 */
[----:B------:R-:W-:-:S02]  /*3cf0*/  FMUL.FTZ R51, R47, R51 ;  /* 0x000000332f337220 */ /* 0x000fc40000410000 */
[-C--:B------:R-:W-:Y:S01]  /*3d00*/  FFMA.FTZ R33, R33, R50.reuse, -R46 ;  /* 0x0000003221217223 */ /* 0x080fe2000001082e */
[----:B------:R-:W-:Y:S01]  /*3d10*/  FFMA.FTZ R46, R35, R50, R52 ;  /* 0x00000032232e7223 */ /* 0x000fe20000010034 */
[-C--:B------:R-:W-:Y:S01]  /*3d20*/  FFMA.FTZ R35, R47, R49.reuse, -R54 ;  /* 0x000000312f237223 */ /* 0x080fe20000010836 */
[----:B------:R-:W-:Y:S01]  /*3d30*/  FFMA.FTZ R48, R48, R49, R51 ;  /* 0x0000003130307223 */ /* 0x000fe20000010033 */
[--C-:B------:R-:W-:Y:S02]  /*3d40*/  HADD2.F32 R51, -RZ, R115.reuse.H0_H0 ;  /* 0x20000073ff337230 */ /* 0x100fe40000004100 */
[----:B------:R-:W-:Y:S01]  /*3d50*/  HADD2.F32 R50, -RZ, R32.H1_H1 ;  /* 0x30000020ff327230 */ /* 0x000fe20000004100 */
[----:B------:R-:W-:Y:S01]  /*3d60*/  F2FP.F16.F32.PACK_AB R33, R46, R33 ;  /* 0x000000212e21723e */ /* 0x000fe200000000ff */
[----:B------:R-:W-:Y:S01]  /*3d70*/  HADD2.F32 R49, -RZ, R34.H1_H1 ;  /* 0x30000022ff317230 */ /* 0x000fe20000004100 */
[----:B------:R-:W-:Y:S01]  /*3d80*/  F2FP.F16.F32.PACK_AB R35, R48, R35 ;  /* 0x000000233023723e */ /* 0x000fe200000000ff */
[----:B------:R-:W-:-:S02]  /*3d90*/  HADD2.F32 R115, -RZ, R115.H1_H1 ;  /* 0x30000073ff737230 */ /* 0x000fc40000004100 */
[----:B------:R-:W-:Y:S01]  /*3da0*/  FMUL.FTZ R53, R50, R51 ;  /* 0x0000003332357220 */ /* 0x000fe20000410000 */
[----:B------:R-:W-:Y:S02]  /*3db0*/  HADD2.F32 R32, -RZ, R32.H0_H0 ;  /* 0x20000020ff207230 */ /* 0x000fe40000004100 */
[----:B------:R-:W-:Y:S02]  /*3dc0*/  HADD2.F32 R34, -RZ, R34.H0_H0 ;  /* 0x20000022ff227230 */ /* 0x000fe40000004100 */
[C---:B------:R-:W-:Y:S01]  /*3dd0*/  FMUL.FTZ R55, R49.reuse, R115 ;  /* 0x0000007331377220 */ /* 0x040fe20000410000 */
[--C-:B------:R-:W-:Y:S02]  /*3de0*/  HADD2.F32 R47, -RZ, R114.reuse.H0_H0 ;  /* 0x20000072ff2f7230 */ /* 0x100fe40000004100 */
[----:B------:R-:W-:Y:S01]  /*3df0*/  FMUL.FTZ R51, R32, R51 ;  /* 0x0000003320337220 */ /* 0x000fe20000410000 */
[----:B------:R-:W-:Y:S02]  /*3e00*/  HADD2.F32 R114, -RZ, R114.H1_H1 ;  /* 0x30000072ff727230 */ /* 0x000fe40000004100 */
[----:B------:R-:W-:Y:S01]  /*3e10*/  FMUL.FTZ R52, R34, R115 ;  /* 0x0000007322347220 */ /* 0x000fe20000410000 */
[-C--:B------:R-:W-:Y:S01]  /*3e20*/  FFMA.FTZ R53, R32, R47.reuse, -R53 ;  /* 0x0000002f20357223 */ /* 0x080fe20000010835 */
[----:B------:R-:W-:Y:S01]  /*3e30*/  FFMA.FTZ R50, R50, R47, R51 ;  /* 0x0000002f32327223 */ /* 0x000fe20000010033 */
[-C--:B------:R-:W-:Y:S01]  /*3e40*/  FFMA.FTZ R55, R34, R114.reuse, -R55 ;  /* 0x0000007222377223 */ /* 0x080fe20000010837 */
[----:B------:R-:W-:-:S03]  /*3e50*/  FFMA.FTZ R52, R49, R114, R52 ;  /* 0x0000007231347223 */ /* 0x000fc60000010034 */
[----:B------:R-:W-:Y:S02]  /*3e60*/  F2FP.F16.F32.PACK_AB R32, R50, R53 ;  /* 0x000000353220723e */ /* 0x000fe400000000ff */
[----:B------:R-:W-:-:S07]  /*3e70*/  F2FP.F16.F32.PACK_AB R34, R52, R55 ;  /* 0x000000373422723e */ /* 0x000fce00000000ff */
.L_x_441:
[----:B------:R-:W-:Y:S05]  /*3e80*/  BSYNC B2 ;  /* 0x0000000000027941 */ /* 0x000fea0003800000 */
.L_x_440:
[----:B------:R4:W-:Y:S02]  /*3e90*/  STG.E.128 desc[UR60][R36.64+0x60], R32 ;  /* 0x0000602024007986 */ /* 0x0009e4000c101d3c */
.L_x_439:
[----:B------:R-:W-:Y:S05]  /*3ea0*/  BSYNC B1 ;  /* 0x0000000000017941 */ /* 0x000fea0003800000 */
.L_x_438:
[----:B------:R-:W-:Y:S01]  /*3eb0*/  ISETP.NE.AND P4, PT, R15, RZ, PT ;  /* 0x000000ff0f00720c */ /* 0x000fe20003f85270 */
[----:B------:R-:W-:-:S12]  /*3ec0*/  BSSY B1, `(.L_x_442) ;  /* 0x0000033000017945 */ /* 0x000fd80003800000 */
[----:B------:R-:W-:Y:S05]  /*3ed0*/  @!P4 BRA `(.L_x_443) ;  /* 0x0000000000c4c947 */ /* 0x000fea0003800000 */
[----:B------:R-:W5:Y:S01]  /*3ee0*/  LDL R46, [R1+0x60] ;  /* 0x00006000012e7983 */ /* 0x000f620000100800 */
[----:B------:R-:W-:Y:S03]  /*3ef0*/  BSSY B2, `(.L_x_444) ;  /* 0x000002e000027945 */ /* 0x000fe60003800000 */
[----:B-1234-:R1:W2:Y:S01]  /*3f00*/  LDS.128 R32, [R81+0x1b000] ;  /* 0x01b0000051207984 */ /* 0x01e2a20000000c00 */
[----:B-----5:R-:W-:-:S13]  /*3f10*/  ISETP.GE.AND P4, PT, R46, R106, PT ;  /* 0x0000006a2e00720c */ /* 0x020fda0003f86270 */
[----:B-12---:R-:W-:Y:S05]  /*3f20*/  @P4 BRA `(.L_x_445) ;  /* 0x0000000000a84947 */ /* 0x006fea0003800000 */
[--C-:B------:R-:W-:Y:S01]  /*3f30*/  SHF.R.U64 R49, R42, 0x10, R43.reuse ;  /* 0x000000102a317819 */ /* 0x100fe2000000122b */
[----:B------:R-:W-:Y:S01]  /*3f40*/  IMAD.MOV.U32 R42, RZ, RZ, R32 ;  /* 0x000000ffff2a7224 */ /* 0x000fe200078e0020 */
[----:B------:R-:W-:Y:S01]  /*3f50*/  SHF.R.U32.HI R46, RZ, 0x10, R43 ;  /* 0x00000010ff2e7819 */ /* 0x000fe2000001162b */
[----:B------:R-:W-:Y:S01]  /*3f60*/  IMAD.MOV.U32 R43, RZ, RZ, R35 ;  /* 0x000000ffff2b7224 */ /* 0x000fe200078e0023 */
[--C-:B------:R-:W-:Y:S01]  /*3f70*/  SHF.R.U64 R47, R44, 0x10, R45.reuse ;  /* 0x000000102c2f7819 */ /* 0x100fe2000000122d */
[--C-:B------:R-:W-:Y:S01]  /*3f80*/  HADD2.F32 R35, -RZ, R33.reuse.H1_H1 ;  /* 0x30000021ff237230 */ /* 0x100fe20000004100 */
[----:B------:R-:W-:Y:S01]  /*3f90*/  SHF.R.U32.HI R48, RZ, 0x10, R45 ;  /* 0x00000010ff307819 */ /* 0x000fe2000001162d */
[----:B------:R-:W-:Y:S02]  /*3fa0*/  HADD2.F32 R32, -RZ, R33.H0_H0 ;  /* 0x20000021ff207230 */ /* 0x000fe40000004100 */
[----:B------:R-:W-:Y:S02]  /*3fb0*/  HADD2.F32 R47, -RZ, R47.H0_H0 ;  /* 0x2000002fff2f7230 */ /* 0x000fe40000004100 */
[----:B------:R-:W-:-:S02]  /*3fc0*/  HADD2.F32 R44, -RZ, R43.H1_H1 ;  /* 0x3000002bff2c7230 */ /* 0x000fc40000004100 */
[----:B------:R-:W-:Y:S02]  /*3fd0*/  HADD2.F32 R48, -RZ, R48.H0_H0 ;  /* 0x20000030ff307230 */ /* 0x000fe40000004100 */
[-C--:B------:R-:W-:Y:S01]  /*3fe0*/  FMUL.FTZ R33, R35, R47.reuse ;  /* 0x0000002f23217220 */ /* 0x080fe20000410000 */
[----:B------:R-:W-:Y:S02]  /*3ff0*/  HADD2.F32 R43, -RZ, R43.H0_H0 ;  /* 0x2000002bff2b7230 */ /* 0x000fe40000004100 */
[----:B------:R-:W-:Y:S01]  /*4000*/  FMUL.FTZ R50, R32, R47 ;  /* 0x0000002f20327220 */ /* 0x000fe20000410000 */
[----:B------:R-:W-:Y:S02]  /*4010*/  HADD2.F32 R45, -RZ, R49.H0_H0 ;  /* 0x20000031ff2d7230 */ /* 0x000fe40000004100 */
[-C--:B------:R-:W-:Y:S01]  /*4020*/  FMUL.FTZ R52, R44, R48.reuse ;  /* 0x000000302c347220 */ /* 0x080fe20000410000 */
[----:B------:R-:W-:Y:S02]  /*4030*/  HADD2.F32 R46, -RZ, R46.H0_H0 ;  /* 0x2000002eff2e7230 */ /* 0x000fe40000004100 */
[----:B------:R-:W-:Y:S01]  /*4040*/  FMUL.FTZ R47, R43, R48 ;  /* 0x000000302b2f7220 */ /* 0x000fe20000410000 */
[-C--:B------:R-:W-:Y:S01]  /*4050*/  FFMA.FTZ R32, R32, R45.reuse, -R33 ;  /* 0x0000002d20207223 */ /* 0x080fe20000010821 */
[----:B------:R-:W-:Y:S01]  /*4060*/  FFMA.FTZ R33, R35, R45, R50 ;  /* 0x0000002d23217223 */ /* 0x000fe20000010032 */
[-C--:B------:R-:W-:Y:S01]  /*4070*/  FFMA.FTZ R35, R43, R46.reuse, -R52 ;  /* 0x0000002e2b237223 */ /* 0x080fe20000010834 */
[----:B------:R-:W-:Y:S01]  /*4080*/  FFMA.FTZ R48, R44, R46, R47 ;  /* 0x0000002e2c307223 */ /* 0x000fe2000001002f */
[----:B------:R-:W-:-:S02]  /*4090*/  HADD2.F32 R46, -RZ, R111.H0_H0 ;  /* 0x2000006fff2e7230 */ /* 0x000fc40000004100 */
[----:B------:R-:W-:Y:S01]  /*40a0*/  HADD2.F32 R111, -RZ, R111.H1_H1 ;  /* 0x3000006fff6f7230 */ /* 0x000fe20000004100 */
[----:B------:R-:W-:Y:S01]  /*40b0*/  F2FP.F16.F32.PACK_AB R33, R33, R32 ;  /* 0x000000202121723e */ /* 0x000fe200000000ff */
[----:B------:R-:W-:Y:S01]  /*40c0*/  HADD2.F32 R43, -RZ, R42.H1_H1 ;  /* 0x3000002aff2b7230 */ /* 0x000fe20000004100 */
[----:B------:R-:W-:Y:S01]  /*40d0*/  F2FP.F16.F32.PACK_AB R35, R48, R35 ;  /* 0x000000233023723e */ /* 0x000fe200000000ff */
[----:B------:R-:W-:Y:S02]  /*40e0*/  HADD2.F32 R44, -RZ, R34.H1_H1 ;  /* 0x30000022ff2c7230 */ /* 0x000fe40000004100 */
[----:B------:R-:W-:Y:S02]  /*40f0*/  HADD2.F32 R42, -RZ, R42.H0_H0 ;  /* 0x2000002aff2a7230 */ /* 0x000fe40000004100 */
[----:B------:R-:W-:Y:S01]  /*4100*/  FMUL.FTZ R49, R43, R46 ;  /* 0x0000002e2b317220 */ /* 0x000fe20000410000 */
[----:B------:R-:W-:Y:S02]  /*4110*/  HADD2.F32 R34, -RZ, R34.H0_H0 ;  /* 0x20000022ff227230 */ /* 0x000fe40000004100 */
[----:B------:R-:W-:Y:S01]  /*4120*/  FMUL.FTZ R51, R44, R111 ;  /* 0x0000006f2c337220 */ /* 0x000fe20000410000 */
[----:B------:R-:W-:-:S02]  /*4130*/  HADD2.F32 R45, -RZ, R110.H0_H0 ;  /* 0x2000006eff2d7230 */ /* 0x000fc40000004100 */
        /* <DEDUP_REMOVED lines=9> */
.L_x_445:
[----:B------:R-:W-:Y:S05]  /*41d0*/  BSYNC B2 ;  /* 0x0000000000027941 */ /* 0x000fea0003800000 */
.L_x_444:
[----:B------:R1:W-:Y:S02]  /*41e0*/  STG.E.128 desc[UR60][R36.64+0x80], R32 ;  /* 0x0000802024007986 */ /* 0x0003e4000c101d3c */
.L_x_443:
[----:B------:R-:W-:Y:S05]  /*41f0*/  BSYNC B1 ;  /* 0x0000000000017941 */ /* 0x000fea0003800000 */
.L_x_442:
[----:B------:R-:W-:-:S13]  /*4200*/  ISETP.NE.AND P4, PT, R20, RZ, PT ;  /* 0x000000ff1400720c */ /* 0x000fda0003f85270 */
        /* <DEDUP_REMOVED lines=9> */
[--C-:B------:R-:W-:Y:S01]  /*42a0*/  HADD2.F32 R34, -RZ, R33.reuse.H1_H1 ;  /* 0x30000021ff227230 */ /* 0x100fe20000004100 */
[--C-:B------:R-:W-:Y:S01]  /*42b0*/  SHF.R.U64 R39, R40, 0x10, R41.reuse ;  /* 0x0000001028277819 */ /* 0x100fe20000001229 */
[----:B------:R-:W-:Y:S01]  /*42c0*/  HADD2.F32 R33, -RZ, R33.H0_H0 ;  /* 0x20000021ff217230 */ /* 0x000fe20000004100 */
[----:B------:R-:W-:Y:S01]  /*42d0*/  SHF.R.U32.HI R44, RZ, 0x10, R41 ;  /* 0x00000010ff2c7819 */ /* 0x000fe20000011629 */
[----:B------:R-:W-:Y:S02]  /*42e0*/  HADD2.F32 R40, -RZ, R43.H0_H0 ;  /* 0x2000002bff287230 */ /* 0x000fe40000004100 */
[----:B------:R-:W-:Y:S02]  /*42f0*/  HADD2.F32 R41, -RZ, R39.H0_H0 ;  /* 0x20000027ff297230 */ /* 0x000fe40000004100 */
[----:B------:R-:W-:-:S02]  /*4300*/  HADD2.F32 R44, -RZ, R44.H0_H0 ;  /* 0x2000002cff2c7230 */ /* 0x000fc40000004100 */
[--C-:B------:R-:W-:Y:S02]  /*4310*/  HADD2.F32 R39, -RZ, R35.reuse.H1_H1 ;  /* 0x30000023ff277230 */ /* 0x100fe40000004100 */
[-C--:B------:R-:W-:Y:S01]  /*4320*/  FMUL.FTZ R46, R34, R41.reuse ;  /* 0x00000029222e7220 */ /* 0x080fe20000410000 */
[----:B------:R-:W-:Y:S02]  /*4330*/  HADD2.F32 R35, -RZ, R35.H0_H0 ;  /* 0x20000023ff237230 */ /* 0x000fe40000004100 */
[----:B------:R-:W-:Y:S01]  /*4340*/  FMUL.FTZ R41, R33, R41 ;  /* 0x0000002921297220 */ /* 0x000fe20000410000 */
[----:B------:R-:W-:Y:S02]  /*4350*/  HADD2.F32 R42, -RZ, R42.H0_H0 ;  /* 0x2000002aff2a7230 */ /* 0x000fe40000004100 */
[----:B------:R-:W-:Y:S01]  /*4360*/  FMUL.FTZ R48, R39, R44 ;  /* 0x0000002c27307220 */ /* 0x000fe20000410000 */
[----:B------:R-:W-:Y:S01]  /*4370*/  FFMA.FTZ R46, R33, R40, -R46 ;  /* 0x00000028212e7223 */ /* 0x000fe2000001082e */
[----:B------:R-:W-:Y:S01]  /*4380*/  FMUL.FTZ R44, R35, R44 ;  /* 0x0000002c232c7220 */ /* 0x000fe20000410000 */
[----:B------:R-:W-:-:S02]  /*4390*/  HADD2.F32 R33, -RZ, R32.H1_H1 ;  /* 0x30000020ff217230 */ /* 0x000fc40000004100 */
[----:B------:R-:W-:Y:S01]  /*43a0*/  FFMA.FTZ R45, R34, R40, R41 ;  /* 0x00000028222d7223 */ /* 0x000fe20000010029 */
[----:B------:R-:W-:Y:S02]  /*43b0*/  HADD2.F32 R32, -RZ, R32.H0_H0 ;  /* 0x20000020ff207230 */ /* 0x000fe40000004100 */
[-C--:B------:R-:W-:Y:S01]  /*43c0*/  FFMA.FTZ R47, R39, R42.reuse, R44 ;  /* 0x0000002a272f7223 */ /* 0x080fe2000001002c */
[--C-:B------:R-:W-:Y:S02]  /*43d0*/  HADD2.F32 R39, -RZ, R92.reuse.H1_H1 ;  /* 0x3000005cff277230 */ /* 0x100fe40000004100 */
[----:B------:R-:W-:Y:S01]  /*43e0*/  FFMA.FTZ R48, R35, R42, -R48 ;  /* 0x0000002a23307223 */ /* 0x000fe20000010830 */
[----:B------:R-:W-:Y:S02]  /*43f0*/  HADD2.F32 R41, -RZ, R92.H0_H0 ;  /* 0x2000005cff297230 */ /* 0x000fe40000004100 */
[--C-:B------:R-:W-:Y:S02]  /*4400*/  HADD2.F32 R34, -RZ, R38.reuse.H1_H1 ;  /* 0x30000026ff227230 */ /* 0x100fe40000004100 */
[----:B------:R-:W-:Y:S01]  /*4410*/  FMUL.FTZ R43, R33, R39 ;  /* 0x00000027212b7220 */ /* 0x000fe20000410000 */
[----:B------:R-:W-:-:S02]  /*4420*/  HADD2.F32 R38, -RZ, R38.H0_H0 ;  /* 0x20000026ff267230 */ /* 0x000fc40000004100 */
[----:B------:R-:W-:Y:S01]  /*4430*/  FMUL.FTZ R40, R32, R39 ;  /* 0x0000002720287220 */ /* 0x000fe20000410000 */
[--C-:B------:R-:W-:Y:S02]  /*4440*/  HADD2.F32 R35, -RZ, R93.reuse.H1_H1 ;  /* 0x3000005dff237230 */ /* 0x100fe40000004100 */
[-C--:B------:R-:W-:Y:S01]  /*4450*/  FMUL.FTZ R39, R34, R41.reuse ;  /* 0x0000002922277220 */ /* 0x080fe20000410000 */
[----:B------:R-:W-:Y:S02]  /*4460*/  HADD2.F32 R93, -RZ, R93.H0_H0 ;  /* 0x2000005dff5d7230 */ /* 0x000fe40000004100 */
[----:B------:R-:W-:Y:S01]  /*4470*/  FMUL.FTZ R41, R38, R41 ;  /* 0x0000002926297220 */ /* 0x000fe20000410000 */
[-C--:B------:R-:W-:Y:S01]  /*4480*/  FFMA.FTZ R43, R32, R35.reuse, -R43 ;  /* 0x00000023202b7223 */ /* 0x080fe2000001082b */
[----:B------:R-:W-:Y:S01]  /*4490*/  FFMA.FTZ R40, R33, R35, R40 ;  /* 0x0000002321287223 */ /* 0x000fe20000010028 */
[-C--:B------:R-:W-:Y:S01]  /*44a0*/  FFMA.FTZ R39, R38, R93.reuse, -R39 ;  /* 0x0000005d26277223 */ /* 0x080fe20000010827 */
[----:B------:R-:W-:Y:S01]  /*44b0*/  FFMA.FTZ R34, R34, R93, R41 ;  /* 0x0000005d22227223 */ /* 0x000fe20000010029 */
[----:B------:R-:W-:-:S02]  /*44c0*/  F2FP.F16.F32.PACK_AB R33, R45, R46 ;  /* 0x0000002e2d21723e */ /* 0x000fc400000000ff */
[----:B------:R-:W-:Y:S02]  /*44d0*/  F2FP.F16.F32.PACK_AB R35, R47, R48 ;  /* 0x000000302f23723e */ /* 0x000fe400000000ff */
[----:B------:R-:W-:Y:S02]  /*44e0*/  F2FP.F16.F32.PACK_AB R32, R40, R43 ;  /* 0x0000002b2820723e */ /* 0x000fe400000000ff */
[----:B------:R-:W-:-:S07]  /*44f0*/  F2FP.F16.F32.PACK_AB R34, R34, R39 ;  /* 0x000000272222723e */ /* 0x000fce00000000ff */
.L_x_447:
[----:B------:R-:W-:Y:S05]  /*4500*/  BSYNC B1 ;  /* 0x0000000000017941 */ /* 0x000fea0003800000 */
.L_x_446:
[----:B------:R1:W-:Y:S01]  /*4510*/  STG.E.128 desc[UR60][R36.64+0xa0], R32 ;  /* 0x0000a02024007986 */ /* 0x0003e2000c101d3c */
[----:B------:R-:W-:Y:S05]  /*4520*/  BRA `(.L_x_425) ;  /* 0x0000002000647947 */ /* 0x000fea0003800000 */
.L_x_419:
        /* <DEDUP_REMOVED lines=15> */
[----:B------:R-:W-:Y:S01]  /*4620*/  IADD3 R58, P3, R70, R58, RZ ;  /* 0x0000003a463a7210 */ /* 0x000fe20007f7e0ff */
[----:B------:R-:W-:Y:S01]  /*4630*/  ULDC.64 UR4, c[0x0][0x3e8] ;  /* 0x0000fa0000047ab9 */ /* 0x000fe20000000a00 */
[----:B------:R-:W-:Y:S02]  /*4640*/  CS2R R42, SRZ ;  /* 0x00000000002a7805 */ /* 0x000fe4000001ff00 */
[----:B------:R-:W-:Y:S02]  /*4650*/  CS2R R40, SRZ ;  /* 0x0000000000287805 */ /* 0x000fe4000001ff00 */
[----:B------:R-:W-:Y:S01]  /*4660*/  CS2R R54, SRZ ;  /* 0x0000000000367805 */ /* 0x000fe2000001ff00 */
[----:B------:R-:W-:Y:S01]  /*4670*/  IMAD.X R33, R21, 0x1, R84, P3 ;  /* 0x0000000115217824 */ /* 0x000fe200018e0654 */
[----:B------:R-:W-:Y:S02]  /*4680*/  IADD3 R21, P3, R64, R56, RZ ;  /* 0x0000003840157210 */ /* 0x000fe40007f7e0ff */
[----:B------:R-:W-:-:S03]  /*4690*/  CS2R R52, SRZ ;  /* 0x0000000000347805 */ /* 0x000fc6000001ff00 */
[----:B------:R-:W-:Y:S01]  /*46a0*/  IMAD.X R32, R87, 0x1, R85, P3 ;  /* 0x0000000157207824 */ /* 0x000fe200018e0655 */
[----:B------:R-:W-:-:S04]  /*46b0*/  LEA R56, P3, R58, UR4, 0x1 ;  /* 0x000000043a387c11 */ /* 0x000fc8000f8608ff */
[----:B------:R-:W-:Y:S01]  /*46c0*/  LEA.HI.X R57, R58, UR5, R33, 0x1, P3 ;  /* 0x000000053a397c11 */ /* 0x000fe200098f0c21 */
[----:B------:R-:W-:Y:S02]  /*46d0*/  ULDC.64 UR4, c[0x0][0x400] ;  /* 0x0001000000047ab9 */ /* 0x000fe40000000a00 */
[----:B------:R-:W-:-:S04]  /*46e0*/  LEA R58, P3, R21, UR4, 0x1 ;  /* 0x00000004153a7c11 */ /* 0x000fc8000f8608ff */
[----:B------:R-:W-:Y:S02]  /*46f0*/  LEA.HI.X R59, R21, UR5, R32, 0x1, P3 ;  /* 0x00000005153b7c11 */ /* 0x000fe400098f0c20 */
[----:B------:R-:W-:Y:S02]  /*4700*/  ISETP.GE.AND P3, PT, R144, R106, PT ;  /* 0x0000006a9000720c */ /* 0x000fe40003f66270 */
[----:B------:R-:W-:Y:S02]  /*4710*/  CS2R R38, SRZ ;  /* 0x0000000000267805 */ /* 0x000fe4000001ff00 */
[----:B------:R-:W-:Y:S02]  /*4720*/  CS2R R36, SRZ ;  /* 0x0000000000247805 */ /* 0x000fe4000001ff00 */
[----:B------:R-:W-:Y:S02]  /*4730*/  CS2R R50, SRZ ;  /* 0x0000000000327805 */ /* 0x000fe4000001ff00 */
[----:B------:R-:W-:-:S05]  /*4740*/  CS2R R48, SRZ ;  /* 0x0000000000307805 */ /* 0x000fca000001ff00 */
[----:B------:R0:W5:Y:S04]  /*4750*/  @!P3 LDG.E.128 R40, desc[UR60][R56.64] ;  /* 0x0000003c3828b981 */ /* 0x000168000c1e1d00 */
[----:B------:R0:W5:Y:S01]  /*4760*/  @!P3 LDG.E.128 R52, desc[UR60][R58.64] ;  /* 0x0000003c3a34b981 */ /* 0x000162000c1e1d00 */
[----:B------:R-:W-:Y:S02]  /*4770*/  ISETP.GE.AND P3, PT, R0, R106, PT ;  /* 0x0000006a0000720c */ /* 0x000fe40003f66270 */
[----:B------:R-:W-:Y:S02]  /*4780*/  CS2R R34, SRZ ;  /* 0x0000000000227805 */ /* 0x000fe4000001ff00 */
[----:B------:R-:W-:Y:S02]  /*4790*/  CS2R R32, SRZ ;  /* 0x0000000000207805 */ /* 0x000fe4000001ff00 */
[----:B------:R-:W-:-:S02]  /*47a0*/  CS2R R46, SRZ ;  /* 0x00000000002e7805 */ /* 0x000fc4000001ff00 */
[----:B------:R-:W-:-:S05]  /*47b0*/  CS2R R44, SRZ ;  /* 0x00000000002c7805 */ /* 0x000fca000001ff00 */
[----:B------:R0:W5:Y:S04]  /*47c0*/  @!P3 LDG.E.128 R36, desc[UR60][R56.64+0x20] ;  /* 0x0000203c3824b981 */ /* 0x000168000c1e1d00 */
[----:B------:R0:W5:Y:S01]  /*47d0*/  @!P3 LDG.E.128 R48, desc[UR60][R58.64+0x20] ;  /* 0x0000203c3a30b981 */ /* 0x000162000c1e1d00 */
[----:B------:R-:W-:-:S13]  /*47e0*/  ISETP.GE.AND P3, PT, R4, R106, PT ;  /* 0x0000006a0400720c */ /* 0x000fda0003f66270 */
[----:B------:R0:W5:Y:S04]  /*47f0*/  @!P3 LDG.E.128 R32, desc[UR60][R56.64+0x40] ;  /* 0x0000403c3820b981 */ /* 0x000168000c1e1d00 */
[----:B------:R0:W5:Y:S02]  /*4800*/  @!P3 LDG.E.128 R44, desc[UR60][R58.64+0x40] ;  /* 0x0000403c3a2cb981 */ /* 0x000164000c1e1d00 */
.L_x_449:
[----:B------:R-:W-:Y:S05]  /*4810*/  BSYNC B1 ;  /* 0x0000000000017941 */ /* 0x000fea0003800000 */
.L_x_448:
[----:B0-----:R-:W2:Y:S01]  /*4820*/  LDL R57, [R1+0x3c] ;  /* 0x00003c0001397983 */ /* 0x001ea20000100800 */
[----:B-----5:R-:W-:Y:S02]  /*4830*/  IMAD.MOV.U32 R21, RZ, RZ, R34 ;  /* 0x000000ffff157224 */ /* 0x020fe400078e0022 */
[----:B------:R-:W-:-:S05]  /*4840*/  IMAD.MOV.U32 R56, RZ, RZ, R35 ;  /* 0x000000ffff387224 */ /* 0x000fca00078e0023 */
[----:B------:R-:W-:Y:S01]  /*4850*/  PRMT R121, R21, 0x5410, R56 ;  /* 0x0000541015797816 */ /* 0x000fe20000000038 */
[----:B------:R-:W-:Y:S02]  /*4860*/  IMAD.MOV.U32 R21, RZ, RZ, R32 ;  /* 0x000000ffff157224 */ /* 0x000fe400078e0020 */
[----:B------:R-:W-:-:S05]  /*4870*/  IMAD.MOV.U32 R56, RZ, RZ, R33 ;  /* 0x000000ffff387224 */ /* 0x000fca00078e0021 */
[----:B------:R-:W-:Y:S01]  /*4880*/  PRMT R122, R21, 0x5410, R56 ;  /* 0x00005410157a7816 */ /* 0x000fe20000000038 */
[----:B------:R-:W-:Y:S02]  /*4890*/  IMAD.MOV.U32 R21, RZ, RZ, R38 ;  /* 0x000000ffff157224 */ /* 0x000fe400078e0026 */
[----:B------:R-:W-:-:S03]  /*48a0*/  IMAD.MOV.U32 R56, RZ, RZ, R39 ;  /* 0x000000ffff387224 */ /* 0x000fc600078e0027 */
[----:B------:R-:W-:Y:S01]  /*48b0*/  PRMT R125, R125, 0x5410, R21 ;  /* 0x000054107d7d7816 */ /* 0x000fe20000000015 */
[----:B------:R-:W-:Y:S01]  /*48c0*/  IMAD.MOV.U32 R21, RZ, RZ, R36 ;  /* 0x000000ffff157224 */ /* 0x000fe200078e0024 */
[----:B------:R-:W-:Y:S01]  /*48d0*/  PRMT R127, R56, 0x7610, R127 ;  /* 0x00007610387f7816 */ /* 0x000fe2000000007f */
[----:B------:R-:W-:-:S03]  /*48e0*/  IMAD.MOV.U32 R56, RZ, RZ, R37 ;  /* 0x000000ffff387224 */ /* 0x000fc600078e0025 */
[----:B------:R-:W-:Y:S01]  /*48f0*/  PRMT R126, R21, 0x7610, R126 ;  /* 0x00007610157e7816 */ /* 0x000fe2000000007e */
[----:B------:R-:W-:Y:S01]  /*4900*/  IMAD.MOV.U32 R21, RZ, RZ, R42 ;  /* 0x000000ffff157224 */ /* 0x000fe200078e002a */
[----:B------:R-:W-:Y:S01]  /*4910*/  PRMT R128, R56, 0x7610, R128 ;  /* 0x0000761038807816 */ /* 0x000fe20000000080 */
[----:B------:R-:W-:-:S05]  /*4920*/  IMAD.MOV.U32 R56, RZ, RZ, R43 ;  /* 0x000000ffff387224 */ /* 0x000fca00078e002b */
[----:B------:R-:W-:Y:S01]  /*4930*/  PRMT R129, R21, 0x5410, R56 ;  /* 0x0000541015817816 */ /* 0x000fe20000000038 */
[----:B------:R-:W-:Y:S02]  /*4940*/  IMAD.MOV.U32 R56, RZ, RZ, R40 ;  /* 0x000000ffff387224 */ /* 0x000fe400078e0028 */
[----:B------:R-:W-:-:S03]  /*4950*/  IMAD.MOV.U32 R21, RZ, RZ, R41 ;  /* 0x000000ffff157224 */ /* 0x000fc600078e0029 */
[----:B------:R-:W-:Y:S01]  /*4960*/  PRMT R130, R56, 0x7610, R130 ;  /* 0x0000761038827816 */ /* 0x000fe20000000082 */
[----:B------:R-:W-:Y:S01]  /*4970*/  IMAD.MOV.U32 R56, RZ, RZ, R46 ;  /* 0x000000ffff387224 */ /* 0x000fe200078e002e */
[----:B------:R-:W-:Y:S01]  /*4980*/  PRMT R119, R21, 0x7610, R119 ;  /* 0x0000761015777816 */ /* 0x000fe20000000077 */
        /* <DEDUP_REMOVED lines=14> */
[----:B------:R-:W-:-:S03]  /*4a70*/  IMAD.MOV.U32 R56, RZ, RZ, R55 ;  /* 0x000000ffff387224 */ /* 0x000fc600078e0037 */
[----:B------:R-:W-:Y:S01]  /*4a80*/  PRMT R130, R130, 0x5410, R21 ;  /* 0x0000541082827816 */ /* 0x000fe20000000015 */
[----:B------:R-:W-:Y:S01]  /*4a90*/  IMAD.MOV.U32 R21, RZ, RZ, R52 ;  /* 0x000000ffff157224 */ /* 0x000fe200078e0034 */
[----:B------:R-:W-:-:S04]  /*4aa0*/  PRMT R131, R56, 0x7610, R131 ;  /* 0x0000761038837816 */ /* 0x000fc80000000083 */
[----:B------:R-:W-:Y:S01]  /*4ab0*/  PRMT R131, R131, 0x5410, R21 ;  /* 0x0000541083837816 */ /* 0x000fe20000000015 */
[----:B------:R-:W-:-:S05]  /*4ac0*/  IMAD.MOV.U32 R21, RZ, RZ, R53 ;  /* 0x000000ffff157224 */ /* 0x000fca00078e0035 */
[----:B------:R-:W-:Y:S02]  /*4ad0*/  PRMT R116, R21, 0x7610, R116 ;  /* 0x0000761015747816 */ /* 0x000fe40000000074 */
[----:B--2---:R-:W-:-:S13]  /*4ae0*/  ISETP.NE.AND P3, PT, R57, 0x3, PT ;  /* 0x000000033900780c */ /* 0x004fda0003f65270 */
[----:B------:R-:W-:Y:S05]  /*4af0*/  @!P3 BRA `(.L_x_450) ;  /* 0x000000000004b947 */ /* 0x000fea0003800000 */
[----:B------:R-:W-:Y:S01]  /*4b00*/  BPT.TRAP 0x1 ;  /* 0x000000040000795c */ /* 0x000fe20000300000 */
.L_x_450:
[----:B------:R-:W-:Y:S01]  /*4b10*/  IMAD R21, R17, 0x8, R16 ;  /* 0x0000000811157824 */ /* 0x000fe200078e0210 */
[----:B------:R-:W-:Y:S01]  /*4b20*/  SHF.L.U32 R87, R153, 0x1f, RZ ;  /* 0x0000001f99577819 */ /* 0x000fe200000006ff */
[----:B------:R-:W-:Y:S03]  /*4b30*/  BSSY B1, `(.L_x_451) ;  /* 0x0000003000017945 */ /* 0x000fe60003800000 */
[----:B------:R-:W0:Y:S02]  /*4b40*/  SYNCS.PHASECHK.TRANS64.TRYWAIT P5, [R21+URZ+0x31c90], R87 ;  /* 0x031c9057150075a7 */ /* 0x000e2400080a017f */
[----:B0-----:R-:W-:Y:S05]  /*4b50*/  @!P5 BRA `(.L_x_452) ;  /* 0x0000018800e4d947 */ /* 0x001fea0003800000 */
.L_x_710:
[----:B------:R-:W-:Y:S05]  /*4b60*/  BSYNC B1 ;  /* 0x0000000000017941 */ /* 0x000fea0003800000 */
.L_x_451:
[----:B------:R-:W-:Y:S05]  /*4b70*/  @P4 BRA `(.L_x_425) ;  /* 0x0000001800d04947 */ /* 0x000fea0003800000 */
[----:B------:R-:W1:Y:S01]  /*4b80*/  LDC R110, c[0x0][0x2f4] ;  /* 0x0000bd00ff6e7b82 */ /* 0x000e620000000800 */
[----:B------:R-:W-:Y:S01]  /*4b90*/  ISETP.NE.AND P4, PT, R11, RZ, PT ;  /* 0x000000ff0b00720c */ /* 0x000fe20003f85270 */
[----:B------:R-:W-:Y:S01]  /*4ba0*/  ULDC.64 UR4, c[0x0][0x300] ;  /* 0x0000c00000047ab9 */ /* 0x000fe20000000a00 */
[----:B------:R-:W-:Y:S01]  /*4bb0*/  SHF.R.S32.HI R56, RZ, 0x1f, R19 ;  /* 0x0000001fff387819 */ /* 0x000fe20000011413 */
[----:B------:R-:W-:Y:S01]  /*4bc0*/  IMAD.MOV.U32 R93, RZ, RZ, R92 ;  /* 0x000000ffff5d7224 */ /* 0x000fe200078e005c */
[----:B------:R-:W-:Y:S01]  /*4bd0*/  BSSY B1, `(.L_x_453) ;  /* 0x0000088000017945 */ /* 0x000fe20003800000 */
[----:B------:R-:W-:Y:S02]  /*4be0*/  IMAD.MOV.U32 R92, RZ, RZ, R60 ;  /* 0x000000ffff5c7224 */ /* 0x000fe400078e003c */
[----:B------:R-:W-:Y:S02]  /*4bf0*/  IMAD R56, R56, UR4, RZ ;  /* 0x0000000438387c24 */ /* 0x000fe4000f8e02ff */
[----:B------:R-:W-:-:S04]  /*4c00*/  IMAD.WIDE.U32 R92, R19, UR4, R92 ;  /* 0x00000004135c7c25 */ /* 0x000fc8000f8e005c */
[----:B------:R-:W-:-:S04]  /*4c10*/  IMAD R56, R19, UR5, R56 ;  /* 0x0000000513387c24 */ /* 0x000fc8000f8e0238 */
[----:B------:R-:W-:Y:S02]  /*4c20*/  IMAD.IADD R111, R56, 0x1, R93 ;  /* 0x00000001386f7824 */ /* 0x000fe400078e025d */
[----:B-1----:R-:W-:Y:S01]  /*4c30*/  IMAD.IADD R114, R110, 0x1, -R107 ;  /* 0x000000016e727824 */ /* 0x002fe200078e0a6b */
[----:B------:R-:W-:Y:S06]  /*4c40*/  @!P4 BRA `(.L_x_454) ;  /* 0x000000080000c947 */ /* 0x000fec0003800000 */
[----:B------:R-:W2:Y:S04]  /*4c50*/  LDL R62, [R1+0x48] ;  /* 0x00004800013e7983 */ /* 0x000ea80000100800 */
[----:B------:R-:W3:Y:S04]  /*4c60*/  LDL R58, [R1+0x50] ;  /* 0x00005000013a7983 */ /* 0x000ee80000100800 */
[----:B------:R-:W4:Y:S01]  /*4c70*/  LDL R59, [R1+0x54] ;  /* 0x00005400013b7983 */ /* 0x000f220000100800 */
[----:B------:R-:W-:-:S04]  /*4c80*/  SEL R56, R107, R114, !P0 ;  /* 0x000000726b387207 */ /* 0x000fc80004000000 */
[----:B------:R-:W-:-:S04]  /*4c90*/  SHF.R.S32.HI R57, RZ, 0x1f, R56 ;  /* 0x0000001fff397819 */ /* 0x000fc80000011438 */
[----:B------:R-:W-:-:S04]  /*4ca0*/  LEA.HI R57, R57, R56, RZ, 0x4 ;  /* 0x0000003839397211 */ /* 0x000fc800078f20ff */
[----:B------:R-:W-:-:S04]  /*4cb0*/  SHF.R.S32.HI R57, RZ, 0x4, R57 ;  /* 0x00000004ff397819 */ /* 0x000fc80000011439 */
[----:B------:R-:W-:-:S04]  /*4cc0*/  LEA.HI.SX32 R115, R7, R57, 0x1d ;  /* 0x0000003907737211 */ /* 0x000fc800078feaff */
[----:B------:R-:W-:-:S04]  /*4cd0*/  SHF.R.S32.HI R57, RZ, 0x1f, R115 ;  /* 0x0000001fff397819 */ /* 0x000fc80000011473 */
[----:B------:R-:W-:Y:S01]  /*4ce0*/  LEA.HI R57, R57, R115, RZ, 0x2 ;  /* 0x0000007339397211 */ /* 0x000fe200078f10ff */
[----:B------:R-:W-:-:S03]  /*4cf0*/  IMAD.SHL.U32 R115, R115, 0x8, RZ ;  /* 0x0000000873737824 */ /* 0x000fc600078e00ff */
[----:B------:R-:W-:Y:S02]  /*4d00*/  SHF.R.S32.HI R57, RZ, 0x2, R57 ;  /* 0x00000002ff397819 */ /* 0x000fe40000011439 */
[----:B------:R-:W-:Y:S01]  /*4d10*/  ISETP.GE.AND P4, PT, R144, R106, PT ;  /* 0x0000006a9000720c */ /* 0x000fe20003f86270 */
[----:B------:R-:W-:Y:S01]  /*4d20*/  BSSY B2, `(.L_x_455) ;  /* 0x0000066000027945 */ /* 0x000fe20003800000 */
[----:B--2---:R-:W-:-:S04]  /*4d30*/  LOP3.LUT R56, R62, 0x18, R115, 0xf8, !PT ;  /* 0x000000183e387812 */ /* 0x004fc800078ef873 */
[----:B---3--:R-:W-:Y:S01]  /*4d40*/  LOP3.LUT R56, R56, R58, RZ, 0x3c, !PT ;  /* 0x0000003a38387212 */ /* 0x008fe200078e3cff */
[----:B----4-:R-:W-:-:S04]  /*4d50*/  IMAD R57, R57, 0x1200, R59 ;  /* 0x0000120039397824 */ /* 0x010fc800078e023b */
[----:B------:R-:W-:-:S04]  /*4d60*/  IMAD.IADD R56, R57, 0x1, R56 ;  /* 0x0000000139387824 */ /* 0x000fc800078e0238 */
[C---:B------:R-:W-:Y:S02]  /*4d70*/  IMAD R60, R17.reuse, 0x3600, R56 ;  /* 0x00003600113c7824 */ /* 0x040fe400078e0238 */
[----:B------:R-:W-:Y:S02]  /*4d80*/  IMAD R56, R17, 0x3600, R103 ;  /* 0x0000360011387824 */ /* 0x000fe400078e0267 */
[--C-:B------:R-:W-:Y:S02]  /*4d90*/  IMAD R60, R60, 0x2, R16.reuse ;  /* 0x000000023c3c7824 */ /* 0x100fe400078e0210 */
[----:B------:R-:W-:-:S04]  /*4da0*/  IMAD R56, R56, 0x2, R16 ;  /* 0x0000000238387824 */ /* 0x000fc800078e0210 */
[----:B------:R-:W1:Y:S04]  /*4db0*/  LDS.128 R60, [R60+0x16a00] ;  /* 0x016a00003c3c7984 */ /* 0x000e680000000c00 */
[----:B------:R-:W2:Y:S01]  /*4dc0*/  LDS.128 R56, [R56+0x16a00] ;  /* 0x016a000038387984 */ /* 0x000ea20000000c00 */
[----:B------:R-:W-:Y:S05]  /*4dd0*/  @P4 BRA `(.L_x_456) ;  /* 0x0000000400684947 */ /* 0x000fea0003800000 */
[----:B-1----:R-:W-:Y:S01]  /*4de0*/  IMAD.MOV.U32 R118, RZ, RZ, R61 ;  /* 0x000000ffff767224 */ /* 0x002fe200078e003d */
[----:B------:R-:W-:Y:S01]  /*4df0*/  SHF.R.U64 R40, R40, 0x10, R41 ;  /* 0x0000001028287819 */ /* 0x000fe20000001229 */
[----:B--2---:R-:W-:Y:S01]  /*4e00*/  IMAD.MOV.U32 R117, RZ, RZ, R57 ;  /* 0x000000ffff757224 */ /* 0x004fe200078e0039 */
[----:B------:R-:W-:Y:S01]  /*4e10*/  SHF.R.U32.HI R41, RZ, 0x10, R41 ;  /* 0x00000010ff297819 */ /* 0x000fe20000011629 */
[----:B------:R-:W-:Y:S01]  /*4e20*/  HADD2.F32 R116, -RZ, R116.H0_H0 ;  /* 0x20000074ff747230 */ /* 0x000fe20000004100 */
[----:B------:R-:W-:Y:S01]  /*4e30*/  SHF.R.U64 R42, R42, 0x10, R43 ;  /* 0x000000102a2a7819 */ /* 0x000fe2000000122b */
[----:B------:R-:W-:Y:S02]  /*4e40*/  HADD2.F32 R57, -RZ, R118.H0_H0 ;  /* 0x20000076ff397230 */ /* 0x000fe40000004100 */
[----:B------:R-:W-:Y:S02]  /*4e50*/  HADD2.F32 R120, -RZ, R117.H0_H0 ;  /* 0x20000075ff787230 */ /* 0x000fe40000004100 */
[----:B------:R-:W-:-:S02]  /*4e60*/  HADD2.F32 R119, -RZ, R119.H0_H0 ;  /* 0x20000077ff777230 */ /* 0x000fc40000004100 */
[CC--:B------:R-:W-:Y:S01]  /*4e70*/  FMUL.FTZ R61, R57.reuse, R116.reuse ;  /* 0x00000074393d7220 */ /* 0x0c0fe20000410000 */
[----:B------:R-:W-:Y:S02]  /*4e80*/  HADD2.F32 R41, -RZ, R41.H0_H0 ;  /* 0x20000029ff297230 */ /* 0x000fe40000004100 */
[C---:B------:R-:W-:Y:S01]  /*4e90*/  FMUL.FTZ R116, R120.reuse, R116 ;  /* 0x0000007478747220 */ /* 0x040fe20000410000 */
[----:B------:R-:W-:Y:S02]  /*4ea0*/  HADD2.F32 R42, -RZ, R42.H0_H0 ;  /* 0x2000002aff2a7230 */ /* 0x000fe40000004100 */
[-C--:B------:R-:W-:Y:S01]  /*4eb0*/  FFMA.FTZ R61, R120, R119.reuse, -R61 ;  /* 0x00000077783d7223 */ /* 0x080fe2000001083d */
[----:B------:R-:W-:Y:S01]  /*4ec0*/  FFMA.FTZ R57, R57, R119, R116 ;  /* 0x0000007739397223 */ /* 0x000fe20000010074 */
[--C-:B------:R-:W-:Y:S02]  /*4ed0*/  SHF.R.U32.HI R119, RZ, 0x10, R53.reuse ;  /* 0x00000010ff777819 */ /* 0x100fe40000011635 */
[----:B------:R-:W-:Y:S01]  /*4ee0*/  SHF.R.U64 R116, R52, 0x10, R53 ;  /* 0x0000001034747819 */ /* 0x000fe20000001235 */
[----:B------:R-:W-:-:S02]  /*4ef0*/  HADD2.F32 R52, -RZ, R118.H1_H1 ;  /* 0x30000076ff347230 */ /* 0x000fc40000004100 */
[----:B------:R-:W-:Y:S02]  /*4f00*/  HADD2.F32 R119, -RZ, R119.H0_H0 ;  /* 0x20000077ff777230 */ /* 0x000fe40000004100 */
[----:B------:R-:W-:Y:S02]  /*4f10*/  HADD2.F32 R53, -RZ, R117.H1_H1 ;  /* 0x30000075ff357230 */ /* 0x000fe40000004100 */
[----:B------:R-:W-:Y:S02]  /*4f20*/  HADD2.F32 R118, -RZ, R63.H0_H0 ;  /* 0x2000003fff767230 */ /* 0x000fe40000004100 */
[-C--:B------:R-:W-:Y:S01]  /*4f30*/  FMUL.FTZ R117, R52, R119.reuse ;  /* 0x0000007734757220 */ /* 0x080fe20000410000 */
[----:B------:R-:W-:Y:S02]  /*4f40*/  HADD2.F32 R116, -RZ, R116.H0_H0 ;  /* 0x20000074ff747230 */ /* 0x000fe40000004100 */
[C---:B------:R-:W-:Y:S01]  /*4f50*/  FMUL.FTZ R119, R53.reuse, R119 ;  /* 0x0000007735777220 */ /* 0x040fe20000410000 */
[----:B------:R-:W-:Y:S01]  /*4f60*/  FFMA.FTZ R53, R53, R41, -R117 ;  /* 0x0000002935357223 */ /* 0x000fe20000010875 */
[----:B------:R-:W-:-:S02]  /*4f70*/  HADD2.F32 R117, -RZ, R131.H0_H0 ;  /* 0x20000083ff757230 */ /* 0x000fc40000004100 */
[----:B------:R-:W-:Y:S01]  /*4f80*/  FFMA.FTZ R41, R52, R41, R119 ;  /* 0x0000002934297223 */ /* 0x000fe20000010077 */
[----:B------:R-:W-:Y:S02]  /*4f90*/  IMAD.MOV.U32 R52, RZ, RZ, R59 ;  /* 0x000000ffff347224 */ /* 0x000fe400078e003b */
[----:B------:R-:W-:Y:S02]  /*4fa0*/  HADD2.F32 R119, -RZ, R129.H1_H1 ;  /* 0x30000081ff777230 */ /* 0x000fe40000004100 */
[----:B------:R-:W-:Y:S01]  /*4fb0*/  FMUL.FTZ R59, R118, R117 ;  /* 0x00000075763b7220 */ /* 0x000fe20000410000 */
[----:B------:R-:W-:Y:S01]  /*4fc0*/  F2FP.F16.F32.PACK_AB R53, R53, R61 ;  /* 0x0000003d3535723e */ /* 0x000fe200000000ff */
[--C-:B------:R-:W-:Y:S01]  /*4fd0*/  HADD2.F32 R120, -RZ, R52.reuse.H0_H0 ;  /* 0x20000034ff787230 */ /* 0x100fe20000004100 */
[----:B------:R-:W-:Y:S01]  /*4fe0*/  F2FP.F16.F32.PACK_AB R41, R41, R57 ;  /* 0x000000392929723e */ /* 0x000fe200000000ff */
[----:B------:R-:W-:Y:S02]  /*4ff0*/  HADD2.F32 R52, -RZ, R52.H1_H1 ;  /* 0x30000034ff347230 */ /* 0x000fe40000004100 */
[----:B------:R-:W-:-:S02]  /*5000*/  IMAD.MOV.U32 R57, RZ, RZ, R53 ;  /* 0x000000ffff397224 */ /* 0x000fc400078e0035 */
[C---:B------:R-:W-:Y:S01]  /*5010*/  FMUL.FTZ R117, R120.reuse, R117 ;  /* 0x0000007578757220 */ /* 0x040fe20000410000 */
[-C--:B------:R-:W-:Y:S01]  /*5020*/  FFMA.FTZ R59, R120, R119.reuse, -R59 ;  /* 0x00000077783b7223 */ /* 0x080fe2000001083b */
[----:B------:R-:W-:Y:S02]  /*5030*/  HADD2.F32 R120, -RZ, R131.H1_H1 ;  /* 0x30000083ff787230 */ /* 0x000fe40000004100 */
[----:B------:R-:W-:Y:S01]  /*5040*/  FFMA.FTZ R117, R118, R119, R117 ;  /* 0x0000007776757223 */ /* 0x000fe20000010075 */
[----:B------:R-:W-:Y:S01]  /*5050*/  SHF.R.U32.HI R118, RZ, 0x10, R43 ;  /* 0x00000010ff767819 */ /* 0x000fe2000001162b */
[----:B------:R-:W-:Y:S01]  /*5060*/  IMAD.MOV.U32 R61, RZ, RZ, R41 ;  /* 0x000000ffff3d7224 */ /* 0x000fe200078e0029 */
[--C-:B------:R-:W-:Y:S01]  /*5070*/  SHF.R.U64 R43, R54, 0x10, R55.reuse ;  /* 0x00000010362b7819 */ /* 0x100fe20000001237 */
[----:B------:R-:W-:Y:S01]  /*5080*/  HADD2.F32 R54, -RZ, R63.H1_H1 ;  /* 0x3000003fff367230 */ /* 0x000fe20000004100 */
[----:B------:R-:W-:Y:S01]  /*5090*/  SHF.R.U32.HI R55, RZ, 0x10, R55 ;  /* 0x00000010ff377819 */ /* 0x000fe20000011637 */
[----:B------:R-:W-:-:S02]  /*50a0*/  HADD2.F32 R118, -RZ, R118.H0_H0 ;  /* 0x20000076ff767230 */ /* 0x000fc40000004100 */
[----:B------:R-:W-:Y:S02]  /*50b0*/  HADD2.F32 R43, -RZ, R43.H0_H0 ;  /* 0x2000002bff2b7230 */ /* 0x000fe40000004100 */
[----:B------:R-:W-:-:S05]  /*50c0*/  HADD2.F32 R55, -RZ, R55.H0_H0 ;  /* 0x20000037ff377230 */ /* 0x000fca0000004100 */
[----:B------:R-:W-:-:S04]  /*50d0*/  FMUL.FTZ R63, R54, R55 ;  /* 0x00000037363f7220 */ /* 0x000fc80000410000 */
[C---:B------:R-:W-:Y:S01]  /*50e0*/  FFMA.FTZ R63, R52.reuse, R118, -R63 ;  /* 0x00000076343f7223 */ /* 0x040fe2000001083f */
[----:B------:R-:W-:Y:S01]  /*50f0*/  FMUL.FTZ R52, R52, R55 ;  /* 0x0000003734347220 */ /* 0x000fe20000410000 */
[----:B------:R-:W-:-:S03]  /*5100*/  HADD2.F32 R55, -RZ, R130.H0_H0 ;  /* 0x20000082ff377230 */ /* 0x000fc60000004100 */
[----:B------:R-:W-:Y:S01]  /*5110*/  FFMA.FTZ R52, R54, R118, R52 ;  /* 0x0000007636347223 */ /* 0x000fe20000010034 */
[----:B------:R-:W-:Y:S01]  /*5120*/  HADD2.F32 R54, -RZ, R60.H0_H0 ;  /* 0x2000003cff367230 */ /* 0x000fe20000004100 */
[----:B------:R-:W-:Y:S01]  /*5130*/  F2FP.F16.F32.PACK_AB R59, R63, R59 ;  /* 0x0000003b3f3b723e */ /* 0x000fe200000000ff */
[--C-:B------:R-:W-:Y:S02]  /*5140*/  HADD2.F32 R118, -RZ, R56.reuse.H0_H0 ;  /* 0x20000038ff767230 */ /* 0x100fe40000004100 */
[----:B------:R-:W-:Y:S02]  /*5150*/  HADD2.F32 R56, -RZ, R56.H1_H1 ;  /* 0x30000038ff387230 */ /* 0x000fe40000004100 */
[-C--:B------:R-:W-:Y:S01]  /*5160*/  FMUL.FTZ R119, R54, R120.reuse ;  /* 0x0000007836777220 */ /* 0x080fe20000410000 */
[----:B------:R-:W-:Y:S01]  /*5170*/  F2FP.F16.F32.PACK_AB R52, R52, R117 ;  /* 0x000000753434723e */ /* 0x000fe200000000ff */
[C---:B------:R-:W-:Y:S02]  /*5180*/  FMUL.FTZ R120, R118.reuse, R120 ;  /* 0x0000007876787220 */ /* 0x040fe40000410000 */
[----:B------:R-:W-:Y:S01]  /*5190*/  FFMA.FTZ R119, R118, R55, -R119 ;  /* 0x0000003776777223 */ /* 0x000fe20000010877 */
[----:B------:R-:W-:-:S02]  /*51a0*/  HADD2.F32 R118, -RZ, R130.H1_H1 ;  /* 0x30000082ff767230 */ /* 0x000fc40000004100 */
[----:B------:R-:W-:Y:S01]  /*51b0*/  FFMA.FTZ R120, R54, R55, R120 ;  /* 0x0000003736787223 */ /* 0x000fe20000010078 */
[----:B------:R-:W-:Y:S02]  /*51c0*/  HADD2.F32 R54, -RZ, R60.H1_H1 ;  /* 0x3000003cff367230 */ /* 0x000fe40000004100 */
[----:B------:R-:W-:Y:S02]  /*51d0*/  HADD2.F32 R55, -RZ, R40.H0_H0 ;  /* 0x20000028ff377230 */ /* 0x000fe40000004100 */
[--C-:B------:R-:W-:Y:S02]  /*51e0*/  HADD2.F32 R60, -RZ, R58.reuse.H0_H0 ;  /* 0x2000003aff3c7230 */ /* 0x100fe40000004100 */
[-C--:B------:R-:W-:Y:S01]  /*51f0*/  FMUL.FTZ R40, R54, R116.reuse ;  /* 0x0000007436287220 */ /* 0x080fe20000410000 */
[C---:B------:R-:W-:Y:S01]  /*5200*/  FMUL.FTZ R116, R56.reuse, R116 ;  /* 0x0000007438747220 */ /* 0x040fe20000410000 */
[----:B------:R-:W-:Y:S02]  /*5210*/  HADD2.F32 R58, -RZ, R58.H1_H1 ;  /* 0x3000003aff3a7230 */ /* 0x000fe40000004100 */
[-C--:B------:R-:W-:Y:S01]  /*5220*/  FFMA.FTZ R40, R56, R55.reuse, -R40 ;  /* 0x0000003738287223 */ /* 0x080fe20000010828 */
[----:B------:R-:W-:Y:S01]  /*5230*/  FFMA.FTZ R54, R54, R55, R116 ;  /* 0x0000003736367223 */ /* 0x000fe20000010074 */
[----:B------:R-:W-:-:S02]  /*5240*/  HADD2.F32 R55, -RZ, R62.H0_H0 ;  /* 0x2000003eff377230 */ /* 0x000fc40000004100 */
[----:B------:R-:W-:Y:S01]  /*5250*/  HADD2.F32 R56, -RZ, R129.H0_H0 ;  /* 0x20000081ff387230 */ /* 0x000fe20000004100 */
[----:B------:R-:W-:Y:S01]  /*5260*/  F2FP.F16.F32.PACK_AB R40, R40, R119 ;  /* 0x000000772828723e */ /* 0x000fe200000000ff */
[----:B------:R-:W-:Y:S02]  /*5270*/  HADD2.F32 R62, -RZ, R62.H1_H1 ;  /* 0x3000003eff3e7230 */ /* 0x000fe40000004100 */
[CC--:B------:R-:W-:Y:S01]  /*5280*/  FMUL.FTZ R116, R55.reuse, R118.reuse ;  /* 0x0000007637747220 */ /* 0x0c0fe20000410000 */
[----:B------:R-:W-:Y:S01]  /*5290*/  FMUL.FTZ R118, R60, R118 ;  /* 0x000000763c767220 */ /* 0x000fe20000410000 */
[----:B------:R-:W-:Y:S01]  /*52a0*/  F2FP.F16.F32.PACK_AB R54, R54, R120 ;  /* 0x000000783636723e */ /* 0x000fe200000000ff */
[----:B------:R-:W-:Y:S02]  /*52b0*/  IMAD.MOV.U32 R63, RZ, RZ, R52 ;  /* 0x000000ffff3f7224 */ /* 0x000fe400078e0034 */
[-C--:B------:R-:W-:Y:S01]  /*52c0*/  FFMA.FTZ R116, R60, R56.reuse, -R116 ;  /* 0x000000383c747223 */ /* 0x080fe20000010874 */
[----:B------:R-:W-:Y:S01]  /*52d0*/  FFMA.FTZ R118, R55, R56, R118 ;  /* 0x0000003837767223 */ /* 0x000fe20000010076 */
[-C--:B------:R-:W-:Y:S01]  /*52e0*/  FMUL.FTZ R55, R62, R43.reuse ;  /* 0x0000002b3e377220 */ /* 0x080fe20000410000 */
[----:B------:R-:W-:Y:S01]  /*52f0*/  FMUL.FTZ R43, R58, R43 ;  /* 0x0000002b3a2b7220 */ /* 0x000fe20000410000 */
[----:B------:R-:W-:-:S02]  /*5300*/  IMAD.MOV.U32 R56, RZ, RZ, R40 ;  /* 0x000000ffff387224 */ /* 0x000fc400078e0028 */
[-C--:B------:R-:W-:Y:S01]  /*5310*/  FFMA.FTZ R55, R58, R42.reuse, -R55 ;  /* 0x0000002a3a377223 */ /* 0x080fe20000010837 */
[----:B------:R-:W-:Y:S01]  /*5320*/  FFMA.FTZ R43, R62, R42, R43 ;  /* 0x0000002a3e2b7223 */ /* 0x000fe2000001002b */
[----:B------:R-:W-:-:S03]  /*5330*/  IMAD.MOV.U32 R60, RZ, RZ, R54 ;  /* 0x000000ffff3c7224 */ /* 0x000fc600078e0036 */
[----:B------:R-:W-:Y:S02]  /*5340*/  F2FP.F16.F32.PACK_AB R55, R55, R116 ;  /* 0x000000743737723e */ /* 0x000fe400000000ff */
[----:B------:R-:W-:-:S03]  /*5350*/  F2FP.F16.F32.PACK_AB R43, R43, R118 ;  /* 0x000000762b2b723e */ /* 0x000fc600000000ff */
[----:B------:R-:W-:Y:S02]  /*5360*/  IMAD.MOV.U32 R58, RZ, RZ, R55 ;  /* 0x000000ffff3a7224 */ /* 0x000fe400078e0037 */
[----:B------:R-:W-:-:S07]  /*5370*/  IMAD.MOV.U32 R62, RZ, RZ, R43 ;  /* 0x000000ffff3e7224 */ /* 0x000fce00078e002b */
.L_x_456:
[----:B------:R-:W-:Y:S05]  /*5380*/  BSYNC B2 ;  /* 0x0000000000027941 */ /* 0x000fea0003800000 */
.L_x_455:
[----:B------:R-:W-:-:S13]  /*5390*/  ISETP.GE.AND P4, PT, R115, R110, PT ;  /* 0x0000006e7300720c */ /* 0x000fda0003f86270 */
[--C-:B------:R-:W-:Y:S02]  /*53a0*/  @!P4 SHF.R.S32.HI R43, RZ, 0x1f, R115.reuse ;  /* 0x0000001fff2bc819 */ /* 0x100fe40000011473 */
[----:B------:R-:W-:-:S04]  /*53b0*/  @!P4 IADD3 R115, P5, P6, R26, R92, R115 ;  /* 0x0000005c1a73c210 */ /* 0x000fc80007ebe073 */
[----:B------:R-:W-:Y:S02]  /*53c0*/  @!P4 IADD3.X R43, R3, R111, R43, P5, P6 ;  /* 0x0000006f032bc210 */ /* 0x000fe40002fec42b */
[----:B------:R-:W-:-:S04]  /*53d0*/  IADD3 R41, P5, P6, R26, R92, R78 ;  /* 0x0000005c1a297210 */ /* 0x000fc80007ebe04e */
[----:B------:R-:W-:Y:S02]  /*53e0*/  IADD3.X R42, R3, R111, R100, P5, P6 ;  /* 0x0000006f032a7210 */ /* 0x000fe40002fec464 */
[----:B------:R-:W-:-:S04]  /*53f0*/  LEA R40, P5, R41, R90, 0x1 ;  /* 0x0000005a29287211 */ /* 0x000fc800078a08ff */
[----:B------:R-:W-:Y:S02]  /*5400*/  LEA.HI.X R41, R41, R91, R42, 0x1, P5 ;  /* 0x0000005b29297211 */ /* 0x000fe400028f0c2a */
[----:B------:R-:W-:-:S03]  /*5410*/  @!P4 LEA R42, P5, R115, R90, 0x1 ;  /* 0x0000005a732ac211 */ /* 0x000fc600078a08ff */
[----:B--2---:R2:W-:Y:S01]  /*5420*/  STG.E.128 desc[UR60][R40.64], R56 ;  /* 0x0000003828007986 */ /* 0x0045e2000c101d3c */
[----:B------:R-:W-:-:S05]  /*5430*/  @!P4 LEA.HI.X R43, R115, R91, R43, 0x1, P5 ;  /* 0x0000005b732bc211 */ /* 0x000fca00028f0c2b */
[----:B-1----:R2:W-:Y:S04]  /*5440*/  @!P4 STG.E.128 desc[UR60][R42.64], R60 ;  /* 0x0000003c2a00c986 */ /* 0x0025e8000c101d3c */
.L_x_454:
[----:B------:R-:W-:Y:S05]  /*5450*/  BSYNC B1 ;  /* 0x0000000000017941 */ /* 0x000fea0003800000 */
.L_x_453:
[----:B------:R-:W-:Y:S01]  /*5460*/  ISETP.NE.AND P4, PT, R12, RZ, PT ;  /* 0x000000ff0c00720c */ /* 0x000fe20003f85270 */
[----:B------:R-:W-:-:S12]  /*5470*/  BSSY B1, `(.L_x_457) ;  /* 0x000007f000017945 */ /* 0x000fd80003800000 */
[----:B------:R-:W-:Y:S05]  /*5480*/  @!P4 BRA `(.L_x_458) ;  /* 0x0000000400f4c947 */ /* 0x000fea0003800000 */
[----:B------:R-:W3:Y:S04]  /*5490*/  LDL R52, [R1+0x48] ;  /* 0x0000480001347983 */ /* 0x000ee80000100800 */
[----:B--2---:R-:W2:Y:S04]  /*54a0*/  LDL R42, [R1+0x50] ;  /* 0x00005000012a7983 */ /* 0x004ea80000100800 */
        /* <DEDUP_REMOVED lines=12> */
[----:B---3--:R-:W-:-:S04]  /*5570*/  LOP3.LUT R40, R52, 0x18, R56, 0xf8, !PT ;  /* 0x0000001834287812 */ /* 0x008fc800078ef838 */
[----:B--2---:R-:W-:Y:S01]  /*5580*/  LOP3.LUT R40, R40, R42, RZ, 0x3c, !PT ;  /* 0x0000002a28287212 */ /* 0x004fe200078e3cff */
        /* <DEDUP_REMOVED lines=13> */
[----:B------:R-:W-:Y:S01]  /*5660*/  HADD2.F32 R59, -RZ, R128.H1_H1 ;  /* 0x30000080ff3b7230 */ /* 0x000fe20000004100 */
[----:B------:R-:W-:Y:S01]  /*5670*/  SHF.R.U64 R38, R38, 0x10, R39 ;  /* 0x0000001026267819 */ /* 0x000fe20000001227 */
[----:B------:R-:W-:Y:S02]  /*5680*/  HADD2.F32 R41, -RZ, R58.H0_H0 ;  /* 0x2000003aff297230 */ /* 0x000fe40000004100 */
[----:B------:R-:W-:Y:S02]  /*5690*/  HADD2.F32 R61, -RZ, R57.H0_H0 ;  /* 0x20000039ff3d7230 */ /* 0x000fe40000004100 */
[----:B------:R-:W-:-:S02]  /*56a0*/  HADD2.F32 R60, -RZ, R128.H0_H0 ;  /* 0x20000080ff3c7230 */ /* 0x000fc40000004100 */
[-C--:B------:R-:W-:Y:S01]  /*56b0*/  FMUL.FTZ R53, R41, R59.reuse ;  /* 0x0000003b29357220 */ /* 0x080fe20000410000 */
[----:B------:R-:W-:Y:S02]  /*56c0*/  HADD2.F32 R58, -RZ, R58.H1_H1 ;  /* 0x3000003aff3a7230 */ /* 0x000fe40000004100 */
[C---:B------:R-:W-:Y:S01]  /*56d0*/  FMUL.FTZ R59, R61.reuse, R59 ;  /* 0x0000003b3d3b7220 */ /* 0x040fe20000410000 */
[----:B------:R-:W-:Y:S02]  /*56e0*/  HADD2.F32 R37, -RZ, R37.H0_H0 ;  /* 0x20000025ff257230 */ /* 0x000fe40000004100 */
[-C--:B------:R-:W-:Y:S01]  /*56f0*/  FFMA.FTZ R53, R61, R60.reuse, -R53 ;  /* 0x0000003c3d357223 */ /* 0x080fe20000010835 */
[----:B------:R-:W-:Y:S02]  /*5700*/  HADD2.F32 R36, -RZ, R36.H0_H0 ;  /* 0x20000024ff247230 */ /* 0x000fe40000004100 */
[----:B------:R-:W-:Y:S01]  /*5710*/  FFMA.FTZ R41, R41, R60, R59 ;  /* 0x0000003c29297223 */ /* 0x000fe2000001003b */
[--C-:B------:R-:W-:Y:S01]  /*5720*/  SHF.R.U32.HI R59, RZ, 0x10, R49.reuse ;  /* 0x00000010ff3b7819 */ /* 0x100fe20000011631 */
[----:B------:R-:W-:Y:S01]  /*5730*/  HADD2.F32 R60, -RZ, R127.H1_H1 ;  /* 0x3000007fff3c7230 */ /* 0x000fe20000004100 */
[----:B------:R-:W-:Y:S01]  /*5740*/  SHF.R.U64 R49, R48, 0x10, R49 ;  /* 0x0000001030317819 */ /* 0x000fe20000001231 */
[----:B------:R-:W-:-:S02]  /*5750*/  HADD2.F32 R48, -RZ, R57.H1_H1 ;  /* 0x30000039ff307230 */ /* 0x000fc40000004100 */
[----:B------:R-:W-:Y:S02]  /*5760*/  HADD2.F32 R59, -RZ, R59.H0_H0 ;  /* 0x2000003bff3b7230 */ /* 0x000fe40000004100 */
[----:B------:R-:W-:Y:S02]  /*5770*/  HADD2.F32 R49, -RZ, R49.H0_H0 ;  /* 0x20000031ff317230 */ /* 0x000fe40000004100 */
[----:B------:R-:W-:Y:S02]  /*5780*/  HADD2.F32 R38, -RZ, R38.H0_H0 ;  /* 0x20000026ff267230 */ /* 0x000fe40000004100 */
[-C--:B------:R-:W-:Y:S01]  /*5790*/  FMUL.FTZ R57, R58, R59.reuse ;  /* 0x0000003b3a397220 */ /* 0x080fe20000410000 */
[----:B------:R-:W-:-:S03]  /*57a0*/  FMUL.FTZ R59, R48, R59 ;  /* 0x0000003b303b7220 */ /* 0x000fc60000410000 */
[-C--:B------:R-:W-:Y:S01]  /*57b0*/  FFMA.FTZ R48, R48, R37.reuse, -R57 ;  /* 0x0000002530307223 */ /* 0x080fe20000010839 */
[----:B------:R-:W-:Y:S02]  /*57c0*/  HADD2.F32 R57, -RZ, R55.H0_H0 ;  /* 0x20000037ff397230 */ /* 0x000fe40000004100 */
[----:B------:R-:W-:Y:S01]  /*57d0*/  FFMA.FTZ R37, R58, R37, R59 ;  /* 0x000000253a257223 */ /* 0x000fe2000001003b */
[----:B------:R-:W-:Y:S02]  /*57e0*/  HADD2.F32 R58, -RZ, R127.H0_H0 ;  /* 0x2000007fff3a7230 */ /* 0x000fe40000004100 */
[--C-:B------:R-:W-:Y:S02]  /*57f0*/  HADD2.F32 R59, -RZ, R43.reuse.H0_H0 ;  /* 0x2000002bff3b7230 */ /* 0x100fe40000004100 */
[----:B------:R-:W-:Y:S01]  /*5800*/  FMUL.FTZ R61, R57, R60 ;  /* 0x0000003c393d7220 */ /* 0x000fe20000410000 */
[----:B------:R-:W-:Y:S01]  /*5810*/  HADD2.F32 R43, -RZ, R43.H1_H1 ;  /* 0x3000002bff2b7230 */ /* 0x000fe20000004100 */
[----:B------:R-:W-:-:S02]  /*5820*/  F2FP.F16.F32.PACK_AB R48, R48, R53 ;  /* 0x000000353030723e */ /* 0x000fc400000000ff */
[C---:B------:R-:W-:Y:S01]  /*5830*/  FFMA.FTZ R61, R59.reuse, R58, -R61 ;  /* 0x0000003a3b3d7223 */ /* 0x040fe2000001083d */
[----:B------:R-:W-:Y:S01]  /*5840*/  FMUL.FTZ R59, R59, R60 ;  /* 0x0000003c3b3b7220 */ /* 0x000fe20000410000 */
[----:B------:R-:W-:Y:S01]  /*5850*/  F2FP.F16.F32.PACK_AB R37, R37, R41 ;  /* 0x000000292525723e */ /* 0x000fe200000000ff */
[----:B------:R-:W-:Y:S02]  /*5860*/  IMAD.MOV.U32 R41, RZ, RZ, R48 ;  /* 0x000000ffff297224 */ /* 0x000fe400078e0030 */
[----:B------:R-:W-:Y:S01]  /*5870*/  FFMA.FTZ R59, R57, R58, R59 ;  /* 0x0000003a393b7223 */ /* 0x000fe2000001003b */
[----:B------:R-:W-:Y:S01]  /*5880*/  SHF.R.U32.HI R57, RZ, 0x10, R39 ;  /* 0x00000010ff397819 */ /* 0x000fe20000011627 */
[----:B------:R-:W-:Y:S01]  /*5890*/  IMAD.MOV.U32 R53, RZ, RZ, R37 ;  /* 0x000000ffff357224 */ /* 0x000fe200078e0025 */
[--C-:B------:R-:W-:Y:S02]  /*58a0*/  SHF.R.U64 R39, R50, 0x10, R51.reuse ;  /* 0x0000001032277819 */ /* 0x100fe40000001233 */
[----:B------:R-:W-:Y:S01]  /*58b0*/  SHF.R.U32.HI R50, RZ, 0x10, R51 ;  /* 0x00000010ff327819 */ /* 0x000fe20000011633 */
[----:B------:R-:W-:-:S02]  /*58c0*/  HADD2.F32 R51, -RZ, R55.H1_H1 ;  /* 0x30000037ff337230 */ /* 0x000fc40000004100 */
[----:B------:R-:W-:Y:S02]  /*58d0*/  HADD2.F32 R57, -RZ, R57.H0_H0 ;  /* 0x20000039ff397230 */ /* 0x000fe40000004100 */
[----:B------:R-:W-:Y:S02]  /*58e0*/  HADD2.F32 R50, -RZ, R50.H0_H0 ;  /* 0x20000032ff327230 */ /* 0x000fe40000004100 */
[----:B------:R-:W-:-:S03]  /*58f0*/  HADD2.F32 R39, -RZ, R39.H0_H0 ;  /* 0x20000027ff277230 */ /* 0x000fc60000004100 */
[----:B------:R-:W-:-:S04]  /*5900*/  FMUL.FTZ R55, R51, R50 ;  /* 0x0000003233377220 */ /* 0x000fc80000410000 */
[CC--:B------:R-:W-:Y:S01]  /*5910*/  FFMA.FTZ R55, R43.reuse, R57.reuse, -R55 ;  /* 0x000000392b377223 */ /* 0x0c0fe20000010837 */
[----:B------:R-:W-:Y:S01]  /*5920*/  FMUL.FTZ R43, R43, R50 ;  /* 0x000000322b2b7220 */ /* 0x000fe20000410000 */
[--C-:B------:R-:W-:Y:S02]  /*5930*/  HADD2.F32 R50, -RZ, R52.reuse.H0_H0 ;  /* 0x20000034ff327230 */ /* 0x100fe40000004100 */
[----:B------:R-:W-:Y:S02]  /*5940*/  HADD2.F32 R52, -RZ, R52.H1_H1 ;  /* 0x30000034ff347230 */ /* 0x000fe40000004100 */
[----:B------:R-:W-:Y:S01]  /*5950*/  FFMA.FTZ R43, R51, R57, R43 ;  /* 0x00000039332b7223 */ /* 0x000fe2000001002b */
[----:B------:R-:W-:Y:S01]  /*5960*/  HADD2.F32 R57, -RZ, R126.H1_H1 ;  /* 0x3000007eff397230 */ /* 0x000fe20000004100 */
[----:B------:R-:W-:Y:S01]  /*5970*/  F2FP.F16.F32.PACK_AB R55, R55, R61 ;  /* 0x0000003d3737723e */ /* 0x000fe200000000ff */
[----:B------:R-:W-:Y:S02]  /*5980*/  HADD2.F32 R51, -RZ, R40.H0_H0 ;  /* 0x20000028ff337230 */ /* 0x000fe40000004100 */
[----:B------:R-:W-:-:S02]  /*5990*/  HADD2.F32 R126, -RZ, R126.H0_H0 ;  /* 0x2000007eff7e7230 */ /* 0x000fc40000004100 */
[CC--:B------:R-:W-:Y:S01]  /*59a0*/  FMUL.FTZ R58, R50.reuse, R57.reuse ;  /* 0x00000039323a7220 */ /* 0x0c0fe20000410000 */
[----:B------:R-:W-:Y:S02]  /*59b0*/  HADD2.F32 R40, -RZ, R40.H1_H1 ;  /* 0x30000028ff287230 */ /* 0x000fe40000004100 */
[----:B------:R-:W-:Y:S01]  /*59c0*/  FMUL.FTZ R57, R51, R57 ;  /* 0x0000003933397220 */ /* 0x000fe20000410000 */
[----:B------:R-:W-:Y:S01]  /*59d0*/  F2FP.F16.F32.PACK_AB R59, R43, R59 ;  /* 0x0000003b2b3b723e */ /* 0x000fe200000000ff */
[-C--:B------:R-:W-:Y:S01]  /*59e0*/  FFMA.FTZ R58, R51, R126.reuse, -R58 ;  /* 0x0000007e333a7223 */ /* 0x080fe2000001083a */
[--C-:B------:R-:W-:Y:S02]  /*59f0*/  HADD2.F32 R51, -RZ, R125.reuse.H0_H0 ;  /* 0x2000007dff337230 */ /* 0x100fe40000004100 */
[----:B------:R-:W-:Y:S01]  /*5a00*/  FFMA.FTZ R57, R50, R126, R57 ;  /* 0x0000007e32397223 */ /* 0x000fe20000010039 */
[-C--:B------:R-:W-:Y:S01]  /*5a10*/  FMUL.FTZ R50, R52, R49.reuse ;  /* 0x0000003134327220 */ /* 0x080fe20000410000 */
[----:B------:R-:W-:Y:S01]  /*5a20*/  FMUL.FTZ R49, R40, R49 ;  /* 0x0000003128317220 */ /* 0x000fe20000410000 */
[----:B------:R-:W-:-:S02]  /*5a30*/  HADD2.F32 R125, -RZ, R125.H1_H1 ;  /* 0x3000007dff7d7230 */ /* 0x000fc40000004100 */
[-C--:B------:R-:W-:Y:S01]  /*5a40*/  FFMA.FTZ R50, R40, R36.reuse, -R50 ;  /* 0x0000002428327223 */ /* 0x080fe20000010832 */
[----:B------:R-:W-:Y:S01]  /*5a50*/  FFMA.FTZ R49, R52, R36, R49 ;  /* 0x0000002434317223 */ /* 0x000fe20000010031 */
[----:B------:R-:W-:Y:S02]  /*5a60*/  HADD2.F32 R36, -RZ, R54.H0_H0 ;  /* 0x20000036ff247230 */ /* 0x000fe40000004100 */
[----:B------:R-:W-:Y:S02]  /*5a70*/  HADD2.F32 R40, -RZ, R42.H0_H0 ;  /* 0x2000002aff287230 */ /* 0x000fe40000004100 */
[----:B------:R-:W-:Y:S02]  /*5a80*/  HADD2.F32 R54, -RZ, R54.H1_H1 ;  /* 0x30000036ff367230 */ /* 0x000fe40000004100 */
[-C--:B------:R-:W-:Y:S01]  /*5a90*/  FMUL.FTZ R52, R36, R51.reuse ;  /* 0x0000003324347220 */ /* 0x080fe20000410000 */
[----:B------:R-:W-:Y:S02]  /*5aa0*/  HADD2.F32 R42, -RZ, R42.H1_H1 ;  /* 0x3000002aff2a7230 */ /* 0x000fe40000004100 */
[----:B------:R-:W-:Y:S01]  /*5ab0*/  FMUL.FTZ R51, R40, R51 ;  /* 0x0000003328337220 */ /* 0x000fe20000410000 */
[----:B------:R-:W-:-:S02]  /*5ac0*/  IMAD.MOV.U32 R43, RZ, RZ, R55 ;  /* 0x000000ffff2b7224 */ /* 0x000fc400078e0037 */
[-C--:B------:R-:W-:Y:S01]  /*5ad0*/  FFMA.FTZ R52, R40, R125.reuse, -R52 ;  /* 0x0000007d28347223 */ /* 0x080fe20000010834 */
[----:B------:R-:W-:Y:S01]  /*5ae0*/  F2FP.F16.F32.PACK_AB R40, R50, R58 ;  /* 0x0000003a3228723e */ /* 0x000fe200000000ff */
[----:B------:R-:W-:Y:S01]  /*5af0*/  FFMA.FTZ R51, R36, R125, R51 ;  /* 0x0000007d24337223 */ /* 0x000fe20000010033 */
[-C--:B------:R-:W-:Y:S01]  /*5b00*/  FMUL.FTZ R36, R54, R39.reuse ;  /* 0x0000002736247220 */ /* 0x080fe20000410000 */
[C---:B------:R-:W-:Y:S01]  /*5b10*/  FMUL.FTZ R39, R42.reuse, R39 ;  /* 0x000000272a277220 */ /* 0x040fe20000410000 */
[----:B------:R-:W-:Y:S02]  /*5b20*/  IMAD.MOV.U32 R55, RZ, RZ, R59 ;  /* 0x000000ffff377224 */ /* 0x000fe400078e003b */
[-C--:B------:R-:W-:Y:S01]  /*5b30*/  FFMA.FTZ R36, R42, R38.reuse, -R36 ;  /* 0x000000262a247223 */ /* 0x080fe20000010824 */
[----:B------:R-:W-:Y:S01]  /*5b40*/  FFMA.FTZ R39, R54, R38, R39 ;  /* 0x0000002636277223 */ /* 0x000fe20000010027 */
[----:B------:R-:W-:-:S03]  /*5b50*/  F2FP.F16.F32.PACK_AB R38, R49, R57 ;  /* 0x000000393126723e */ /* 0x000fc600000000ff */
[----:B------:R-:W-:Y:S02]  /*5b60*/  F2FP.F16.F32.PACK_AB R42, R36, R52 ;  /* 0x00000034242a723e */ /* 0x000fe400000000ff */
[----:B------:R-:W-:Y:S01]  /*5b70*/  F2FP.F16.F32.PACK_AB R54, R39, R51 ;  /* 0x000000332736723e */ /* 0x000fe200000000ff */
[----:B------:R-:W-:-:S07]  /*5b80*/  IMAD.MOV.U32 R52, RZ, RZ, R38 ;  /* 0x000000ffff347224 */ /* 0x000fce00078e0026 */
.L_x_460:
[----:B------:R-:W-:Y:S05]  /*5b90*/  BSYNC B2 ;  /* 0x0000000000027941 */ /* 0x000fea0003800000 */
.L_x_459:
        /* <DEDUP_REMOVED lines=12> */
.L_x_458:
[----:B------:R-:W-:Y:S05]  /*5c60*/  BSYNC B1 ;  /* 0x0000000000017941 */ /* 0x000fea0003800000 */
.L_x_457:
[----:B------:R-:W-:-:S13]  /*5c70*/  ISETP.NE.AND P4, PT, R13, RZ, PT ;  /* 0x000000ff0d00720c */ /* 0x000fda0003f85270 */
[----:B------:R-:W-:Y:S05]  /*5c80*/  @!P4 BRA `(.L_x_425) ;  /* 0x00000008008cc947 */ /* 0x000fea0003800000 */
[----:B---3--:R-:W3:Y:S04]  /*5c90*/  LDL R36, [R1+0x4c] ;  /* 0x00004c0001247983 */ /* 0x008ee80000100800 */
[----:B------:R-:W2:Y:S04]  /*5ca0*/  LDL R39, [R1+0x48] ;  /* 0x0000480001277983 */ /* 0x000ea80000100800 */
[----:B------:R-:W4:Y:S04]  /*5cb0*/  LDL R38, [R1+0x54] ;  /* 0x0000540001267983 */ /* 0x000f280000100800 */
[----:B------:R-:W5:Y:S01]  /*5cc0*/  LDL R37, [R1+0x50] ;  /* 0x0000500001257983 */ /* 0x000f620000100800 */
[----:B------:R-:W-:Y:S01]  /*5cd0*/  BSSY B1, `(.L_x_461) ;  /* 0x0000074000017945 */ /* 0x000fe20003800000 */
[----:B---3--:R-:W-:-:S02]  /*5ce0*/  LOP3.LUT P6, RZ, R36, 0x1, RZ, 0xc0, !PT ;  /* 0x0000000124ff7812 */ /* 0x008fc400078cc0ff */
[----:B------:R-:W-:Y:S01]  /*5cf0*/  IADD3 R36, P4, P5, R26, R92, R10 ;  /* 0x0000005c1a247210 */ /* 0x000fe20007d9e00a */
[----:B--2---:R-:W-:Y:S02]  /*5d00*/  IMAD.MOV.U32 R40, RZ, RZ, R39 ;  /* 0x000000ffff287224 */ /* 0x004fe400078e0027 */
[----:B----4-:R-:W-:Y:S01]  /*5d10*/  IMAD.MOV.U32 R39, RZ, RZ, R38 ;  /* 0x000000ffff277224 */ /* 0x010fe200078e0026 */
[----:B------:R-:W-:Y:S01]  /*5d20*/  SEL R114, R107, R114, !P6 ;  /* 0x000000726b727207 */ /* 0x000fe20007000000 */
[----:B-----5:R-:W-:Y:S01]  /*5d30*/  IMAD.MOV.U32 R38, RZ, RZ, R37 ;  /* 0x000000ffff267224 */ /* 0x020fe200078e0025 */
[----:B------:R-:W-:Y:S02]  /*5d40*/  IADD3.X R37, R3, R111, R98, P4, P5 ;  /* 0x0000006f03257210 */ /* 0x000fe400027ea462 */
[----:B------:R-:W-:-:S04]  /*5d50*/  LEA R48, P4, R36, R90, 0x1 ;  /* 0x0000005a24307211 */ /* 0x000fc800078808ff */
[----:B------:R-:W-:Y:S02]  /*5d60*/  LEA.HI.X R49, R36, R91, R37, 0x1, P4 ;  /* 0x0000005b24317211 */ /* 0x000fe400020f0c25 */
[----:B------:R-:W-:-:S04]  /*5d70*/  SHF.R.S32.HI R37, RZ, 0x1f, R114 ;  /* 0x0000001fff257819 */ /* 0x000fc80000011472 */
[----:B------:R-:W-:-:S04]  /*5d80*/  LEA.HI R37, R37, R114, RZ, 0x4 ;  /* 0x0000007225257211 */ /* 0x000fc800078f20ff */
[----:B------:R-:W-:-:S04]  /*5d90*/  SHF.R.S32.HI R36, RZ, 0x4, R37 ;  /* 0x00000004ff247819 */ /* 0x000fc80000011425 */
[----:B------:R-:W-:-:S04]  /*5da0*/  LEA.HI.SX32 R36, R9, R36, 0x1d ;  /* 0x0000002409247211 */ /* 0x000fc800078feaff */
[----:B------:R-:W-:Y:S01]  /*5db0*/  SHF.R.S32.HI R37, RZ, 0x1f, R36 ;  /* 0x0000001fff257819 */ /* 0x000fe20000011424 */
[----:B------:R-:W-:-:S03]  /*5dc0*/  IMAD.SHL.U32 R51, R36, 0x8, RZ ;  /* 0x0000000824337824 */ /* 0x000fc600078e00ff */
[----:B------:R-:W-:Y:S02]  /*5dd0*/  LEA.HI R37, R37, R36, RZ, 0x2 ;  /* 0x0000002425257211 */ /* 0x000fe400078f10ff */
[----:B------:R-:W-:Y:S02]  /*5de0*/  LOP3.LUT R36, R40, 0x18, R51, 0xf8, !PT ;  /* 0x0000001828247812 */ /* 0x000fe400078ef833 */
[----:B------:R-:W-:Y:S02]  /*5df0*/  SHF.R.S32.HI R37, RZ, 0x2, R37 ;  /* 0x00000002ff257819 */ /* 0x000fe40000011425 */
[----:B------:R-:W-:-:S03]  /*5e00*/  LOP3.LUT R36, R36, R38, RZ, 0x3c, !PT ;  /* 0x0000002624247212 */ /* 0x000fc600078e3cff */
[----:B------:R-:W-:-:S04]  /*5e10*/  IMAD R37, R37, 0x1200, R39 ;  /* 0x0000120025257824 */ /* 0x000fc800078e0227 */
[----:B------:R-:W-:Y:S02]  /*5e20*/  IMAD.IADD R36, R37, 0x1, R36 ;  /* 0x0000000125247824 */ /* 0x000fe400078e0224 */
[C---:B------:R-:W-:Y:S02]  /*5e30*/  IMAD R37, R17.reuse, 0x3600, R101 ;  /* 0x0000360011257824 */ /* 0x040fe400078e0265 */
[----:B------:R-:W-:Y:S02]  /*5e40*/  IMAD R39, R17, 0x3600, R36 ;  /* 0x0000360011277824 */ /* 0x000fe400078e0224 */
[--C-:B------:R-:W-:Y:S02]  /*5e50*/  IMAD R37, R37, 0x2, R16.reuse ;  /* 0x0000000225257824 */ /* 0x100fe400078e0210 */
[----:B------:R-:W-:-:S04]  /*5e60*/  IMAD R40, R39, 0x2, R16 ;  /* 0x0000000227287824 */ /* 0x000fc800078e0210 */
[----:B------:R-:W1:Y:S04]  /*5e70*/  LDS.128 R36, [R37+0x16a00] ;  /* 0x016a000025247984 */ /* 0x000e680000000c00 */
[----:B------:R-:W2:Y:S01]  /*5e80*/  LDS.128 R40, [R40+0x16a00] ;  /* 0x016a000028287984 */ /* 0x000ea20000000c00 */
[----:B------:R-:W-:-:S13]  /*5e90*/  ISETP.GE.AND P4, PT, R4, R106, PT ;  /* 0x0000006a0400720c */ /* 0x000fda0003f86270 */
[----:B------:R-:W-:Y:S05]  /*5ea0*/  @P4 BRA `(.L_x_462) ;  /* 0x0000000400584947 */ /* 0x000fea0003800000 */
[----:B------:R-:W-:Y:S01]  /*5eb0*/  HADD2.F32 R55, -RZ, R124.H1_H1 ;  /* 0x3000007cff377230 */ /* 0x000fe20000004100 */
[----:B------:R-:W-:Y:S01]  /*5ec0*/  SHF.R.U32.HI R56, RZ, 0x10, R45 ;  /* 0x00000010ff387819 */ /* 0x000fe2000001162d */
[----:B--2---:R-:W-:Y:S01]  /*5ed0*/  HADD2.F32 R50, -RZ, R41.H0_H0 ;  /* 0x20000029ff327230 */ /* 0x004fe20000004100 */
[----:B------:R-:W-:Y:S01]  /*5ee0*/  SHF.R.U32.HI R54, RZ, 0x10, R33 ;  /* 0x00000010ff367819 */ /* 0x000fe20000011621 */
[----:B-1----:R-:W-:Y:S01]  /*5ef0*/  HADD2.F32 R52, -RZ, R37.H0_H0 ;  /* 0x20000025ff347230 */ /* 0x002fe20000004100 */
[----:B------:R-:W-:Y:S01]  /*5f00*/  SHF.R.U64 R44, R44, 0x10, R45 ;  /* 0x000000102c2c7819 */ /* 0x000fe2000000122d */
[----:B------:R-:W-:Y:S02]  /*5f10*/  HADD2.F32 R53, -RZ, R122.H1_H1 ;  /* 0x3000007aff357230 */ /* 0x000fe40000004100 */
[-C--:B------:R-:W-:Y:S01]  /*5f20*/  FMUL.FTZ R57, R50, R55.reuse ;  /* 0x0000003732397220 */ /* 0x080fe20000410000 */
[----:B------:R-:W-:Y:S02]  /*5f30*/  HADD2.F32 R56, -RZ, R56.H0_H0 ;  /* 0x20000038ff387230 */ /* 0x000fe40000004100 */
[----:B------:R-:W-:Y:S01]  /*5f40*/  FMUL.FTZ R55, R52, R55 ;  /* 0x0000003734377220 */ /* 0x000fe20000410000 */
[----:B------:R-:W-:-:S02]  /*5f50*/  HADD2.F32 R54, -RZ, R54.H0_H0 ;  /* 0x20000036ff367230 */ /* 0x000fc40000004100 */
[-C--:B------:R-:W-:Y:S01]  /*5f60*/  FFMA.FTZ R52, R52, R53.reuse, -R57 ;  /* 0x0000003534347223 */ /* 0x080fe20000010839 */
[----:B------:R-:W-:Y:S01]  /*5f70*/  SHF.R.U64 R45, R32, 0x10, R33 ;  /* 0x00000010202d7819 */ /* 0x000fe20000001221 */
[----:B------:R-:W-:Y:S01]  /*5f80*/  FFMA.FTZ R50, R50, R53, R55 ;  /* 0x0000003532327223 */ /* 0x000fe20000010037 */
[----:B------:R-:W-:Y:S01]  /*5f90*/  HADD2.F32 R53, -RZ, R41.H1_H1 ;  /* 0x30000029ff357230 */ /* 0x000fe20000004100 */
[----:B------:R-:W-:Y:S01]  /*5fa0*/  SHF.R.U64 R34, R34, 0x10, R35 ;  /* 0x0000001022227819 */ /* 0x000fe20000001223 */
[----:B------:R-:W-:Y:S01]  /*5fb0*/  HADD2.F32 R41, -RZ, R37.H1_H1 ;  /* 0x30000025ff297230 */ /* 0x000fe20000004100 */
[----:B------:R-:W-:Y:S01]  /*5fc0*/  SHF.R.U64 R46, R46, 0x10, R47 ;  /* 0x000000102e2e7819 */ /* 0x000fe2000000122f */
[----:B------:R-:W-:Y:S02]  /*5fd0*/  HADD2.F32 R55, -RZ, R123.H1_H1 ;  /* 0x3000007bff377230 */ /* 0x000fe40000004100 */
[----:B------:R-:W-:Y:S01]  /*5fe0*/  FMUL.FTZ R58, R53, R56 ;  /* 0x00000038353a7220 */ /* 0x000fe20000410000 */
[----:B------:R-:W-:-:S02]  /*5ff0*/  HADD2.F32 R33, -RZ, R44.H0_H0 ;  /* 0x2000002cff217230 */ /* 0x000fc40000004100 */
[C---:B------:R-:W-:Y:S01]  /*6000*/  FMUL.FTZ R56, R41.reuse, R56 ;  /* 0x0000003829387220 */ /* 0x040fe20000410000 */
[----:B------:R-:W-:Y:S02]  /*6010*/  HADD2.F32 R32, -RZ, R36.H1_H1 ;  /* 0x30000024ff207230 */ /* 0x000fe40000004100 */
[-C--:B------:R-:W-:Y:S01]  /*6020*/  FFMA.FTZ R41, R41, R54.reuse, -R58 ;  /* 0x0000003629297223 */ /* 0x080fe2000001083a */
[----:B------:R-:W-:Y:S02]  /*6030*/  HADD2.F32 R124, -RZ, R124.H0_H0 ;  /* 0x2000007cff7c7230 */ /* 0x000fe40000004100 */
[----:B------:R-:W-:Y:S01]  /*6040*/  FFMA.FTZ R37, R53, R54, R56 ;  /* 0x0000003635257223 */ /* 0x000fe20000010038 */
[----:B------:R-:W-:Y:S02]  /*6050*/  HADD2.F32 R54, -RZ, R39.H0_H0 ;  /* 0x20000027ff367230 */ /* 0x000fe40000004100 */
[----:B------:R-:W-:Y:S01]  /*6060*/  HADD2.F32 R53, -RZ, R43.H0_H0 ;  /* 0x2000002bff357230 */ /* 0x000fe20000004100 */
[----:B------:R-:W-:Y:S01]  /*6070*/  F2FP.F16.F32.PACK_AB R41, R41, R52 ;  /* 0x000000342929723e */ /* 0x000fe200000000ff */
[----:B------:R-:W-:-:S02]  /*6080*/  HADD2.F32 R56, -RZ, R121.H1_H1 ;  /* 0x30000079ff387230 */ /* 0x000fc40000004100 */
[CC--:B------:R-:W-:Y:S01]  /*6090*/  FMUL.FTZ R58, R54.reuse, R55.reuse ;  /* 0x00000037363a7220 */ /* 0x0c0fe20000410000 */
[----:B------:R-:W-:Y:S02]  /*60a0*/  HADD2.F32 R43, -RZ, R43.H1_H1 ;  /* 0x3000002bff2b7230 */ /* 0x000fe40000004100 */
[C---:B------:R-:W-:Y:S01]  /*60b0*/  FMUL.FTZ R57, R53.reuse, R55 ;  /* 0x0000003735397220 */ /* 0x040fe20000410000 */
[----:B------:R-:W-:Y:S01]  /*60c0*/  SHF.R.U32.HI R55, RZ, 0x10, R35 ;  /* 0x00000010ff377819 */ /* 0x000fe20000011623 */
[-C--:B------:R-:W-:Y:S01]  /*60d0*/  FFMA.FTZ R58, R53, R56.reuse, R58 ;  /* 0x00000038353a7223 */ /* 0x080fe2000001003a */
[----:B------:R-:W-:Y:S01]  /*60e0*/  SHF.R.U32.HI R53, RZ, 0x10, R47 ;  /* 0x00000010ff357819 */ /* 0x000fe2000001162f */
[----:B------:R-:W-:Y:S01]  /*60f0*/  FFMA.FTZ R57, R54, R56, -R57 ;  /* 0x0000003836397223 */ /* 0x000fe20000010839 */
[----:B------:R-:W-:Y:S02]  /*6100*/  HADD2.F32 R54, -RZ, R39.H1_H1 ;  /* 0x30000027ff367230 */ /* 0x000fe40000004100 */
[----:B------:R-:W-:Y:S01]  /*6110*/  FMUL.FTZ R47, R32, R33 ;  /* 0x00000021202f7220 */ /* 0x000fe20000410000 */
[----:B------:R-:W-:Y:S01]  /*6120*/  HADD2.F32 R39, -RZ, R55.H0_H0 ;  /* 0x20000037ff277230 */ /* 0x000fe20000004100 */
[----:B------:R-:W-:Y:S01]  /*6130*/  F2FP.F16.F32.PACK_AB R50, R37, R50 ;  /* 0x000000322532723e */ /* 0x000fe200000000ff */
[----:B------:R-:W-:-:S02]  /*6140*/  HADD2.F32 R53, -RZ, R53.H0_H0 ;  /* 0x20000035ff357230 */ /* 0x000fc40000004100 */
[----:B------:R-:W-:Y:S02]  /*6150*/  HADD2.F32 R35, -RZ, R45.H0_H0 ;  /* 0x2000002dff237230 */ /* 0x000fe40000004100 */
[----:B------:R-:W-:Y:S02]  /*6160*/  HADD2.F32 R44, -RZ, R123.H0_H0 ;  /* 0x2000007bff2c7230 */ /* 0x000fe40000004100 */
[CC--:B------:R-:W-:Y:S01]  /*6170*/  FMUL.FTZ R55, R43.reuse, R53.reuse ;  /* 0x000000352b377220 */ /* 0x0c0fe20000410000 */
[C---:B------:R-:W-:Y:S01]  /*6180*/  FMUL.FTZ R56, R54.reuse, R53 ;  /* 0x0000003536387220 */ /* 0x040fe20000410000 */
[--C-:B------:R-:W-:Y:S02]  /*6190*/  HADD2.F32 R53, -RZ, R40.reuse.H0_H0 ;  /* 0x20000028ff357230 */ /* 0x100fe40000004100 */
[----:B------:R-:W-:Y:S02]  /*61a0*/  HADD2.F32 R40, -RZ, R40.H1_H1 ;  /* 0x30000028ff287230 */ /* 0x000fe40000004100 */
[-C--:B------:R-:W-:Y:S01]  /*61b0*/  FFMA.FTZ R54, R54, R39.reuse, -R55 ;  /* 0x0000002736367223 */ /* 0x080fe20000010837 */
[----:B------:R-:W-:Y:S01]  /*61c0*/  FFMA.FTZ R39, R43, R39, R56 ;  /* 0x000000272b277223 */ /* 0x000fe20000010038 */
[----:B------:R-:W-:-:S02]  /*61d0*/  HADD2.F32 R43, -RZ, R36.H0_H0 ;  /* 0x20000024ff2b7230 */ /* 0x000fc40000004100 */
[-C--:B------:R-:W-:Y:S01]  /*61e0*/  FMUL.FTZ R56, R53, R124.reuse ;  /* 0x0000007c35387220 */ /* 0x080fe20000410000 */
[C---:B------:R-:W-:Y:S01]  /*61f0*/  FMUL.FTZ R45, R40.reuse, R33 ;  /* 0x00000021282d7220 */ /* 0x040fe20000410000 */
[----:B------:R-:W-:Y:S02]  /*6200*/  HADD2.F32 R33, -RZ, R42.H0_H0 ;  /* 0x2000002aff217230 */ /* 0x000fe40000004100 */
[-C--:B------:R-:W-:Y:S01]  /*6210*/  FFMA.FTZ R36, R40, R35.reuse, R47 ;  /* 0x0000002328247223 */ /* 0x080fe2000001002f */
[----:B------:R-:W-:Y:S02]  /*6220*/  HADD2.F32 R122, -RZ, R122.H0_H0 ;  /* 0x2000007aff7a7230 */ /* 0x000fe40000004100 */
[----:B------:R-:W-:Y:S01]  /*6230*/  FFMA.FTZ R32, R32, R35, -R45 ;  /* 0x0000002320207223 */ /* 0x000fe2000001082d */
[----:B------:R-:W-:Y:S02]  /*6240*/  HADD2.F32 R35, -RZ, R38.H0_H0 ;  /* 0x20000026ff237230 */ /* 0x000fe40000004100 */
[----:B------:R-:W-:Y:S01]  /*6250*/  FMUL.FTZ R124, R43, R124 ;  /* 0x0000007c2b7c7220 */ /* 0x000fe20000410000 */
[----:B------:R-:W-:-:S02]  /*6260*/  HADD2.F32 R47, -RZ, R46.H0_H0 ;  /* 0x2000002eff2f7230 */ /* 0x000fc40000004100 */
[----:B------:R-:W-:Y:S01]  /*6270*/  FMUL.FTZ R46, R33, R44 ;  /* 0x0000002c212e7220 */ /* 0x000fe20000410000 */
[----:B------:R-:W-:Y:S02]  /*6280*/  HADD2.F32 R42, -RZ, R42.H1_H1 ;  /* 0x3000002aff2a7230 */ /* 0x000fe40000004100 */
[----:B------:R-:W-:Y:S01]  /*6290*/  FFMA.FTZ R43, R43, R122, -R56 ;  /* 0x0000007a2b2b7223 */ /* 0x000fe20000010838 */
[----:B------:R-:W-:Y:S02]  /*62a0*/  HADD2.F32 R38, -RZ, R38.H1_H1 ;  /* 0x30000026ff267230 */ /* 0x000fe40000004100 */
[----:B------:R-:W-:Y:S01]  /*62b0*/  FMUL.FTZ R44, R35, R44 ;  /* 0x0000002c232c7220 */ /* 0x000fe20000410000 */
[----:B------:R-:W-:Y:S02]  /*62c0*/  HADD2.F32 R40, -RZ, R121.H0_H0 ;  /* 0x20000079ff287230 */ /* 0x000fe40000004100 */
[----:B------:R-:W-:Y:S01]  /*62d0*/  FFMA.FTZ R53, R53, R122, R124 ;  /* 0x0000007a35357223 */ /* 0x000fe2000001007c */
[----:B------:R-:W-:-:S02]  /*62e0*/  HADD2.F32 R45, -RZ, R34.H0_H0 ;  /* 0x20000022ff2d7230 */ /* 0x000fc40000004100 */
[-C--:B------:R-:W-:Y:S01]  /*62f0*/  FMUL.FTZ R55, R42, R47.reuse ;  /* 0x0000002f2a377220 */ /* 0x080fe20000410000 */
[----:B------:R-:W-:Y:S01]  /*6300*/  FMUL.FTZ R47, R38, R47 ;  /* 0x0000002f262f7220 */ /* 0x000fe20000410000 */
[-C--:B------:R-:W-:Y:S01]  /*6310*/  FFMA.FTZ R35, R35, R40.reuse, -R46 ;  /* 0x0000002823237223 */ /* 0x080fe2000001082e */
[----:B------:R-:W-:Y:S01]  /*6320*/  FFMA.FTZ R44, R33, R40, R44 ;  /* 0x00000028212c7223 */ /* 0x000fe2000001002c */
[----:B------:R-:W-:Y:S01]  /*6330*/  F2FP.F16.F32.PACK_AB R40, R32, R43 ;  /* 0x0000002b2028723e */ /* 0x000fe200000000ff */
[-C--:B------:R-:W-:Y:S01]  /*6340*/  FFMA.FTZ R38, R38, R45.reuse, -R55 ;  /* 0x0000002d26267223 */ /* 0x080fe20000010837 */
[----:B------:R-:W-:Y:S01]  /*6350*/  FFMA.FTZ R47, R42, R45, R47 ;  /* 0x0000002d2a2f7223 */ /* 0x000fe2000001002f */
[----:B------:R-:W-:Y:S01]  /*6360*/  F2FP.F16.F32.PACK_AB R54, R54, R57 ;  /* 0x000000393636723e */ /* 0x000fe200000000ff */
[----:B------:R-:W-:Y:S01]  /*6370*/  IMAD.MOV.U32 R37, RZ, RZ, R41 ;  /* 0x000000ffff257224 */ /* 0x000fe200078e0029 */
[----:B------:R-:W-:Y:S01]  /*6380*/  F2FP.F16.F32.PACK_AB R58, R39, R58 ;  /* 0x0000003a273a723e */ /* 0x000fe200000000ff */
[----:B------:R-:W-:Y:S01]  /*6390*/  IMAD.MOV.U32 R41, RZ, RZ, R50 ;  /* 0x000000ffff297224 */ /* 0x000fe200078e0032 */
[----:B------:R-:W-:Y:S01]  /*63a0*/  F2FP.F16.F32.PACK_AB R53, R36, R53 ;  /* 0x000000352435723e */ /* 0x000fe200000000ff */
[----:B------:R-:W-:Y:S01]  /*63b0*/  IMAD.MOV.U32 R36, RZ, RZ, R40 ;  /* 0x000000ffff247224 */ /* 0x000fe200078e0028 */
[----:B------:R-:W-:Y:S01]  /*63c0*/  F2FP.F16.F32.PACK_AB R38, R38, R35 ;  /* 0x000000232626723e */ /* 0x000fe200000000ff */
[----:B------:R-:W-:Y:S01]  /*63d0*/  IMAD.MOV.U32 R39, RZ, RZ, R54 ;  /* 0x000000ffff277224 */ /* 0x000fe200078e0036 */
[----:B------:R-:W-:Y:S01]  /*63e0*/  F2FP.F16.F32.PACK_AB R42, R47, R44 ;  /* 0x0000002c2f2a723e */ /* 0x000fe200000000ff */
[----:B------:R-:W-:-:S02]  /*63f0*/  IMAD.MOV.U32 R40, RZ, RZ, R53 ;  /* 0x000000ffff287224 */ /* 0x000fc400078e0035 */
[----:B------:R-:W-:-:S07]  /*6400*/  IMAD.MOV.U32 R43, RZ, RZ, R58 ;  /* 0x000000ffff2b7224 */ /* 0x000fce00078e003a */
.L_x_462:
[----:B------:R-:W-:Y:S05]  /*6410*/  BSYNC B1 ;  /* 0x0000000000017941 */ /* 0x000fea0003800000 */
.L_x_461:
[----:B-1----:R4:W-:Y:S01]  /*6420*/  STG.E.128 desc[UR60][R48.64], R36 ;  /* 0x0000002430007986 */ /* 0x0029e2000c101d3c */
[----:B------:R-:W-:-:S13]  /*6430*/  ISETP.GE.AND P4, PT, R51, R110, PT ;  /* 0x0000006e3300720c */ /* 0x000fda0003f86270 */
[----:B------:R-:W-:Y:S05]  /*6440*/  @P4 BRA `(.L_x_425) ;  /* 0x00000000009c4947 */ /* 0x000fea0003800000 */
[--C-:B------:R-:W-:Y:S02]  /*6450*/  SHF.R.S32.HI R32, RZ, 0x1f, R51.reuse ;  /* 0x0000001fff207819 */ /* 0x100fe40000011433 */
[----:B------:R-:W-:-:S04]  /*6460*/  IADD3 R51, P4, P5, R26, R92, R51 ;  /* 0x0000005c1a337210 */ /* 0x000fc80007d9e033 */
[----:B------:R-:W-:Y:S02]  /*6470*/  IADD3.X R32, R3, R111, R32, P4, P5 ;  /* 0x0000006f03207210 */ /* 0x000fe400027ea420 */
[----:B------:R-:W-:-:S04]  /*6480*/  LEA R90, P4, R51, R90, 0x1 ;  /* 0x0000005a335a7211 */ /* 0x000fc800078808ff */
[----:B------:R-:W-:-:S05]  /*6490*/  LEA.HI.X R91, R51, R91, R32, 0x1, P4 ;  /* 0x0000005b335b7211 */ /* 0x000fca00020f0c20 */
[----:B--2---:R1:W-:Y:S01]  /*64a0*/  STG.E.128 desc[UR60][R90.64], R40 ;  /* 0x000000285a007986 */ /* 0x0043e2000c101d3c */
[----:B------:R-:W-:Y:S05]  /*64b0*/  BRA `(.L_x_425) ;  /* 0x0000000000807947 */ /* 0x000fea0003800000 */
.L_x_418:
[----:B------:R-:W2:Y:S02]  /*64c0*/  LDL R32, [R1+0x3c] ;  /* 0x00003c0001207983 */ /* 0x000ea40000100800 */
[----:B--2---:R-:W-:-:S13]  /*64d0*/  ISETP.NE.AND P3, PT, R32, 0x3, PT ;  /* 0x000000032000780c */ /* 0x004fda0003f65270 */
[----:B------:R-:W-:Y:S05]  /*64e0*/  @!P3 BRA `(.L_x_463) ;  /* 0x000000000004b947 */ /* 0x000fea0003800000 */
[----:B------:R-:W-:Y:S01]  /*64f0*/  BPT.TRAP 0x1 ;  /* 0x000000040000795c */ /* 0x000fe20000300000 */
.L_x_463:
[----:B------:R-:W-:Y:S01]  /*6500*/  IMAD R21, R17, 0x8, R16 ;  /* 0x0000000811157824 */ /* 0x000fe200078e0210 */
[----:B------:R-:W-:Y:S01]  /*6510*/  SHF.L.U32 R87, R153, 0x1f, RZ ;  /* 0x0000001f99577819 */ /* 0x000fe200000006ff */
[----:B------:R-:W-:Y:S01]  /*6520*/  IMAD R86, R22, -0x90, R2 ;  /* 0xffffff7016567824 */ /* 0x000fe200078e0202 */
[----:B------:R-:W-:Y:S02]  /*6530*/  BSSY B1, `(.L_x_464) ;  /* 0x0000004000017945 */ /* 0x000fe40003800000 */
[----:B------:R-:W0:Y:S02]  /*6540*/  SYNCS.PHASECHK.TRANS64.TRYWAIT P4, [R21+URZ+0x31c90], R87 ;  /* 0x031c9057150075a7 */ /* 0x000e24000808017f */
[----:B------:R-:W-:Y:S01]  /*6550*/  VIMNMX R86, R86, 0x90, PT ;  /* 0x0000009056567848 */ /* 0x000fe20003fe0100 */
[----:B0-----:R-:W-:Y:S06]  /*6560*/  @!P4 BRA `(.L_x_465) ;  /* 0x000001700074c947 */ /* 0x001fec0003800000 */
.L_x_711:
[----:B------:R-:W-:Y:S05]  /*6570*/  BSYNC B1 ;  /* 0x0000000000017941 */ /* 0x000fea0003800000 */
.L_x_464:
[----:B------:R-:W-:-:S13]  /*6580*/  ISETP.GE.AND P4, PT, R19, R86, PT ;  /* 0x000000561300720c */ /* 0x000fda0003f86270 */
[----:B------:R-:W-:Y:S05]  /*6590*/  @P4 BRA `(.L_x_425) ;  /* 0x0000000000484947 */ /* 0x000fea0003800000 */
[----:B------:R-:W-:-:S13]  /*65a0*/  ISETP.NE.AND P4, PT, R11, RZ, PT ;  /* 0x000000ff0b00720c */ /* 0x000fda0003f85270 */
[----:B------:R-:W1:Y:S04]  /*65b0*/  @P4 LDS.128 R32, [R81+0x16800] ;  /* 0x0168000051204984 */ /* 0x000e680000000c00 */
[----:B-1----:R-:W-:Y:S01]  /*65c0*/  @P4 STG.E.128 desc[UR60][R36.64], R32 ;  /* 0x0000002024004986 */ /* 0x002fe2000c101d3c */
        /* <DEDUP_REMOVED lines=14> */
[----:B-1----:R1:W-:Y:S02]  /*66b0*/  @P4 STG.E.128 desc[UR60][R36.64+0xa0], R32 ;  /* 0x0000a02024004986 */ /* 0x0023e4000c101d3c */
.L_x_425:
[----:B------:R-:W-:Y:S05]  /*66c0*/  BSYNC B0 ;  /* 0x0000000000007941 */ /* 0x000fea0003800000 */
.L_x_417:
[----:B-1234-:R-:W1:Y:S01]  /*66d0*/  S2R R32, SR_TID.X ;  /* 0x0000000000207919 */ /* 0x01ee620000002100 */
[----:B------:R-:W-:Y:S01]  /*66e0*/  @!PT LDS RZ, [RZ] ;  /* 0x00000000fffff984 */ /* 0x000fe20000000800 */
[----:B------:R-:W-:Y:S01]  /*66f0*/  @!PT LDS RZ, [RZ] ;  /* 0x00000000fffff984 */ /* 0x000fe20000000800 */
[----:B------:R-:W-:Y:S01]  /*6700*/  @!PT LDS RZ, [RZ] ;  /* 0x00000000fffff984 */ /* 0x000fe20000000800 */
[----:B------:R-:W-:Y:S01]  /*6710*/  @!PT LDS RZ, [RZ] ;  /* 0x00000000fffff984 */ /* 0x000fe20000000800 */
[----:B------:R2:W-:Y:S06]  /*6720*/  MEMBAR.ALL.CTA ;  /* 0x0000000000007992 */ /* 0x0005ec0000008000 */
[----:B--2---:R-:W2:Y:S01]  /*6730*/  FENCE.VIEW.ASYNC.S ;  /* 0x00000000000073c6 */ /* 0x004ea20000000000 */
[----:B------:R-:W-:Y:S05]  /*6740*/  WARPSYNC.ALL ;  /* 0x0000000000007948 */ /* 0x000fea0003800000 */
[----:B------:R-:W-:Y:S01]  /*6750*/  BSSY B0, `(.L_x_466) ;  /* 0x0000009000007945 */ /* 0x000fe20003800000 */
[----:B-1----:R-:W-:Y:S01]  /*6760*/  LOP3.LUT R32, R32, 0x7f, RZ, 0xc0, !PT ;  /* 0x0000007f20207812 */ /* 0x002fe200078ec0ff */
[----:B--2---:R1:W-:Y:S03]  /*6770*/  BAR.SYNC.DEFER_BLOCKING R112, 0x80 ;  /* 0x000200700000751d */ /* 0x0043e60000010000 */
[----:B------:R-:W-:-:S13]  /*6780*/  ISETP.NE.AND P4, PT, R32, RZ, PT ;  /* 0x000000ff2000720c */ /* 0x000fda0003f85270 */
[----:B------:R-:W-:-:S05]  /*6790*/  @!P4 VIADD R32, R21, 0x31ca0 ;  /* 0x00031ca01520c836 */ /* 0x000fca0000000000 */
[----:B------:R-:W-:-:S04]  /*67a0*/  @!P4 PRMT R32, RZ, 0x654, R32 ;  /* 0x00000654ff20c816 */ /* 0x000fc80000000020 */
[----:B------:R1:W-:Y:S01]  /*67b0*/  @!P4 SYNCS.ARRIVE.TRANS64.RED.A1T0 RZ, [R32+URZ], RZ ;  /* 0x000000ff20ffc9a7 */ /* 0x0003e2000810043f */
[----:B------:R-:W-:Y:S05]  /*67c0*/  @!P3 BRA `(.L_x_467) ;  /* 0x000000000004b947 */ /* 0x000fea0003800000 */
[----:B------:R-:W-:Y:S01]  /*67d0*/  BPT.TRAP 0x1 ;  /* 0x000000040000795c */ /* 0x000fe20000300000 */
.L_x_467:
[----:B------:R-:W-:Y:S05]  /*67e0*/  BSYNC B0 ;  /* 0x0000000000007941 */ /* 0x000fea0003800000 */
.L_x_466:
[----:B------:R-:W2:Y:S01]  /*67f0*/  SYNCS.PHASECHK.TRANS64.TRYWAIT P3, [R21+URZ+0x31cb0], R87 ;  /* 0x031cb057150075a7 */ /* 0x000ea2000806017f */
[----:B------:R-:W-:Y:S04]  /*6800*/  BSSY B0, `(.L_x_468) ;  /* 0x0000002000007945 */ /* 0x000fe80003800000 */
[----:B--2---:R-:W-:Y:S05]  /*6810*/  @!P3 BRA `(.L_x_469) ;  /* 0x0000016c00dcb947 */ /* 0x004fea0003800000 */
.L_x_712:
[----:B------:R-:W-:Y:S05]  /*6820*/  BSYNC B0 ;  /* 0x0000000000007941 */ /* 0x000fea0003800000 */
.L_x_468:
[----:B------:R-:W-:Y:S01]  /*6830*/  ISETP.GE.AND P3, PT, R19, R86, PT ;  /* 0x000000561300720c */ /* 0x000fe20003f66270 */
[----:B------:R-:W-:-:S12]  /*6840*/  BSSY B0, `(.L_x_470) ;  /* 0x0000020000007945 */ /* 0x000fd80003800000 */
[----:B------:R-:W-:Y:S05]  /*6850*/  @P3 BRA `(.L_x_471) ;  /* 0x0000000000783947 */ /* 0x000fea0003800000 */
[----:B------:R-:W-:Y:S01]  /*6860*/  IMAD.WIDE R34, R22, 0x90, R76 ;  /* 0x0000009016227825 */ /* 0x000fe200078e024c */
[----:B------:R-:W-:-:S03]  /*6870*/  ULDC.64 UR4, c[0x0][0x328] ;  /* 0x0000ca0000047ab9 */ /* 0x000fc60000000a00 */
[----:B------:R-:W-:Y:S02]  /*6880*/  IMAD R35, R35, UR4, RZ ;  /* 0x0000000423237c24 */ /* 0x000fe4000f8e02ff */
[----:B-1----:R-:W-:Y:S02]  /*6890*/  IMAD.MOV.U32 R32, RZ, RZ, R28 ;  /* 0x000000ffff207224 */ /* 0x002fe400078e001c */
[----:B------:R-:W-:Y:S02]  /*68a0*/  IMAD.MOV.U32 R33, RZ, RZ, R88 ;  /* 0x000000ffff217224 */ /* 0x000fe400078e0058 */
[C---:B------:R-:W-:Y:S02]  /*68b0*/  IMAD R35, R34.reuse, UR5, R35 ;  /* 0x0000000522237c24 */ /* 0x040fe4000f8e0223 */
[----:B------:R-:W-:Y:S01]  /*68c0*/  IMAD.WIDE.U32 R32, R34, UR4, R32 ;  /* 0x0000000422207c25 */ /* 0x000fe2000f8e0020 */
[----:B------:R-:W-:-:S03]  /*68d0*/  ULDC.64 UR4, c[0x0][0x318] ;  /* 0x0000c60000047ab9 */ /* 0x000fc60000000a00 */
[----:B------:R-:W-:Y:S01]  /*68e0*/  IMAD.IADD R33, R33, 0x1, R35 ;  /* 0x0000000121217824 */ /* 0x000fe200078e0223 */
[----:B------:R-:W-:Y:S01]  /*68f0*/  LEA R36, P3, R32, UR4, 0x1 ;  /* 0x0000000420247c11 */ /* 0x000fe2000f8608ff */
[----:B------:R-:W-:-:S03]  /*6900*/  ULDC UR4, c[0x0][0x2f4] ;  /* 0x0000bd0000047ab9 */ /* 0x000fc60000000800 */
[----:B------:R-:W-:Y:S02]  /*6910*/  LEA.HI.X R37, R32, UR5, R33, 0x1, P3 ;  /* 0x0000000520257c11 */ /* 0x000fe400098f0c21 */
[----:B------:R-:W-:-:S13]  /*6920*/  ISETP.GE.AND P3, PT, R144, UR4, PT ;  /* 0x0000000490007c0c */ /* 0x000fda000bf66270 */
[----:B------:R-:W1:Y:S04]  /*6930*/  @!P3 LDS.128 R32, [R81] ;  /* 0x000000005120b984 */ /* 0x000e680000000c00 */
[----:B-1----:R-:W-:Y:S01]  /*6940*/  @!P3 STG.E.128 desc[UR60][R36.64], R32 ;  /* 0x000000202400b986 */ /* 0x002fe2000c101d3c */
[----:B------:R-:W-:-:S13]  /*6950*/  ISETP.GE.AND P3, PT, R4, UR4, PT ;  /* 0x0000000404007c0c */ /* 0x000fda000bf66270 */
[----:B------:R-:W1:Y:S04]  /*6960*/  @!P3 LDS.128 R32, [R81+0x2400] ;  /* 0x002400005120b984 */ /* 0x000e680000000c00 */
[----:B-1----:R-:W-:Y:S01]  /*6970*/  @!P3 STG.E.128 desc[UR60][R36.64+0x40], R32 ;  /* 0x000040202400b986 */ /* 0x002fe2000c101d3c */
[----:B------:R-:W-:-:S13]  /*6980*/  ISETP.GE.AND P3, PT, R6, UR4, PT ;  /* 0x0000000406007c0c */ /* 0x000fda000bf66270 */
[----:B------:R-:W1:Y:S04]  /*6990*/  @!P3 LDS.128 R32, [R81+0x4800] ;  /* 0x004800005120b984 */ /* 0x000e680000000c00 */
[----:B-1----:R-:W-:Y:S01]  /*69a0*/  @!P3 STG.E.128 desc[UR60][R36.64+0x80], R32 ;  /* 0x000080202400b986 */ /* 0x002fe2000c101d3c */
        /* <DEDUP_REMOVED lines=8> */
[----:B-1----:R3:W-:Y:S02]  /*6a30*/  @!P3 STG.E.128 desc[UR60][R36.64+0xa0], R32 ;  /* 0x0000a0202400b986 */ /* 0x0027e4000c101d3c */
.L_x_471:
[----:B------:R-:W-:Y:S05]  /*6a40*/  BSYNC B0 ;  /* 0x0000000000007941 */ /* 0x000fea0003800000 */
.L_x_470:
[----:B------:R-:W-:Y:S01]  /*6a50*/  @!PT LDS RZ, [RZ] ;  /* 0x00000000fffff984 */ /* 0x000fe20000000800 */
[----:B------:R-:W-:Y:S01]  /*6a60*/  @!PT LDS RZ, [RZ] ;  /* 0x00000000fffff984 */ /* 0x000fe20000000800 */
[----:B------:R-:W-:Y:S01]  /*6a70*/  @!PT LDS RZ, [RZ] ;  /* 0x00000000fffff984 */ /* 0x000fe20000000800 */
[----:B------:R-:W-:Y:S01]  /*6a80*/  @!PT LDS RZ, [RZ] ;  /* 0x00000000fffff984 */ /* 0x000fe20000000800 */
[----:B------:R4:W-:Y:S06]  /*6a90*/  MEMBAR.ALL.CTA ;  /* 0x0000000000007992 */ /* 0x0009ec0000008000 */
[----:B----4-:R-:W4:Y:S01]  /*6aa0*/  FENCE.VIEW.ASYNC.S ;  /* 0x00000000000073c6 */ /* 0x010f220000000000 */
[----:B------:R-:W-:Y:S02]  /*6ab0*/  VIADD R17, R17, 0x1 ;  /* 0x0000000111117836 */ /* 0x000fe40000000000 */
[----:B0-2---:R-:W-:Y:S01]  /*6ac0*/  @!P4 VIADD R21, R21, 0x31cc0 ;  /* 0x00031cc01515c836 */ /* 0x005fe20000000000 */
[----:B----4-:R0:W-:Y:S02]  /*6ad0*/  BAR.SYNC.DEFER_BLOCKING R112, 0x80 ;  /* 0x000200700000751d */ /* 0x0101e40000010000 */
[----:B------:R-:W-:-:S02]  /*6ae0*/  ISETP.NE.AND P3, PT, R17, 0x2, PT ;  /* 0x000000021100780c */ /* 0x000fc40003f65270 */
[----:B------:R-:W-:Y:S02]  /*6af0*/  @!P4 PRMT R21, RZ, 0x654, R21 ;  /* 0x00000654ff15c816 */ /* 0x000fe40000000015 */
[----:B------:R-:W-:Y:S02]  /*6b00*/  SEL R24, RZ, 0x1, P3 ;  /* 0x00000001ff187807 */ /* 0x000fe40001800000 */
[----:B------:R-:W-:Y:S02]  /*6b10*/  SEL R17, R17, RZ, P3 ;  /* 0x000000ff11117207 */ /* 0x000fe40001800000 */
[----:B------:R-:W-:Y:S01]  /*6b20*/  LOP3.LUT R153, R153, R24, RZ, 0x3c, !PT ;  /* 0x0000001899997212 */ /* 0x000fe200078e3cff */
[----:B------:R0:W-:Y:S01]  /*6b30*/  @!P4 SYNCS.ARRIVE.TRANS64.RED.A1T0 RZ, [R21+URZ], RZ ;  /* 0x000000ff15ffc9a7 */ /* 0x0001e2000810043f */
[----:B------:R-:W-:Y:S05]  /*6b40*/  @P2 BRA `(.L_x_472) ;  /* 0xffffffbc003c2947 */ /* 0x000fea000383ffff */
[----:B-1-3--:R-:W1:Y:S01]  /*6b50*/  S2R R32, SR_TID.X ;  /* 0x0000000000207919 */ /* 0x00ae620000002100 */
[----:B------:R-:W-:Y:S02]  /*6b60*/  PLOP3.LUT P0, PT, PT, PT, PT, 0x8, 0x0 ;  /* 0x000000000000781c */ /* 0x000fe40003f0e170 */
[----:B-1----:R-:W-:-:S04]  /*6b70*/  SHF.R.U32.HI R32, RZ, 0x7, R32 ;  /* 0x00000007ff207819 */ /* 0x002fc80000011620 */
[----:B------:R-:W-:-:S13]  /*6b80*/  ISETP.NE.AND P5, PT, R32, 0x1, PT ;  /* 0x000000012000780c */ /* 0x000fda0003fa5270 */
[----:B------:R-:W-:Y:S06]  /*6b90*/  @!P5 BAR.ARV 0x9, 0x100 ;  /* 0x024400000000db1d */ /* 0x000fec0000002000 */
.L_x_412:
[----:B------:R-:W-:Y:S02]  /*6ba0*/  ISETP.GE.AND P2, PT, R109, 0x1, PT ;  /* 0x000000016d00780c */ /* 0x000fe40003f46270 */
[----:B------:R-:W-:Y:S02]  /*6bb0*/  CS2R R2, SRZ ;  /* 0x0000000000027805 */ /* 0x000fe4000001ff00 */
[----:B------:R-:W-:Y:S01]  /*6bc0*/  PLOP3.LUT P1, PT, PT, PT, PT, 0x80, 0x0 ;  /* 0x000000000000781c */ /* 0x000fe20003f2f070 */
[----:B------:R-:W-:Y:S01]  /*6bd0*/  IMAD.MOV.U32 R0, RZ, RZ, RZ ;  /* 0x000000ffff007224 */ /* 0x000fe200078e00ff */
[----:B------:R-:W-:Y:S02]  /*6be0*/  CS2R R42, SRZ ;  /* 0x00000000002a7805 */ /* 0x000fe4000001ff00 */
[----:B------:R-:W-:Y:S02]  /*6bf0*/  CS2R R30, SRZ ;  /* 0x00000000001e7805 */ /* 0x000fe4000001ff00 */
[----:B------:R-:W-:-:S02]  /*6c00*/  CS2R R52, SRZ ;  /* 0x0000000000347805 */ /* 0x000fc4000001ff00 */
[----:B------:R-:W-:Y:S01]  /*6c10*/  CS2R R28, SRZ ;  /* 0x00000000001c7805 */ /* 0x000fe2000001ff00 */
[----:B------:R-:W-:Y:S01]  /*6c20*/  IMAD.MOV.U32 R39, RZ, RZ, RZ ;  /* 0x000000ffff277224 */ /* 0x000fe200078e00ff */
[----:B------:R-:W-:Y:S01]  /*6c30*/  CS2R R44, SRZ ;  /* 0x00000000002c7805 */ /* 0x000fe2000001ff00 */
[----:B------:R-:W-:Y:S01]  /*6c40*/  IMAD.MOV.U32 R54, RZ, RZ, RZ ;  /* 0x000000ffff367224 */ /* 0x000fe200078e00ff */
[----:B------:R-:W-:Y:S02]  /*6c50*/  CS2R R48, SRZ ;  /* 0x0000000000307805 */ /* 0x000fe4000001ff00 */
[----:B------:R-:W-:Y:S02]  /*6c60*/  CS2R R50, SRZ ;  /* 0x0000000000327805 */ /* 0x000fe4000001ff00 */
        /* <DEDUP_REMOVED lines=12> */
[----:B------:R-:W-:Y:S01]  /*6d30*/  CS2R R78, SRZ ;  /* 0x00000000004e7805 */ /* 0x000fe2000001ff00 */
[----:B------:R-:W-:Y:S02]  /*6d40*/  IMAD.MOV.U32 R86, RZ, RZ, RZ ;  /* 0x000000ffff567224 */ /* 0x000fe400078e00ff */
[----:B------:R-:W-:Y:S02]  /*6d50*/  IMAD.MOV.U32 R81, RZ, RZ, RZ ;  /* 0x000000ffff517224 */ /* 0x000fe400078e00ff */
[----:B------:R-:W-:-:S02]  /*6d60*/  IMAD.MOV.U32 R6, RZ, RZ, RZ ;  /* 0x000000ffff067224 */ /* 0x000fc400078e00ff */
[----:B------:R-:W-:Y:S01]  /*6d70*/  IMAD.MOV.U32 R84, RZ, RZ, RZ ;  /* 0x000000ffff547224 */ /* 0x000fe200078e00ff */
[----:B------:R-:W-:Y:S06]  /*6d80*/  @P0 BRA `(.L_x_473) ;  /* 0x00000000000c0947 */ /* 0x000fec0003800000 */
[----:B------:R-:W1:Y:S01]  /*6d90*/  FENCE.VIEW.ASYNC.G ;  /* 0x00000000000073c6 */ /* 0x000e620000000100 */
[----:B------:R-:W-:Y:S05]  /*6da0*/  WARPSYNC.ALL ;  /* 0x0000000000007948 */ /* 0x000fea0003800000 */
[----:B-1----:R-:W-:Y:S06]  /*6db0*/  BAR.ARV 0xc, 0x200 ;  /* 0x0308000000007b1d */ /* 0x002fec0000002000 */
.L_x_473:
[----:B------:R-:W-:Y:S02]  /*6dc0*/  IMAD.MOV.U32 R80, RZ, RZ, RZ ;  /* 0x000000ffff507224 */ /* 0x000fe400078e00ff */
[----:B------:R-:W-:Y:S01]  /*6dd0*/  IMAD.MOV.U32 R7, RZ, RZ, RZ ;  /* 0x000000ffff077224 */ /* 0x000fe200078e00ff */
[----:B------:R-:W-:Y:S06]  /*6de0*/  @!P2 BRA `(.L_x_474) ;  /* 0x000000d40074a947 */ /* 0x000fec0003800000 */
[----:B------:R-:W-:-:S03]  /*6df0*/  UMOV UR4, 0xffffffff ;  /* 0xffffffff00047882 */ /* 0x000fc60000000000 */
[----:B------:R-:W-:Y:S05]  /*6e00*/  BRA.DIV UR4, `(.L_x_475) ;  /* 0x0000016a04747947 */ /* 0x000fea000b800000 */
[----:B------:R-:W1:Y:S02]  /*6e10*/  S2R R0, SR_TID.X ;  /* 0x0000000000007919 */ /* 0x000e640000002100 */
[----:B-1----:R-:W-:-:S05]  /*6e20*/  VIADD R2, R0, 0xffffff80 ;  /* 0xffffff8000027836 */ /* 0x002fca0000000000 */
[----:B------:R-:W-:-:S04]  /*6e30*/  SHF.R.S32.HI R0, RZ, 0x1f, R2 ;  /* 0x0000001fff007819 */ /* 0x000fc80000011402 */
[----:B------:R-:W-:-:S04]  /*6e40*/  LEA.HI R0, R0, R2, RZ, 0x7 ;  /* 0x0000000200007211 */ /* 0x000fc800078f38ff */
[----:B------:R-:W-:-:S06]  /*6e50*/  SHF.R.S32.HI R0, RZ, 0x7, R0 ;  /* 0x00000007ff007819 */ /* 0x000fcc0000011400 */
[----:B------:R-:W1:Y:S04]  /*6e60*/  SHFL.IDX PT, R0, R0, RZ, 0x1f ;  /* 0x00001fff00007589 */ /* 0x000e6800000e0000 */
[----:B-1----:R1:W-:Y:S02]  /*6e70*/  STL [R1+0x70], R0 ;  /* 0x0000700001007387 */ /* 0x0023e40000100800 */
.L_x_715:
[----:B------:R-:W1:Y:S01]  /*6e80*/  LDL R3, [R1+0x70] ;  /* 0x0000700001037983 */ /* 0x000e620000100800 */
[----:B------:R-:W-:Y:S01]  /*6e90*/  BSSY B6, `(.L_x_476) ;  /* 0x000001b000067945 */ /* 0x000fe20003800000 */
[----:B-1----:R-:W-:-:S05]  /*6ea0*/  IMAD.HI R0, R3, 0x55555556, RZ ;  /* 0x5555555603007827 */ /* 0x002fca00078e02ff */
[----:B------:R-:W-:-:S05]  /*6eb0*/  LEA.HI R2, R0, R0, RZ, 0x1 ;  /* 0x0000000000027211 */ /* 0x000fca00078f08ff */
[----:B------:R-:W-:Y:S02]  /*6ec0*/  IMAD R2, R2, -0x3, R3 ;  /* 0xfffffffd02027824 */ /* 0x000fe400078e0203 */
[----:B------:R-:W-:-:S04]  /*6ed0*/  VIADD R3, R16, 0x24300 ;  /* 0x0002430010037836 */ /* 0x000fc80000000000 */
[----:B------:R-:W-:Y:S01]  /*6ee0*/  IMAD R0, R2, 0x800, R3 ;  /* 0x0000080002007824 */ /* 0x000fe200078e0203 */
[----:B------:R-:W-:-:S04]  /*6ef0*/  LOP3.LUT P0, RZ, R3, 0x9f, RZ, 0xc0, !PT ;  /* 0x0000009f03ff7812 */ /* 0x000fc8000780c0ff */
[----:B------:R-:W-:-:S04]  /*6f00*/  SHF.R.U32.HI R0, RZ, 0x4, R0 ;  /* 0x00000004ff007819 */ /* 0x000fc80000011600 */
[----:B------:R-:W-:-:S05]  /*6f10*/  LOP3.LUT R0, R0, 0x3fff, RZ, 0xc0, !PT ;  /* 0x00003fff00007812 */ /* 0x000fca00078ec0ff */
[----:B------:R1:W-:Y:S01]  /*6f20*/  STL [R1+0x78], R0 ;  /* 0x0000780001007387 */ /* 0x0003e20000100800 */
[----:B------:R-:W-:Y:S05]  /*6f30*/  @!P0 BRA `(.L_x_477) ;  /* 0x0000000000408947 */ /* 0x000fea0003800000 */
[----:B-1----:R-:W-:Y:S01]  /*6f40*/  MOV R0, 0x0 ;  /* 0x0000000000007802 */ /* 0x002fe20000000f00 */
[----:B------:R-:W-:Y:S01]  /*6f50*/  ULDC.64 UR4, c[0x4][0xa8] ;  /* 0x01002a0000047ab9 */ /* 0x000fe20000000a00 */
[----:B------:R-:W-:Y:S01]  /*6f60*/  ULDC.64 UR6, c[0x4][0xb0] ;  /* 0x01002c0000067ab9 */ /* 0x000fe20000000a00 */
[----:B------:R-:W-:Y:S01]  /*6f70*/  IMAD.U32 R4, RZ, RZ, UR4 ;  /* 0x00000004ff047e24 */ /* 0x000fe2000f8e00ff */
[----:B--2---:R1:W2:Y:S01]  /*6f80*/  LDC.64 R14, c[0x4][R0] ;  /* 0x01000000000e7b82 */ /* 0x0042a20000000a00 */
        /* <DEDUP_REMOVED lines=8> */
[----:B-1----:R-:W-:-:S07]  /*7010*/  IMAD.MOV.U32 R13, RZ, RZ, RZ ;  /* 0x000000ffff0d7224 */ /* 0x002fce00078e00ff */
[----:B0-----:R-:W-:-:S07]  /*7020*/  LEPC R20, `(.L_x_477) ;  /* 0x000000001014794e */ /* 0x001fce0000000000 */
[----:B--2--5:R-:W-:Y:S05]  /*7030*/  CALL.ABS.NOINC R14 ;  /* 0x000000000e007343 */ /* 0x024fea0003c00000 */
.L_x_477:
[----:B------:R-:W-:Y:S05]  /*7040*/  BSYNC B6 ;  /* 0x0000000000067941 */ /* 0x000fea0003800000 */
.L_x_476:
[----:B------:R-:W-:Y:S02]  /*7050*/  ULDC UR4, c[0x0][0x3f4] ;  /* 0x0000fd0000047ab9 */ /* 0x000fe40000000800 */
[----:B------:R-:W-:-:S13]  /*7060*/  ISETP.LT.AND P0, PT, RZ, UR4, PT ;  /* 0x00000004ff007c0c */ /* 0x000fda000bf01270 */
[----:B------:R-:W-:Y:S05]  /*7070*/  @P0 BRA `(.L_x_478) ;  /* 0x0000000000400947 */ /* 0x000fea0003800000 */
[----:B------:R-:W1:Y:S02]  /*7080*/  LDL R20, [R1+0x90] ;  /* 0x0000900001147983 */ /* 0x000e640000100800 */
[----:B-1----:R-:W-:-:S04]  /*7090*/  LEA.HI R0, R20, R20, RZ, 0x1 ;  /* 0x0000001414007211 */ /* 0x002fc800078f08ff */
[----:B------:R-:W-:-:S05]  /*70a0*/  LOP3.LUT R0, R0, 0xfffffffe, RZ, 0xc0, !PT ;  /* 0xfffffffe00007812 */ /* 0x000fca00078ec0ff */
[----:B------:R-:W-:-:S05]  /*70b0*/  IMAD.IADD R0, R20, 0x1, -R0 ;  /* 0x0000000114007824 */ /* 0x000fca00078e0a00 */
[----:B------:R-:W-:-:S04]  /*70c0*/  SHF.L.U32 R3, R0, 0x1f, RZ ;  /* 0x0000001f00037819 */ /* 0x000fc800000006ff */
[----:B------:R1:W3:Y:S03]  /*70d0*/  SYNCS.PHASECHK.TRANS64.TRYWAIT P0, [R16+URZ+0x31c00], R3 ;  /* 0x031c0003100075a7 */ /* 0x0002e6000800017f */
[----:B---3--:R-:W-:Y:S05]  /*70e0*/  @!P0 NANOSLEEP.SYNCS 0x989680 ;  /* 0x009896800000895d */ /* 0x008fea0003900000 */
[----:B------:R-:W3:Y:S01]  /*70f0*/  @!P0 SYNCS.PHASECHK.TRANS64 P0, [R16+URZ+0x31c00], R3 ;  /* 0x031c0003100085a7 */ /* 0x000ee2000800007f */
[----:B------:R-:W-:Y:S04]  /*7100*/  BSSY B0, `(.L_x_479) ;  /* 0x0000006000007945 */ /* 0x000fe80003800000 */
[----:B---3--:R-:W-:Y:S05]  /*7110*/  @P0 BRA `(.L_x_480) ;  /* 0x0000000000100947 */ /* 0x008fea0003800000 */
.L_x_481:
[----:B---3--:R3:W4:Y:S02]  /*7120*/  SYNCS.PHASECHK.TRANS64.TRYWAIT P0, [R16+URZ+0x31c00], R3 ;  /* 0x031c0003100075a7 */ /* 0x008724000800017f */
[----:B----4-:R-:W-:Y:S05]  /*7130*/  @!P0 NANOSLEEP.SYNCS 0x989680 ;  /* 0x009896800000895d */ /* 0x010fea0003900000 */
[----:B------:R-:W4:Y:S02]  /*7140*/  @!P0 SYNCS.PHASECHK.TRANS64 P0, [R16+URZ+0x31c00], R3 ;  /* 0x031c0003100085a7 */ /* 0x000f24000800007f */
[----:B----4-:R-:W-:Y:S05]  /*7150*/  @!P0 BRA `(.L_x_481) ;  /* 0xfffffffc00f08947 */ /* 0x010fea000383ffff */
.L_x_480:
[----:B------:R-:W-:Y:S05]  /*7160*/  BSYNC B0 ;  /* 0x0000000000007941 */ /* 0x000fea0003800000 */
.L_x_479:
[----:B------:R-:W-:Y:S05]  /*7170*/  BRA `(.L_x_482) ;  /* 0x00000038005c7947 */ /* 0x000fea0003800000 */
.L_x_478:
[----:B------:R-:W3:Y:S01]  /*7180*/  LDL R8, [R1+0xa8] ;  /* 0x0000a80001087983 */ /* 0x000ee20000100800 */
[----:B-1---5:R-:W-:Y:S01]  /*7190*/  SHF.R.S32.HI R0, RZ, 0x1f, R104 ;  /* 0x0000001fff007819 */ /* 0x022fe20000011468 */
[----:B------:R-:W-:Y:S01]  /*71a0*/  ULDC.64 UR6, c[0x0][0x408] ;  /* 0x0001020000067ab9 */ /* 0x000fe20000000a00 */
[----:B------:R-:W-:Y:S02]  /*71b0*/  ULDC.64 UR4, c[0x0][0x3f8] ;  /* 0x0000fe0000047ab9 */ /* 0x000fe40000000a00 */
[----:B------:R-:W-:-:S04]  /*71c0*/  IMAD.WIDE.U32 R4, R104, UR4, RZ ;  /* 0x0000000468047c25 */ /* 0x000fc8000f8e00ff */
[C---:B------:R-:W-:Y:S02]  /*71d0*/  IMAD R7, R0.reuse, UR6, RZ ;  /* 0x0000000600077c24 */ /* 0x040fe4000f8e02ff */
[----:B------:R-:W-:Y:S02]  /*71e0*/  IMAD R3, R0, UR4, RZ ;  /* 0x0000000400037c24 */ /* 0x000fe4000f8e02ff */
[C---:B------:R-:W-:Y:S02]  /*71f0*/  IMAD R25, R104.reuse, UR7, R7 ;  /* 0x0000000768197c24 */ /* 0x040fe4000f8e0207 */
[C---:B------:R-:W-:Y:S01]  /*7200*/  IMAD R3, R104.reuse, UR5, R3 ;  /* 0x0000000568037c24 */ /* 0x040fe2000f8e0203 */
[----:B------:R-:W-:Y:S01]  /*7210*/  ULDC.64 UR4, c[0x0][0x3e8] ;  /* 0x0000fa0000047ab9 */ /* 0x000fe20000000a00 */
[----:B------:R-:W-:Y:S01]  /*7220*/  IMAD.WIDE.U32 R6, R104, UR6, RZ ;  /* 0x0000000668067c25 */ /* 0x000fe2000f8e00ff */
[----:B------:R-:W-:Y:S01]  /*7230*/  ULDC.64 UR6, c[0x0][0x400] ;  /* 0x0001000000067ab9 */ /* 0x000fe20000000a00 */
[----:B------:R-:W-:-:S02]  /*7240*/  LEA R22, P1, R4, UR4, 0x1 ;  /* 0x0000000404167c11 */ /* 0x000fc4000f8208ff */
[----:B------:R-:W-:Y:S01]  /*7250*/  IMAD.IADD R23, R3, 0x1, R5 ;  /* 0x0000000103177824 */ /* 0x000fe200078e0205 */
[----:B------:R-:W-:Y:S01]  /*7260*/  LEA R24, P2, R6, UR6, 0x1 ;  /* 0x0000000606187c11 */ /* 0x000fe2000f8408ff */
[----:B------:R-:W-:-:S03]  /*7270*/  IMAD.IADD R25, R25, 0x1, R7 ;  /* 0x0000000119197824 */ /* 0x000fc600078e0207 */
[----:B------:R-:W-:Y:S02]  /*7280*/  LEA.HI.X R23, R4, UR5, R23, 0x1, P1 ;  /* 0x0000000504177c11 */ /* 0x000fe400088f0c17 */
[----:B------:R-:W-:Y:S02]  /*7290*/  LEA.HI.X R25, R6, UR7, R25, 0x1, P2 ;  /* 0x0000000706197c11 */ /* 0x000fe400090f0c19 */
[----:B---3--:R-:W-:-:S13]  /*72a0*/  LOP3.LUT P0, RZ, R8, 0x1bf, RZ, 0xc0, !PT ;  /* 0x000001bf08ff7812 */ /* 0x008fda000780c0ff */
[----:B------:R-:W-:Y:S05]  /*72b0*/  @!P0 BRA `(.L_x_483) ;  /* 0x0000000000408947 */ /* 0x000fea0003800000 */
[----:B------:R-:W-:Y:S01]  /*72c0*/  MOV R0, 0x0 ;  /* 0x0000000000007802 */ /* 0x000fe20000000f00 */
        /* <DEDUP_REMOVED lines=14> */
[----:B--2---:R-:W-:Y:S05]  /*73b0*/  CALL.ABS.NOINC R14 ;  /* 0x000000000e007343 */ /* 0x004fea0003c00000 */
.L_x_483:
[----:B------:R-:W-:Y:S01]  /*73c0*/  ULDC.U8 UR4, c[0x0][0x410] ;  /* 0x0001040000047ab9 */ /* 0x000fe20000000000 */
[----:B------:R-:W-:Y:S01]  /*73d0*/  BSSY B0, `(.L_x_484) ;  /* 0x0000369000007945 */ /* 0x000fe20003800000 */
[----:B------:R-:W-:Y:S01]  /*73e0*/  ISETP.NE.AND P0, PT, RZ, UR4, PT ;  /* 0x00000004ff007c0c */ /* 0x000fe2000bf05270 */
[----:B------:R-:W-:-:S12]  /*73f0*/  IMAD R6, R105, 0xc0, R19 ;  /* 0x000000c069067824 */ /* 0x000fd800078e0213 */
[----:B------:R-:W-:Y:S05]  /*7400*/  @!P0 BRA `(.L_x_485) ;  /* 0x0000001800ec8947 */ /* 0x000fea0003800000 */
[----:B------:R-:W-:-:S03]  /*7410*/  UMOV UR4, 0xffffffff ;  /* 0xffffffff00047882 */ /* 0x000fc60000000000 */
[----:B------:R-:W-:Y:S05]  /*7420*/  BRA.DIV UR4, `(.L_x_486) ;  /* 0x00000166042c7947 */ /* 0x000fea000b800000 */
[----:B------:R1:W3:Y:S04]  /*7430*/  SHFL.IDX PT, R3, R23, RZ, 0x1e1f ;  /* 0x001e1fff17037589 */ /* 0x0002e800000e0000 */
[----:B------:R1:W4:Y:S04]  /*7440*/  SHFL.IDX PT, R0, R22, RZ, 0x1e1f ;  /* 0x001e1fff16007589 */ /* 0x00032800000e0000 */
[----:B------:R1:W0:Y:S04]  /*7450*/  SHFL.IDX PT, R5, R25, RZ, 0x1e1f ;  /* 0x001e1fff19057589 */ /* 0x00022800000e0000 */
[----:B--2---:R1:W2:Y:S02]  /*7460*/  SHFL.IDX PT, R14, R24, RZ, 0x1e1f ;  /* 0x001e1fff180e7589 */ /* 0x0042a400000e0000 */
.L_x_721:
[----:B------:R-:W5:Y:S01]  /*7470*/  LDL R51, [R1+0x90] ;  /* 0x0000900001337983 */ /* 0x000f620000100800 */
[----:B------:R-:W-:Y:S01]  /*7480*/  ULDC UR4, c[0x0][0x448] ;  /* 0x0001120000047ab9 */ /* 0x000fe20000000800 */
[----:B------:R-:W-:Y:S01]  /*7490*/  BSSY B1, `(.L_x_487) ;  /* 0x0000061000017945 */ /* 0x000fe20003800000 */
[----:B------:R-:W-:Y:S01]  /*74a0*/  IMAD R108, R108, UR4, RZ ;  /* 0x000000046c6c7c24 */ /* 0x000fe2000f8e02ff */
[----:B------:R-:W-:Y:S02]  /*74b0*/  CS2R R10, SRZ ;  /* 0x00000000000a7805 */ /* 0x000fe4000001ff00 */
[----:B0-----:R-:W-:Y:S02]  /*74c0*/  CS2R R20, SRZ ;  /* 0x0000000000147805 */ /* 0x001fe4000001ff00 */
[----:B-1----:R-:W-:Y:S01]  /*74d0*/  CS2R R24, SRZ ;  /* 0x0000000000187805 */ /* 0x002fe2000001ff00 */
[----:B------:R-:W-:Y:S01]  /*74e0*/  IMAD R4, R105, -0xc0, R108 ;  /* 0xffffff4069047824 */ /* 0x000fe200078e026c */
[----:B------:R-:W-:-:S02]  /*74f0*/  ISETP.GE.AND P1, PT, R6, R108, PT ;  /* 0x0000006c0600720c */ /* 0x000fc40003f26270 */
[----:B------:R-:W-:Y:S02]  /*7500*/  CS2R R28, SRZ ;  /* 0x00000000001c7805 */ /* 0x000fe4000001ff00 */
[----:B------:R-:W-:Y:S02]  /*7510*/  CS2R R32, SRZ ;  /* 0x0000000000207805 */ /* 0x000fe4000001ff00 */
[----:B------:R-:W-:Y:S02]  /*7520*/  CS2R R36, SRZ ;  /* 0x0000000000247805 */ /* 0x000fe4000001ff00 */
[----:B------:R-:W-:Y:S02]  /*7530*/  VIMNMX R4, R4, 0xc0, PT ;  /* 0x000000c004047848 */ /* 0x000fe40003fe0100 */
[----:B------:R-:W-:Y:S02]  /*7540*/  CS2R R8, SRZ ;  /* 0x0000000000087805 */ /* 0x000fe4000001ff00 */
[----:B------:R-:W-:-:S02]  /*7550*/  CS2R R12, SRZ ;  /* 0x00000000000c7805 */ /* 0x000fc4000001ff00 */
[----:B------:R-:W-:Y:S02]  /*7560*/  CS2R R22, SRZ ;  /* 0x0000000000167805 */ /* 0x000fe4000001ff00 */
[----:B------:R-:W-:Y:S02]  /*7570*/  ISETP.GE.AND P0, PT, R19, R4, PT ;  /* 0x000000041300720c */ /* 0x000fe40003f06270 */
[----:B------:R-:W-:Y:S02]  /*7580*/  CS2R R26, SRZ ;  /* 0x00000000001a7805 */ /* 0x000fe4000001ff00 */
[----:B------:R-:W-:Y:S02]  /*7590*/  CS2R R30, SRZ ;  /* 0x00000000001e7805 */ /* 0x000fe4000001ff00 */
[----:B------:R-:W-:Y:S02]  /*75a0*/  CS2R R34, SRZ ;  /* 0x0000000000227805 */ /* 0x000fe4000001ff00 */
[----:B-----5:R-:W-:Y:S01]  /*75b0*/  LEA.HI R50, R51, R51, RZ, 0x1 ;  /* 0x0000003333327211 */ /* 0x020fe200078f08ff */
[----:B------:R-:W-:Y:S06]  /*75c0*/  @P1 BRA `(.L_x_488) ;  /* 0x0000000400341947 */ /* 0x000fec0003800000 */
[----:B------:R-:W2:Y:S01]  /*75d0*/  LDL R7, [R1+0x5c] ;  /* 0x00005c0001077983 */ /* 0x000ea20000100800 */
[----:B------:R-:W-:-:S03]  /*75e0*/  ULDC UR4, c[0x0][0x3f4] ;  /* 0x0000fd0000047ab9 */ /* 0x000fc60000000800 */
[----:B------:R-:W3:Y:S04]  /*75f0*/  LDL R39, [R1+0x64] ;  /* 0x0000640001277983 */ /* 0x000ee80000100800 */
[----:B------:R-:W4:Y:S04]  /*7600*/  LDL R38, [R1+0x68] ;  /* 0x0000680001267983 */ /* 0x000f280000100800 */
[----:B------:R-:W4:Y:S04]  /*7610*/  LDL R15, [R1+0x60] ;  /* 0x00006000010f7983 */ /* 0x000f280000100800 */
[----:B------:R-:W4:Y:S04]  /*7620*/  LDL.64 R48, [R1+0x40] ;  /* 0x0000400001307983 */ /* 0x000f280000100a00 */
[----:B------:R-:W4:Y:S01]  /*7630*/  LDL R12, [R1+0x6c] ;  /* 0x00006c00010c7983 */ /* 0x000f220000100800 */
        /* <DEDUP_REMOVED lines=9> */
[C---:B--2---:R-:W-:Y:S01]  /*76d0*/  ISETP.GE.AND P4, PT, R7.reuse, UR4, PT ;  /* 0x0000000407007c0c */ /* 0x044fe2000bf86270 */
[----:B------:R-:W-:Y:S01]  /*76e0*/  IMAD.SHL.U32 R9, R7, 0x2, RZ ;  /* 0x0000000207097824 */ /* 0x000fe200078e00ff */
[----:B------:R-:W-:Y:S02]  /*76f0*/  SHF.R.S32.HI R4, RZ, 0x1f, R7 ;  /* 0x0000001fff047819 */ /* 0x000fe40000011407 */
[----:B---3--:R-:W-:Y:S02]  /*7700*/  ISETP.GE.AND P3, PT, R39, UR4, PT ;  /* 0x0000000427007c0c */ /* 0x008fe4000bf66270 */
[----:B------:R-:W-:-:S07]  /*7710*/  SHF.L.U64.HI R4, R7, 0x1, R4 ;  /* 0x0000000107047819 */ /* 0x000fce0000010204 */
[-C--:B------:R-:W-:Y:S02]  /*7720*/  @!P4 IADD3 R8, P2, R14, R9.reuse, RZ ;  /* 0x000000090e08c210 */ /* 0x080fe40007f5e0ff */
[----:B----4-:R-:W-:-:S03]  /*7730*/  @!P4 IADD3 R6, P1, R0, R9, RZ ;  /* 0x000000090006c210 */ /* 0x010fc60007f3e0ff */
[--C-:B------:R-:W-:Y:S01]  /*7740*/  @!P4 IMAD.X R9, R5, 0x1, R4.reuse, P2 ;  /* 0x000000010509c824 */ /* 0x100fe200010e0604 */
[C---:B------:R-:W-:Y:S01]  /*7750*/  ISETP.GE.AND P2, PT, R38.reuse, UR4, PT ;  /* 0x0000000426007c0c */ /* 0x040fe2000bf46270 */
[----:B------:R-:W-:Y:S01]  /*7760*/  @!P4 IMAD.X R7, R3, 0x1, R4, P1 ;  /* 0x000000010307c824 */ /* 0x000fe200008e0604 */
[----:B------:R-:W-:Y:S01]  /*7770*/  SHF.R.S32.HI R4, RZ, 0x1f, R39 ;  /* 0x0000001fff047819 */ /* 0x000fe20000011427 */
[----:B------:R-:W-:Y:S01]  /*7780*/  IMAD.SHL.U32 R47, R39, 0x2, RZ ;  /* 0x00000002272f7824 */ /* 0x000fe200078e00ff */
[----:B------:R-:W5:Y:S01]  /*7790*/  @!P4 LD.E.64 R30, desc[UR60][R8.64] ;  /* 0x0000003c081ec980 */ /* 0x000f62000c101b00 */
[----:B------:R-:W-:Y:S01]  /*77a0*/  ISETP.GE.AND P1, PT, R15, UR4, PT ;  /* 0x000000040f007c0c */ /* 0x000fe2000bf26270 */
[----:B------:R-:W-:Y:S01]  /*77b0*/  IMAD.SHL.U32 R43, R38, 0x2, RZ ;  /* 0x00000002262b7824 */ /* 0x000fe200078e00ff */
[----:B------:R-:W-:Y:S01]  /*77c0*/  SHF.L.U64.HI R4, R39, 0x1, R4 ;  /* 0x0000000127047819 */ /* 0x000fe20000010204 */
[----:B------:R0:W5:Y:S01]  /*77d0*/  @!P4 LD.E.64 R32, desc[UR60][R6.64] ;  /* 0x0000003c0620c980 */ /* 0x000162000c101b00 */
[----:B------:R-:W-:-:S02]  /*77e0*/  @!P3 IADD3 R46, P4, R14, R47, RZ ;  /* 0x0000002f0e2eb210 */ /* 0x000fc40007f9e0ff */
[----:B------:R-:W-:Y:S02]  /*77f0*/  SHF.R.S32.HI R10, RZ, 0x1f, R38 ;  /* 0x0000001fff0a7819 */ /* 0x000fe40000011426 */
[----:B------:R-:W-:Y:S01]  /*7800*/  @!P3 IADD3 R44, P5, R0, R47, RZ ;  /* 0x0000002f002cb210 */ /* 0x000fe20007fbe0ff */
[----:B------:R-:W-:Y:S01]  /*7810*/  @!P3 IMAD.X R47, R5, 0x1, R4, P4 ;  /* 0x00000001052fb824 */ /* 0x000fe200020e0604 */
[----:B------:R-:W-:Y:S02]  /*7820*/  SHF.L.U64.HI R10, R38, 0x1, R10 ;  /* 0x00000001260a7819 */ /* 0x000fe4000001020a */
[-C--:B------:R-:W-:Y:S01]  /*7830*/  @!P2 IADD3 R42, P4, R14, R43.reuse, RZ ;  /* 0x0000002b0e2aa210 */ /* 0x080fe20007f9e0ff */
[----:B0-----:R-:W-:Y:S01]  /*7840*/  IMAD.SHL.U32 R7, R15, 0x2, RZ ;  /* 0x000000020f077824 */ /* 0x001fe200078e00ff */
[----:B------:R-:W-:Y:S01]  /*7850*/  SHF.R.S32.HI R11, RZ, 0x1f, R15 ;  /* 0x0000001fff0b7819 */ /* 0x000fe2000001140f */
[----:B------:R-:W-:Y:S01]  /*7860*/  @!P3 IMAD.X R45, R3, 0x1, R4, P5 ;  /* 0x00000001032db824 */ /* 0x000fe200028e0604 */
[C---:B------:R-:W-:Y:S01]  /*7870*/  @!P2 IADD3 R40, P5, R0.reuse, R43, RZ ;  /* 0x0000002b0028a210 */ /* 0x040fe20007fbe0ff */
[--C-:B------:R-:W-:Y:S01]  /*7880*/  @!P2 IMAD.X R43, R5, 0x1, R10.reuse, P4 ;  /* 0x00000001052ba824 */ /* 0x100fe200020e060a */
[----:B------:R-:W-:Y:S01]  /*7890*/  SHF.L.U64.HI R4, R15, 0x1, R11 ;  /* 0x000000010f047819 */ /* 0x000fe2000001020b */
[----:B------:R-:W5:Y:S01]  /*78a0*/  @!P3 LD.E.64 R26, desc[UR60][R46.64] ;  /* 0x0000003c2e1ab980 */ /* 0x000f62000c101b00 */
[-C--:B------:R-:W-:Y:S01]  /*78b0*/  @!P1 IADD3 R38, P4, R0, R7.reuse, RZ ;  /* 0x0000000700269210 */ /* 0x080fe20007f9e0ff */
[C---:B------:R-:W-:Y:S01]  /*78c0*/  @!P2 IMAD.X R41, R3.reuse, 0x1, R10, P5 ;  /* 0x000000010329a824 */ /* 0x040fe200028e060a */
[----:B------:R-:W-:Y:S01]  /*78d0*/  ISETP.GE.AND P5, PT, R48, UR4, PT ;  /* 0x0000000430007c0c */ /* 0x000fe2000bfa6270 */
[----:B------:R-:W5:Y:S02]  /*78e0*/  @!P3 LD.E.64 R28, desc[UR60][R44.64] ;  /* 0x0000003c2c1cb980 */ /* 0x000f64000c101b00 */
[--C-:B------:R-:W-:Y:S01]  /*78f0*/  @!P1 IMAD.X R39, R3, 0x1, R4.reuse, P4 ;  /* 0x0000000103279824 */ /* 0x100fe200020e0604 */
[----:B------:R-:W-:Y:S01]  /*7900*/  @!P1 IADD3 R6, P4, R14, R7, RZ ;  /* 0x000000070e069210 */ /* 0x000fe20007f9e0ff */
[C---:B------:R-:W-:Y:S01]  /*7910*/  IMAD.SHL.U32 R15, R12.reuse, 0x2, RZ ;  /* 0x000000020c0f7824 */ /* 0x040fe200078e00ff */
[----:B------:R-:W5:Y:S03]  /*7920*/  @!P2 LD.E.64 R24, desc[UR60][R40.64] ;  /* 0x0000003c2818a980 */ /* 0x000f66000c101b00 */
[----:B------:R-:W-:Y:S01]  /*7930*/  @!P1 IMAD.X R7, R5, 0x1, R4, P4 ;  /* 0x0000000105079824 */ /* 0x000fe200020e0604 */
[----:B------:R-:W-:Y:S01]  /*7940*/  ISETP.GE.AND P4, PT, R12, UR4, PT ;  /* 0x000000040c007c0c */ /* 0x000fe2000bf86270 */
[----:B------:R-:W5:Y:S02]  /*7950*/  @!P2 LD.E.64 R22, desc[UR60][R42.64] ;  /* 0x0000003c2a16a980 */ /* 0x000f64000c101b00 */
[----:B------:R-:W-:-:S02]  /*7960*/  @!P5 IMAD.MOV.U32 R8, RZ, RZ, R0 ;  /* 0x000000ffff08d224 */ /* 0x000fc400078e0000 */
[----:B------:R-:W-:Y:S01]  /*7970*/  @!P5 IMAD.MOV.U32 R9, RZ, RZ, R3 ;  /* 0x000000ffff09d224 */ /* 0x000fe200078e0003 */
[----:B------:R-:W5:Y:S01]  /*7980*/  @!P1 LD.E.64 R20, desc[UR60][R38.64] ;  /* 0x0000003c26149980 */ /* 0x000f62000c101b00 */
[----:B------:R-:W-:Y:S02]  /*7990*/  @!P5 IMAD.MOV.U32 R4, RZ, RZ, R14 ;  /* 0x000000ffff04d224 */ /* 0x000fe400078e000e */
[----:B------:R-:W-:-:S04]  /*79a0*/  @!P5 IMAD.WIDE R8, R48, 0x2, R8 ;  /* 0x000000023008d825 */ /* 0x000fc800078e0208 */
[----:B------:R-:W-:Y:S01]  /*79b0*/  @!P5 IMAD.WIDE R10, R48, 0x2, R4 ;  /* 0x00000002300ad825 */ /* 0x000fe200078e0204 */
[----:B------:R-:W-:Y:S01]  /*79c0*/  SHF.R.S32.HI R4, RZ, 0x1f, R12 ;  /* 0x0000001fff047819 */ /* 0x000fe2000001140c */
[----:B------:R0:W5:Y:S03]  /*79d0*/  @!P5 LD.E.64 R36, desc[UR60][R8.64] ;  /* 0x0000003c0824d980 */ /* 0x000166000c101b00 */
[----:B------:R-:W-:Y:S01]  /*79e0*/  SHF.L.U64.HI R4, R12, 0x1, R4 ;  /* 0x000000010c047819 */ /* 0x000fe20000010204 */
[----:B------:R1:W5:Y:S01]  /*79f0*/  @!P5 LD.E.64 R34, desc[UR60][R10.64] ;  /* 0x0000003c0a22d980 */ /* 0x000362000c101b00 */
[----:B------:R-:W-:-:S05]  /*7a00*/  @!P4 IADD3 R48, P5, R0, R15, RZ ;  /* 0x0000000f0030c210 */ /* 0x000fca0007fbe0ff */
[--C-:B------:R-:W-:Y:S01]  /*7a10*/  @!P4 IMAD.X R49, R3, 0x1, R4.reuse, P5 ;  /* 0x000000010331c824 */ /* 0x100fe200028e0604 */
[----:B------:R-:W-:Y:S02]  /*7a20*/  @!P4 IADD3 R14, P5, R14, R15, RZ ;  /* 0x0000000f0e0ec210 */ /* 0x000fe40007fbe0ff */
[----:B------:R-:W-:Y:S02]  /*7a30*/  CS2R R12, SRZ ;  /* 0x00000000000c7805 */ /* 0x000fe4000001ff00 */
[----:B0-----:R-:W-:Y:S02]  /*7a40*/  CS2R R8, SRZ ;  /* 0x0000000000087805 */ /* 0x001fe4000001ff00 */
[----:B-1----:R-:W-:Y:S01]  /*7a50*/  CS2R R10, SRZ ;  /* 0x00000000000a7805 */ /* 0x002fe2000001ff00 */
[----:B------:R-:W-:Y:S01]  /*7a60*/  @!P4 IMAD.X R15, R5, 0x1, R4, P5 ;  /* 0x00000001050fc824 */ /* 0x000fe200028e0604 */
[----:B------:R0:W5:Y:S04]  /*7a70*/  @!P1 LD.E.64 R12, desc[UR60][R6.64] ;  /* 0x0000003c060c9980 */ /* 0x000168000c101b00 */
[----:B------:R0:W5:Y:S04]  /*7a80*/  @!P4 LD.E.64 R10, desc[UR60][R48.64] ;  /* 0x0000003c300ac980 */ /* 0x000168000c101b00 */
[----:B------:R0:W5:Y:S02]  /*7a90*/  @!P4 LD.E.64 R8, desc[UR60][R14.64] ;  /* 0x0000003c0e08c980 */ /* 0x000164000c101b00 */
.L_x_488:
[----:B------:R-:W-:Y:S05]  /*7aa0*/  BSYNC B1 ;  /* 0x0000000000017941 */ /* 0x000fea0003800000 */
.L_x_487:
[----:B----45:R-:W-:Y:S01]  /*7ab0*/  IMAD.MOV.U32 R0, RZ, RZ, R10 ;  /* 0x000000ffff007224 */ /* 0x030fe200078e000a */
[----:B------:R-:W-:Y:S01]  /*7ac0*/  LOP3.LUT R50, R50, 0xfffffffe, RZ, 0xc0, !PT ;  /* 0xfffffffe32327812 */ /* 0x000fe200078ec0ff */
[----:B---3--:R-:W-:Y:S01]  /*7ad0*/  IMAD.MOV.U32 R3, RZ, RZ, R11 ;  /* 0x000000ffff037224 */ /* 0x008fe200078e000b */
[----:B------:R-:W-:Y:S01]  /*7ae0*/  BSSY B1, `(.L_x_489) ;  /* 0x000002a000017945 */ /* 0x000fe20003800000 */
[----:B------:R-:W-:Y:S02]  /*7af0*/  IMAD.MOV.U32 R4, RZ, RZ, R20 ;  /* 0x000000ffff047224 */ /* 0x000fe400078e0014 */
[----:B------:R-:W-:Y:S01]  /*7b00*/  IMAD.MOV.U32 R5, RZ, RZ, R25 ;  /* 0x000000ffff057224 */ /* 0x000fe200078e0019 */
[----:B0-2---:R-:W-:Y:S01]  /*7b10*/  PRMT R14, R0, 0x5410, R3 ;  /* 0x00005410000e7816 */ /* 0x005fe20000000003 */
[----:B------:R-:W-:Y:S01]  /*7b20*/  IMAD.IADD R3, R51, 0x1, -R50 ;  /* 0x0000000133037824 */ /* 0x000fe200078e0a32 */
[----:B------:R-:W-:Y:S01]  /*7b30*/  PRMT R38, R4, 0x7610, R38 ;  /* 0x0000761004267816 */ /* 0x000fe20000000026 */
[----:B------:R-:W-:-:S02]  /*7b40*/  IMAD.MOV.U32 R0, RZ, RZ, R21 ;  /* 0x000000ffff007224 */ /* 0x000fc400078e0015 */
[----:B------:R-:W-:Y:S01]  /*7b50*/  IMAD.MOV.U32 R4, RZ, RZ, R24 ;  /* 0x000000ffff047224 */ /* 0x000fe200078e0018 */
[----:B------:R-:W-:Y:S01]  /*7b60*/  SHF.L.U32 R3, R3, 0x1f, RZ ;  /* 0x0000001f03037819 */ /* 0x000fe200000006ff */
[----:B------:R-:W-:Y:S01]  /*7b70*/  IMAD.MOV.U32 R6, RZ, RZ, R33 ;  /* 0x000000ffff067224 */ /* 0x000fe200078e0021 */
[----:B------:R-:W-:Y:S01]  /*7b80*/  PRMT R38, R38, 0x5410, R0 ;  /* 0x0000541026267816 */ /* 0x000fe20000000000 */
[----:B------:R-:W-:Y:S01]  /*7b90*/  IMAD.MOV.U32 R0, RZ, RZ, R28 ;  /* 0x000000ffff007224 */ /* 0x000fe200078e001c */
[----:B------:R-:W0:Y:S01]  /*7ba0*/  SYNCS.PHASECHK.TRANS64.TRYWAIT P1, [R16+URZ+0x31c00], R3 ;  /* 0x031c0003100075a7 */ /* 0x000e22000802017f */
[----:B------:R-:W-:Y:S01]  /*7bb0*/  PRMT R40, R4, 0x5410, R5 ;  /* 0x0000541004287816 */ /* 0x000fe20000000005 */
[----:B------:R-:W-:Y:S01]  /*7bc0*/  IMAD.MOV.U32 R4, RZ, RZ, R29 ;  /* 0x000000ffff047224 */ /* 0x000fe200078e001d */
[----:B------:R-:W-:Y:S01]  /*7bd0*/  PRMT R54, R6, 0x7610, R54 ;  /* 0x0000761006367816 */ /* 0x000fe20000000036 */
[----:B------:R-:W-:Y:S02]  /*7be0*/  IMAD.MOV.U32 R5, RZ, RZ, R32 ;  /* 0x000000ffff057224 */ /* 0x000fe400078e0020 */
[----:B------:R-:W-:Y:S01]  /*7bf0*/  IMAD.MOV.U32 R6, RZ, RZ, R9 ;  /* 0x000000ffff067224 */ /* 0x000fe200078e0009 */
[----:B------:R-:W-:Y:S01]  /*7c00*/  PRMT R42, R4, 0x7610, R42 ;  /* 0x00007610042a7816 */ /* 0x000fe2000000002a */
[----:B------:R-:W-:Y:S01]  /*7c10*/  IMAD.MOV.U32 R4, RZ, RZ, R37 ;  /* 0x000000ffff047224 */ /* 0x000fe200078e0025 */
[----:B------:R-:W-:Y:S01]  /*7c20*/  PRMT R43, R0, 0x5410, R5 ;  /* 0x00005410002b7816 */ /* 0x000fe20000000005 */
[----:B------:R-:W-:-:S02]  /*7c30*/  IMAD.MOV.U32 R0, RZ, RZ, R36 ;  /* 0x000000ffff007224 */ /* 0x000fc400078e0024 */
[----:B------:R-:W-:Y:S01]  /*7c40*/  IMAD.MOV.U32 R5, RZ, RZ, R8 ;  /* 0x000000ffff057224 */ /* 0x000fe200078e0008 */
[----:B------:R-:W-:Y:S01]  /*7c50*/  PRMT R54, R54, 0x5410, R4 ;  /* 0x0000541036367816 */ /* 0x000fe20000000004 */
[----:B------:R-:W-:Y:S01]  /*7c60*/  IMAD.MOV.U32 R4, RZ, RZ, R13 ;  /* 0x000000ffff047224 */ /* 0x000fe200078e000d */
[----:B------:R-:W-:Y:S01]  /*7c70*/  PRMT R44, R0, 0x7610, R44 ;  /* 0x00007610002c7816 */ /* 0x000fe2000000002c */
        /* <DEDUP_REMOVED lines=10> */
[----:B------:R-:W-:Y:S01]  /*7d20*/  PRMT R42, R42, 0x5410, R4 ;  /* 0x000054102a2a7816 */ /* 0x000fe20000000004 */
[----:B------:R-:W-:Y:S01]  /*7d30*/  IMAD.MOV.U32 R4, RZ, RZ, R35 ;  /* 0x000000ffff047224 */ /* 0x000fe200078e0023 */
[----:B------:R-:W-:Y:S01]  /*7d40*/  PRMT R55, R0, 0x5410, R5 ;  /* 0x0000541000377816 */ /* 0x000fe20000000005 */
[----:B------:R-:W-:Y:S01]  /*7d50*/  IMAD.MOV.U32 R0, RZ, RZ, R34 ;  /* 0x000000ffff007224 */ /* 0x000fe200078e0022 */
[----:B------:R-:W-:Y:S01]  /*7d60*/  PRMT R56, R6, 0x7610, R56 ;  /* 0x0000761006387816 */ /* 0x000fe20000000038 */
[----:B0-----:R-:W-:Y:S06]  /*7d70*/  @!P1 BRA `(.L_x_490) ;  /* 0x0000015c00489947 */ /* 0x001fec0003800000 */
.L_x_722:
[----:B------:R-:W-:Y:S05]  /*7d80*/  BSYNC B1 ;  /* 0x0000000000017941 */ /* 0x000fea0003800000 */
.L_x_489:
[----:B------:R-:W-:Y:S02]  /*7d90*/  PRMT R46, R0, 0x7610, R46 ;  /* 0x00007610002e7816 */ /* 0x000fe4000000002e */
[----:B------:R-:W-:Y:S01]  /*7da0*/  PRMT R56, R56, 0x5410, R4 ;  /* 0x0000541038387816 */ /* 0x000fe20000000004 */
[----:B------:R-:W-:Y:S06]  /*7db0*/  @P0 BRA `(.L_x_491) ;  /* 0x0000002c00280947 */ /* 0x000fec0003800000 */
[----:B------:R-:W2:Y:S01]  /*7dc0*/  LDL.64 R50, [R1+0x40] ;  /* 0x0000400001327983 */ /* 0x000ea20000100a00 */
[----:B------:R-:W2:Y:S03]  /*7dd0*/  LDC R0, c[0x0][0x3f4] ;  /* 0x0000fd00ff007b82 */ /* 0x000ea60000000800 */
[----:B------:R-:W0:Y:S04]  /*7de0*/  LDL R49, [R1+0x7c] ;  /* 0x00007c0001317983 */ /* 0x000e280000100800 */
[----:B------:R-:W3:Y:S04]  /*7df0*/  LDL R48, [R1+0x5c] ;  /* 0x00005c0001307983 */ /* 0x000ee80000100800 */
[----:B------:R-:W4:Y:S04]  /*7e00*/  LDL R47, [R1+0x64] ;  /* 0x00006400012f7983 */ /* 0x000f280000100800 */
[----:B------:R-:W5:Y:S04]  /*7e10*/  LDL R45, [R1+0x68] ;  /* 0x00006800012d7983 */ /* 0x000f680000100800 */
[----:B------:R-:W5:Y:S04]  /*7e20*/  LDL R7, [R1+0x60] ;  /* 0x0000600001077983 */ /* 0x000f680000100800 */
[----:B------:R-:W5:Y:S04]  /*7e30*/  LDL R6, [R1+0x6c] ;  /* 0x00006c0001067983 */ /* 0x000f680000100800 */
[----:B------:R-:W5:Y:S01]  /*7e40*/  LDL R5, [R1+0x80] ;  /* 0x0000800001057983 */ /* 0x000f620000100800 */
[----:B------:R-:W-:Y:S01]  /*7e50*/  BSSY B1, `(.L_x_492) ;  /* 0x0000035000017945 */ /* 0x000fe20003800000 */
[-C--:B--2---:R-:W-:Y:S01]  /*7e60*/  ISETP.GE.AND P6, PT, R50, R0.reuse, PT ;  /* 0x000000003200720c */ /* 0x084fe20003fc6270 */
[----:B0-----:R-:W-:Y:S01]  /*7e70*/  IMAD R3, R49, 0x2, R16 ;  /* 0x0000000231037824 */ /* 0x001fe200078e0210 */
[----:B---3--:R-:W-:-:S02]  /*7e80*/  ISETP.GE.AND P0, PT, R48, R0, PT ;  /* 0x000000003000720c */ /* 0x008fc40003f06270 */
[-C--:B----4-:R-:W-:Y:S02]  /*7e90*/  ISETP.GE.AND P1, PT, R47, R0.reuse, PT ;  /* 0x000000002f00720c */ /* 0x090fe40003f26270 */
[-C--:B-----5:R-:W-:Y:S02]  /*7ea0*/  ISETP.GE.AND P2, PT, R45, R0.reuse, PT ;  /* 0x000000002d00720c */ /* 0x0a0fe40003f46270 */
[-C--:B------:R-:W-:Y:S02]  /*7eb0*/  ISETP.GE.AND P3, PT, R7, R0.reuse, PT ;  /* 0x000000000700720c */ /* 0x080fe40003f66270 */
[----:B------:R-:W-:Y:S01]  /*7ec0*/  ISETP.GE.AND P4, PT, R6, R0, PT ;  /* 0x000000000600720c */ /* 0x000fe20003f86270 */
[----:B------:R-:W-:Y:S01]  /*7ed0*/  VIADD R0, R3, 0x20 ;  /* 0x0000002003007836 */ /* 0x000fe20000000000 */
[----:B------:R-:W-:Y:S01]  /*7ee0*/  LOP3.LUT P5, RZ, R5, 0x2, RZ, 0xc0, !PT ;  /* 0x0000000205ff7812 */ /* 0x000fe200078ac0ff */
[----:B------:R-:W-:-:S12]  /*7ef0*/  @P6 BRA `(.L_x_493) ;  /* 0x0000000000a86947 */ /* 0x000fd80003800000 */
[----:B------:R-:W0:Y:S01]  /*7f00*/  LDS.128 R4, [R3+0xda00] ;  /* 0x00da000003047984 */ /* 0x000e220000000c00 */
[----:B------:R-:W-:Y:S01]  /*7f10*/  SHF.R.U32.HI R45, RZ, 0x10, R37 ;  /* 0x00000010ff2d7819 */ /* 0x000fe20000011625 */
[----:B------:R-:W-:Y:S01]  /*7f20*/  HADD2.F32 R46, -RZ, R46.H0_H0 ;  /* 0x2000002eff2e7230 */ /* 0x000fe20000004100 */
[----:B------:R-:W-:Y:S01]  /*7f30*/  SHF.R.U32.HI R47, RZ, 0x10, R35 ;  /* 0x00000010ff2f7819 */ /* 0x000fe20000011623 */
[----:B------:R-:W-:Y:S01]  /*7f40*/  HADD2.F32 R44, -RZ, R44.H0_H0 ;  /* 0x2000002cff2c7230 */ /* 0x000fe20000004100 */
[----:B------:R-:W-:Y:S01]  /*7f50*/  SHF.R.U64 R53, R36, 0x10, R37 ;  /* 0x0000001024357819 */ /* 0x000fe20000001225 */
[----:B------:R-:W-:Y:S01]  /*7f60*/  HADD2.F32 R45, -RZ, R45.H0_H0 ;  /* 0x2000002dff2d7230 */ /* 0x000fe20000004100 */
[----:B------:R-:W-:Y:S01]  /*7f70*/  SHF.R.U64 R51, R34, 0x10, R35 ;  /* 0x0000001022337819 */ /* 0x000fe20000001223 */
[----:B------:R-:W-:Y:S02]  /*7f80*/  HADD2.F32 R47, -RZ, R47.H0_H0 ;  /* 0x2000002fff2f7230 */ /* 0x000fe40000004100 */
[----:B0-----:R-:W-:-:S02]  /*7f90*/  HADD2.F32 R36, -RZ, R7.H0_H0 ;  /* 0x20000007ff247230 */ /* 0x001fc40000004100 */
[----:B------:R-:W-:Y:S02]  /*7fa0*/  HADD2.F32 R37, -RZ, R7.H1_H1 ;  /* 0x30000007ff257230 */ /* 0x000fe40000004100 */
[--C-:B------:R-:W-:Y:S02]  /*7fb0*/  HADD2.F32 R7, -RZ, R4.reuse.H0_H0 ;  /* 0x20000004ff077230 */ /* 0x100fe40000004100 */
[----:B------:R-:W-:Y:S02]  /*7fc0*/  HADD2.F32 R4, -RZ, R4.H1_H1 ;  /* 0x30000004ff047230 */ /* 0x000fe40000004100 */
[C---:B------:R-:W-:Y:S01]  /*7fd0*/  FMUL.FTZ R50, R37.reuse, R45 ;  /* 0x0000002d25327220 */ /* 0x040fe20000410000 */
[-C--:B------:R-:W-:Y:S01]  /*7fe0*/  FMUL.FTZ R49, R37, R47.reuse ;  /* 0x0000002f25317220 */ /* 0x080fe20000410000 */
[--C-:B------:R-:W-:Y:S02]  /*7ff0*/  HADD2.F32 R34, -RZ, R6.reuse.H0_H0 ;  /* 0x20000006ff227230 */ /* 0x100fe40000004100 */
[----:B------:R-:W-:Y:S01]  /*8000*/  FMUL.FTZ R48, R4, R46 ;  /* 0x0000002e04307220 */ /* 0x000fe20000410000 */
[----:B------:R-:W-:Y:S01]  /*8010*/  FFMA.FTZ R52, R36, R47, R50 ;  /* 0x0000002f24347223 */ /* 0x000fe20000010032 */
[----:B------:R-:W-:-:S02]  /*8020*/  HADD2.F32 R35, -RZ, R6.H1_H1 ;  /* 0x30000006ff237230 */ /* 0x000fc40000004100 */
[-C--:B------:R-:W-:Y:S01]  /*8030*/  FMUL.FTZ R50, R4, R44.reuse ;  /* 0x0000002c04327220 */ /* 0x080fe20000410000 */
[C---:B------:R-:W-:Y:S01]  /*8040*/  FFMA.FTZ R48, R7.reuse, R44, -R48 ;  /* 0x0000002c07307223 */ /* 0x040fe20000010830 */
[--C-:B------:R-:W-:Y:S02]  /*8050*/  HADD2.F32 R6, -RZ, R5.reuse.H0_H0 ;  /* 0x20000005ff067230 */ /* 0x100fe40000004100 */
[----:B------:R-:W-:Y:S01]  /*8060*/  FFMA.FTZ R49, R36, R45, -R49 ;  /* 0x0000002d24317223 */ /* 0x000fe20000010831 */
[----:B------:R-:W-:Y:S02]  /*8070*/  HADD2.F32 R44, -RZ, R56.H1_H1 ;  /* 0x30000038ff2c7230 */ /* 0x000fe40000004100 */
[----:B------:R-:W-:Y:S01]  /*8080*/  FFMA.FTZ R45, R7, R46, R50 ;  /* 0x0000002e072d7223 */ /* 0x000fe20000010032 */
[----:B------:R-:W-:Y:S02]  /*8090*/  HADD2.F32 R5, -RZ, R5.H1_H1 ;  /* 0x30000005ff057230 */ /* 0x000fe40000004100 */
[----:B------:R-:W-:-:S02]  /*80a0*/  HADD2.F32 R36, -RZ, R54.H1_H1 ;  /* 0x30000036ff247230 */ /* 0x000fc40000004100 */
[C---:B------:R-:W-:Y:S01]  /*80b0*/  FMUL.FTZ R47, R35.reuse, R44 ;  /* 0x0000002c232f7220 */ /* 0x040fe20000410000 */
[----:B------:R-:W-:Y:S02]  /*80c0*/  HADD2.F32 R37, -RZ, R51.H0_H0 ;  /* 0x20000033ff257230 */ /* 0x000fe40000004100 */
[----:B------:R-:W-:Y:S02]  /*80d0*/  HADD2.F32 R4, -RZ, R53.H0_H0 ;  /* 0x20000035ff047230 */ /* 0x000fe40000004100 */
[-C--:B------:R-:W-:Y:S01]  /*80e0*/  FMUL.FTZ R35, R35, R36.reuse ;  /* 0x0000002423237220 */ /* 0x080fe20000410000 */
[C---:B------:R-:W-:Y:S01]  /*80f0*/  FFMA.FTZ R47, R34.reuse, R36, -R47 ;  /* 0x00000024222f7223 */ /* 0x040fe2000001082f */
[C---:B------:R-:W-:Y:S01]  /*8100*/  FMUL.FTZ R7, R5.reuse, R37 ;  /* 0x0000002505077220 */ /* 0x040fe20000410000 */
[----:B------:R-:W-:Y:S01]  /*8110*/  FMUL.FTZ R46, R5, R4 ;  /* 0x00000004052e7220 */ /* 0x000fe20000410000 */
[----:B------:R-:W-:Y:S02]  /*8120*/  FFMA.FTZ R34, R34, R44, R35 ;  /* 0x0000002c22227223 */ /* 0x000fe40000010023 */
[----:B------:R-:W-:Y:S01]  /*8130*/  FFMA.FTZ R5, R6, R4, -R7 ;  /* 0x0000000406057223 */ /* 0x000fe20000010807 */
[----:B------:R-:W-:Y:S01]  /*8140*/  F2FP.F16.F32.PACK_AB R7, R52, R49 ;  /* 0x000000313407723e */ /* 0x000fe200000000ff */
[----:B------:R-:W-:Y:S01]  /*8150*/  FFMA.FTZ R46, R6, R37, R46 ;  /* 0x00000025062e7223 */ /* 0x000fe2000001002e */
[----:B------:R-:W-:-:S02]  /*8160*/  F2FP.F16.F32.PACK_AB R4, R45, R48 ;  /* 0x000000302d04723e */ /* 0x000fc400000000ff */
[----:B------:R-:W-:Y:S02]  /*8170*/  F2FP.F16.F32.PACK_AB R6, R34, R47 ;  /* 0x0000002f2206723e */ /* 0x000fe400000000ff */
[----:B------:R-:W-:-:S05]  /*8180*/  F2FP.F16.F32.PACK_AB R5, R46, R5 ;  /* 0x000000052e05723e */ /* 0x000fca00000000ff */
[----:B------:R0:W-:Y:S02]  /*8190*/  STS.128 [R3+0xda00], R4 ;  /* 0x00da000403007388 */ /* 0x0001e40000000c00 */
.L_x_493:
[----:B------:R-:W-:Y:S05]  /*81a0*/  BSYNC B1 ;  /* 0x0000000000017941 */ /* 0x000fea0003800000 */
.L_x_492:
[----:B------:R-:W-:Y:S01]  /*81b0*/  BSSY B1, `(.L_x_494) ;  /* 0x000002d000017945 */ /* 0x000fe20003800000 */
[----:B------:R-:W-:-:S03]  /*81c0*/  @P5 VIADD R0, R3, 0xffffffe0 ;  /* 0xffffffe003005836 */ /* 0x000fc60000000000 */
[----:B------:R-:W-:Y:S05]  /*81d0*/  @P0 BRA `(.L_x_495) ;  /* 0x0000000000a80947 */ /* 0x000fea0003800000 */
[----:B0-----:R-:W0:Y:S01]  /*81e0*/  LDS.128 R4, [R0+0xda00] ;  /* 0x00da000000047984 */ /* 0x001e220000000c00 */
[----:B------:R-:W-:Y:S01]  /*81f0*/  SHF.R.U32.HI R35, RZ, 0x10, R33 ;  /* 0x00000010ff237819 */ /* 0x000fe20000011621 */
[----:B------:R-:W-:Y:S01]  /*8200*/  HADD2.F32 R36, -RZ, R55.H1_H1 ;  /* 0x30000037ff247230 */ /* 0x000fe20000004100 */
[----:B------:R-:W-:Y:S01]  /*8210*/  SHF.R.U32.HI R37, RZ, 0x10, R31 ;  /* 0x00000010ff257819 */ /* 0x000fe2000001161f */
[----:B------:R-:W-:Y:S01]  /*8220*/  HADD2.F32 R34, -RZ, R43.H1_H1 ;  /* 0x3000002bff227230 */ /* 0x000fe20000004100 */
        /* <DEDUP_REMOVED lines=18> */
[----:B------:R-:W-:Y:S02]  /*8350*/  HADD2.F32 R34, -RZ, R56.H0_H0 ;  /* 0x20000038ff227230 */ /* 0x000fe40000004100 */
[----:B------:R-:W-:Y:S01]  /*8360*/  FFMA.FTZ R35, R7, R36, R46 ;  /* 0x0000002407237223 */ /* 0x000fe2000001002e */
[----:B------:R-:W-:Y:S02]  /*8370*/  HADD2.F32 R5, -RZ, R5.H1_H1 ;  /* 0x30000005ff057230 */ /* 0x000fe40000004100 */
[----:B------:R-:W-:-:S02]  /*8380*/  HADD2.F32 R32, -RZ, R54.H0_H0 ;  /* 0x20000036ff207230 */ /* 0x000fc40000004100 */
        /* <DEDUP_REMOVED lines=15> */
.L_x_495:
[----:B------:R-:W-:Y:S05]  /*8480*/  BSYNC B1 ;  /* 0x0000000000017941 */ /* 0x000fea0003800000 */
.L_x_494:
[----:B------:R-:W-:Y:S04]  /*8490*/  BSSY B1, `(.L_x_496) ;  /* 0x000002c000017945 */ /* 0x000fe80003800000 */
[----:B------:R-:W-:Y:S05]  /*84a0*/  @P1 BRA `(.L_x_497) ;  /* 0x0000000000a81947 */ /* 0x000fea0003800000 */
[----:B01----:R-:W0:Y:S01]  /*84b0*/  LDS.128 R4, [R3+0x10a00] ;  /* 0x010a000003047984 */ /* 0x003e220000000c00 */
[----:B------:R-:W-:Y:S01]  /*84c0*/  SHF.R.U32.HI R32, RZ, 0x10, R27 ;  /* 0x00000010ff207819 */ /* 0x000fe2000001161b */
[----:B------:R-:W-:Y:S01]  /*84d0*/  HADD2.F32 R43, -RZ, R43.H0_H0 ;  /* 0x2000002bff2b7230 */ /* 0x000fe20000004100 */
[--C-:B------:R-:W-:Y:S01]  /*84e0*/  SHF.R.U32.HI R30, RZ, 0x10, R29.reuse ;  /* 0x00000010ff1e7819 */ /* 0x100fe2000001161d */
[----:B------:R-:W-:Y:S01]  /*84f0*/  HADD2.F32 R31, -RZ, R55.H0_H0 ;  /* 0x20000037ff1f7230 */ /* 0x000fe20000004100 */
[----:B------:R-:W-:Y:S01]  /*8500*/  SHF.R.U64 R37, R28, 0x10, R29 ;  /* 0x000000101c257819 */ /* 0x000fe2000000121d */
[----:B------:R-:W-:Y:S01]  /*8510*/  HADD2.F32 R32, -RZ, R32.H0_H0 ;  /* 0x20000020ff207230 */ /* 0x000fe20000004100 */
[----:B------:R-:W-:Y:S01]  /*8520*/  SHF.R.U64 R36, R26, 0x10, R27 ;  /* 0x000000101a247819 */ /* 0x000fe2000000121b */
[----:B------:R-:W-:Y:S02]  /*8530*/  HADD2.F32 R30, -RZ, R30.H0_H0 ;  /* 0x2000001eff1e7230 */ /* 0x000fe40000004100 */
[----:B0-----:R-:W-:-:S02]  /*8540*/  HADD2.F32 R29, -RZ, R7.H1_H1 ;  /* 0x30000007ff1d7230 */ /* 0x001fc40000004100 */
[----:B------:R-:W-:Y:S02]  /*8550*/  HADD2.F32 R28, -RZ, R7.H0_H0 ;  /* 0x20000007ff1c7230 */ /* 0x000fe40000004100 */
[--C-:B------:R-:W-:Y:S02]  /*8560*/  HADD2.F32 R7, -RZ, R4.reuse.H0_H0 ;  /* 0x20000004ff077230 */ /* 0x100fe40000004100 */
[C---:B------:R-:W-:Y:S01]  /*8570*/  FMUL.FTZ R33, R29.reuse, R32 ;  /* 0x000000201d217220 */ /* 0x040fe20000410000 */
[----:B------:R-:W-:Y:S01]  /*8580*/  FMUL.FTZ R29, R29, R30 ;  /* 0x0000001e1d1d7220 */ /* 0x000fe20000410000 */
[----:B------:R-:W-:Y:S02]  /*8590*/  HADD2.F32 R4, -RZ, R4.H1_H1 ;  /* 0x30000004ff047230 */ /* 0x000fe40000004100 */
[--C-:B------:R-:W-:Y:S02]  /*85a0*/  HADD2.F32 R26, -RZ, R6.reuse.H0_H0 ;  /* 0x20000006ff1a7230 */ /* 0x100fe40000004100 */
[----:B------:R-:W-:Y:S01]  /*85b0*/  FFMA.FTZ R32, R28, R32, R29 ;  /* 0x000000201c207223 */ /* 0x000fe2000001001d */
[----:B------:R-:W-:-:S02]  /*85c0*/  HADD2.F32 R27, -RZ, R6.H1_H1 ;  /* 0x30000006ff1b7230 */ /* 0x000fc40000004100 */
[----:B------:R-:W-:Y:S01]  /*85d0*/  FFMA.FTZ R35, R28, R30, -R33 ;  /* 0x0000001e1c237223 */ /* 0x000fe20000010821 */
[--C-:B------:R-:W-:Y:S02]  /*85e0*/  HADD2.F32 R29, -RZ, R42.reuse.H1_H1 ;  /* 0x3000002aff1d7230 */ /* 0x100fe40000004100 */
[C---:B------:R-:W-:Y:S01]  /*85f0*/  FMUL.FTZ R34, R4.reuse, R31 ;  /* 0x0000001f04227220 */ /* 0x040fe20000410000 */
[--C-:B------:R-:W-:Y:S02]  /*8600*/  HADD2.F32 R6, -RZ, R5.reuse.H0_H0 ;  /* 0x20000005ff067230 */ /* 0x100fe40000004100 */
[-C--:B------:R-:W-:Y:S01]  /*8610*/  FMUL.FTZ R30, R4, R43.reuse ;  /* 0x0000002b041e7220 */ /* 0x080fe20000410000 */
[----:B------:R-:W-:Y:S02]  /*8620*/  HADD2.F32 R42, -RZ, R42.H0_H0 ;  /* 0x2000002aff2a7230 */ /* 0x000fe40000004100 */
[----:B------:R-:W-:Y:S01]  /*8630*/  FFMA.FTZ R34, R7, R43, -R34 ;  /* 0x0000002b07227223 */ /* 0x000fe20000010822 */
[----:B------:R-:W-:-:S02]  /*8640*/  HADD2.F32 R5, -RZ, R5.H1_H1 ;  /* 0x30000005ff057230 */ /* 0x000fc40000004100 */
[----:B------:R-:W-:Y:S01]  /*8650*/  FFMA.FTZ R31, R7, R31, R30 ;  /* 0x0000001f071f7223 */ /* 0x000fe2000001001e */
[----:B------:R-:W-:Y:S02]  /*8660*/  HADD2.F32 R28, -RZ, R36.H0_H0 ;  /* 0x20000024ff1c7230 */ /* 0x000fe40000004100 */
[CC--:B------:R-:W-:Y:S01]  /*8670*/  FMUL.FTZ R33, R27.reuse, R29.reuse ;  /* 0x0000001d1b217220 */ /* 0x0c0fe20000410000 */
[----:B------:R-:W-:Y:S02]  /*8680*/  HADD2.F32 R4, -RZ, R37.H0_H0 ;  /* 0x20000025ff047230 */ /* 0x000fe40000004100 */
[----:B------:R-:W-:Y:S01]  /*8690*/  FMUL.FTZ R30, R27, R42 ;  /* 0x0000002a1b1e7220 */ /* 0x000fe20000410000 */
[C---:B------:R-:W-:Y:S01]  /*86a0*/  FMUL.FTZ R7, R5.reuse, R28 ;  /* 0x0000001c05077220 */ /* 0x040fe20000410000 */
[C---:B------:R-:W-:Y:S01]  /*86b0*/  FFMA.FTZ R33, R26.reuse, R42, -R33 ;  /* 0x0000002a1a217223 */ /* 0x040fe20000010821 */
[-C--:B------:R-:W-:Y:S01]  /*86c0*/  FMUL.FTZ R27, R5, R4.reuse ;  /* 0x00000004051b7220 */ /* 0x080fe20000410000 */
[----:B------:R-:W-:Y:S01]  /*86d0*/  FFMA.FTZ R30, R26, R29, R30 ;  /* 0x0000001d1a1e7223 */ /* 0x000fe2000001001e */
[----:B------:R-:W-:Y:S01]  /*86e0*/  FFMA.FTZ R5, R6, R4, -R7 ;  /* 0x0000000406057223 */ /* 0x000fe20000010807 */
[----:B------:R-:W-:Y:S01]  /*86f0*/  F2FP.F16.F32.PACK_AB R7, R32, R35 ;  /* 0x000000232007723e */ /* 0x000fe200000000ff */
[----:B------:R-:W-:Y:S01]  /*8700*/  FFMA.FTZ R28, R6, R28, R27 ;  /* 0x0000001c061c7223 */ /* 0x000fe2000001001b */
[----:B------:R-:W-:-:S02]  /*8710*/  F2FP.F16.F32.PACK_AB R4, R31, R34 ;  /* 0x000000221f04723e */ /* 0x000fc400000000ff */
[----:B------:R-:W-:Y:S02]  /*8720*/  F2FP.F16.F32.PACK_AB R6, R30, R33 ;  /* 0x000000211e06723e */ /* 0x000fe400000000ff */
[----:B------:R-:W-:-:S05]  /*8730*/  F2FP.F16.F32.PACK_AB R5, R28, R5 ;  /* 0x000000051c05723e */ /* 0x000fca00000000ff */
[----:B------:R2:W-:Y:S02]  /*8740*/  STS.128 [R3+0x10a00], R4 ;  /* 0x010a000403007388 */ /* 0x0005e40000000c00 */
.L_x_497:
[----:B------:R-:W-:Y:S05]  /*8750*/  BSYNC B1 ;  /* 0x0000000000017941 */ /* 0x000fea0003800000 */
.L_x_496:
[----:B------:R-:W-:Y:S04]  /*8760*/  BSSY B1, `(.L_x_498) ;  /* 0x000002c000017945 */ /* 0x000fe80003800000 */
[----:B------:R-:W-:Y:S05]  /*8770*/  @P2 BRA `(.L_x_499) ;  /* 0x0000000000a82947 */ /* 0x000fea0003800000 */
[----:B012---:R-:W0:Y:S01]  /*8780*/  LDS.128 R4, [R0+0x10a00] ;  /* 0x010a000000047984 */ /* 0x007e220000000c00 */
        /* <DEDUP_REMOVED lines=8> */
[----:B------:R-:W-:-:S02]  /*8810*/  HADD2.F32 R41, -RZ, R41.H1_H1 ;  /* 0x30000029ff297230 */ /* 0x000fc40000004100 */
[----:B------:R-:W-:Y:S02]  /*8820*/  HADD2.F32 R40, -RZ, R40.H1_H1 ;  /* 0x30000028ff287230 */ /* 0x000fe40000004100 */
[--C-:B0-----:R-:W-:Y:S02]  /*8830*/  HADD2.F32 R25, -RZ, R7.reuse.H1_H1 ;  /* 0x30000007ff197230 */ /* 0x101fe40000004100 */
[----:B------:R-:W-:Y:S02]  /*8840*/  HADD2.F32 R24, -RZ, R7.H0_H0 ;  /* 0x20000007ff187230 */ /* 0x000fe40000004100 */
[--C-:B------:R-:W-:Y:S02]  /*8850*/  HADD2.F32 R7, -RZ, R4.reuse.H0_H0 ;  /* 0x20000004ff077230 */ /* 0x100fe40000004100 */
[C---:B------:R-:W-:Y:S01]  /*8860*/  FMUL.FTZ R32, R25.reuse, R27 ;  /* 0x0000001b19207220 */ /* 0x040fe20000410000 */
[----:B------:R-:W-:Y:S02]  /*8870*/  HADD2.F32 R4, -RZ, R4.H1_H1 ;  /* 0x30000004ff047230 */ /* 0x000fe40000004100 */
[----:B------:R-:W-:Y:S01]  /*8880*/  FMUL.FTZ R31, R25, R29 ;  /* 0x0000001d191f7220 */ /* 0x000fe20000410000 */
[----:B------:R-:W-:-:S02]  /*8890*/  HADD2.F32 R22, -RZ, R6.H0_H0 ;  /* 0x20000006ff167230 */ /* 0x000fc40000004100 */
[----:B------:R-:W-:Y:S01]  /*88a0*/  FFMA.FTZ R34, R24, R29, R32 ;  /* 0x0000001d18227223 */ /* 0x000fe20000010020 */
[----:B------:R-:W-:Y:S02]  /*88b0*/  HADD2.F32 R23, -RZ, R6.H1_H1 ;  /* 0x30000006ff177230 */ /* 0x000fe40000004100 */
[----:B------:R-:W-:Y:S01]  /*88c0*/  FMUL.FTZ R30, R4, R28 ;  /* 0x0000001c041e7220 */ /* 0x000fe20000410000 */
[--C-:B------:R-:W-:Y:S02]  /*88d0*/  HADD2.F32 R6, -RZ, R5.reuse.H0_H0 ;  /* 0x20000005ff067230 */ /* 0x100fe40000004100 */
[----:B------:R-:W-:Y:S01]  /*88e0*/  FFMA.FTZ R31, R24, R27, -R31 ;  /* 0x0000001b181f7223 */ /* 0x000fe2000001081f */
[-C--:B------:R-:W-:Y:S01]  /*88f0*/  FMUL.FTZ R32, R4, R26.reuse ;  /* 0x0000001a04207220 */ /* 0x080fe20000410000 */
[----:B------:R-:W-:Y:S02]  /*8900*/  HADD2.F32 R5, -RZ, R5.H1_H1 ;  /* 0x30000005ff057230 */ /* 0x000fe40000004100 */
[----:B------:R-:W-:Y:S01]  /*8910*/  FFMA.FTZ R30, R7, R26, -R30 ;  /* 0x0000001a071e7223 */ /* 0x000fe2000001081e */
[----:B------:R-:W-:-:S02]  /*8920*/  HADD2.F32 R24, -RZ, R33.H0_H0 ;  /* 0x20000021ff187230 */ /* 0x000fc40000004100 */
[----:B------:R-:W-:Y:S01]  /*8930*/  FFMA.FTZ R25, R7, R28, R32 ;  /* 0x0000001c07197223 */ /* 0x000fe20000010020 */
[----:B------:R-:W-:Y:S02]  /*8940*/  HADD2.F32 R4, -RZ, R35.H0_H0 ;  /* 0x20000023ff047230 */ /* 0x000fe40000004100 */
[CC--:B------:R-:W-:Y:S01]  /*8950*/  FMUL.FTZ R27, R23.reuse, R41.reuse ;  /* 0x00000029171b7220 */ /* 0x0c0fe20000410000 */
[----:B------:R-:W-:Y:S01]  /*8960*/  FMUL.FTZ R26, R23, R40 ;  /* 0x00000028171a7220 */ /* 0x000fe20000410000 */
[C---:B------:R-:W-:Y:S01]  /*8970*/  FMUL.FTZ R7, R5.reuse, R24 ;  /* 0x0000001805077220 */ /* 0x040fe20000410000 */
[----:B------:R-:W-:Y:S01]  /*8980*/  FMUL.FTZ R23, R5, R4 ;  /* 0x0000000405177220 */ /* 0x000fe20000410000 */
[C---:B------:R-:W-:Y:S01]  /*8990*/  FFMA.FTZ R27, R22.reuse, R40, -R27 ;  /* 0x00000028161b7223 */ /* 0x040fe2000001081b */
[----:B------:R-:W-:Y:S01]  /*89a0*/  FFMA.FTZ R26, R22, R41, R26 ;  /* 0x00000029161a7223 */ /* 0x000fe2000001001a */
[C---:B------:R-:W-:Y:S01]  /*89b0*/  FFMA.FTZ R5, R6.reuse, R4, -R7 ;  /* 0x0000000406057223 */ /* 0x040fe20000010807 */
[----:B------:R-:W-:Y:S01]  /*89c0*/  FFMA.FTZ R24, R6, R24, R23 ;  /* 0x0000001806187223 */ /* 0x000fe20000010017 */
[----:B------:R-:W-:-:S02]  /*89d0*/  F2FP.F16.F32.PACK_AB R7, R34, R31 ;  /* 0x0000001f2207723e */ /* 0x000fc400000000ff */
[----:B------:R-:W-:Y:S02]  /*89e0*/  F2FP.F16.F32.PACK_AB R6, R26, R27 ;  /* 0x0000001b1a06723e */ /* 0x000fe400000000ff */
[----:B------:R-:W-:Y:S02]  /*89f0*/  F2FP.F16.F32.PACK_AB R4, R25, R30 ;  /* 0x0000001e1904723e */ /* 0x000fe400000000ff */
[----:B------:R-:W-:-:S05]  /*8a00*/  F2FP.F16.F32.PACK_AB R5, R24, R5 ;  /* 0x000000051805723e */ /* 0x000fca00000000ff */
[----:B------:R3:W-:Y:S02]  /*8a10*/  STS.128 [R0+0x10a00], R4 ;  /* 0x010a000400007388 */ /* 0x0007e40000000c00 */
.L_x_499:
[----:B------:R-:W-:Y:S05]  /*8a20*/  BSYNC B1 ;  /* 0x0000000000017941 */ /* 0x000fea0003800000 */
.L_x_498:
[----:B------:R-:W-:Y:S04]  /*8a30*/  BSSY B1, `(.L_x_500) ;  /* 0x000002c000017945 */ /* 0x000fe80003800000 */
[----:B------:R-:W-:Y:S05]  /*8a40*/  @P3 BRA `(.L_x_501) ;  /* 0x0000000000a83947 */ /* 0x000fea0003800000 */
[----:B0123--:R-:W0:Y:S01]  /*8a50*/  LDS.128 R4, [R3+0x13a00] ;  /* 0x013a000003047984 */ /* 0x00fe220000000c00 */
        /* <DEDUP_REMOVED lines=41> */
.L_x_501:
[----:B------:R-:W-:Y:S05]  /*8cf0*/  BSYNC B1 ;  /* 0x0000000000017941 */ /* 0x000fea0003800000 */
.L_x_500:
[----:B------:R-:W-:Y:S05]  /*8d00*/  @P4 BRA `(.L_x_491) ;  /* 0x0000001c00544947 */ /* 0x000fea0003800000 */
[----:B01234-:R-:W0:Y:S01]  /*8d10*/  LDS.128 R4, [R0+0x13a00] ;  /* 0x013a000000047984 */ /* 0x01fe220000000c00 */
[----:B------:R-:W-:Y:S01]  /*8d20*/  SHF.R.U32.HI R20, RZ, 0x10, R9 ;  /* 0x00000010ff147819 */ /* 0x000fe20000011609 */
[--C-:B------:R-:W-:Y:S01]  /*8d30*/  HADD2.F32 R13, -RZ, R15.reuse.H0_H0 ;  /* 0x2000000fff0d7230 */ /* 0x100fe20000004100 */
[--C-:B------:R-:W-:Y:S01]  /*8d40*/  SHF.R.U32.HI R12, RZ, 0x10, R11.reuse ;  /* 0x00000010ff0c7819 */ /* 0x100fe2000001160b */
[----:B------:R-:W-:Y:S01]  /*8d50*/  HADD2.F32 R15, -RZ, R15.H1_H1 ;  /* 0x3000000fff0f7230 */ /* 0x000fe20000004100 */
[----:B------:R-:W-:Y:S01]  /*8d60*/  SHF.R.U64 R24, R10, 0x10, R11 ;  /* 0x000000100a187819 */ /* 0x000fe2000000120b */
[----:B------:R-:W-:Y:S01]  /*8d70*/  HADD2.F32 R20, -RZ, R20.H0_H0 ;  /* 0x20000014ff147230 */ /* 0x000fe20000004100 */
[----:B------:R-:W-:Y:S01]  /*8d80*/  SHF.R.U64 R23, R8, 0x10, R9 ;  /* 0x0000001008177819 */ /* 0x000fe20000001209 */
[----:B------:R-:W-:Y:S02]  /*8d90*/  HADD2.F32 R12, -RZ, R12.H0_H0 ;  /* 0x2000000cff0c7230 */ /* 0x000fe40000004100 */
[----:B------:R-:W-:-:S02]  /*8da0*/  HADD2.F32 R11, -RZ, R14.H0_H0 ;  /* 0x2000000eff0b7230 */ /* 0x000fc40000004100 */
[----:B------:R-:W-:Y:S02]  /*8db0*/  HADD2.F32 R14, -RZ, R14.H1_H1 ;  /* 0x3000000eff0e7230 */ /* 0x000fe40000004100 */
[--C-:B0-----:R-:W-:Y:S02]  /*8dc0*/  HADD2.F32 R10, -RZ, R7.reuse.H1_H1 ;  /* 0x30000007ff0a7230 */ /* 0x101fe40000004100 */
[--C-:B------:R-:W-:Y:S02]  /*8dd0*/  HADD2.F32 R3, -RZ, R4.reuse.H0_H0 ;  /* 0x20000004ff037230 */ /* 0x100fe40000004100 */
[----:B------:R-:W-:Y:S02]  /*8de0*/  HADD2.F32 R9, -RZ, R7.H0_H0 ;  /* 0x20000007ff097230 */ /* 0x000fe40000004100 */
[C---:B------:R-:W-:Y:S01]  /*8df0*/  FMUL.FTZ R22, R10.reuse, R20 ;  /* 0x000000140a167220 */ /* 0x040fe20000410000 */
[----:B------:R-:W-:Y:S02]  /*8e00*/  HADD2.F32 R4, -RZ, R4.H1_H1 ;  /* 0x30000004ff047230 */ /* 0x000fe40000004100 */
[----:B------:R-:W-:Y:S01]  /*8e10*/  FMUL.FTZ R21, R10, R12 ;  /* 0x0000000c0a157220 */ /* 0x000fe20000410000 */
[----:B------:R-:W-:-:S02]  /*8e20*/  HADD2.F32 R7, -RZ, R6.H0_H0 ;  /* 0x20000006ff077230 */ /* 0x000fc40000004100 */
[C---:B------:R-:W-:Y:S01]  /*8e30*/  FFMA.FTZ R22, R9.reuse, R12, -R22 ;  /* 0x0000000c09167223 */ /* 0x040fe20000010816 */
[----:B------:R-:W-:Y:S02]  /*8e40*/  HADD2.F32 R8, -RZ, R6.H1_H1 ;  /* 0x30000006ff087230 */ /* 0x000fe40000004100 */
[C---:B------:R-:W-:Y:S01]  /*8e50*/  FMUL.FTZ R10, R4.reuse, R13 ;  /* 0x0000000d040a7220 */ /* 0x040fe20000410000 */
[--C-:B------:R-:W-:Y:S02]  /*8e60*/  HADD2.F32 R6, -RZ, R5.reuse.H0_H0 ;  /* 0x20000005ff067230 */ /* 0x100fe40000004100 */
[----:B------:R-:W-:Y:S01]  /*8e70*/  FFMA.FTZ R21, R9, R20, R21 ;  /* 0x0000001409157223 */ /* 0x000fe20000010015 */
[-C--:B------:R-:W-:Y:S01]  /*8e80*/  FMUL.FTZ R12, R4, R11.reuse ;  /* 0x0000000b040c7220 */ /* 0x080fe20000410000 */
[----:B------:R-:W-:Y:S02]  /*8e90*/  HADD2.F32 R5, -RZ, R5.H1_H1 ;  /* 0x30000005ff057230 */ /* 0x000fe40000004100 */
[----:B------:R-:W-:Y:S01]  /*8ea0*/  FFMA.FTZ R10, R3, R11, -R10 ;  /* 0x0000000b030a7223 */ /* 0x000fe2000001080a */
[----:B------:R-:W-:-:S02]  /*8eb0*/  HADD2.F32 R9, -RZ, R23.H0_H0 ;  /* 0x20000017ff097230 */ /* 0x000fc40000004100 */
[----:B------:R-:W-:Y:S01]  /*8ec0*/  FFMA.FTZ R3, R3, R13, R12 ;  /* 0x0000000d03037223 */ /* 0x000fe2000001000c */
[----:B------:R-:W-:Y:S02]  /*8ed0*/  HADD2.F32 R4, -RZ, R24.H0_H0 ;  /* 0x20000018ff047230 */ /* 0x000fe40000004100 */
[C---:B------:R-:W-:Y:S01]  /*8ee0*/  FMUL.FTZ R12, R8.reuse, R15 ;  /* 0x0000000f080c7220 */ /* 0x040fe20000410000 */
        /* <DEDUP_REMOVED lines=11> */
[----:B------:R0:W-:Y:S01]  /*8fa0*/  STS.128 [R0+0x13a00], R4 ;  /* 0x013a000400007388 */ /* 0x0001e20000000c00 */
[----:B------:R-:W-:Y:S05]  /*8fb0*/  BRA `(.L_x_491) ;  /* 0x0000001800a87947 */ /* 0x000fea0003800000 */
.L_x_485:
[----:B------:R-:W-:-:S03]  /*8fc0*/  UMOV UR4, 0xffffffff ;  /* 0xffffffff00047882 */ /* 0x000fc60000000000 */
[----:B------:R-:W-:Y:S05]  /*8fd0*/  BRA.DIV UR4, `(.L_x_502) ;  /* 0x0000014a04c47947 */ /* 0x000fea000b800000 */
[----:B------:R-:W1:Y:S04]  /*8fe0*/  SHFL.IDX PT, R3, R23, RZ, 0x1e1f ;  /* 0x001e1fff17037589 */ /* 0x000e6800000e0000 */
[----:B------:R-:W3:Y:S04]  /*8ff0*/  SHFL.IDX PT, R0, R22, RZ, 0x1e1f ;  /* 0x001e1fff16007589 */ /* 0x000ee800000e0000 */
[----:B------:R4:W0:Y:S04]  /*9000*/  SHFL.IDX PT, R5, R25, RZ, 0x1e1f ;  /* 0x001e1fff19057589 */ /* 0x00082800000e0000 */
[----:B--2---:R4:W2:Y:S01]  /*9010*/  SHFL.IDX PT, R14, R24, RZ, 0x1e1f ;  /* 0x001e1fff180e7589 */ /* 0x0048a200000e0000 */
[----:B-1----:R-:W-:-:S02]  /*9020*/  IMAD.MOV.U32 R33, RZ, RZ, R3 ;  /* 0x000000ffff217224 */ /* 0x002fc400078e0003 */
[----:B---34-:R-:W-:-:S07]  /*9030*/  IMAD.MOV.U32 R32, RZ, RZ, R0 ;  /* 0x000000ffff207224 */ /* 0x018fce00078e0000 */
.L_x_728:
[----:B------:R-:W3:Y:S01]  /*9040*/  LDL R48, [R1+0x90] ;  /* 0x0000900001307983 */ /* 0x000ee20000100800 */
[----:B------:R-:W-:Y:S01]  /*9050*/  ULDC UR4, c[0x0][0x448] ;  /* 0x0001120000047ab9 */ /* 0x000fe20000000800 */
[----:B------:R-:W-:Y:S01]  /*9060*/  BSSY B1, `(.L_x_503) ;  /* 0x0000038000017945 */ /* 0x000fe20003800000 */
[----:B------:R-:W-:Y:S01]  /*9070*/  IMAD R108, R108, UR4, RZ ;  /* 0x000000046c6c7c24 */ /* 0x000fe2000f8e02ff */
[----:B------:R-:W-:Y:S01]  /*9080*/  CS2R R8, SRZ ;  /* 0x0000000000087805 */ /* 0x000fe2000001ff00 */
[----:B--2---:R-:W-:Y:S01]  /*9090*/  IMAD.MOV.U32 R42, RZ, RZ, R14 ;  /* 0x000000ffff2a7224 */ /* 0x004fe200078e000e */
[----:B------:R-:W-:Y:S01]  /*90a0*/  CS2R R10, SRZ ;  /* 0x00000000000a7805 */ /* 0x000fe2000001ff00 */
[----:B------:R-:W-:Y:S01]  /*90b0*/  IMAD R0, R105, -0xc0, R108 ;  /* 0xffffff4069007824 */ /* 0x000fe200078e026c */
[----:B------:R-:W-:Y:S01]  /*90c0*/  ISETP.GE.AND P1, PT, R6, R108, PT ;  /* 0x0000006c0600720c */ /* 0x000fe20003f26270 */
[----:B0-----:R-:W-:Y:S01]  /*90d0*/  IMAD.MOV.U32 R43, RZ, RZ, R5 ;  /* 0x000000ffff2b7224 */ /* 0x001fe200078e0005 */
[----:B------:R-:W-:-:S02]  /*90e0*/  CS2R R4, SRZ ;  /* 0x0000000000047805 */ /* 0x000fc4000001ff00 */
[----:B------:R-:W-:Y:S02]  /*90f0*/  CS2R R6, SRZ ;  /* 0x0000000000067805 */ /* 0x000fe4000001ff00 */
[----:B------:R-:W-:Y:S02]  /*9100*/  VIMNMX R0, R0, 0xc0, PT ;  /* 0x000000c000007848 */ /* 0x000fe40003fe0100 */
[----:B------:R-:W-:Y:S02]  /*9110*/  CS2R R12, SRZ ;  /* 0x00000000000c7805 */ /* 0x000fe4000001ff00 */
[----:B------:R-:W-:Y:S02]  /*9120*/  CS2R R14, SRZ ;  /* 0x00000000000e7805 */ /* 0x000fe4000001ff00 */
[----:B------:R-:W-:Y:S02]  /*9130*/  CS2R R20, SRZ ;  /* 0x0000000000147805 */ /* 0x000fe4000001ff00 */
[----:B------:R-:W-:-:S02]  /*9140*/  ISETP.GE.AND P0, PT, R19, R0, PT ;  /* 0x000000001300720c */ /* 0x000fc40003f06270 */
[----:B------:R-:W-:Y:S02]  /*9150*/  CS2R R22, SRZ ;  /* 0x0000000000167805 */ /* 0x000fe4000001ff00 */
[----:B------:R-:W-:Y:S02]  /*9160*/  CS2R R24, SRZ ;  /* 0x0000000000187805 */ /* 0x000fe4000001ff00 */
[----:B------:R-:W-:Y:S02]  /*9170*/  CS2R R26, SRZ ;  /* 0x00000000001a7805 */ /* 0x000fe4000001ff00 */
[----:B------:R-:W-:Y:S02]  /*9180*/  CS2R R28, SRZ ;  /* 0x00000000001c7805 */ /* 0x000fe4000001ff00 */
[----:B------:R-:W-:Y:S02]  /*9190*/  CS2R R30, SRZ ;  /* 0x00000000001e7805 */ /* 0x000fe4000001ff00 */
[----:B---3--:R-:W-:Y:S01]  /*91a0*/  LEA.HI R0, R48, R48, RZ, 0x1 ;  /* 0x0000003030007211 */ /* 0x008fe200078f08ff */
[----:B------:R-:W-:Y:S06]  /*91b0*/  @P1 BRA `(.L_x_504) ;  /* 0x0000000000881947 */ /* 0x000fec0003800000 */
[----:B------:R-:W2:Y:S04]  /*91c0*/  LDL R35, [R1+0x94] ;  /* 0x0000940001237983 */ /* 0x000ea80000100800 */
[----:B------:R-:W3:Y:S01]  /*91d0*/  LDL R34, [R1+0x98] ;  /* 0x0000980001227983 */ /* 0x000ee20000100800 */
[C---:B------:R-:W-:Y:S01]  /*91e0*/  VIADD R3, R144.reuse, 0x10 ;  /* 0x0000001090037836 */ /* 0x040fe20000000000 */
[----:B------:R-:W-:Y:S01]  /*91f0*/  ULDC UR4, c[0x0][0x3f4] ;  /* 0x0000fd0000047ab9 */ /* 0x000fe20000000800 */
[C---:B------:R-:W-:Y:S01]  /*9200*/  VIADD R4, R144.reuse, 0x20 ;  /* 0x0000002090047836 */ /* 0x040fe20000000000 */
[----:B------:R-:W-:Y:S02]  /*9210*/  ISETP.GE.AND P1, PT, R144, UR4, PT ;  /* 0x0000000490007c0c */ /* 0x000fe4000bf26270 */
[----:B------:R-:W-:-:S02]  /*9220*/  CS2R R20, SRZ ;  /* 0x0000000000147805 */ /* 0x000fc4000001ff00 */
[----:B------:R-:W-:Y:S02]  /*9230*/  ISETP.GE.AND P2, PT, R3, UR4, PT ;  /* 0x0000000403007c0c */ /* 0x000fe4000bf46270 */
[----:B------:R-:W-:Y:S02]  /*9240*/  CS2R R22, SRZ ;  /* 0x0000000000167805 */ /* 0x000fe4000001ff00 */
[----:B------:R-:W-:Y:S02]  /*9250*/  ISETP.GE.AND P3, PT, R4, UR4, PT ;  /* 0x0000000404007c0c */ /* 0x000fe4000bf66270 */
[----:B------:R-:W-:Y:S02]  /*9260*/  CS2R R4, SRZ ;  /* 0x0000000000047805 */ /* 0x000fe4000001ff00 */
[----:B------:R-:W-:Y:S02]  /*9270*/  CS2R R6, SRZ ;  /* 0x0000000000067805 */ /* 0x000fe4000001ff00 */
[----:B------:R-:W-:Y:S01]  /*9280*/  CS2R R24, SRZ ;  /* 0x0000000000187805 */ /* 0x000fe2000001ff00 */
[----:B------:R-:W-:Y:S01]  /*9290*/  @!P1 IMAD.WIDE R12, R144, 0x2, R32 ;  /* 0x00000002900c9825 */ /* 0x000fe200078e0220 */
[----:B------:R-:W-:-:S02]  /*92a0*/  CS2R R26, SRZ ;  /* 0x00000000001a7805 */ /* 0x000fc4000001ff00 */
[----:B------:R-:W-:Y:S02]  /*92b0*/  CS2R R8, SRZ ;  /* 0x0000000000087805 */ /* 0x000fe4000001ff00 */
[----:B------:R-:W-:Y:S02]  /*92c0*/  CS2R R10, SRZ ;  /* 0x00000000000a7805 */ /* 0x000fe4000001ff00 */
[----:B------:R-:W-:Y:S01]  /*92d0*/  CS2R R28, SRZ ;  /* 0x00000000001c7805 */ /* 0x000fe2000001ff00 */
[----:B------:R0:W5:Y:S01]  /*92e0*/  @!P1 LD.E.128 R20, desc[UR60][R12.64] ;  /* 0x0000003c0c149980 */ /* 0x000162000c101d00 */
[----:B------:R-:W-:Y:S02]  /*92f0*/  CS2R R30, SRZ ;  /* 0x00000000001e7805 */ /* 0x000fe4000001ff00 */
[----:B------:R-:W-:Y:S02]  /*9300*/  CS2R R14, SRZ ;  /* 0x00000000000e7805 */ /* 0x000fe4000001ff00 */
[----:B0-----:R-:W-:Y:S01]  /*9310*/  CS2R R12, SRZ ;  /* 0x00000000000c7805 */ /* 0x001fe2000001ff00 */
[----:B--2---:R-:W-:-:S02]  /*9320*/  @!P2 IMAD.SHL.U32 R37, R35, 0x8, RZ ;  /* 0x000000082325a824 */ /* 0x004fc400078e00ff */
[----:B---3--:R-:W-:Y:S02]  /*9330*/  @!P3 IMAD.SHL.U32 R41, R34, 0x8, RZ ;  /* 0x000000082229b824 */ /* 0x008fe400078e00ff */
[----:B------:R-:W-:-:S04]  /*9340*/  @!P2 IMAD.WIDE R34, R37, 0x2, R32 ;  /* 0x000000022522a825 */ /* 0x000fc800078e0220 */
[----:B------:R-:W-:Y:S01]  /*9350*/  @!P3 IMAD.WIDE R38, R41, 0x2, R32 ;  /* 0x000000022926b825 */ /* 0x000fe200078e0220 */
[----:B------:R0:W5:Y:S03]  /*9360*/  @!P2 LD.E.128 R24, desc[UR60][R34.64] ;  /* 0x0000003c2218a980 */ /* 0x000166000c101d00 */
[--C-:B------:R-:W-:Y:S01]  /*9370*/  @!P2 IMAD.WIDE R36, R37, 0x2, R42.reuse ;  /* 0x000000022524a825 */ /* 0x100fe200078e022a */
[----:B------:R0:W5:Y:S03]  /*9380*/  @!P3 LD.E.128 R28, desc[UR60][R38.64] ;  /* 0x0000003c261cb980 */ /* 0x000166000c101d00 */
[--C-:B------:R-:W-:Y:S01]  /*9390*/  @!P3 IMAD.WIDE R40, R41, 0x2, R42.reuse ;  /* 0x000000022928b825 */ /* 0x100fe200078e022a */
[----:B------:R0:W5:Y:S03]  /*93a0*/  @!P2 LD.E.128 R8, desc[UR60][R36.64] ;  /* 0x0000003c2408a980 */ /* 0x000166000c101d00 */
[----:B------:R-:W-:Y:S01]  /*93b0*/  @!P1 IMAD.WIDE R32, R144, 0x2, R42 ;  /* 0x0000000290209825 */ /* 0x000fe200078e022a */
[----:B------:R0:W5:Y:S04]  /*93c0*/  @!P3 LD.E.128 R12, desc[UR60][R40.64] ;  /* 0x0000003c280cb980 */ /* 0x000168000c101d00 */
[----:B------:R0:W5:Y:S02]  /*93d0*/  @!P1 LD.E.128 R4, desc[UR60][R32.64] ;  /* 0x0000003c20049980 */ /* 0x000164000c101d00 */
.L_x_504:
[----:B------:R-:W-:Y:S05]  /*93e0*/  BSYNC B1 ;  /* 0x0000000000017941 */ /* 0x000fea0003800000 */
.L_x_503:
[----:B------:R-:W-:Y:S01]  /*93f0*/  LOP3.LUT R0, R0, 0xfffffffe, RZ, 0xc0, !PT ;  /* 0xfffffffe00007812 */ /* 0x000fe200078ec0ff */
[----:B-----5:R-:W-:Y:S01]  /*9400*/  IMAD.MOV.U32 R3, RZ, RZ, R4 ;  /* 0x000000ffff037224 */ /* 0x020fe200078e0004 */
[----:B------:R-:W-:Y:S01]  /*9410*/  BSSY B1, `(.L_x_505) ;  /* 0x000002e000017945 */ /* 0x000fe20003800000 */
[----:B0-----:R-:W-:Y:S02]  /*9420*/  IMAD.MOV.U32 R32, RZ, RZ, R5 ;  /* 0x000000ffff207224 */ /* 0x001fe400078e0005 */
[----:B------:R-:W-:Y:S01]  /*9430*/  IMAD.IADD R0, R48, 0x1, -R0 ;  /* 0x0000000130007824 */ /* 0x000fe200078e0a00 */
[----:B------:R-:W-:Y:S01]  /*9440*/  PRMT R56, R3, 0x7610, R56 ;  /* 0x0000761003387816 */ /* 0x000fe20000000038 */
[----:B------:R-:W-:Y:S01]  /*9450*/  IMAD.MOV.U32 R33, RZ, RZ, R6 ;  /* 0x000000ffff217224 */ /* 0x000fe200078e0006 */
[----:B------:R-:W-:Y:S01]  /*9460*/  PRMT R55, R32, 0x7610, R55 ;  /* 0x0000761020377816 */ /* 0x000fe20000000037 */
[----:B------:R-:W-:Y:S01]  /*9470*/  IMAD.MOV.U32 R32, RZ, RZ, R7 ;  /* 0x000000ffff207224 */ /* 0x000fe200078e0007 */
[----:B------:R-:W-:Y:S01]  /*9480*/  SHF.L.U32 R3, R0, 0x1f, RZ ;  /* 0x0000001f00037819 */ /* 0x000fe200000006ff */
[----:B------:R-:W-:Y:S01]  /*9490*/  IMAD.MOV.U32 R34, RZ, RZ, R9 ;  /* 0x000000ffff227224 */ /* 0x000fe200078e0009 */
[----:B------:R-:W-:Y:S01]  /*94a0*/  PRMT R64, R33, 0x7610, R64 ;  /* 0x0000761021407816 */ /* 0x000fe20000000040 */
[----:B------:R-:W-:Y:S01]  /*94b0*/  IMAD.MOV.U32 R33, RZ, RZ, R8 ;  /* 0x000000ffff217224 */ /* 0x000fe200078e0008 */
[----:B------:R-:W0:Y:S01]  /*94c0*/  SYNCS.PHASECHK.TRANS64.TRYWAIT P1, [R16+URZ+0x31c00], R3 ;  /* 0x031c0003100075a7 */ /* 0x000e22000802017f */
[----:B------:R-:W-:Y:S01]  /*94d0*/  IMAD.MOV.U32 R0, RZ, RZ, R10 ;  /* 0x000000ffff007224 */ /* 0x000fe200078e000a */
[----:B------:R-:W-:Y:S01]  /*94e0*/  PRMT R64, R64, 0x5410, R32 ;  /* 0x0000541040407816 */ /* 0x000fe20000000020 */
        /* <DEDUP_REMOVED lines=31> */
[----:B0-----:R-:W-:Y:S06]  /*96e0*/  @!P1 BRA `(.L_x_506) ;  /* 0x0000014400789947 */ /* 0x001fec0003800000 */
.L_x_729:
[----:B------:R-:W-:Y:S05]  /*96f0*/  BSYNC B1 ;  /* 0x0000000000017941 */ /* 0x000fea0003800000 */
.L_x_505:
[----:B------:R-:W-:Y:S01]  /*9700*/  PRMT R43, R0, 0x5410, R32 ;  /* 0x00005410002b7816 */ /* 0x000fe20000000020 */
[----:B------:R-:W-:Y:S06]  /*9710*/  @P0 BRA `(.L_x_491) ;  /* 0x0000001000d00947 */ /* 0x000fec0003800000 */
[----:B------:R1:W5:Y:S01]  /*9720*/  LDL R68, [R1+0x48] ;  /* 0x0000480001447983 */ /* 0x0003620000100800 */
[----:B0-----:R-:W0:Y:S03]  /*9730*/  LDC R3, c[0x0][0x3f4] ;  /* 0x0000fd00ff037b82 */ /* 0x001e260000000800 */
[----:B------:R1:W5:Y:S04]  /*9740*/  LDL R67, [R1+0x54] ;  /* 0x0000540001437983 */ /* 0x0003680000100800 */
[----:B------:R1:W5:Y:S01]  /*9750*/  LDL R66, [R1+0x50] ;  /* 0x0000500001427983 */ /* 0x0003620000100800 */
[C---:B------:R-:W-:Y:S01]  /*9760*/  VIADD R0, R144.reuse, 0x10 ;  /* 0x0000001090007836 */ /* 0x040fe20000000000 */
[----:B------:R-:W-:Y:S01]  /*9770*/  BSSY B1, `(.L_x_507) ;  /* 0x000006a000017945 */ /* 0x000fe20003800000 */
[C---:B------:R-:W-:Y:S01]  /*9780*/  VIADD R32, R144.reuse, 0x20 ;  /* 0x0000002090207836 */ /* 0x040fe20000000000 */
[----:B0-----:R-:W-:-:S02]  /*9790*/  ISETP.GE.AND P0, PT, R144, R3, PT ;  /* 0x000000039000720c */ /* 0x001fc40003f06270 */
[-C--:B------:R-:W-:Y:S02]  /*97a0*/  ISETP.GE.AND P1, PT, R0, R3.reuse, PT ;  /* 0x000000030000720c */ /* 0x080fe40003f26270 */
[----:B------:R-:W-:-:S09]  /*97b0*/  ISETP.GE.AND P2, PT, R32, R3, PT ;  /* 0x000000032000720c */ /* 0x000fd20003f46270 */
[----:B-1----:R-:W-:Y:S05]  /*97c0*/  @P0 BRA `(.L_x_508) ;  /* 0x0000000400900947 */ /* 0x002fea0003800000 */
[----:B------:R-:W2:Y:S01]  /*97d0*/  LDL R69, [R1+0xa4] ;  /* 0x0000a40001457983 */ /* 0x000ea20000100800 */
[----:B------:R-:W0:Y:S02]  /*97e0*/  S2R R33, SR_TID.X ;  /* 0x0000000000217919 */ /* 0x000e240000002100 */
[----:B0-----:R-:W-:-:S05]  /*97f0*/  VIADD R34, R33, 0xffffff80 ;  /* 0xffffff8021227836 */ /* 0x001fca0000000000 */
[----:B------:R-:W-:-:S04]  /*9800*/  LEA.HI R33, R34, R34, RZ, 0x1 ;  /* 0x0000002222217211 */ /* 0x000fc800078f08ff */
[----:B------:R-:W-:-:S05]  /*9810*/  LOP3.LUT R33, R33, 0xfffffffe, RZ, 0xc0, !PT ;  /* 0xfffffffe21217812 */ /* 0x000fca00078ec0ff */
[----:B------:R-:W-:-:S05]  /*9820*/  IMAD.IADD R33, R34, 0x1, -R33 ;  /* 0x0000000122217824 */ /* 0x000fca00078e0a21 */
[----:B------:R-:W-:-:S04]  /*9830*/  LEA.HI R0, R3, R33, RZ, 0x1d ;  /* 0x0000002103007211 */ /* 0x000fc800078fe8ff */
[----:B------:R-:W-:-:S04]  /*9840*/  SHF.R.S32.HI R33, RZ, 0x1f, R0 ;  /* 0x0000001fff217819 */ /* 0x000fc80000011400 */
[----:B------:R-:W-:Y:S01]  /*9850*/  LEA.HI R33, R33, R0, RZ, 0x2 ;  /* 0x0000000021217211 */ /* 0x000fe200078f10ff */
[----:B------:R-:W-:-:S03]  /*9860*/  IMAD.SHL.U32 R0, R0, 0x8, RZ ;  /* 0x0000000800007824 */ /* 0x000fc600078e00ff */
[----:B------:R-:W-:Y:S02]  /*9870*/  SHF.R.S32.HI R33, RZ, 0x2, R33 ;  /* 0x00000002ff217819 */ /* 0x000fe40000011421 */
[----:B-----5:R-:W-:-:S03]  /*9880*/  LOP3.LUT R0, R68, 0x18, R0, 0xf8, !PT ;  /* 0x0000001844007812 */ /* 0x020fc600078ef800 */
[----:B------:R-:W-:Y:S01]  /*9890*/  IMAD R36, R33, 0x1800, R67 ;  /* 0x0000180021247824 */ /* 0x000fe200078e0243 */
[----:B------:R-:W-:-:S05]  /*98a0*/  LOP3.LUT R37, R0, R66, RZ, 0x3c, !PT ;  /* 0x0000004200257212 */ /* 0x000fca00078e3cff */
[----:B------:R-:W-:-:S04]  /*98b0*/  IMAD.IADD R37, R36, 0x1, R37 ;  /* 0x0000000124257824 */ /* 0x000fc800078e0225 */
[----:B------:R-:W-:-:S05]  /*98c0*/  IMAD R0, R37, 0x2, R16 ;  /* 0x0000000225007824 */ /* 0x000fca00078e0210 */
[----:B------:R-:W0:Y:S01]  /*98d0*/  LDS.128 R36, [R0+0xda00] ;  /* 0x00da000000247984 */ /* 0x000e220000000c00 */
[----:B------:R-:W-:Y:S02]  /*98e0*/  SHF.R.U32.HI R58, RZ, 0x10, R5 ;  /* 0x00000010ff3a7819 */ /* 0x000fe40000011605 */
[--C-:B------:R-:W-:Y:S02]  /*98f0*/  SHF.R.U64 R20, R20, 0x10, R21.reuse ;  /* 0x0000001014147819 */ /* 0x100fe40000001215 */
[----:B------:R-:W-:Y:S02]  /*9900*/  SHF.R.U32.HI R54, RZ, 0x10, R21 ;  /* 0x00000010ff367819 */ /* 0x000fe40000011615 */
[----:B------:R-:W-:Y:S01]  /*9910*/  SHF.R.U64 R21, R4, 0x10, R5 ;  /* 0x0000001004157819 */ /* 0x000fe20000001205 */
[----:B------:R-:W-:Y:S01]  /*9920*/  HADD2.F32 R55, -RZ, R55.H0_H0 ;  /* 0x20000037ff377230 */ /* 0x000fe20000004100 */
[----:B------:R-:W-:Y:S01]  /*9930*/  SHF.R.U64 R5, R6, 0x10, R7 ;  /* 0x0000001006057819 */ /* 0x000fe20000001207 */
[----:B------:R-:W-:Y:S01]  /*9940*/  HADD2.F32 R58, -RZ, R58.H0_H0 ;  /* 0x2000003aff3a7230 */ /* 0x000fe20000004100 */
[----:B------:R-:W-:Y:S01]  /*9950*/  SHF.R.U64 R4, R22, 0x10, R23 ;  /* 0x0000001016047819 */ /* 0x000fe20000001217 */
[----:B------:R-:W-:-:S02]  /*9960*/  HADD2.F32 R53, -RZ, R53.H0_H0 ;  /* 0x20000035ff357230 */ /* 0x000fc40000004100 */
[----:B------:R-:W-:Y:S02]  /*9970*/  HADD2.F32 R54, -RZ, R54.H0_H0 ;  /* 0x20000036ff367230 */ /* 0x000fe40000004100 */
[----:B------:R-:W-:Y:S02]  /*9980*/  HADD2.F32 R56, -RZ, R56.H0_H0 ;  /* 0x20000038ff387230 */ /* 0x000fe40000004100 */
[----:B------:R-:W-:Y:S01]  /*9990*/  HADD2.F32 R52, -RZ, R52.H0_H0 ;  /* 0x20000034ff347230 */ /* 0x000fe20000004100 */
[----:B------:R-:W-:Y:S02]  /*99a0*/  SHF.R.U32.HI R61, RZ, 0x10, R7 ;  /* 0x00000010ff3d7819 */ /* 0x000fe40000011607 */
[----:B------:R-:W-:Y:S01]  /*99b0*/  SHF.R.U32.HI R63, RZ, 0x10, R23 ;  /* 0x00000010ff3f7819 */ /* 0x000fe20000011617 */
[--C-:B0-----:R-:W-:Y:S02]  /*99c0*/  HADD2.F32 R6, -RZ, R37.reuse.H0_H0 ;  /* 0x20000025ff067230 */ /* 0x101fe40000004100 */
[----:B------:R-:W-:-:S02]  /*99d0*/  HADD2.F32 R49, -RZ, R37.H1_H1 ;  /* 0x30000025ff317230 */ /* 0x000fc40000004100 */
[----:B------:R-:W-:Y:S02]  /*99e0*/  HADD2.F32 R37, -RZ, R36.H0_H0 ;  /* 0x20000024ff257230 */ /* 0x000fe40000004100 */
[C---:B------:R-:W-:Y:S01]  /*99f0*/  FMUL.FTZ R57, R6.reuse, R55 ;  /* 0x0000003706397220 */ /* 0x040fe20000410000 */
[C---:B------:R-:W-:Y:S01]  /*9a00*/  FMUL.FTZ R60, R49.reuse, R58 ;  /* 0x0000003a313c7220 */ /* 0x040fe20000410000 */
[----:B------:R-:W-:Y:S01]  /*9a10*/  FMUL.FTZ R59, R6, R53 ;  /* 0x00000035063b7220 */ /* 0x000fe20000410000 */
[----:B------:R-:W-:Y:S01]  /*9a20*/  FMUL.FTZ R62, R49, R54 ;  /* 0x00000036313e7220 */ /* 0x000fe20000410000 */
[----:B------:R-:W-:Y:S02]  /*9a30*/  HADD2.F32 R50, -RZ, R38.H0_H0 ;  /* 0x20000026ff327230 */ /* 0x000fe40000004100 */
[----:B------:R-:W-:Y:S02]  /*9a40*/  HADD2.F32 R49, -RZ, R64.H0_H0 ;  /* 0x20000040ff317230 */ /* 0x000fe40000004100 */
[----:B------:R-:W-:-:S02]  /*9a50*/  HADD2.F32 R51, -RZ, R39.H0_H0 ;  /* 0x20000027ff337230 */ /* 0x000fc40000004100 */
[----:B------:R-:W-:Y:S02]  /*9a60*/  HADD2.F32 R36, -RZ, R36.H1_H1 ;  /* 0x30000024ff247230 */ /* 0x000fe40000004100 */
[----:B------:R-:W-:Y:S02]  /*9a70*/  HADD2.F32 R39, -RZ, R39.H1_H1 ;  /* 0x30000027ff277230 */ /* 0x000fe40000004100 */
[----:B------:R-:W-:Y:S02]  /*9a80*/  HADD2.F32 R21, -RZ, R21.H0_H0 ;  /* 0x20000015ff157230 */ /* 0x000fe40000004100 */
[----:B------:R-:W-:Y:S01]  /*9a90*/  HADD2.F32 R38, -RZ, R38.H1_H1 ;  /* 0x30000026ff267230 */ /* 0x000fe20000004100 */
[----:B--2---:R-:W0:Y:S02]  /*9aa0*/  LDS.128 R32, [R69] ;  /* 0x0000000045207984 */ /* 0x004e240000000c00 */
[--C-:B0-----:R-:W-:Y:S02]  /*9ab0*/  HADD2.F32 R22, -RZ, R33.reuse.H0_H0 ;  /* 0x20000021ff167230 */ /* 0x101fe40000004100 */
[----:B------:R-:W-:-:S03]  /*9ac0*/  HADD2.F32 R33, -RZ, R33.H1_H1 ;  /* 0x30000021ff217230 */ /* 0x000fc60000004100 */
[C---:B------:R-:W-:Y:S01]  /*9ad0*/  FFMA.FTZ R6, R22.reuse, R53, -R57 ;  /* 0x0000003516067223 */ /* 0x040fe20000010839 */
[----:B------:R-:W-:Y:S02]  /*9ae0*/  HADD2.F32 R7, -RZ, R32.H0_H0 ;  /* 0x20000020ff077230 */ /* 0x000fe40000004100 */
[----:B------:R-:W-:Y:S01]  /*9af0*/  FFMA.FTZ R53, R33, R54, -R60 ;  /* 0x0000003621357223 */ /* 0x000fe2000001083c */
[C---:B------:R-:W-:Y:S01]  /*9b00*/  FMUL.FTZ R54, R37.reuse, R56 ;  /* 0x0000003825367220 */ /* 0x040fe20000410000 */
[----:B------:R-:W-:Y:S01]  /*9b10*/  FMUL.FTZ R37, R37, R52 ;  /* 0x0000003425257220 */ /* 0x000fe20000410000 */
[----:B------:R-:W-:Y:S01]  /*9b20*/  FFMA.FTZ R22, R22, R55, R59 ;  /* 0x0000003716167223 */ /* 0x000fe2000001003b */
[----:B------:R-:W-:Y:S01]  /*9b30*/  FFMA.FTZ R55, R33, R58, R62 ;  /* 0x0000003a21377223 */ /* 0x000fe2000001003e */
[----:B------:R-:W-:Y:S02]  /*9b40*/  HADD2.F32 R23, -RZ, R34.H0_H0 ;  /* 0x20000022ff177230 */ /* 0x000fe40000004100 */
[----:B------:R-:W-:Y:S01]  /*9b50*/  FFMA.FTZ R54, R7, R52, -R54 ;  /* 0x0000003407367223 */ /* 0x000fe20000010836 */
[----:B------:R-:W-:-:S02]  /*9b60*/  HADD2.F32 R33, -RZ, R65.H0_H0 ;  /* 0x20000041ff217230 */ /* 0x000fc40000004100 */
[----:B------:R-:W-:Y:S01]  /*9b70*/  FFMA.FTZ R56, R7, R56, R37 ;  /* 0x0000003807387223 */ /* 0x000fe20000010025 */
[C---:B------:R-:W-:Y:S01]  /*9b80*/  FMUL.FTZ R52, R50.reuse, R49 ;  /* 0x0000003132347220 */ /* 0x040fe20000410000 */
[----:B------:R-:W-:Y:S02]  /*9b90*/  HADD2.F32 R37, -RZ, R64.H1_H1 ;  /* 0x30000040ff257230 */ /* 0x000fe40000004100 */
[----:B------:R-:W-:Y:S02]  /*9ba0*/  HADD2.F32 R48, -RZ, R35.H0_H0 ;  /* 0x20000023ff307230 */ /* 0x000fe40000004100 */
[-C--:B------:R-:W-:Y:S01]  /*9bb0*/  FMUL.FTZ R58, R50, R33.reuse ;  /* 0x00000021323a7220 */ /* 0x080fe20000410000 */
[----:B------:R-:W-:Y:S02]  /*9bc0*/  HADD2.F32 R7, -RZ, R65.H1_H1 ;  /* 0x30000041ff077230 */ /* 0x000fe40000004100 */
[----:B------:R-:W-:Y:S01]  /*9bd0*/  FFMA.FTZ R57, R23, R33, -R52 ;  /* 0x0000002117397223 */ /* 0x000fe20000010834 */
[----:B------:R-:W-:Y:S01]  /*9be0*/  FMUL.FTZ R33, R51, R37 ;  /* 0x0000002533217220 */ /* 0x000fe20000410000 */
[----:B------:R-:W-:Y:S01]  /*9bf0*/  FFMA.FTZ R58, R23, R49, R58 ;  /* 0x00000031173a7223 */ /* 0x000fe2000001003a */
[----:B------:R-:W-:-:S02]  /*9c00*/  HADD2.F32 R52, -RZ, R61.H0_H0 ;  /* 0x2000003dff347230 */ /* 0x000fc40000004100 */
[-C--:B------:R-:W-:Y:S01]  /*9c10*/  FMUL.FTZ R60, R51, R7.reuse ;  /* 0x00000007333c7220 */ /* 0x080fe20000410000 */
[----:B------:R-:W-:Y:S02]  /*9c20*/  HADD2.F32 R50, -RZ, R63.H0_H0 ;  /* 0x2000003fff327230 */ /* 0x000fe40000004100 */
[C---:B------:R-:W-:Y:S01]  /*9c30*/  FFMA.FTZ R49, R48.reuse, R7, -R33 ;  /* 0x0000000730317223 */ /* 0x040fe20000010821 */
[----:B------:R-:W-:Y:S02]  /*9c40*/  HADD2.F32 R7, -RZ, R20.H0_H0 ;  /* 0x20000014ff077230 */ /* 0x000fe40000004100 */
[----:B------:R-:W-:Y:S02]  /*9c50*/  HADD2.F32 R23, -RZ, R5.H0_H0 ;  /* 0x20000005ff177230 */ /* 0x000fe40000004100 */
[----:B------:R-:W-:Y:S01]  /*9c60*/  FFMA.FTZ R60, R48, R37, R60 ;  /* 0x00000025303c7223 */ /* 0x000fe2000001003c */
[----:B------:R-:W-:Y:S02]  /*9c70*/  HADD2.F32 R5, -RZ, R4.H0_H0 ;  /* 0x20000004ff057230 */ /* 0x000fe40000004100 */
[----:B------:R-:W-:Y:S01]  /*9c80*/  FMUL.FTZ R62, R39, R52 ;  /* 0x00000034273e7220 */ /* 0x000fe20000410000 */
[----:B------:R-:W-:-:S02]  /*9c90*/  HADD2.F32 R35, -RZ, R35.H1_H1 ;  /* 0x30000023ff237230 */ /* 0x000fc40000004100 */
[-C--:B------:R-:W-:Y:S01]  /*9ca0*/  FMUL.FTZ R48, R39, R50.reuse ;  /* 0x0000003227307220 */ /* 0x080fe20000410000 */
[----:B------:R-:W-:Y:S02]  /*9cb0*/  HADD2.F32 R32, -RZ, R32.H1_H1 ;  /* 0x30000020ff207230 */ /* 0x000fe40000004100 */
[C---:B------:R-:W-:Y:S01]  /*9cc0*/  FMUL.FTZ R33, R36.reuse, R21 ;  /* 0x0000001524217220 */ /* 0x040fe20000410000 */
[----:B------:R-:W-:Y:S02]  /*9cd0*/  HADD2.F32 R34, -RZ, R34.H1_H1 ;  /* 0x30000022ff227230 */ /* 0x000fe40000004100 */
[----:B------:R-:W-:Y:S01]  /*9ce0*/  FMUL.FTZ R36, R36, R7 ;  /* 0x0000000724247220 */ /* 0x000fe20000410000 */
[C---:B------:R-:W-:Y:S01]  /*9cf0*/  FMUL.FTZ R37, R38.reuse, R23 ;  /* 0x0000001726257220 */ /* 0x040fe20000410000 */
[----:B------:R-:W-:Y:S01]  /*9d00*/  FMUL.FTZ R38, R38, R5 ;  /* 0x0000000526267220 */ /* 0x000fe20000410000 */
[C---:B------:R-:W-:Y:S01]  /*9d10*/  FFMA.FTZ R62, R35.reuse, R50, -R62 ;  /* 0x00000032233e7223 */ /* 0x040fe2000001083e */
[----:B------:R-:W-:Y:S01]  /*9d20*/  FFMA.FTZ R39, R35, R52, R48 ;  /* 0x0000003423277223 */ /* 0x000fe20000010030 */
[C---:B------:R-:W-:Y:S01]  /*9d30*/  FFMA.FTZ R33, R32.reuse, R7, -R33 ;  /* 0x0000000720217223 */ /* 0x040fe20000010821 */
[----:B------:R-:W-:Y:S01]  /*9d40*/  FFMA.FTZ R35, R32, R21, R36 ;  /* 0x0000001520237223 */ /* 0x000fe20000010024 */
[C---:B------:R-:W-:Y:S01]  /*9d50*/  FFMA.FTZ R32, R34.reuse, R5, -R37 ;  /* 0x0000000522207223 */ /* 0x040fe20000010825 */
[----:B------:R-:W-:Y:S01]  /*9d60*/  FFMA.FTZ R37, R34, R23, R38 ;  /* 0x0000001722257223 */ /* 0x000fe20000010026 */
[----:B------:R-:W-:-:S02]  /*9d70*/  F2FP.F16.F32.PACK_AB R5, R53, R6 ;  /* 0x000000063505723e */ /* 0x000fc400000000ff */
[----:B------:R-:W-:Y:S02]  /*9d80*/  F2FP.F16.F32.PACK_AB R7, R62, R49 ;  /* 0x000000313e07723e */ /* 0x000fe400000000ff */
[----:B------:R-:W-:Y:S02]  /*9d90*/  F2FP.F16.F32.PACK_AB R21, R55, R22 ;  /* 0x000000163715723e */ /* 0x000fe400000000ff */
[----:B------:R-:W-:Y:S02]  /*9da0*/  F2FP.F16.F32.PACK_AB R4, R33, R54 ;  /* 0x000000362104723e */ /* 0x000fe400000000ff */
[----:B------:R-:W-:Y:S02]  /*9db0*/  F2FP.F16.F32.PACK_AB R6, R32, R57 ;  /* 0x000000392006723e */ /* 0x000fe400000000ff */
[----:B------:R-:W-:Y:S02]  /*9dc0*/  F2FP.F16.F32.PACK_AB R23, R39, R60 ;  /* 0x0000003c2717723e */ /* 0x000fe400000000ff */
[----:B------:R-:W-:-:S02]  /*9dd0*/  F2FP.F16.F32.PACK_AB R20, R35, R56 ;  /* 0x000000382314723e */ /* 0x000fc400000000ff */
[----:B------:R-:W-:Y:S01]  /*9de0*/  F2FP.F16.F32.PACK_AB R22, R37, R58 ;  /* 0x0000003a2516723e */ /* 0x000fe200000000ff */
[----:B------:R0:W-:Y:S04]  /*9df0*/  STS.128 [R69], R4 ;  /* 0x0000000445007388 */ /* 0x0001e80000000c00 */
[----:B------:R0:W-:Y:S02]  /*9e00*/  STS.128 [R0+0xda00], R20 ;  /* 0x00da001400007388 */ /* 0x0001e40000000c00 */
.L_x_508:
[----:B------:R-:W-:Y:S05]  /*9e10*/  BSYNC B1 ;  /* 0x0000000000017941 */ /* 0x000fea0003800000 */
.L_x_507:
[----:B------:R-:W-:Y:S04]  /*9e20*/  BSSY B1, `(.L_x_509) ;  /* 0x0000062000017945 */ /* 0x000fe80003800000 */
[----:B------:R-:W-:Y:S05]  /*9e30*/  @P1 BRA `(.L_x_510) ;  /* 0x0000000400801947 */ /* 0x000fea0003800000 */
[----:B0-----:R-:W2:Y:S04]  /*9e40*/  LDL R0, [R1+0x94] ;  /* 0x0000940001007983 */ /* 0x001ea80000100800 */
[----:B------:R-:W3:Y:S01]  /*9e50*/  LDL R53, [R1+0xa0] ;  /* 0x0000a00001357983 */ /* 0x000ee20000100800 */
[----:B------:R-:W-:Y:S01]  /*9e60*/  SHF.R.U32.HI R34, RZ, 0x10, R9 ;  /* 0x00000010ff227819 */ /* 0x000fe20000011609 */
[--C-:B------:R-:W-:Y:S01]  /*9e70*/  HADD2.F32 R33, -RZ, R47.reuse.H1_H1 ;  /* 0x3000002fff217230 */ /* 0x100fe20000004100 */
[--C-:B------:R-:W-:Y:S01]  /*9e80*/  SHF.R.U64 R52, R24, 0x10, R25.reuse ;  /* 0x0000001018347819 */ /* 0x100fe20000001219 */
[----:B------:R-:W-:Y:S01]  /*9e90*/  HADD2.F32 R47, -RZ, R47.H0_H0 ;  /* 0x2000002fff2f7230 */ /* 0x000fe20000004100 */
[----:B------:R-:W-:Y:S01]  /*9ea0*/  SHF.R.U32.HI R32, RZ, 0x10, R25 ;  /* 0x00000010ff207819 */ /* 0x000fe20000011619 */
[----:B------:R-:W-:Y:S01]  /*9eb0*/  HADD2.F32 R34, -RZ, R34.H0_H0 ;  /* 0x20000022ff227230 */ /* 0x000fe20000004100 */
[----:B------:R-:W-:-:S02]  /*9ec0*/  SHF.R.U64 R50, R8, 0x10, R9 ;  /* 0x0000001008327819 */ /* 0x000fc40000001209 */
[--C-:B------:R-:W-:Y:S02]  /*9ed0*/  SHF.R.U64 R51, R26, 0x10, R27.reuse ;  /* 0x000000101a337819 */ /* 0x100fe4000000121b */
[----:B------:R-:W-:Y:S02]  /*9ee0*/  SHF.R.U32.HI R48, RZ, 0x10, R27 ;  /* 0x00000010ff307819 */ /* 0x000fe4000001161b */
[--C-:B------:R-:W-:Y:S02]  /*9ef0*/  SHF.R.U32.HI R39, RZ, 0x10, R11.reuse ;  /* 0x00000010ff277819 */ /* 0x100fe4000001160b */
[----:B------:R-:W-:Y:S02]  /*9f00*/  SHF.R.U64 R49, R10, 0x10, R11 ;  /* 0x000000100a317819 */ /* 0x000fe4000000120b */
[----:B--2---:R-:W-:-:S04]  /*9f10*/  LEA.HI R0, R3, R0, RZ, 0x1d ;  /* 0x0000000003007211 */ /* 0x004fc800078fe8ff */
[----:B------:R-:W-:-:S04]  /*9f20*/  SHF.R.S32.HI R5, RZ, 0x1f, R0 ;  /* 0x0000001fff057819 */ /* 0x000fc80000011400 */
[----:B------:R-:W-:Y:S01]  /*9f30*/  LEA.HI R5, R5, R0, RZ, 0x2 ;  /* 0x0000000005057211 */ /* 0x000fe200078f10ff */
[----:B------:R-:W-:-:S03]  /*9f40*/  IMAD.SHL.U32 R0, R0, 0x8, RZ ;  /* 0x0000000800007824 */ /* 0x000fc600078e00ff */
[----:B------:R-:W-:Y:S02]  /*9f50*/  SHF.R.S32.HI R5, RZ, 0x2, R5 ;  /* 0x00000002ff057819 */ /* 0x000fe40000011405 */
[----:B-----5:R-:W-:-:S03]  /*9f60*/  LOP3.LUT R0, R68, 0x18, R0, 0xf8, !PT ;  /* 0x0000001844007812 */ /* 0x020fc600078ef800 */
[----:B------:R-:W-:Y:S01]  /*9f70*/  IMAD R20, R5, 0x1800, R67 ;  /* 0x0000180005147824 */ /* 0x000fe200078e0243 */
[----:B------:R-:W-:Y:S01]  /*9f80*/  LOP3.LUT R21, R0, R66, RZ, 0x3c, !PT ;  /* 0x0000004200157212 */ /* 0x000fe200078e3cff */
[----:B---3--:R-:W0:Y:S04]  /*9f90*/  LDS.128 R4, [R53] ;  /* 0x0000000035047984 */ /* 0x008e280000000c00 */
[----:B------:R-:W-:-:S04]  /*9fa0*/  IMAD.IADD R21, R20, 0x1, R21 ;  /* 0x0000000114157824 */ /* 0x000fc800078e0215 */
[----:B------:R-:W-:-:S05]  /*9fb0*/  IMAD R0, R21, 0x2, R16 ;  /* 0x0000000215007824 */ /* 0x000fca00078e0210 */
[----:B------:R-:W1:Y:S01]  /*9fc0*/  LDS.128 R20, [R0+0xda00] ;  /* 0x00da000000147984 */ /* 0x000e620000000c00 */
[--C-:B0-----:R-:W-:Y:S02]  /*9fd0*/  HADD2.F32 R8, -RZ, R5.reuse.H0_H0 ;  /* 0x20000005ff087230 */ /* 0x101fe40000004100 */
[----:B------:R-:W-:Y:S02]  /*9fe0*/  HADD2.F32 R9, -RZ, R5.H1_H1 ;  /* 0x30000005ff097230 */ /* 0x000fe40000004100 */
[----:B------:R-:W-:Y:S02]  /*9ff0*/  HADD2.F32 R5, -RZ, R4.H0_H0 ;  /* 0x20000004ff057230 */ /* 0x000fe40000004100 */
[----:B------:R-:W-:Y:S02]  /*a000*/  HADD2.F32 R10, -RZ, R6.H0_H0 ;  /* 0x20000006ff0a7230 */ /* 0x000fe40000004100 */
[--C-:B------:R-:W-:Y:S02]  /*a010*/  HADD2.F32 R11, -RZ, R7.reuse.H0_H0 ;  /* 0x20000007ff0b7230 */ /* 0x100fe40000004100 */
[----:B------:R-:W-:-:S02]  /*a020*/  HADD2.F32 R7, -RZ, R7.H1_H1 ;  /* 0x30000007ff077230 */ /* 0x000fc40000004100 */
[----:B------:R-:W-:Y:S02]  /*a030*/  HADD2.F32 R4, -RZ, R4.H1_H1 ;  /* 0x30000004ff047230 */ /* 0x000fe40000004100 */
[--C-:B-1----:R-:W-:Y:S02]  /*a040*/  HADD2.F32 R24, -RZ, R21.reuse.H0_H0 ;  /* 0x20000015ff187230 */ /* 0x102fe40000004100 */
[----:B------:R-:W-:Y:S02]  /*a050*/  HADD2.F32 R25, -RZ, R21.H1_H1 ;  /* 0x30000015ff197230 */ /* 0x000fe40000004100 */
[----:B------:R-:W-:Y:S02]  /*a060*/  HADD2.F32 R21, -RZ, R20.H0_H0 ;  /* 0x20000014ff157230 */ /* 0x000fe40000004100 */
[C---:B------:R-:W-:Y:S01]  /*a070*/  FMUL.FTZ R35, R24.reuse, R47 ;  /* 0x0000002f18237220 */ /* 0x040fe20000410000 */
[----:B------:R-:W-:Y:S01]  /*a080*/  FMUL.FTZ R37, R24, R33 ;  /* 0x0000002118257220 */ /* 0x000fe20000410000 */
[----:B------:R-:W-:-:S02]  /*a090*/  HADD2.F32 R24, -RZ, R32.H0_H0 ;  /* 0x20000020ff187230 */ /* 0x000fc40000004100 */
[C---:B------:R-:W-:Y:S01]  /*a0a0*/  FMUL.FTZ R36, R25.reuse, R34 ;  /* 0x0000002219247220 */ /* 0x040fe20000410000 */
[----:B------:R-:W-:Y:S02]  /*a0b0*/  HADD2.F32 R32, -RZ, R44.H0_H0 ;  /* 0x2000002cff207230 */ /* 0x000fe40000004100 */
[C---:B------:R-:W-:Y:S01]  /*a0c0*/  FFMA.FTZ R35, R8.reuse, R33, -R35 ;  /* 0x0000002108237223 */ /* 0x040fe20000010823 */
[----:B------:R-:W-:Y:S01]  /*a0d0*/  FFMA.FTZ R37, R8, R47, R37 ;  /* 0x0000002f08257223 */ /* 0x000fe20000010025 */
[----:B------:R-:W-:Y:S02]  /*a0e0*/  HADD2.F32 R8, -RZ, R46.H0_H0 ;  /* 0x2000002eff087230 */ /* 0x000fe40000004100 */
[-C--:B------:R-:W-:Y:S01]  /*a0f0*/  FMUL.FTZ R38, R25, R24.reuse ;  /* 0x0000001819267220 */ /* 0x080fe20000410000 */
[----:B------:R-:W-:Y:S01]  /*a100*/  FFMA.FTZ R36, R9, R24, -R36 ;  /* 0x0000001809247223 */ /* 0x000fe20000010824 */
[----:B------:R-:W-:Y:S01]  /*a110*/  FMUL.FTZ R24, R21, R32 ;  /* 0x0000002015187220 */ /* 0x000fe20000410000 */
[----:B------:R-:W-:-:S02]  /*a120*/  HADD2.F32 R26, -RZ, R22.H0_H0 ;  /* 0x20000016ff1a7230 */ /* 0x000fc40000004100 */
[----:B------:R-:W-:Y:S01]  /*a130*/  FFMA.FTZ R38, R9, R34, R38 ;  /* 0x0000002209267223 */ /* 0x000fe20000010026 */
[----:B------:R-:W-:Y:S02]  /*a140*/  HADD2.F32 R27, -RZ, R23.H0_H0 ;  /* 0x20000017ff1b7230 */ /* 0x000fe40000004100 */
[-C--:B------:R-:W-:Y:S01]  /*a150*/  FFMA.FTZ R33, R5, R8.reuse, -R24 ;  /* 0x0000000805217223 */ /* 0x080fe20000010818 */
[----:B------:R-:W-:Y:S02]  /*a160*/  HADD2.F32 R25, -RZ, R44.H1_H1 ;  /* 0x3000002cff197230 */ /* 0x000fe40000004100 */
[----:B------:R-:W-:Y:S01]  /*a170*/  FMUL.FTZ R21, R21, R8 ;  /* 0x0000000815157220 */ /* 0x000fe20000410000 */
[--C-:B------:R-:W-:Y:S02]  /*a180*/  HADD2.F32 R9, -RZ, R45.reuse.H1_H1 ;  /* 0x3000002dff097230 */ /* 0x100fe40000004100 */
[----:B------:R-:W-:Y:S02]  /*a190*/  HADD2.F32 R24, -RZ, R45.H0_H0 ;  /* 0x2000002dff187230 */ /* 0x000fe40000004100 */
[----:B------:R-:W-:Y:S01]  /*a1a0*/  FFMA.FTZ R32, R5, R32, R21 ;  /* 0x0000002005207223 */ /* 0x000fe20000010015 */
[----:B------:R-:W-:-:S02]  /*a1b0*/  HADD2.F32 R46, -RZ, R46.H1_H1 ;  /* 0x3000002eff2e7230 */ /* 0x000fc40000004100 */
[C---:B------:R-:W-:Y:S01]  /*a1c0*/  FMUL.FTZ R5, R26.reuse, R25 ;  /* 0x000000191a057220 */ /* 0x040fe20000410000 */
[-C--:B------:R-:W-:Y:S01]  /*a1d0*/  FMUL.FTZ R21, R26, R9.reuse ;  /* 0x000000091a157220 */ /* 0x080fe20000410000 */
[C---:B------:R-:W-:Y:S01]  /*a1e0*/  FMUL.FTZ R44, R27.reuse, R24 ;  /* 0x000000181b2c7220 */ /* 0x040fe20000410000 */
[----:B------:R-:W-:Y:S02]  /*a1f0*/  HADD2.F32 R23, -RZ, R23.H1_H1 ;  /* 0x30000017ff177230 */ /* 0x000fe40000004100 */
[-C--:B------:R-:W-:Y:S01]  /*a200*/  FMUL.FTZ R27, R27, R46.reuse ;  /* 0x0000002e1b1b7220 */ /* 0x080fe20000410000 */
[----:B------:R-:W-:Y:S02]  /*a210*/  HADD2.F32 R26, -RZ, R39.H0_H0 ;  /* 0x20000027ff1a7230 */ /* 0x000fe40000004100 */
[C---:B------:R-:W-:Y:S01]  /*a220*/  FFMA.FTZ R34, R10.reuse, R9, -R5 ;  /* 0x000000090a227223 */ /* 0x040fe20000010805 */
[----:B------:R-:W-:Y:S02]  /*a230*/  HADD2.F32 R8, -RZ, R48.H0_H0 ;  /* 0x20000030ff087230 */ /* 0x000fe40000004100 */
[----:B------:R-:W-:Y:S01]  /*a240*/  FFMA.FTZ R10, R10, R25, R21 ;  /* 0x000000190a0a7223 */ /* 0x000fe20000010015 */
[C---:B------:R-:W-:Y:S01]  /*a250*/  FFMA.FTZ R44, R11.reuse, R46, -R44 ;  /* 0x0000002e0b2c7223 */ /* 0x040fe2000001082c */
[----:B------:R-:W-:Y:S01]  /*a260*/  FFMA.FTZ R27, R11, R24, R27 ;  /* 0x000000180b1b7223 */ /* 0x000fe2000001001b */
[----:B------:R-:W-:-:S02]  /*a270*/  HADD2.F32 R20, -RZ, R20.H1_H1 ;  /* 0x30000014ff147230 */ /* 0x000fc40000004100 */
[C---:B------:R-:W-:Y:S01]  /*a280*/  FMUL.FTZ R48, R23.reuse, R26 ;  /* 0x0000001a17307220 */ /* 0x040fe20000410000 */
[----:B------:R-:W-:Y:S02]  /*a290*/  HADD2.F32 R22, -RZ, R22.H1_H1 ;  /* 0x30000016ff167230 */ /* 0x000fe40000004100 */
[-C--:B------:R-:W-:Y:S01]  /*a2a0*/  FMUL.FTZ R24, R23, R8.reuse ;  /* 0x0000000817187220 */ /* 0x080fe20000410000 */
[----:B------:R-:W-:Y:S02]  /*a2b0*/  HADD2.F32 R11, -RZ, R50.H0_H0 ;  /* 0x20000032ff0b7230 */ /* 0x000fe40000004100 */
[C---:B------:R-:W-:Y:S01]  /*a2c0*/  FFMA.FTZ R39, R7.reuse, R8, -R48 ;  /* 0x0000000807277223 */ /* 0x040fe20000010830 */
[----:B------:R-:W-:Y:S02]  /*a2d0*/  HADD2.F32 R21, -RZ, R49.H0_H0 ;  /* 0x20000031ff157230 */ /* 0x000fe40000004100 */
[----:B------:R-:W-:Y:S01]  /*a2e0*/  FFMA.FTZ R24, R7, R26, R24 ;  /* 0x0000001a07187223 */ /* 0x000fe20000010018 */
[----:B------:R-:W-:-:S02]  /*a2f0*/  HADD2.F32 R5, -RZ, R52.H0_H0 ;  /* 0x20000034ff057230 */ /* 0x000fc40000004100 */
[----:B------:R-:W-:Y:S01]  /*a300*/  FMUL.FTZ R7, R20, R11 ;  /* 0x0000000b14077220 */ /* 0x000fe20000410000 */
[----:B------:R-:W-:Y:S02]  /*a310*/  HADD2.F32 R9, -RZ, R51.H0_H0 ;  /* 0x20000033ff097230 */ /* 0x000fe40000004100 */
[----:B------:R-:W-:Y:S01]  /*a320*/  FMUL.FTZ R25, R22, R21 ;  /* 0x0000001516197220 */ /* 0x000fe20000410000 */
[----:B------:R-:W-:Y:S02]  /*a330*/  HADD2.F32 R6, -RZ, R6.H1_H1 ;  /* 0x30000006ff067230 */ /* 0x000fe40000004100 */
[-C--:B------:R-:W-:Y:S01]  /*a340*/  FMUL.FTZ R20, R20, R5.reuse ;  /* 0x0000000514147220 */ /* 0x080fe20000410000 */
[----:B------:R-:W-:Y:S01]  /*a350*/  FFMA.FTZ R8, R4, R5, -R7 ;  /* 0x0000000504087223 */ /* 0x000fe20000010807 */
[-C--:B------:R-:W-:Y:S01]  /*a360*/  FMUL.FTZ R22, R22, R9.reuse ;  /* 0x0000000916167220 */ /* 0x080fe20000410000 */
[----:B------:R-:W-:Y:S01]  /*a370*/  F2FP.F16.F32.PACK_AB R7, R39, R44 ;  /* 0x0000002c2707723e */ /* 0x000fe200000000ff */
[----:B------:R-:W-:Y:S01]  /*a380*/  FFMA.FTZ R25, R6, R9, -R25 ;  /* 0x0000000906197223 */ /* 0x000fe20000010819 */
[----:B------:R-:W-:Y:S01]  /*a390*/  FFMA.FTZ R23, R4, R11, R20 ;  /* 0x0000000b04177223 */ /* 0x000fe20000010014 */
[----:B------:R-:W-:Y:S01]  /*a3a0*/  FFMA.FTZ R21, R6, R21, R22 ;  /* 0x0000001506157223 */ /* 0x000fe20000010016 */
[----:B------:R-:W-:-:S02]  /*a3b0*/  F2FP.F16.F32.PACK_AB R5, R36, R35 ;  /* 0x000000232405723e */ /* 0x000fc400000000ff */
[----:B------:R-:W-:Y:S02]  /*a3c0*/  F2FP.F16.F32.PACK_AB R4, R8, R33 ;  /* 0x000000210804723e */ /* 0x000fe400000000ff */
[----:B------:R-:W-:Y:S02]  /*a3d0*/  F2FP.F16.F32.PACK_AB R6, R25, R34 ;  /* 0x000000221906723e */ /* 0x000fe400000000ff */
[----:B------:R-:W-:Y:S02]  /*a3e0*/  F2FP.F16.F32.PACK_AB R11, R24, R27 ;  /* 0x0000001b180b723e */ /* 0x000fe400000000ff */
[----:B------:R-:W-:Y:S01]  /*a3f0*/  F2FP.F16.F32.PACK_AB R9, R38, R37 ;  /* 0x000000252609723e */ /* 0x000fe200000000ff */
[----:B------:R1:W-:Y:S01]  /*a400*/  STS.128 [R53], R4 ;  /* 0x0000000435007388 */ /* 0x0003e20000000c00 */
[----:B------:R-:W-:Y:S02]  /*a410*/  F2FP.F16.F32.PACK_AB R8, R23, R32 ;  /* 0x000000201708723e */ /* 0x000fe400000000ff */
[----:B------:R-:W-:-:S05]  /*a420*/  F2FP.F16.F32.PACK_AB R10, R21, R10 ;  /* 0x0000000a150a723e */ /* 0x000fca00000000ff */
[----:B------:R1:W-:Y:S02]  /*a430*/  STS.128 [R0+0xda00], R8 ;  /* 0x00da000800007388 */ /* 0x0003e40000000c00 */
.L_x_510:
[----:B------:R-:W-:Y:S05]  /*a440*/  BSYNC B1 ;  /* 0x0000000000017941 */ /* 0x000fea0003800000 */
.L_x_509:
[----:B------:R-:W-:Y:S05]  /*a450*/  @P2 BRA `(.L_x_491) ;  /* 0x0000000400802947 */ /* 0x000fea0003800000 */
[----:B01----:R-:W2:Y:S04]  /*a460*/  LDL R0, [R1+0x98] ;  /* 0x0000980001007983 */ /* 0x003ea80000100800 */
[----:B------:R-:W3:Y:S01]  /*a470*/  LDL R36, [R1+0x9c] ;  /* 0x00009c0001247983 */ /* 0x000ee20000100800 */
[----:B------:R-:W-:Y:S01]  /*a480*/  SHF.R.U32.HI R25, RZ, 0x10, R13 ;  /* 0x00000010ff197819 */ /* 0x000fe2000001160d */
[----:B------:R-:W-:Y:S01]  /*a490*/  HADD2.F32 R23, -RZ, R42.H1_H1 ;  /* 0x3000002aff177230 */ /* 0x000fe20000004100 */
[--C-:B------:R-:W-:Y:S01]  /*a4a0*/  SHF.R.U64 R34, R30, 0x10, R31.reuse ;  /* 0x000000101e227819 */ /* 0x100fe2000000121f */
[--C-:B------:R-:W-:Y:S01]  /*a4b0*/  HADD2.F32 R24, -RZ, R40.reuse.H1_H1 ;  /* 0x30000028ff187230 */ /* 0x100fe20000004100 */
[----:B------:R-:W-:Y:S01]  /*a4c0*/  SHF.R.U32.HI R33, RZ, 0x10, R31 ;  /* 0x00000010ff217819 */ /* 0x000fe2000001161f */
[----:B------:R-:W-:Y:S01]  /*a4d0*/  HADD2.F32 R25, -RZ, R25.H0_H0 ;  /* 0x20000019ff197230 */ /* 0x000fe20000004100 */
[--C-:B------:R-:W-:Y:S01]  /*a4e0*/  SHF.R.U64 R31, R14, 0x10, R15.reuse ;  /* 0x000000100e1f7819 */ /* 0x100fe2000000120f */
[----:B------:R-:W-:Y:S01]  /*a4f0*/  HADD2.F32 R40, -RZ, R40.H0_H0 ;  /* 0x20000028ff287230 */ /* 0x000fe20000004100 */
[----:B------:R-:W-:Y:S01]  /*a500*/  SHF.R.U32.HI R30, RZ, 0x10, R15 ;  /* 0x00000010ff1e7819 */ /* 0x000fe2000001160f */
[----:B------:R-:W-:Y:S01]  /*a510*/  HADD2.F32 R42, -RZ, R42.H0_H0 ;  /* 0x2000002aff2a7230 */ /* 0x000fe20000004100 */
[----:B------:R-:W-:-:S02]  /*a520*/  SHF.R.U64 R35, R28, 0x10, R29 ;  /* 0x000000101c237819 */ /* 0x000fc4000000121d */
[----:B------:R-:W-:Y:S02]  /*a530*/  SHF.R.U32.HI R28, RZ, 0x10, R29 ;  /* 0x00000010ff1c7819 */ /* 0x000fe4000001161d */
[----:B------:R-:W-:Y:S02]  /*a540*/  SHF.R.U64 R32, R12, 0x10, R13 ;  /* 0x000000100c207819 */ /* 0x000fe4000000120d */
[----:B--2---:R-:W-:-:S04]  /*a550*/  LEA.HI R3, R3, R0, RZ, 0x1d ;  /* 0x0000000003037211 */ /* 0x004fc800078fe8ff */
[----:B------:R-:W-:Y:S01]  /*a560*/  SHF.R.S32.HI R0, RZ, 0x1f, R3 ;  /* 0x0000001fff007819 */ /* 0x000fe20000011403 */
[----:B---3--:R-:W0:Y:S03]  /*a570*/  LDS.128 R4, [R36] ;  /* 0x0000000024047984 */ /* 0x008e260000000c00 */
        /* <DEDUP_REMOVED lines=16> */
[----:B------:R-:W-:Y:S02]  /*a680*/  HADD2.F32 R6, -RZ, R6.H1_H1 ;  /* 0x30000006ff067230 */ /* 0x000fe40000004100 */
[--C-:B-1----:R-:W-:Y:S02]  /*a690*/  HADD2.F32 R15, -RZ, R9.reuse.H0_H0 ;  /* 0x20000009ff0f7230 */ /* 0x102fe40000004100 */
[----:B------:R-:W-:Y:S02]  /*a6a0*/  HADD2.F32 R20, -RZ, R9.H1_H1 ;  /* 0x30000009ff147230 */ /* 0x000fe40000004100 */
[----:B------:R-:W-:Y:S02]  /*a6b0*/  HADD2.F32 R9, -RZ, R8.H0_H0 ;  /* 0x20000008ff097230 */ /* 0x000fe40000004100 */
[C---:B------:R-:W-:Y:S01]  /*a6c0*/  FMUL.FTZ R27, R15.reuse, R24 ;  /* 0x000000180f1b7220 */ /* 0x040fe20000410000 */
[----:B------:R-:W-:Y:S01]  /*a6d0*/  FMUL.FTZ R29, R15, R23 ;  /* 0x000000170f1d7220 */ /* 0x000fe20000410000 */
[----:B------:R-:W-:-:S02]  /*a6e0*/  HADD2.F32 R15, -RZ, R28.H0_H0 ;  /* 0x2000001cff0f7230 */ /* 0x000fc40000004100 */
[----:B------:R-:W-:Y:S01]  /*a6f0*/  FMUL.FTZ R26, R20, R25 ;  /* 0x00000019141a7220 */ /* 0x000fe20000410000 */
[C---:B------:R-:W-:Y:S01]  /*a700*/  FFMA.FTZ R27, R12.reuse, R23, -R27 ;  /* 0x000000170c1b7223 */ /* 0x040fe2000001081b */
[----:B------:R-:W-:Y:S01]  /*a710*/  FFMA.FTZ R29, R12, R24, R29 ;  /* 0x000000180c1d7223 */ /* 0x000fe2000001001d */
[----:B------:R-:W-:Y:S02]  /*a720*/  HADD2.F32 R21, -RZ, R10.H0_H0 ;  /* 0x2000000aff157230 */ /* 0x000fe40000004100 */
[-C--:B------:R-:W-:Y:S01]  /*a730*/  FMUL.FTZ R12, R20, R15.reuse ;  /* 0x0000000f140c7220 */ /* 0x080fe20000410000 */
[----:B------:R-:W-:Y:S01]  /*a740*/  FFMA.FTZ R26, R5, R15, -R26 ;  /* 0x0000000f051a7223 */ /* 0x000fe2000001081a */
[C---:B------:R-:W-:Y:S01]  /*a750*/  FMUL.FTZ R15, R9.reuse, R40 ;  /* 0x00000028090f7220 */ /* 0x040fe20000410000 */
[----:B------:R-:W-:Y:S02]  /*a760*/  HADD2.F32 R20, -RZ, R41.H0_H0 ;  /* 0x20000029ff147230 */ /* 0x000fe40000004100 */
[----:B------:R-:W-:Y:S01]  /*a770*/  FMUL.FTZ R9, R9, R42 ;  /* 0x0000002a09097220 */ /* 0x000fe20000410000 */
[----:B------:R-:W-:Y:S01]  /*a780*/  FFMA.FTZ R24, R5, R25, R12 ;  /* 0x0000001905187223 */ /* 0x000fe2000001000c */
[----:B------:R-:W-:-:S02]  /*a790*/  HADD2.F32 R22, -RZ, R11.H0_H0 ;  /* 0x2000000bff167230 */ /* 0x000fc40000004100 */
[C---:B------:R-:W-:Y:S01]  /*a7a0*/  FFMA.FTZ R15, R0.reuse, R42, -R15 ;  /* 0x0000002a000f7223 */ /* 0x040fe2000001080f */
[----:B------:R-:W-:Y:S02]  /*a7b0*/  HADD2.F32 R12, -RZ, R43.H0_H0 ;  /* 0x2000002bff0c7230 */ /* 0x000fe40000004100 */
[----:B------:R-:W-:Y:S01]  /*a7c0*/  FFMA.FTZ R40, R0, R40, R9 ;  /* 0x0000002800287223 */ /* 0x000fe20000010009 */
[----:B------:R-:W-:Y:S02]  /*a7d0*/  HADD2.F32 R41, -RZ, R41.H1_H1 ;  /* 0x30000029ff297230 */ /* 0x000fe40000004100 */
[C---:B------:R-:W-:Y:S01]  /*a7e0*/  FMUL.FTZ R0, R21.reuse, R20 ;  /* 0x0000001415007220 */ /* 0x040fe20000410000 */
[----:B------:R-:W-:Y:S02]  /*a7f0*/  HADD2.F32 R43, -RZ, R43.H1_H1 ;  /* 0x3000002bff2b7230 */ /* 0x000fe40000004100 */
[----:B------:R-:W-:Y:S01]  /*a800*/  FMUL.FTZ R28, R21, R12 ;  /* 0x0000000c151c7220 */ /* 0x000fe20000410000 */
[----:B------:R-:W-:-:S02]  /*a810*/  HADD2.F32 R11, -RZ, R11.H1_H1 ;  /* 0x3000000bff0b7230 */ /* 0x000fc40000004100 */
[C---:B------:R-:W-:Y:S01]  /*a820*/  FFMA.FTZ R23, R13.reuse, R12, -R0 ;  /* 0x0000000c0d177223 */ /* 0x040fe20000010800 */
[C---:B------:R-:W-:Y:S01]  /*a830*/  FMUL.FTZ R5, R22.reuse, R41 ;  /* 0x0000002916057220 */ /* 0x040fe20000410000 */
[----:B------:R-:W-:Y:S02]  /*a840*/  HADD2.F32 R12, -RZ, R30.H0_H0 ;  /* 0x2000001eff0c7230 */ /* 0x000fe40000004100 */
[-C--:B------:R-:W-:Y:S01]  /*a850*/  FMUL.FTZ R22, R22, R43.reuse ;  /* 0x0000002b16167220 */ /* 0x080fe20000410000 */
[----:B------:R-:W-:Y:S02]  /*a860*/  HADD2.F32 R0, -RZ, R33.H0_H0 ;  /* 0x20000021ff007230 */ /* 0x000fe40000004100 */
[----:B------:R-:W-:Y:S01]  /*a870*/  FFMA.FTZ R28, R13, R20, R28 ;  /* 0x000000140d1c7223 */ /* 0x000fe2000001001c */
[C---:B------:R-:W-:Y:S01]  /*a880*/  FFMA.FTZ R43, R14.reuse, R43, -R5 ;  /* 0x0000002b0e2b7223 */ /* 0x040fe20000010805 */
[----:B------:R-:W-:Y:S01]  /*a890*/  FFMA.FTZ R22, R14, R41, R22 ;  /* 0x000000290e167223 */ /* 0x000fe20000010016 */
[C---:B------:R-:W-:Y:S01]  /*a8a0*/  FMUL.FTZ R20, R11.reuse, R12 ;  /* 0x0000000c0b147220 */ /* 0x040fe20000410000 */
[----:B------:R-:W-:Y:S01]  /*a8b0*/  FMUL.FTZ R14, R11, R0 ;  /* 0x000000000b0e7220 */ /* 0x000fe20000410000 */
[----:B------:R-:W-:-:S02]  /*a8c0*/  HADD2.F32 R8, -RZ, R8.H1_H1 ;  /* 0x30000008ff087230 */ /* 0x000fc40000004100 */
[----:B------:R-:W-:Y:S02]  /*a8d0*/  HADD2.F32 R10, -RZ, R10.H1_H1 ;  /* 0x3000000aff0a7230 */ /* 0x000fe40000004100 */
[C---:B------:R-:W-:Y:S01]  /*a8e0*/  FFMA.FTZ R20, R7.reuse, R0, -R20 ;  /* 0x0000000007147223 */ /* 0x040fe20000010814 */
[----:B------:R-:W-:Y:S02]  /*a8f0*/  HADD2.F32 R11, -RZ, R32.H0_H0 ;  /* 0x20000020ff0b7230 */ /* 0x000fe40000004100 */
[----:B------:R-:W-:Y:S02]  /*a900*/  HADD2.F32 R13, -RZ, R31.H0_H0 ;  /* 0x2000001fff0d7230 */ /* 0x000fe40000004100 */
[----:B------:R-:W-:Y:S01]  /*a910*/  FFMA.FTZ R31, R7, R12, R14 ;  /* 0x0000000c071f7223 */ /* 0x000fe2000001000e */
[----:B------:R-:W-:Y:S02]  /*a920*/  HADD2.F32 R5, -RZ, R35.H0_H0 ;  /* 0x20000023ff057230 */ /* 0x000fe40000004100 */
[----:B------:R-:W-:Y:S01]  /*a930*/  FMUL.FTZ R7, R8, R11 ;  /* 0x0000000b08077220 */ /* 0x000fe20000410000 */
[----:B------:R-:W-:-:S02]  /*a940*/  HADD2.F32 R9, -RZ, R34.H0_H0 ;  /* 0x20000022ff097230 */ /* 0x000fc40000004100 */
[----:B------:R-:W-:Y:S01]  /*a950*/  FMUL.FTZ R25, R10, R13 ;  /* 0x0000000d0a197220 */ /* 0x000fe20000410000 */
[-C--:B------:R-:W-:Y:S01]  /*a960*/  FMUL.FTZ R8, R8, R5.reuse ;  /* 0x0000000508087220 */ /* 0x080fe20000410000 */
[----:B------:R-:W-:Y:S01]  /*a970*/  FFMA.FTZ R0, R4, R5, -R7 ;  /* 0x0000000504007223 */ /* 0x000fe20000010807 */
[-C--:B------:R-:W-:Y:S01]  /*a980*/  FMUL.FTZ R12, R10, R9.reuse ;  /* 0x000000090a0c7220 */ /* 0x080fe20000410000 */
[----:B------:R-:W-:Y:S01]  /*a990*/  FFMA.FTZ R10, R6, R9, -R25 ;  /* 0x00000009060a7223 */ /* 0x000fe20000010819 */
[----:B------:R-:W-:Y:S01]  /*a9a0*/  FFMA.FTZ R21, R4, R11, R8 ;  /* 0x0000000b04157223 */ /* 0x000fe20000010008 */
[----:B------:R-:W-:Y:S01]  /*a9b0*/  F2FP.F16.F32.PACK_AB R7, R20, R43 ;  /* 0x0000002b1407723e */ /* 0x000fe200000000ff */
[----:B------:R-:W-:Y:S01]  /*a9c0*/  FFMA.FTZ R13, R6, R13, R12 ;  /* 0x0000000d060d7223 */ /* 0x000fe2000001000c */
[----:B------:R-:W-:Y:S02]  /*a9d0*/  F2FP.F16.F32.PACK_AB R5, R26, R27 ;  /* 0x0000001b1a05723e */ /* 0x000fe400000000ff */
[----:B------:R-:W-:-:S02]  /*a9e0*/  F2FP.F16.F32.PACK_AB R4, R0, R15 ;  /* 0x0000000f0004723e */ /* 0x000fc400000000ff */
[----:B------:R-:W-:Y:S02]  /*a9f0*/  F2FP.F16.F32.PACK_AB R6, R10, R23 ;  /* 0x000000170a06723e */ /* 0x000fe400000000ff */
[----:B------:R-:W-:Y:S02]  /*aa00*/  F2FP.F16.F32.PACK_AB R11, R31, R22 ;  /* 0x000000161f0b723e */ /* 0x000fe400000000ff */
[----:B------:R-:W-:Y:S01]  /*aa10*/  F2FP.F16.F32.PACK_AB R9, R24, R29 ;  /* 0x0000001d1809723e */ /* 0x000fe200000000ff */
[----:B------:R0:W-:Y:S01]  /*aa20*/  STS.128 [R36], R4 ;  /* 0x0000000424007388 */ /* 0x0001e20000000c00 */
[----:B------:R-:W-:Y:S02]  /*aa30*/  F2FP.F16.F32.PACK_AB R8, R21, R40 ;  /* 0x000000281508723e */ /* 0x000fe400000000ff */
[----:B------:R-:W-:-:S05]  /*aa40*/  F2FP.F16.F32.PACK_AB R10, R13, R28 ;  /* 0x0000001c0d0a723e */ /* 0x000fca00000000ff */
[----:B------:R0:W-:Y:S02]  /*aa50*/  STS.128 [R3+0xda00], R8 ;  /* 0x00da000803007388 */ /* 0x0001e40000000c00 */
.L_x_491:
[----:B------:R-:W-:Y:S05]  /*aa60*/  BSYNC B0 ;  /* 0x0000000000007941 */ /* 0x000fea0003800000 */
.L_x_484:
[----:B------:R-:W-:Y:S01]  /*aa70*/  @!PT LDS RZ, [RZ] ;  /* 0x00000000fffff984 */ /* 0x000fe20000000800 */
[----:B------:R-:W-:Y:S01]  /*aa80*/  @!PT LDS RZ, [RZ] ;  /* 0x00000000fffff984 */ /* 0x000fe20000000800 */
[----:B------:R-:W-:Y:S01]  /*aa90*/  @!PT LDS RZ, [RZ] ;  /* 0x00000000fffff984 */ /* 0x000fe20000000800 */
[----:B------:R-:W-:Y:S01]  /*aaa0*/  @!PT LDS RZ, [RZ] ;  /* 0x00000000fffff984 */ /* 0x000fe20000000800 */
[----:B------:R1:W-:Y:S06]  /*aab0*/  MEMBAR.ALL.CTA ;  /* 0x0000000000007992 */ /* 0x0003ec0000008000 */
[----:B-1----:R-:W1:Y:S01]  /*aac0*/  FENCE.VIEW.ASYNC.S ;  /* 0x00000000000073c6 */ /* 0x002e620000000000 */
[----:B------:R-:W-:Y:S05]  /*aad0*/  WARPSYNC.ALL ;  /* 0x0000000000007948 */ /* 0x000fea0003800000 */
[----:B-1----:R-:W-:Y:S06]  /*aae0*/  BAR.SYNC.DEFER_BLOCKING 0xd, 0x180 ;  /* 0x0346000000007b1d */ /* 0x002fec0000010000 */
.L_x_482:
[----:B0--3--:R-:W3:Y:S02]  /*aaf0*/  LDL R0, [R1+0x3c] ;  /* 0x00003c0001007983 */ /* 0x009ee40000100800 */
[----:B---3--:R-:W-:-:S13]  /*ab00*/  ISETP.NE.AND P0, PT, R0, 0x3, PT ;  /* 0x000000030000780c */ /* 0x008fda0003f05270 */
[----:B------:R-:W-:Y:S05]  /*ab10*/  @!P0 BRA `(.L_x_511) ;  /* 0x0000000000048947 */ /* 0x000fea0003800000 */
[----:B------:R-:W-:Y:S01]  /*ab20*/  BPT.TRAP 0x1 ;  /* 0x000000040000795c */ /* 0x000fe20000300000 */
.L_x_511:
[----:B-12-4-:R-:W2:Y:S01]  /*ab30*/  LDL R3, [R1+0x58] ;  /* 0x0000580001037983 */ /* 0x016ea20000100800 */
[----:B------:R-:W-:Y:S01]  /*ab40*/  IMAD R0, R152, 0x8, R16 ;  /* 0x0000000898007824 */ /* 0x000fe200078e0210 */
[----:B--2---:R-:W-:-:S04]  /*ab50*/  SHF.L.U32 R5, R3, 0x1f, RZ ;  /* 0x0000001f03057819 */ /* 0x004fc800000006ff */
[----:B------:R0:W1:Y:S01]  /*ab60*/  SYNCS.PHASECHK.TRANS64.TRYWAIT P1, [R0+URZ+0x31c30], R5 ;  /* 0x031c3005000075a7 */ /* 0x000062000802017f */
[----:B------:R-:W-:Y:S05]  /*ab70*/  @!P0 BRA `(.L_x_512) ;  /* 0x0000000000048947 */ /* 0x000fea0003800000 */
[----:B------:R-:W-:Y:S01]  /*ab80*/  BPT.TRAP 0x1 ;  /* 0x000000040000795c */ /* 0x000fe20000300000 */
.L_x_512:
[----:B------:R-:W-:Y:S02]  /*ab90*/  IMAD R2, R2, 0x1000, R16 ;  /* 0x0000100002027824 */ /* 0x000fe400078e0210 */
[----:B------:R-:W-:Y:S02]  /*aba0*/  VIADD R4, R16, 0x16a00 ;  /* 0x00016a0010047836 */ /* 0x000fe40000000000 */
[----:B------:R-:W-:-:S03]  /*abb0*/  VIADD R3, R2, 0xda00 ;  /* 0x0000da0002037836 */ /* 0x000fc60000000000 */
[----:B------:R-:W-:Y:S02]  /*abc0*/  SHF.R.U32.HI R2, RZ, 0x4, R4 ;  /* 0x00000004ff027819 */ /* 0x000fe40000011604 */
[----:B------:R-:W-:Y:S02]  /*abd0*/  SHF.R.U32.HI R3, RZ, 0x4, R3 ;  /* 0x00000004ff037819 */ /* 0x000fe40000011603 */
[----:B------:R-:W-:Y:S02]  /*abe0*/  LOP3.LUT R2, R2, 0x3fff, RZ, 0xc0, !PT ;  /* 0x00003fff02027812 */ /* 0x000fe400078ec0ff */
[----:B------:R-:W-:Y:S02]  /*abf0*/  LOP3.LUT R3, R3, 0x3fff, RZ, 0xc0, !PT ;  /* 0x00003fff03037812 */ /* 0x000fe400078ec0ff */
[----:B------:R-:W-:-:S05]  /*ac00*/  LOP3.LUT R2, R2, 0x10000, RZ, 0xfc, !PT ;  /* 0x0001000002027812 */ /* 0x000fca00078efcff */
[----:B------:R2:W-:Y:S01]  /*ac10*/  STL [R1+0x74], R2 ;  /* 0x0000740201007387 */ /* 0x0005e20000100800 */
[----:B-1----:R-:W-:Y:S05]  /*ac20*/  @P1 BRA `(.L_x_513) ;  /* 0x0000000000081947 */ /* 0x002fea0003800000 */
[----:B------:R-:W1:Y:S02]  /*ac30*/  SYNCS.PHASECHK.TRANS64.TRYWAIT P1, [R0+URZ+0x31c30], R5 ;  /* 0x031c3005000075a7 */ /* 0x000e64000802017f */
[----:B-1----:R-:W-:Y:S05]  /*ac40*/  @!P1 BRA `(.L_x_514) ;  /* 0x0000013000349947 */ /* 0x002fea0003800000 */
.L_x_513:
[----:B------:R-:W3:Y:S01]  /*ac50*/  LDL R4, [R1+0x74] ;  /* 0x0000740001047983 */ /* 0x000ee20000100800 */
[----:B--2---:R-:W-:Y:S01]  /*ac60*/  LOP3.LUT R2, R3, 0x10000, RZ, 0xfc, !PT ;  /* 0x0001000003027812 */ /* 0x004fe200078efcff */
[----:B------:R-:W-:Y:S01]  /*ac70*/  IMAD.MOV.U32 R15, RZ, RZ, -0x7fffffe0 ;  /* 0x80000020ff0f7424 */ /* 0x000fe200078e00ff */
[----:B------:R-:W-:Y:S01]  /*ac80*/  P2R R96, PR, RZ, 0x1 ;  /* 0x00000001ff607803 */ /* 0x000fe20000000000 */
[----:B------:R-:W-:Y:S01]  /*ac90*/  IMAD.MOV.U32 R3, RZ, RZ, -0x7fffffe0 ;  /* 0x80000020ff037424 */ /* 0x000fe200078e00ff */
[----:B------:R-:W-:Y:S05]  /*aca0*/  WARPSYNC.ALL ;  /* 0x0000000000007948 */ /* 0x000fea0003800000 */
[----:B------:R-:W-:Y:S01]  /*acb0*/  R2UR UR7, R15 ;  /* 0x000000000f0772ca */ /* 0x000fe200000e0000 */
[----:B------:R-:W2:Y:S01]  /*acc0*/  LDL R97, [R1+0xb0] ;  /* 0x0000b00001617983 */ /* 0x000ea20000100800 */
[----:B------:R-:W-:-:S02]  /*acd0*/  R2UR UR4, R2 ;  /* 0x00000000020472ca */ /* 0x000fc400000e0000 */
[C---:B------:R-:W-:Y:S01]  /*ace0*/  R2UR UR5, R3.reuse ;  /* 0x00000000030572ca */ /* 0x040fe200000e0000 */
[----:B------:R-:W-:Y:S01]  /*acf0*/  WARPGROUP.ARRIVE ;  /* 0x00000000000079c5 */ /* 0x000fe20000000000 */
[----:B01----:R-:W-:Y:S02]  /*ad00*/  IMAD.MOV.U32 R5, RZ, RZ, -0x7fffffe0 ;  /* 0x80000020ff057424 */ /* 0x003fe400078e00ff */
[----:B------:R-:W-:Y:S01]  /*ad10*/  IMAD.MOV.U32 R7, RZ, RZ, -0x7fffffe0 ;  /* 0x80000020ff077424 */ /* 0x000fe200078e00ff */
[C---:B------:R-:W-:Y:S02]  /*ad20*/  R2UR UR8, R2.reuse ;  /* 0x00000000020872ca */ /* 0x040fe400000e0000 */
[----:B------:R-:W-:Y:S02]  /*ad30*/  R2UR UR9, R3 ;  /* 0x00000000030972ca */ /* 0x000fe400000e0000 */
[----:B------:R-:W-:Y:S02]  /*ad40*/  R2UR UR11, R7 ;  /* 0x00000000070b72ca */ /* 0x000fe400000e0000 */
[----:B------:R-:W-:-:S02]  /*ad50*/  R2UR UR12, R2 ;  /* 0x00000000020c72ca */ /* 0x000fc400000e0000 */
[C---:B------:R-:W-:Y:S01]  /*ad60*/  R2UR UR13, R3.reuse ;  /* 0x00000000030d72ca */ /* 0x040fe200000e0000 */
[----:B------:R-:W-:Y:S01]  /*ad70*/  IMAD.MOV.U32 R9, RZ, RZ, -0x7fffffe0 ;  /* 0x80000020ff097424 */ /* 0x000fe200078e00ff */
[----:B------:R-:W-:Y:S02]  /*ad80*/  R2UR UR16, R2 ;  /* 0x00000000021072ca */ /* 0x000fe400000e0000 */
[----:B------:R-:W-:Y:S02]  /*ad90*/  R2UR UR17, R3 ;  /* 0x00000000031172ca */ /* 0x000fe400000e0000 */
[----:B------:R-:W-:Y:S01]  /*ada0*/  R2UR UR19, R9 ;  /* 0x00000000091372ca */ /* 0x000fe200000e0000 */
[----:B---3--:R-:W-:-:S05]  /*adb0*/  IMAD R14, R152, 0x6c0, R4 ;  /* 0x000006c0980e7824 */ /* 0x008fca00078e0204 */
[----:B------:R-:W-:-:S13]  /*adc0*/  R2UR UR6, R14 ;  /* 0x000000000e0672ca */ /* 0x000fda00000e0000 */
[----:B------:R-:W-:Y:S01]  /*add0*/  HGMMA.64x16x16.F32 R88, gdesc[UR4], RZ, !UPT, gsb0 ;  /* 0x00200000045879f0 */ /* 0x000fe2000c0008ff */
[----:B------:R-:W-:Y:S01]  /*ade0*/  VIADD R4, R14, 0x40 ;  /* 0x000000400e047836 */ /* 0x000fe20000000000 */
[----:B------:R-:W-:Y:S02]  /*adf0*/  R2UR UR7, R5 ;  /* 0x00000000050772ca */ /* 0x000fe400000e0000 */
[----:B------:R-:W-:Y:S02]  /*ae00*/  R2UR UR4, R2 ;  /* 0x00000000020472ca */ /* 0x000fe400000e0000 */
[----:B------:R-:W-:Y:S02]  /*ae10*/  R2UR UR6, R4 ;  /* 0x00000000040672ca */ /* 0x000fe400000e0000 */
[----:B------:R-:W-:Y:S01]  /*ae20*/  R2UR UR5, R3 ;  /* 0x00000000030572ca */ /* 0x000fe200000e0000 */
[----:B------:R-:W-:Y:S02]  /*ae30*/  WARPGROUP.DEPBAR.LE gsb0, 0x0 ;  /* 0x00008000000079c5 */ /* 0x000fe40000010000 */
[----:B------:R-:W-:-:S10]  /*ae40*/  WARPGROUP.ARRIVE ;  /* 0x00000000000079c5 */ /* 0x000fd40000000000 */
[----:B------:R-:W-:Y:S01]  /*ae50*/  HGMMA.64x16x16.F32 R80, gdesc[UR4], RZ, !UPT, gsb0 ;  /* 0x00200000045079f0 */ /* 0x000fe2000c0008ff */
[----:B------:R-:W-:-:S05]  /*ae60*/  VIADD R6, R14, 0x80 ;  /* 0x000000800e067836 */ /* 0x000fca0000000000 */
[----:B------:R-:W-:Y:S01]  /*ae70*/  R2UR UR10, R6 ;  /* 0x00000000060a72ca */ /* 0x000fe200000e0000 */
[----:B------:R-:W-:Y:S02]  /*ae80*/  WARPGROUP.DEPBAR.LE gsb0, 0x0 ;  /* 0x00008000000079c5 */ /* 0x000fe40000010000 */
[----:B------:R-:W-:-:S10]  /*ae90*/  WARPGROUP.ARRIVE ;  /* 0x00000000000079c5 */ /* 0x000fd40000000000 */
[----:B------:R-:W-:Y:S01]  /*aea0*/  HGMMA.64x16x16.F32 R72, gdesc[UR8], RZ, !UPT, gsb0 ;  /* 0x00200000084879f0 */ /* 0x000fe2000c0008ff */
[----:B------:R-:W-:Y:S02]  /*aeb0*/  VIADD R4, R14, 0xc0 ;  /* 0x000000c00e047836 */ /* 0x000fe40000000000 */
[----:B------:R-:W-:-:S03]  /*aec0*/  IMAD.MOV.U32 R5, RZ, RZ, -0x7fffffe0 ;  /* 0x80000020ff057424 */ /* 0x000fc600078e00ff */
[----:B------:R-:W-:Y:S02]  /*aed0*/  R2UR UR14, R4 ;  /* 0x00000000040e72ca */ /* 0x000fe400000e0000 */
[----:B------:R-:W-:Y:S01]  /*aee0*/  R2UR UR15, R5 ;  /* 0x00000000050f72ca */ /* 0x000fe200000e0000 */
[----:B------:R-:W-:Y:S02]  /*aef0*/  WARPGROUP.DEPBAR.LE gsb0, 0x0 ;  /* 0x00008000000079c5 */ /* 0x000fe40000010000 */
[----:B-----5:R-:W-:-:S10]  /*af00*/  WARPGROUP.ARRIVE ;  /* 0x00000000000079c5 */ /* 0x020fd40000000000 */
[----:B------:R-:W-:Y:S01]  /*af10*/  HGMMA.64x16x16.F32 R64, gdesc[UR12], RZ, !UPT, gsb0 ;  /* 0x002000000c4079f0 */ /* 0x000fe2000c0008ff */
[----:B------:R-:W-:-:S05]  /*af20*/  VIADD R8, R14, 0x100 ;  /* 0x000001000e087836 */ /* 0x000fca0000000000 */
[----:B------:R-:W-:Y:S01]  /*af30*/  R2UR UR18, R8 ;  /* 0x00000000081272ca */ /* 0x000fe200000e0000 */
[----:B------:R-:W-:Y:S02]  /*af40*/  WARPGROUP.DEPBAR.LE gsb0, 0x0 ;  /* 0x00008000000079c5 */ /* 0x000fe40000010000 */
[----:B------:R-:W-:-:S10]  /*af50*/  WARPGROUP.ARRIVE ;  /* 0x00000000000079c5 */ /* 0x000fd40000000000 */
[----:B------:R-:W-:Y:S01]  /*af60*/  HGMMA.64x16x16.F32 R56, gdesc[UR16], RZ, !UPT, gsb0 ;  /* 0x00200000103879f0 */ /* 0x000fe2000c0008ff */
[----:B------:R-:W-:Y:S02]  /*af70*/  VIADD R6, R14, 0x140 ;  /* 0x000001400e067836 */ /* 0x000fe40000000000 */
[----:B------:R-:W-:Y:S01]  /*af80*/  IMAD.MOV.U32 R7, RZ, RZ, -0x7fffffe0 ;  /* 0x80000020ff077424 */ /* 0x000fe200078e00ff */
[----:B------:R-:W-:Y:S02]  /*af90*/  R2UR UR20, R2 ;  /* 0x00000000021472ca */ /* 0x000fe400000e0000 */
[----:B------:R-:W-:Y:S02]  /*afa0*/  R2UR UR22, R6 ;  /* 0x00000000061672ca */ /* 0x000fe400000e0000 */
[----:B------:R-:W-:Y:S02]  /*afb0*/  R2UR UR23, R7 ;  /* 0x00000000071772ca */ /* 0x000fe400000e0000 */
[----:B------:R-:W-:Y:S01]  /*afc0*/  R2UR UR21, R3 ;  /* 0x00000000031572ca */ /* 0x000fe200000e0000 */
[----:B------:R-:W-:-:S02]  /*afd0*/  WARPGROUP.DEPBAR.LE gsb0, 0x0 ;  /* 0x00008000000079c5 */ /* 0x000fc40000010000 */
        /* <DEDUP_REMOVED lines=30> */
[----:B------:R-:W-:Y:S02]  /*b1c0*/  VIADD R8, R2, 0x2 ;  /* 0x0000000202087836 */ /* 0x000fe40000000000 */
[----:B------:R-:W-:Y:S02]  /*b1d0*/  IMAD.MOV.U32 R5, RZ, RZ, -0x7fffffe0 ;  /* 0x80000020ff057424 */ /* 0x000fe400078e00ff */
[----:B------:R-:W-:Y:S01]  /*b1e0*/  IMAD.MOV.U32 R9, RZ, RZ, -0x7fffffe0 ;  /* 0x80000020ff097424 */ /* 0x000fe200078e00ff */
[----:B------:R-:W-:Y:S02]  /*b1f0*/  R2UR UR34, R4 ;  /* 0x00000000042272ca */ /* 0x000fe400000e0000 */
[----:B------:R-:W-:-:S02]  /*b200*/  R2UR UR35, R5 ;  /* 0x00000000052372ca */ /* 0x000fc400000e0000 */
[----:B------:R-:W-:Y:S02]  /*b210*/  R2UR UR32, R8 ;  /* 0x00000000082072ca */ /* 0x000fe400000e0000 */
[----:B------:R-:W-:Y:S01]  /*b220*/  R2UR UR33, R9 ;  /* 0x00000000092172ca */ /* 0x000fe200000e0000 */
[----:B------:R-:W-:Y:S02]  /*b230*/  WARPGROUP.DEPBAR.LE gsb0, 0x0 ;  /* 0x00008000000079c5 */ /* 0x000fe40000010000 */
[----:B------:R-:W-:-:S10]  /*b240*/  WARPGROUP.ARRIVE ;  /* 0x00000000000079c5 */ /* 0x000fd40000000000 */
[----:B------:R-:W-:Y:S01]  /*b250*/  HGMMA.64x16x16.F32 R88, gdesc[UR32], R88, gsb0 ;  /* 0x00200000205879f0 */ /* 0x000fe20008000858 */
        /* <DEDUP_REMOVED lines=350> */
[----:B--2---:R-:W-:Y:S02]  /*c840*/  IMAD.IADD R20, R97, 0x1, R109 ;  /* 0x0000000161147824 */ /* 0x004fe400078e026d */
[----:B------:R-:W-:Y:S02]  /*c850*/  IMAD.MOV.U32 R21, RZ, RZ, -0x7fffffe0 ;  /* 0x80000020ff157424 */ /* 0x000fe400078e00ff */
[----:B------:R-:W-:Y:S02]  /*c860*/  IMAD R97, R113, -0x90, R20 ;  /* 0xffffff7071617824 */ /* 0x000fe400078e0214 */
[----:B------:R-:W-:Y:S01]  /*c870*/  VIADD R20, R14, 0x542 ;  /* 0x000005420e147836 */ /* 0x000fe20000000000 */
        /* <DEDUP_REMOVED lines=30> */
[----:B------:R-:W-:-:S02]  /*ca60*/  R2UR UR9, R5 ;  /* 0x00000000050972ca */ /* 0x000fc400000e0000 */
[C---:B------:R-:W-:Y:S02]  /*ca70*/  ISETP.GT.AND P1, PT, R97.reuse, RZ, PT ;  /* 0x000000ff6100720c */ /* 0x040fe40003f24270 */
[C---:B------:R-:W-:Y:S02]  /*ca80*/  ISETP.GT.AND P2, PT, R97.reuse, 0x1, PT ;  /* 0x000000016100780c */ /* 0x040fe40003f44270 */
[----:B------:R-:W-:Y:S01]  /*ca90*/  ISETP.GT.AND P3, PT, R97, 0x8, PT ;  /* 0x000000086100780c */ /* 0x000fe20003f64270 */
[----:B------:R-:W-:Y:S02]  /*caa0*/  WARPGROUP.DEPBAR.LE gsb0, 0x0 ;  /* 0x00008000000079c5 */ /* 0x000fe40000010000 */
[----:B------:R-:W-:-:S06]  /*cab0*/  WARPGROUP.ARRIVE ;  /* 0x00000000000079c5 */ /* 0x000fcc0000000000 */
[----:B------:R-:W-:Y:S01]  /*cac0*/  HGMMA.64x16x16.F32 R40, gdesc[UR8], R40, gsb0 ;  /* 0x00200000082879f0 */ /* 0x000fe20008000828 */
[----:B------:R-:W-:Y:S02]  /*cad0*/  FSEL R88, R88, -INF , P1 ;  /* 0xff80000058587808 */ /* 0x000fe40000800000 */
[----:B------:R-:W-:Y:S02]  /*cae0*/  FSEL R89, R89, -INF , P2 ;  /* 0xff80000059597808 */ /* 0x000fe40001000000 */
[----:B------:R-:W-:Y:S02]  /*caf0*/  ISETP.GT.AND P4, PT, R97, 0x9, PT ;  /* 0x000000096100780c */ /* 0x000fe40003f84270 */
[----:B------:R-:W-:Y:S02]  /*cb00*/  FSEL R92, R92, -INF , P3 ;  /* 0xff8000005c5c7808 */ /* 0x000fe40001800000 */
[----:B------:R-:W-:Y:S02]  /*cb10*/  FMNMX.FTZ R15, R88, R89, !PT ;  /* 0x00000059580f7209 */ /* 0x000fe40007810000 */
[----:B------:R-:W-:-:S02]  /*cb20*/  FSEL R93, R93, -INF , P4 ;  /* 0xff8000005d5d7808 */ /* 0x000fc40002000000 */
[----:B------:R-:W-:Y:S01]  /*cb30*/  FMNMX.FTZ R20, R92, R15, !PT ;  /* 0x0000000f5c147209 */ /* 0x000fe20007810000 */
[----:B------:R-:W-:-:S03]  /*cb40*/  IMAD.MOV.U32 R21, RZ, RZ, -0x7fffffe0 ;  /* 0x80000020ff157424 */ /* 0x000fc600078e00ff */
[----:B------:R-:W-:Y:S01]  /*cb50*/  FMNMX.FTZ R15, R93, R20, !PT ;  /* 0x000000145d0f7209 */ /* 0x000fe20007810000 */
[----:B------:R-:W-:Y:S01]  /*cb60*/  VIADD R20, R14, 0x642 ;  /* 0x000006420e147836 */ /* 0x000fe20000000000 */
[----:B------:R-:W-:Y:S02]  /*cb70*/  R2UR UR7, R21 ;  /* 0x00000000150772ca */ /* 0x000fe400000e0000 */
[----:B------:R-:W-:Y:S02]  /*cb80*/  R2UR UR4, R4 ;  /* 0x00000000040472ca */ /* 0x000fe400000e0000 */
[----:B------:R-:W-:Y:S02]  /*cb90*/  R2UR UR6, R20 ;  /* 0x00000000140672ca */ /* 0x000fe400000e0000 */
[----:B------:R-:W-:Y:S02]  /*cba0*/  R2UR UR5, R5 ;  /* 0x00000000050572ca */ /* 0x000fe400000e0000 */
[----:B------:R-:W-:-:S02]  /*cbb0*/  FSEL R90, R90, -INF , P1 ;  /* 0xff8000005a5a7808 */ /* 0x000fc40000800000 */
[----:B------:R-:W-:Y:S02]  /*cbc0*/  ISETP.GT.AND P1, PT, R97, 0x10, PT ;  /* 0x000000106100780c */ /* 0x000fe40003f24270 */
[----:B------:R-:W-:Y:S02]  /*cbd0*/  FSEL R91, R91, -INF , P2 ;  /* 0xff8000005b5b7808 */ /* 0x000fe40001000000 */
[C---:B------:R-:W-:Y:S02]  /*cbe0*/  ISETP.GT.AND P2, PT, R97.reuse, 0x11, PT ;  /* 0x000000116100780c */ /* 0x040fe40003f44270 */
[----:B------:R-:W-:Y:S02]  /*cbf0*/  FSEL R80, R80, -INF , P1 ;  /* 0xff80000050507808 */ /* 0x000fe40000800000 */
[----:B------:R-:W-:Y:S02]  /*cc00*/  FSEL R94, R94, -INF , P3 ;  /* 0xff8000005e5e7808 */ /* 0x000fe40001800000 */
[----:B------:R-:W-:-:S02]  /*cc10*/  ISETP.GT.AND P3, PT, R97, 0x18, PT ;  /* 0x000000186100780c */ /* 0x000fc40003f64270 */
[----:B------:R-:W-:Y:S01]  /*cc20*/  FSEL R81, R81, -INF , P2 ;  /* 0xff80000051517808 */ /* 0x000fe20001000000 */
[----:B------:R-:W-:Y:S02]  /*cc30*/  WARPGROUP.DEPBAR.LE gsb0, 0x0 ;  /* 0x00008000000079c5 */ /* 0x000fe40000010000 */
[----:B------:R-:W-:Y:S01]  /*cc40*/  WARPGROUP.ARRIVE ;  /* 0x00000000000079c5 */ /* 0x000fe20000000000 */
[----:B------:R-:W-:-:S05]  /*cc50*/  FMNMX.FTZ R22, R80, R15, !PT ;  /* 0x0000000f50167209 */ /* 0x000fca0007810000 */
[----:B------:R-:W-:Y:S01]  /*cc60*/  HGMMA.64x16x16.F32 R32, gdesc[UR4], R32, gsb0 ;  /* 0x00200000042079f0 */ /* 0x000fe20008000820 */
[----:B------:R-:W-:Y:S01]  /*cc70*/  FSEL R95, R95, -INF , P4 ;  /* 0xff8000005f5f7808 */ /* 0x000fe20002000000 */
[----:B------:R-:W-:Y:S01]  /*cc80*/  VIADD R14, R14, 0x682 ;  /* 0x000006820e0e7836 */ /* 0x000fe20000000000 */
[----:B------:R-:W-:Y:S01]  /*cc90*/  ISETP.GT.AND P4, PT, R97, 0x19, PT ;  /* 0x000000196100780c */ /* 0x000fe20003f84270 */
[----:B------:R-:W-:Y:S01]  /*cca0*/  ULDC UR4, c[0x0][0x988] ;  /* 0x0002620000047ab9 */ /* 0x000fe20000000800 */
[----:B------:R-:W-:Y:S02]  /*ccb0*/  FSEL R84, R84, -INF , P3 ;  /* 0xff80000054547808 */ /* 0x000fe40001800000 */
[----:B------:R-:W-:Y:S02]  /*ccc0*/  FMNMX.FTZ R15, R81, R22, !PT ;  /* 0x00000016510f7209 */ /* 0x000fe40007810000 */
[----:B------:R-:W-:Y:S02]  /*ccd0*/  FSEL R82, R82, -INF , P1 ;  /* 0xff80000052527808 */ /* 0x000fe40000800000 */
[----:B------:R-:W-:-:S02]  /*cce0*/  FSEL R85, R85, -INF , P4 ;  /* 0xff80000055557808 */ /* 0x000fc40002000000 */
[----:B------:R-:W-:Y:S02]  /*ccf0*/  ISETP.GT.AND P1, PT, R97, 0x20, PT ;  /* 0x000000206100780c */ /* 0x000fe40003f24270 */
[----:B------:R-:W-:Y:S02]  /*cd00*/  FMNMX.FTZ R22, R84, R15, !PT ;  /* 0x0000000f54167209 */ /* 0x000fe40007810000 */
[----:B------:R-:W-:Y:S02]  /*cd10*/  FSEL R83, R83, -INF , P2 ;  /* 0xff80000053537808 */ /* 0x000fe40001000000 */
[----:B------:R-:W-:Y:S02]  /*cd20*/  ISETP.GT.AND P2, PT, R97, 0x21, PT ;  /* 0x000000216100780c */ /* 0x000fe40003f44270 */
[----:B------:R-:W-:Y:S02]  /*cd30*/  FSEL R72, R72, -INF , P1 ;  /* 0xff80000048487808 */ /* 0x000fe40000800000 */
[----:B------:R-:W-:-:S02]  /*cd40*/  FMNMX.FTZ R15, R85, R22, !PT ;  /* 0x00000016550f7209 */ /* 0x000fc40007810000 */
[----:B------:R-:W-:Y:S02]  /*cd50*/  FSEL R86, R86, -INF , P3 ;  /* 0xff80000056567808 */ /* 0x000fe40001800000 */
[----:B------:R-:W-:Y:S02]  /*cd60*/  ISETP.GT.AND P3, PT, R97, 0x28, PT ;  /* 0x000000286100780c */ /* 0x000fe40003f64270 */
[----:B------:R-:W-:Y:S02]  /*cd70*/  FSEL R73, R73, -INF , P2 ;  /* 0xff80000049497808 */ /* 0x000fe40001000000 */
[----:B------:R-:W-:Y:S02]  /*cd80*/  FMNMX.FTZ R22, R72, R15, !PT ;  /* 0x0000000f48167209 */ /* 0x000fe40007810000 */
[----:B------:R-:W-:Y:S02]  /*cd90*/  FSEL R87, R87, -INF , P4 ;  /* 0xff80000057577808 */ /* 0x000fe40002000000 */
[----:B------:R-:W-:-:S02]  /*cda0*/  ISETP.GT.AND P4, PT, R97, 0x29, PT ;  /* 0x000000296100780c */ /* 0x000fc40003f84270 */
[----:B------:R-:W-:Y:S02]  /*cdb0*/  FSEL R76, R76, -INF , P3 ;  /* 0xff8000004c4c7808 */ /* 0x000fe40001800000 */
[----:B------:R-:W-:Y:S01]  /*cdc0*/  FMNMX.FTZ R21, R73, R22, !PT ;  /* 0x0000001649157209 */ /* 0x000fe20007810000 */
[----:B------:R-:W-:Y:S01]  /*cdd0*/  IMAD.MOV.U32 R15, RZ, RZ, -0x7fffffe0 ;  /* 0x80000020ff0f7424 */ /* 0x000fe200078e00ff */
[----:B------:R-:W-:Y:S02]  /*cde0*/  R2UR UR14, R14 ;  /* 0x000000000e0e72ca */ /* 0x000fe400000e0000 */
[----:B------:R-:W-:Y:S02]  /*cdf0*/  FSEL R77, R77, -INF , P4 ;  /* 0xff8000004d4d7808 */ /* 0x000fe40002000000 */
[----:B------:R-:W-:Y:S02]  /*ce00*/  ISETP.GT.AND P5, PT, R97, 0x30, PT ;  /* 0x000000306100780c */ /* 0x000fe40003fa4270 */
[----:B------:R-:W-:-:S02]  /*ce10*/  FMNMX.FTZ R14, R76, R21, !PT ;  /* 0x000000154c0e7209 */ /* 0x000fc40007810000 */
[----:B------:R-:W-:Y:S02]  /*ce20*/  FSEL R79, R79, -INF , P4 ;  /* 0xff8000004f4f7808 */ /* 0x000fe40002000000 */
[----:B------:R-:W-:Y:S02]  /*ce30*/  R2UR UR15, R15 ;  /* 0x000000000f0f72ca */ /* 0x000fe400000e0000 */
[----:B------:R-:W-:Y:S02]  /*ce40*/  ISETP.GT.AND P4, PT, R97, 0x31, PT ;  /* 0x000000316100780c */ /* 0x000fe40003f84270 */
[----:B------:R-:W-:Y:S02]  /*ce50*/  FSEL R64, R64, -INF , P5 ;  /* 0xff80000040407808 */ /* 0x000fe40002800000 */
[----:B------:R-:W-:Y:S02]  /*ce60*/  FMNMX.FTZ R15, R77, R14, !PT ;  /* 0x0000000e4d0f7209 */ /* 0x000fe40007810000 */
[----:B------:R-:W-:-:S02]  /*ce70*/  FSEL R74, R74, -INF , P1 ;  /* 0xff8000004a4a7808 */ /* 0x000fc40000800000 */
[----:B------:R-:W-:Y:S02]  /*ce80*/  ISETP.GT.AND P1, PT, R97, 0x38, PT ;  /* 0x000000386100780c */ /* 0x000fe40003f24270 */
        /* <DEDUP_REMOVED lines=8> */
[----:B------:R-:W-:Y:S02]  /*cf10*/  FSEL R69, R69, -INF , P3 ;  /* 0xff80000045457808 */ /* 0x000fe40001800000 */
[----:B------:R-:W-:Y:S02]  /*cf20*/  FMNMX.FTZ R14, R68, R15, !PT ;  /* 0x0000000f440e7209 */ /* 0x000fe40007810000 */
[----:B------:R-:W-:-:S02]  /*cf30*/  R2UR UR12, R4 ;  /* 0x00000000040c72ca */ /* 0x000fc400000e0000 */
[----:B------:R-:W-:Y:S02]  /*cf40*/  R2UR UR13, R5 ;  /* 0x00000000050d72ca */ /* 0x000fe400000e0000 */
[----:B------:R-:W-:Y:S02]  /*cf50*/  FSEL R66, R66, -INF , P5 ;  /* 0xff80000042427808 */ /* 0x000fe40002800000 */
[----:B------:R-:W-:Y:S02]  /*cf60*/  ISETP.GT.AND P5, PT, R97, 0x41, PT ;  /* 0x000000416100780c */ /* 0x000fe40003fa4270 */
[----:B------:R-:W-:Y:S02]  /*cf70*/  FSEL R56, R56, -INF , P2 ;  /* 0xff80000038387808 */ /* 0x000fe40001000000 */
[----:B------:R-:W-:Y:S01]  /*cf80*/  FMNMX.FTZ R15, R69, R14, !PT ;  /* 0x0000000e450f7209 */ /* 0x000fe20007810000 */
[----:B------:R-:W-:Y:S02]  /*cf90*/  WARPGROUP.DEPBAR.LE gsb0, 0x0 ;  /* 0x00008000000079c5 */ /* 0x000fe40000010000 */
[----:B------:R-:W-:Y:S01]  /*cfa0*/  FSEL R67, R67, -INF , P4 ;  /* 0xff80000043437808 */ /* 0x000fe20002000000 */
[----:B------:R-:W-:Y:S01]  /*cfb0*/  WARPGROUP.ARRIVE ;  /* 0x00000000000079c5 */ /* 0x000fe20000000000 */
[----:B------:R-:W-:-:S02]  /*cfc0*/  ISETP.GT.AND P4, PT, R97, 0x48, PT ;  /* 0x000000486100780c */ /* 0x000fc40003f84270 */
[----:B------:R-:W-:Y:S02]  /*cfd0*/  FSEL R57, R57, -INF , P5 ;  /* 0xff80000039397808 */ /* 0x000fe40002800000 */
[----:B------:R-:W-:Y:S01]  /*cfe0*/  FMNMX.FTZ R14, R56, R15, !PT ;  /* 0x0000000f380e7209 */ /* 0x000fe20007810000 */
[----:B------:R-:W-:Y:S01]  /*cff0*/  HGMMA.64x16x16.F32 R24, gdesc[UR12], R24, gsb0 ;  /* 0x002000000c1879f0 */ /* 0x000fe20008000818 */
        /* <DEDUP_REMOVED lines=32> */
[----:B------:R-:W-:Y:S02]  /*d200*/  ISETP.GT.AND P0, PT, R97, 0x69, PT ;  /* 0x000000696100780c */ /* 0x000fe40003f04270 */
[----:B------:R-:W-:-:S02]  /*d210*/  FSEL R44, R44, -INF , P2 ;  /* 0xff8000002c2c7808 */ /* 0x000fc40001000000 */
[----:B------:R-:W-:Y:S02]  /*d220*/  FMNMX.FTZ R15, R41, R14, !PT ;  /* 0x0000000e290f7209 */ /* 0x000fe40007810000 */
[----:B------:R-:W-:Y:S02]  /*d230*/  ISETP.GT.AND P6, PT, R97, 0x70, PT ;  /* 0x000000706100780c */ /* 0x000fe40003fc4270 */
[----:B------:R-:W-:Y:S02]  /*d240*/  FSEL R45, R45, -INF , P0 ;  /* 0xff8000002d2d7808 */ /* 0x000fe40000000000 */
[----:B------:R-:W-:Y:S02]  /*d250*/  FMNMX.FTZ R14, R44, R15, !PT ;  /* 0x0000000f2c0e7209 */ /* 0x000fe40007810000 */
[----:B------:R-:W-:Y:S02]  /*d260*/  ISETP.GT.AND P0, PT, R97, 0x71, PT ;  /* 0x000000716100780c */ /* 0x000fe40003f04270 */
[----:B------:R-:W-:-:S02]  /*d270*/  FSEL R32, R32, -INF , P6 ;  /* 0xff80000020207808 */ /* 0x000fc40003000000 */
[----:B------:R-:W-:Y:S02]  /*d280*/  FMNMX.FTZ R15, R45, R14, !PT ;  /* 0x0000000e2d0f7209 */ /* 0x000fe40007810000 */
[----:B------:R-:W-:Y:S02]  /*d290*/  FSEL R43, R43, -INF , P1 ;  /* 0xff8000002b2b7808 */ /* 0x000fe40000800000 */
        /* <DEDUP_REMOVED lines=8> */
[----:B------:R-:W-:Y:S02]  /*d320*/  FSEL R37, R37, -INF , P2 ;  /* 0xff80000025257808 */ /* 0x000fe40001000000 */
[----:B------:R-:W-:-:S02]  /*d330*/  FMNMX.FTZ R14, R36, R15, !PT ;  /* 0x0000000f240e7209 */ /* 0x000fc40007810000 */
[----:B------:R-:W-:Y:S01]  /*d340*/  ISETP.GT.AND P3, PT, R97, 0x80, PT ;  /* 0x000000806100780c */ /* 0x000fe20003f64270 */
[----:B------:R-:W-:Y:S02]  /*d350*/  WARPGROUP.DEPBAR.LE gsb0, 0x0 ;  /* 0x00008000000079c5 */ /* 0x000fe40000010000 */
[----:B------:R-:W-:Y:S02]  /*d360*/  FSEL R55, R55, -INF , P4 ;  /* 0xff80000037377808 */ /* 0x000fe40002000000 */
[----:B------:R-:W-:Y:S02]  /*d370*/  FSEL R24, R24, -INF , P3 ;  /* 0xff80000018187808 */ /* 0x000fe40001800000 */
[----:B------:R-:W-:Y:S02]  /*d380*/  FMNMX.FTZ R15, R37, R14, !PT ;  /* 0x0000000e250f7209 */ /* 0x000fe40007810000 */
[----:B------:R-:W-:Y:S02]  /*d390*/  ISETP.GT.AND P4, PT, R97, 0x81, PT ;  /* 0x000000816100780c */ /* 0x000fe40003f84270 */
[----:B------:R-:W-:-:S02]  /*d3a0*/  FSEL R54, R54, -INF , P5 ;  /* 0xff80000036367808 */ /* 0x000fc40002800000 */
[----:B------:R-:W-:Y:S02]  /*d3b0*/  FSEL R25, R25, -INF , P4 ;  /* 0xff80000019197808 */ /* 0x000fe40002000000 */
[----:B------:R-:W-:Y:S02]  /*d3c0*/  FMNMX.FTZ R14, R24, R15, !PT ;  /* 0x0000000f180e7209 */ /* 0x000fe40007810000 */
[----:B------:R-:W-:Y:S02]  /*d3d0*/  ISETP.GT.AND P5, PT, R97, 0x88, PT ;  /* 0x000000886100780c */ /* 0x000fe40003fa4270 */
[----:B------:R-:W-:Y:S02]  /*d3e0*/  FMNMX.FTZ R15, R25, R14, !PT ;  /* 0x0000000e190f7209 */ /* 0x000fe40007810000 */
[----:B------:R-:W-:Y:S02]  /*d3f0*/  FSEL R28, R28, -INF , P5 ;  /* 0xff8000001c1c7808 */ /* 0x000fe40002800000 */
[----:B------:R-:W-:-:S02]  /*d400*/  ISETP.GT.AND P6, PT, R97, 0x89, PT ;  /* 0x000000896100780c */ /* 0x000fc40003fc4270 */
[----:B------:R-:W-:Y:S02]  /*d410*/  FMNMX.FTZ R14, R28, R15, !PT ;  /* 0x0000000f1c0e7209 */ /* 0x000fe40007810000 */
[----:B------:R-:W-:-:S04]  /*d420*/  FSEL R29, R29, -INF , P6 ;  /* 0xff8000001d1d7808 */ /* 0x000fc80003000000 */
[----:B------:R-:W-:-:S05]  /*d430*/  FMNMX.FTZ R23, R29, R14, !PT ;  /* 0x0000000e1d177209 */ /* 0x000fca0007810000 */
[----:B------:R-:W0:Y:S02]  /*d440*/  SHFL.BFLY PT, R14, R23, 0x2, 0x1f ;  /* 0x0c401f00170e7f89 */ /* 0x000e2400000e0000 */
[----:B0-----:R-:W-:-:S05]  /*d450*/  FMNMX.FTZ R99, R23, R14, !PT ;  /* 0x0000000e17637209 */ /* 0x001fca0007810000 */
[----:B------:R-:W0:Y:S01]  /*d460*/  SHFL.BFLY PT, R14, R99, 0x1, 0x1f ;  /* 0x0c201f00630e7f89 */ /* 0x000e2200000e0000 */
[----:B------:R-:W-:Y:S02]  /*d470*/  P2R R98, PR, RZ, 0x4 ;  /* 0x00000004ff627803 */ /* 0x000fe40000000000 */
[----:B------:R-:W-:Y:S02]  /*d480*/  P2R R22, PR, RZ, 0x2 ;  /* 0x00000002ff167803 */ /* 0x000fe40000000000 */
[----:B------:R-:W-:-:S04]  /*d490*/  ISETP.GT.AND P1, PT, R97, 0x69, PT ;  /* 0x000000696100780c */ /* 0x000fc80003f24270 */
[----:B------:R-:W-:Y:S02]  /*d4a0*/  FSEL R47, R47, -INF , P1 ;  /* 0xff8000002f2f7808 */ /* 0x000fe40000800000 */
[----:B0-----:R-:W-:Y:S01]  /*d4b0*/  FMNMX.FTZ R15, R99, R14, !PT ;  /* 0x0000000e630f7209 */ /* 0x001fe20007810000 */
[----:B------:R-:W-:-:S03]  /*d4c0*/  IMAD.U32 R14, RZ, RZ, UR4 ;  /* 0x00000004ff0e7e24 */ /* 0x000fc6000f8e00ff */
[C---:B------:R-:W-:Y:S01]  /*d4d0*/  FSETP.NEU.FTZ.AND P2, PT, R15.reuse, -INF , PT ;  /* 0xff8000000f00780b */ /* 0x040fe20003f5d000 */
[----:B------:R-:W-:Y:S01]  /*d4e0*/  FMUL.FTZ R21, R15, R14 ;  /* 0x0000000e0f157220 */ /* 0x000fe20000410000 */
[----:B------:R-:W-:-:S04]  /*d4f0*/  ISETP.NE.AND P1, PT, R22, RZ, PT ;  /* 0x000000ff1600720c */ /* 0x000fc80003f25270 */
[----:B------:R-:W-:-:S05]  /*d500*/  FSEL R21, R21, RZ, P2 ;  /* 0x000000ff15157208 */ /* 0x000fca0001000000 */
[-CC-:B------:R-:W-:Y:S01]  /*d510*/  FFMA.FTZ R22, R89, R14.reuse, -R21.reuse ;  /* 0x0000000e59167223 */ /* 0x180fe20000010815 */
[----:B------:R-:W-:Y:S01]  /*d520*/  FMNMX.FTZ R89, R90, R91, !PT ;  /* 0x0000005b5a597209 */ /* 0x000fe20007810000 */
[----:B------:R-:W-:-:S03]  /*d530*/  FFMA.FTZ R23, R92, R14, -R21 ;  /* 0x0000000e5c177223 */ /* 0x000fc60000010815 */
[----:B------:R-:W-:-:S04]  /*d540*/  FMNMX.FTZ R92, R94, R89, !PT ;  /* 0x000000595e5c7209 */ /* 0x000fc80007810000 */
[----:B------:R-:W-:-:S04]  /*d550*/  FMNMX.FTZ R89, R95, R92, !PT ;  /* 0x0000005c5f597209 */ /* 0x000fc80007810000 */
[----:B------:R-:W-:Y:S02]  /*d560*/  FMNMX.FTZ R92, R82, R89, !PT ;  /* 0x00000059525c7209 */ /* 0x000fe40007810000 */
[----:B------:R-:W-:Y:S02]  /*d570*/  P2R R20, PR, RZ, 0x1 ;  /* 0x00000001ff147803 */ /* 0x000fe40000000000 */
[----:B------:R-:W-:Y:S02]  /*d580*/  ISETP.GT.AND P0, PT, R97, 0x70, PT ;  /* 0x000000706100780c */ /* 0x000fe40003f04270 */
[----:B------:R-:W-:Y:S02]  /*d590*/  FMNMX.FTZ R89, R83, R92, !PT ;  /* 0x0000005c53597209 */ /* 0x000fe40007810000 */
[----:B------:R-:W-:Y:S02]  /*d5a0*/  FSEL R34, R34, -INF , P0 ;  /* 0xff80000022227808 */ /* 0x000fe40000000000 */
[----:B------:R-:W-:-:S02]  /*d5b0*/  FMNMX.FTZ R92, R86, R89, !PT ;  /* 0x00000059565c7209 */ /* 0x000fc40007810000 */
[----:B------:R-:W-:Y:S01]  /*d5c0*/  ISETP.NE.AND P0, PT, R20, RZ, PT ;  /* 0x000000ff1400720c */ /* 0x000fe20003f05270 */
[-CC-:B------:R-:W-:Y:S01]  /*d5d0*/  FFMA.FTZ R20, R88, R14.reuse, -R21.reuse ;  /* 0x0000000e58147223 */ /* 0x180fe20000010815 */
[--C-:B------:R-:W-:Y:S01]  /*d5e0*/  FFMA.FTZ R88, R93, R14, -R21.reuse ;  /* 0x0000000e5d587223 */ /* 0x100fe20000010815 */
[----:B------:R-:W-:Y:S01]  /*d5f0*/  FMNMX.FTZ R93, R87, R92, !PT ;  /* 0x0000005c575d7209 */ /* 0x000fe20007810000 */
[----:B------:R-:W-:-:S03]  /*d600*/  FFMA.FTZ R89, R72, R14, -R21 ;  /* 0x0000000e48597223 */ /* 0x000fc60000010815 */
        /* <DEDUP_REMOVED lines=19> */
[----:B------:R-:W-:Y:S02]  /*d740*/  FMNMX.FTZ R93, R47, R72, !PT ;  /* 0x000000482f5d7209 */ /* 0x000fe40007810000 */
[----:B------:R-:W-:Y:S02]  /*d750*/  FSEL R35, R35, -INF , P0 ;  /* 0xff80000023237808 */ /* 0x000fe40000000000 */
[----:B------:R-:W-:Y:S02]  /*d760*/  FMNMX.FTZ R72, R34, R93, !PT ;  /* 0x0000005d22487209 */ /* 0x000fe40007810000 */
[----:B------:R-:W-:Y:S02]  /*d770*/  ISETP.NE.AND P2, PT, R98, RZ, PT ;  /* 0x000000ff6200720c */ /* 0x000fe40003f45270 */
[----:B------:R-:W-:Y:S02]  /*d780*/  FSEL R38, R38, -INF , P1 ;  /* 0xff80000026267808 */ /* 0x000fe40000800000 */
[----:B------:R-:W-:-:S02]  /*d790*/  FMNMX.FTZ R93, R35, R72, !PT ;  /* 0x00000048235d7209 */ /* 0x000fc40007810000 */
[----:B------:R-:W-:Y:S02]  /*d7a0*/  FSEL R97, R39, -INF , P2 ;  /* 0xff80000027617808 */ /* 0x000fe40001000000 */
[----:B------:R-:W-:Y:S02]  /*d7b0*/  FMNMX.FTZ R72, R38, R93, !PT ;  /* 0x0000005d26487209 */ /* 0x000fe40007810000 */
[----:B------:R-:W-:Y:S02]  /*d7c0*/  FSEL R26, R26, -INF , P3 ;  /* 0xff8000001a1a7808 */ /* 0x000fe40001800000 */
[----:B------:R-:W-:Y:S01]  /*d7d0*/  FMNMX.FTZ R93, R97, R72, !PT ;  /* 0x00000048615d7209 */ /* 0x000fe20007810000 */
[----:B------:R-:W-:Y:S01]  /*d7e0*/  FFMA.FTZ R39, R48, R14, -R21 ;  /* 0x0000000e30277223 */ /* 0x000fe20000010815 */
[----:B------:R-:W-:Y:S02]  /*d7f0*/  FSEL R27, R27, -INF , P4 ;  /* 0xff8000001b1b7808 */ /* 0x000fe40002000000 */
[----:B------:R-:W-:-:S02]  /*d800*/  FMNMX.FTZ R48, R26, R93, !PT ;  /* 0x0000005d1a307209 */ /* 0x000fc40007810000 */
[----:B------:R-:W-:Y:S02]  /*d810*/  FSEL R30, R30, -INF , P5 ;  /* 0xff8000001e1e7808 */ /* 0x000fe40002800000 */
[----:B------:R-:W-:Y:S02]  /*d820*/  FMNMX.FTZ R93, R27, R48, !PT ;  /* 0x000000301b5d7209 */ /* 0x000fe40007810000 */
[----:B------:R-:W-:Y:S02]  /*d830*/  FSEL R31, R31, -INF , P6 ;  /* 0xff8000001f1f7808 */ /* 0x000fe40003000000 */
[----:B------:R-:W-:-:S04]  /*d840*/  FMNMX.FTZ R48, R30, R93, !PT ;  /* 0x0000005d1e307209 */ /* 0x000fc80007810000 */
[----:B------:R-:W-:-:S05]  /*d850*/  FMNMX.FTZ R72, R31, R48, !PT ;  /* 0x000000301f487209 */ /* 0x000fca0007810000 */
[----:B------:R-:W0:Y:S02]  /*d860*/  SHFL.BFLY PT, R99, R72, 0x2, 0x1f ;  /* 0x0c401f0048637f89 */ /* 0x000e2400000e0000 */
[----:B0-----:R-:W-:-:S05]  /*d870*/  FMNMX.FTZ R99, R72, R99, !PT ;  /* 0x0000006348637209 */ /* 0x001fca0007810000 */
[----:B------:R-:W0:Y:S01]  /*d880*/  SHFL.BFLY PT, R72, R99, 0x1, 0x1f ;  /* 0x0c201f0063487f89 */ /* 0x000e2200000e0000 */
[----:B------:R-:W1:Y:S01]  /*d890*/  S2R R100, SR_TID.X ;  /* 0x0000000000647919 */ /* 0x000e620000002100 */
[----:B------:R-:W-:Y:S01]  /*d8a0*/  ISETP.NE.AND P0, PT, R96, RZ, PT ;  /* 0x000000ff6000720c */ /* 0x000fe20003f05270 */
[-CC-:B------:R-:W-:Y:S01]  /*d8b0*/  FFMA.FTZ R96, R52, R14.reuse, -R21.reuse ;  /* 0x0000000e34607223 */ /* 0x180fe20000010815 */
[-CC-:B------:R-:W-:Y:S01]  /*d8c0*/  FFMA.FTZ R45, R45, R14.reuse, -R21.reuse ;  /* 0x0000000e2d2d7223 */ /* 0x180fe20000010815 */
[-CC-:B------:R-:W-:Y:S01]  /*d8d0*/  FFMA.FTZ R52, R53, R14.reuse, -R21.reuse ;  /* 0x0000000e35347223 */ /* 0x180fe20000010815 */
[-CC-:B------:R-:W-:Y:S01]  /*d8e0*/  FFMA.FTZ R53, R40, R14.reuse, -R21.reuse ;  /* 0x0000000e28357223 */ /* 0x180fe20000010815 */
[----:B------:R-:W-:Y:S01]  /*d8f0*/  MUFU.EX2 R48, R96 ;  /* 0x0000006000307308 */ /* 0x000fe20000000800 */
[----:B------:R-:W-:Y:S01]  /*d900*/  FFMA.FTZ R92, R41, R14, -R21 ;  /* 0x0000000e295c7223 */ /* 0x000fe20000010815 */
[----:B0-----:R-:W-:-:S04]  /*d910*/  FMNMX.FTZ R72, R99, R72, !PT ;  /* 0x0000004863487209 */ /* 0x001fc80007810000 */
[C---:B------:R-:W-:Y:S01]  /*d920*/  FSETP.NEU.FTZ.AND P1, PT, R72.reuse, -INF , PT ;  /* 0xff8000004800780b */ /* 0x040fe20003f3d000 */
[-C--:B------:R-:W-:Y:S01]  /*d930*/  FMUL.FTZ R99, R72, R14.reuse ;  /* 0x0000000e48637220 */ /* 0x080fe20000410000 */
[-CC-:B------:R-:W-:Y:S01]  /*d940*/  FFMA.FTZ R93, R44, R14.reuse, -R21.reuse ;  /* 0x0000000e2c5d7223 */ /* 0x180fe20000010815 */
[----:B------:R0:W-:Y:S03]  /*d950*/  MUFU.EX2 R96, R45 ;  /* 0x0000002d00607308 */ /* 0x0001e60000000800 */
[----:B------:R-:W-:Y:S01]  /*d960*/  FSEL R99, R99, RZ, P1 ;  /* 0x000000ff63637208 */ /* 0x000fe20000800000 */
[-CC-:B------:R-:W-:Y:S01]  /*d970*/  FFMA.FTZ R40, R32, R14.reuse, -R21.reuse ;  /* 0x0000000e20287223 */ /* 0x180fe20000010815 */
        /* <DEDUP_REMOVED lines=20> */
[-CC-:B0-----:R-:W-:Y:S01]  /*dac0*/  FFMA.FTZ R45, R25, R14.reuse, -R21.reuse ;  /* 0x0000000e192d7223 */ /* 0x181fe20000010815 */
[-CC-:B------:R-:W-:Y:S01]  /*dad0*/  FFMA.FTZ R32, R28, R14.reuse, -R21.reuse ;  /* 0x0000000e1c207223 */ /* 0x180fe20000010815 */
[-C--:B------:R-:W-:Y:S01]  /*dae0*/  FFMA.FTZ R33, R29, R14.reuse, -R21 ;  /* 0x0000000e1d217223 */ /* 0x080fe20000010815 */
[-CC-:B------:R-:W-:Y:S01]  /*daf0*/  FFMA.FTZ R21, R90, R14.reuse, -R99.reuse ;  /* 0x0000000e5a157223 */ /* 0x180fe20000010863 */
[-CC-:B------:R-:W-:Y:S01]  /*db00*/  FFMA.FTZ R25, R91, R14.reuse, -R99.reuse ;  /* 0x0000000e5b197223 */ /* 0x180fe20000010863 */
[-CC-:B------:R-:W-:Y:S01]  /*db10*/  FFMA.FTZ R29, R94, R14.reuse, -R99.reuse ;  /* 0x0000000e5e1d7223 */ /* 0x180fe20000010863 */
[----:B------:R-:W-:Y:S01]  /*db20*/  MUFU.EX2 R20, R20 ;  /* 0x0000001400147308 */ /* 0x000fe20000000800 */
[----:B------:R-:W-:-:S07]  /*db30*/  FFMA.FTZ R90, R95, R14, -R99 ;  /* 0x0000000e5f5a7223 */ /* 0x000fce0000010863 */
[----:B------:R-:W0:Y:S01]  /*db40*/  MUFU.EX2 R22, R22 ;  /* 0x0000001600167308 */ /* 0x000e220000000800 */
[----:B------:R-:W-:Y:S01]  /*db50*/  FFMA.FTZ R82, R82, R14, -R99 ;  /* 0x0000000e52527223 */ /* 0x000fe20000010863 */
[----:B-1----:R-:W-:-:S06]  /*db60*/  LOP3.LUT R100, R100, 0x7f, RZ, 0xc0, !PT ;  /* 0x0000007f64647812 */ /* 0x002fcc00078ec0ff */
[----:B------:R-:W-:Y:S08]  /*db70*/  MUFU.EX2 R21, R21 ;  /* 0x0000001500157308 */ /* 0x000ff00000000800 */
[----:B------:R-:W1:Y:S01]  /*db80*/  MUFU.EX2 R25, R25 ;  /* 0x0000001900197308 */ /* 0x000e620000000800 */
[----:B------:R-:W-:-:S07]  /*db90*/  FFMA.FTZ R83, R83, R14, -R99 ;  /* 0x0000000e53537223 */ /* 0x000fce0000010863 */
[----:B------:R-:W2:Y:S01]  /*dba0*/  MUFU.EX2 R23, R23 ;  /* 0x0000001700177308 */ /* 0x000ea20000000800 */
[----:B------:R-:W-:-:S07]  /*dbb0*/  ISETP.NE.AND P1, PT, R100, RZ, PT ;  /* 0x000000ff6400720c */ /* 0x000fce0003f25270 */
[----:B------:R-:W3:Y:S01]  /*dbc0*/  MUFU.EX2 R29, R29 ;  /* 0x0000001d001d7308 */ /* 0x000ee20000000800 */
[----:B------:R-:W-:-:S07]  /*dbd0*/  FFMA.FTZ R86, R86, R14, -R99 ;  /* 0x0000000e56567223 */ /* 0x000fce0000010863 */
[----:B------:R-:W4:Y:S08]  /*dbe0*/  MUFU.EX2 R88, R88 ;  /* 0x0000005800587308 */ /* 0x000f300000000800 */
[----:B------:R-:W4:Y:S01]  /*dbf0*/  MUFU.EX2 R90, R90 ;  /* 0x0000005a005a7308 */ /* 0x000f220000000800 */
[----:B0-----:R-:W-:Y:S01]  /*dc00*/  FADD.FTZ R94, R20, R22 ;  /* 0x00000016145e7221 */ /* 0x001fe20000010000 */
[----:B-1----:R-:W-:-:S06]  /*dc10*/  FADD.FTZ R100, R21, R25 ;  /* 0x0000001915647221 */ /* 0x002fcc0000010000 */
[----:B------:R-:W0:Y:S01]  /*dc20*/  MUFU.EX2 R80, R80 ;  /* 0x0000005000507308 */ /* 0x000e220000000800 */
[-CC-:B------:R-:W-:Y:S01]  /*dc30*/  FFMA.FTZ R87, R87, R14.reuse, -R99.reuse ;  /* 0x0000000e57577223 */ /* 0x180fe20000010863 */
[----:B------:R-:W-:-:S06]  /*dc40*/  FFMA.FTZ R98, R54, R14, -R99 ;  /* 0x0000000e36627223 */ /* 0x000fcc0000010863 */
[----:B------:R-:W1:Y:S01]  /*dc50*/  MUFU.EX2 R82, R82 ;  /* 0x0000005200527308 */ /* 0x000e620000000800 */
[-CC-:B------:R-:W-:Y:S01]  /*dc60*/  FFMA.FTZ R54, R43, R14.reuse, -R99.reuse ;  /* 0x0000000e2b367223 */ /* 0x180fe20000010863 */
[----:B------:R-:W-:Y:S01]  /*dc70*/  FFMA.FTZ R24, R55, R14, -R99 ;  /* 0x0000000e37187223 */ /* 0x000fe20000010863 */
[----:B--2---:R-:W-:-:S05]  /*dc80*/  FADD.FTZ R43, R23, R94 ;  /* 0x0000005e172b7221 */ /* 0x004fca0000010000 */
[----:B------:R-:W2:Y:S01]  /*dc90*/  MUFU.EX2 R81, R81 ;  /* 0x0000005100517308 */ /* 0x000ea20000000800 */
[----:B---3--:R-:W-:Y:S01]  /*dca0*/  FADD.FTZ R55, R29, R100 ;  /* 0x000000641d377221 */ /* 0x008fe20000010000 */
[----:B------:R-:W-:-:S06]  /*dcb0*/  FFMA.FTZ R74, R74, R14, -R99 ;  /* 0x0000000e4a4a7223 */ /* 0x000fcc0000010863 */
[----:B------:R-:W3:Y:S01]  /*dcc0*/  MUFU.EX2 R83, R83 ;  /* 0x0000005300537308 */ /* 0x000ee20000000800 */
[----:B------:R-:W-:Y:S02]  /*dcd0*/  @!P1 VIADD R0, R0, 0x31c40 ;  /* 0x00031c4000009836 */ /* 0x000fe40000000000 */
[----:B----4-:R-:W-:Y:S01]  /*dce0*/  FADD.FTZ R43, R88, R43 ;  /* 0x0000002b582b7221 */ /* 0x010fe20000010000 */
[----:B------:R-:W-:-:S04]  /*dcf0*/  FFMA.FTZ R91, R47, R14, -R99 ;  /* 0x0000000e2f5b7223 */ /* 0x000fc80000010863 */
[----:B------:R-:W-:Y:S01]  /*dd00*/  MUFU.EX2 R84, R84 ;  /* 0x0000005400547308 */ /* 0x000fe20000000800 */
[----:B------:R-:W-:Y:S01]  /*dd10*/  FADD.FTZ R47, R90, R55 ;  /* 0x000000375a2f7221 */ /* 0x000fe20000010000 */
[----:B------:R-:W-:-:S06]  /*dd20*/  FFMA.FTZ R75, R75, R14, -R99 ;  /* 0x0000000e4b4b7223 */ /* 0x000fcc0000010863 */
[----:B------:R-:W4:Y:S01]  /*dd30*/  MUFU.EX2 R86, R86 ;  /* 0x0000005600567308 */ /* 0x000f220000000800 */
[----:B------:R-:W-:Y:S01]  /*dd40*/  FFMA.FTZ R94, R46, R14, -R99 ;  /* 0x0000000e2e5e7223 */ /* 0x000fe20000010863 */
[----:B------:R-:W-:Y:S01]  /*dd50*/  @!P1 PRMT R0, RZ, 0x654, R0 ;  /* 0x00000654ff009816 */ /* 0x000fe20000000000 */
[----:B0-----:R-:W-:-:S05]  /*dd60*/  FADD.FTZ R46, R80, R43 ;  /* 0x0000002b502e7221 */ /* 0x001fca0000010000 */
[----:B------:R-:W-:Y:S01]  /*dd70*/  MUFU.EX2 R85, R85 ;  /* 0x0000005500557308 */ /* 0x000fe20000000800 */
[----:B-1----:R-:W-:Y:S01]  /*dd80*/  FADD.FTZ R100, R82, R47 ;  /* 0x0000002f52647221 */ /* 0x002fe20000010000 */
[----:B------:R-:W-:-:S06]  /*dd90*/  FFMA.FTZ R78, R78, R14, -R99 ;  /* 0x0000000e4e4e7223 */ /* 0x000fcc0000010863 */
[----:B------:R-:W0:Y:S01]  /*dda0*/  MUFU.EX2 R87, R87 ;  /* 0x0000005700577308 */ /* 0x000e220000000800 */
[-CC-:B------:R-:W-:Y:S01]  /*ddb0*/  FFMA.FTZ R50, R50, R14.reuse, -R99.reuse ;  /* 0x0000000e32327223 */ /* 0x180fe20000010863 */
[-CC-:B------:R-:W-:Y:S01]  /*ddc0*/  FFMA.FTZ R55, R35, R14.reuse, -R99.reuse ;  /* 0x0000000e23377223 */ /* 0x180fe20000010863 */
[----:B--2---:R-:W-:Y:S01]  /*ddd0*/  FADD.FTZ R35, R81, R46 ;  /* 0x0000002e51237221 */ /* 0x004fe20000010000 */
[----:B------:R1:W-:Y:S04]  /*dde0*/  @!P1 SYNCS.ARRIVE.TRANS64.RED.A1T0 RZ, [R0+URZ], RZ ;  /* 0x000000ff00ff99a7 */ /* 0x0003e8000810043f */
[----:B------:R-:W2:Y:S01]  /*ddf0*/  MUFU.EX2 R89, R89 ;  /* 0x0000005900597308 */ /* 0x000ea20000000800 */
[----:B---3--:R-:W-:Y:S01]  /*de00*/  FADD.FTZ R43, R83, R100 ;  /* 0x00000064532b7221 */ /* 0x008fe20000010000 */
[----:B------:R-:W-:-:S06]  /*de10*/  FFMA.FTZ R79, R79, R14, -R99 ;  /* 0x0000000e4f4f7223 */ /* 0x000fcc0000010863 */
[----:B------:R-:W3:Y:S01]  /*de20*/  MUFU.EX2 R74, R74 ;  /* 0x0000004a004a7308 */ /* 0x000ee20000000800 */
[----:B------:R-:W-:Y:S01]  /*de30*/  FFMA.FTZ R47, R26, R14, -R99 ;  /* 0x0000000e1a2f7223 */ /* 0x000fe20000010863 */
[----:B----4-:R-:W-:-:S06]  /*de40*/  FADD.FTZ R26, R86, R43 ;  /* 0x0000002b561a7221 */ /* 0x010fcc0000010000 */
[----:B------:R-:W4:Y:S01]  /*de50*/  MUFU.EX2 R73, R73 ;  /* 0x0000004900497308 */ /* 0x000f220000000800 */
[----:B------:R-:W-:-:S07]  /*de60*/  FFMA.FTZ R66, R66, R14, -R99 ;  /* 0x0000000e42427223 */ /* 0x000fce0000010863 */
[----:B------:R-:W4:Y:S01]  /*de70*/  MUFU.EX2 R75, R75 ;  /* 0x0000004b004b7308 */ /* 0x000f220000000800 */
[----:B------:R-:W-:-:S07]  /*de80*/  FFMA.FTZ R46, R27, R14, -R99 ;  /* 0x0000000e1b2e7223 */ /* 0x000fce0000010863 */
[----:B-1----:R1:W-:Y:S01]  /*de90*/  MUFU.EX2 R0, R50 ;  /* 0x0000003200007308 */ /* 0x0023e20000000800 */
[----:B0-----:R-:W-:-:S07]  /*dea0*/  FADD.FTZ R27, R87, R26 ;  /* 0x0000001a571b7221 */ /* 0x001fce0000010000 */
[----:B------:R-:W0:Y:S01]  /*deb0*/  MUFU.EX2 R76, R76 ;  /* 0x0000004c004c7308 */ /* 0x000e220000000800 */
[----:B-1----:R-:W-:Y:S01]  /*dec0*/  FFMA.FTZ R50, R38, R14, -R99 ;  /* 0x0000000e26327223 */ /* 0x002fe20000010863 */
[----:B------:R-:W-:-:S06]  /*ded0*/  FADD.FTZ R38, R84, R35 ;  /* 0x0000002354267221 */ /* 0x000fcc0000010000 */
[----:B------:R-:W1:Y:S01]  /*dee0*/  MUFU.EX2 R78, R78 ;  /* 0x0000004e004e7308 */ /* 0x000e620000000800 */
[----:B------:R-:W-:Y:S01]  /*def0*/  FADD.FTZ R100, R85, R38 ;  /* 0x0000002655647221 */ /* 0x000fe20000010000 */
[----:B------:R-:W-:-:S06]  /*df00*/  FFMA.FTZ R67, R67, R14, -R99 ;  /* 0x0000000e43437223 */ /* 0x000fcc0000010863 */
[----:B------:R-:W1:Y:S01]  /*df10*/  MUFU.EX2 R77, R77 ;  /* 0x0000004d004d7308 */ /* 0x000e620000000800 */
[----:B--2---:R-:W-:Y:S01]  /*df20*/  FADD.FTZ R100, R89, R100 ;  /* 0x0000006459647221 */ /* 0x004fe20000010000 */
[----:B---3--:R-:W-:-:S06]  /*df30*/  FADD.FTZ R26, R74, R27 ;  /* 0x0000001b4a1a7221 */ /* 0x008fcc0000010000 */
[----:B------:R-:W2:Y:S01]  /*df40*/  MUFU.EX2 R79, R79 ;  /* 0x0000004f004f7308 */ /* 0x000ea20000000800 */
[----:B------:R-:W-:Y:S01]  /*df50*/  FFMA.FTZ R70, R70, R14, -R99 ;  /* 0x0000000e46467223 */ /* 0x000fe20000010863 */
[----:B------:R-:W-:Y:S01]  /*df60*/  F2FP.F16.F32.PACK_AB R20, R22, R20 ;  /* 0x000000141614723e */ /* 0x000fe200000000ff */
[----:B----4-:R-:W-:-:S05]  /*df70*/  FADD.FTZ R27, R73, R100 ;  /* 0x00000064491b7221 */ /* 0x010fca0000010000 */
[----:B------:R-:W-:Y:S01]  /*df80*/  MUFU.EX2 R64, R64 ;  /* 0x0000004000407308 */ /* 0x000fe20000000800 */
[----:B------:R-:W-:Y:S01]  /*df90*/  F2FP.F16.F32.PACK_AB R22, R88, R23 ;  /* 0x000000175816723e */ /* 0x000fe200000000ff */
[----:B------:R-:W-:-:S06]  /*dfa0*/  FADD.FTZ R23, R75, R26 ;  /* 0x0000001a4b177221 */ /* 0x000fcc0000010000 */
[----:B------:R-:W3:Y:S01]  /*dfb0*/  MUFU.EX2 R66, R66 ;  /* 0x0000004200427308 */ /* 0x000ee20000000800 */
[-CC-:B------:R-:W-:Y:S01]  /*dfc0*/  FFMA.FTZ R71, R71, R14.reuse, -R99.reuse ;  /* 0x0000000e47477223 */ /* 0x180fe20000010863 */
[----:B------:R-:W-:Y:S01]  /*dfd0*/  FFMA.FTZ R38, R30, R14, -R99 ;  /* 0x0000000e1e267223 */ /* 0x000fe20000010863 */
[----:B0-----:R-:W-:-:S05]  /*dfe0*/  FADD.FTZ R26, R76, R27 ;  /* 0x0000001b4c1a7221 */ /* 0x001fca0000010000 */
[----:B------:R-:W0:Y:S01]  /*dff0*/  MUFU.EX2 R65, R65 ;  /* 0x0000004100417308 */ /* 0x000e220000000800 */
[----:B-1----:R-:W-:Y:S01]  /*e000*/  FADD.FTZ R30, R78, R23 ;  /* 0x000000174e1e7221 */ /* 0x002fe20000010000 */
[----:B------:R-:W-:-:S06]  /*e010*/  FFMA.FTZ R58, R58, R14, -R99 ;  /* 0x0000000e3a3a7223 */ /* 0x000fcc0000010863 */
[----:B------:R-:W1:Y:S01]  /*e020*/  MUFU.EX2 R67, R67 ;  /* 0x0000004300437308 */ /* 0x000e620000000800 */
[----:B------:R-:W-:Y:S01]  /*e030*/  FADD.FTZ R23, R77, R26 ;  /* 0x0000001a4d177221 */ /* 0x000fe20000010000 */
[----:B--2---:R-:W-:-:S06]  /*e040*/  FADD.FTZ R27, R79, R30 ;  /* 0x0000001e4f1b7221 */ /* 0x004fcc0000010000 */
[----:B------:R-:W2:Y:S01]  /*e050*/  MUFU.EX2 R68, R68 ;  /* 0x0000004400447308 */ /* 0x000ea20000000800 */
[----:B------:R-:W-:-:S07]  /*e060*/  FFMA.FTZ R59, R59, R14, -R99 ;  /* 0x0000000e3b3b7223 */ /* 0x000fce0000010863 */
[----:B------:R-:W4:Y:S01]  /*e070*/  MUFU.EX2 R70, R70 ;  /* 0x0000004600467308 */ /* 0x000f220000000800 */
[----:B------:R-:W-:Y:S01]  /*e080*/  F2FP.F16.F32.PACK_AB R30, R77, R76 ;  /* 0x0000004c4d1e723e */ /* 0x000fe200000000ff */
[----:B---3--:R-:W-:-:S06]  /*e090*/  FADD.FTZ R76, R66, R27 ;  /* 0x0000001b424c7221 */ /* 0x008fcc0000010000 */
[----:B------:R-:W3:Y:S01]  /*e0a0*/  MUFU.EX2 R69, R69 ;  /* 0x0000004500457308 */ /* 0x000ee20000000800 */
[----:B------:R-:W-:-:S07]  /*e0b0*/  FFMA.FTZ R62, R62, R14, -R99 ;  /* 0x0000000e3e3e7223 */ /* 0x000fce0000010863 */
[----:B------:R-:W-:Y:S08]  /*e0c0*/  MUFU.EX2 R71, R71 ;  /* 0x0000004700477308 */ /* 0x000ff00000000800 */
[----:B------:R0:W-:Y:S01]  /*e0d0*/  MUFU.EX2 R35, R24 ;  /* 0x0000001800237308 */ /* 0x0001e20000000800 */
[----:B------:R-:W-:-:S07]  /*e0e0*/  FFMA.FTZ R63, R63, R14, -R99 ;  /* 0x0000000e3f3f7223 */ /* 0x000fce0000010863 */
[----:B------:R-:W3:Y:S01]  /*e0f0*/  MUFU.EX2 R56, R56 ;  /* 0x0000003800387308 */ /* 0x000ee20000000800 */
[----:B0-----:R-:W-:Y:S01]  /*e100*/  F2FP.F16.F32.PACK_AB R24, R81, R80 ;  /* 0x000000505118723e */ /* 0x001fe200000000ff */
[----:B------:R-:W-:Y:S01]  /*e110*/  FADD.FTZ R80, R64, R23 ;  /* 0x0000001740507221 */ /* 0x000fe20000010000 */
[----:B------:R-:W-:-:S05]  /*e120*/  F2FP.F16.F32.PACK_AB R23, R90, R29 ;  /* 0x0000001d5a17723e */ /* 0x000fca00000000ff */
[----:B------:R-:W0:Y:S01]  /*e130*/  MUFU.EX2 R58, R58 ;  /* 0x0000003a003a7308 */ /* 0x000e220000000800 */
[----:B------:R-:W-:Y:S01]  /*e140*/  FADD.FTZ R27, R65, R80 ;  /* 0x00000050411b7221 */ /* 0x000fe20000010000 */
[----:B-1----:R-:W-:Y:S01]  /*e150*/  FADD.FTZ R29, R67, R76 ;  /* 0x0000004c431d7221 */ /* 0x002fe20000010000 */
[----:B------:R-:W-:-:S05]  /*e160*/  FFMA.FTZ R28, R42, R14, -R99 ;  /* 0x0000000e2a1c7223 */ /* 0x000fca0000010863 */
[----:B------:R-:W1:Y:S01]  /*e170*/  MUFU.EX2 R57, R57 ;  /* 0x0000003900397308 */ /* 0x000e620000000800 */
[----:B--2---:R-:W-:Y:S01]  /*e180*/  FADD.FTZ R76, R68, R27 ;  /* 0x0000001b444c7221 */ /* 0x004fe20000010000 */
[----:B------:R-:W-:Y:S01]  /*e190*/  FFMA.FTZ R95, R51, R14, -R99 ;  /* 0x0000000e335f7223 */ /* 0x000fe20000010863 */
[----:B----4-:R-:W-:-:S05]  /*e1a0*/  FADD.FTZ R80, R70, R29 ;  /* 0x0000001d46507221 */ /* 0x010fca0000010000 */
[----:B------:R-:W2:Y:S01]  /*e1b0*/  MUFU.EX2 R59, R59 ;  /* 0x0000003b003b7308 */ /* 0x000ea20000000800 */
[-CC-:B------:R-:W-:Y:S01]  /*e1c0*/  FFMA.FTZ R51, R34, R14.reuse, -R99.reuse ;  /* 0x0000000e22337223 */ /* 0x180fe20000010863 */
[-CC-:B------:R-:W-:Y:S01]  /*e1d0*/  FFMA.FTZ R97, R97, R14.reuse, -R99.reuse ;  /* 0x0000000e61617223 */ /* 0x180fe20000010863 */
[----:B------:R-:W-:-:S05]  /*e1e0*/  FFMA.FTZ R99, R31, R14, -R99 ;  /* 0x0000000e1f637223 */ /* 0x000fca0000010863 */
[----:B------:R-:W4:Y:S01]  /*e1f0*/  MUFU.EX2 R60, R60 ;  /* 0x0000003c003c7308 */ /* 0x000f220000000800 */
[----:B---3--:R-:W-:-:S07]  /*e200*/  FADD.FTZ R31, R69, R76 ;  /* 0x0000004c451f7221 */ /* 0x008fce0000010000 */
[----:B------:R-:W3:Y:S01]  /*e210*/  MUFU.EX2 R62, R62 ;  /* 0x0000003e003e7308 */ /* 0x000ee20000000800 */
[----:B------:R-:W-:Y:S01]  /*e220*/  F2FP.F16.F32.PACK_AB R29, R75, R74 ;  /* 0x0000004a4b1d723e */ /* 0x000fe200000000ff */
[----:B------:R-:W-:-:S06]  /*e230*/  FADD.FTZ R74, R56, R31 ;  /* 0x0000001f384a7221 */ /* 0x000fcc0000010000 */
[----:B------:R-:W3:Y:S08]  /*e240*/  MUFU.EX2 R61, R61 ;  /* 0x0000003d003d7308 */ /* 0x000ef00000000800 */
[----:B------:R0:W-:Y:S08]  /*e250*/  MUFU.EX2 R43, R28 ;  /* 0x0000001c002b7308 */ /* 0x0001f00000000800 */
[----:B------:R-:W-:Y:S01]  /*e260*/  MUFU.EX2 R63, R63 ;  /* 0x0000003f003f7308 */ /* 0x000fe20000000800 */
[----:B0-----:R-:W-:Y:S01]  /*e270*/  F2FP.F16.F32.PACK_AB R28, R73, R89 ;  /* 0x00000059491c723e */ /* 0x001fe200000000ff */
[----:B------:R-:W-:-:S04]  /*e280*/  FADD.FTZ R73, R71, R80 ;  /* 0x0000005047497221 */ /* 0x000fc80000010000 */
[----:B------:R-:W-:Y:S02]  /*e290*/  FADD.FTZ R76, R58, R73 ;  /* 0x000000493a4c7221 */ /* 0x000fe40000010000 */
[----:B------:R-:W0:Y:S01]  /*e2a0*/  MUFU.EX2 R39, R39 ;  /* 0x0000002700277308 */ /* 0x000e220000000800 */
[----:B-1----:R-:W-:Y:S01]  /*e2b0*/  FADD.FTZ R73, R57, R74 ;  /* 0x0000004a39497221 */ /* 0x002fe20000010000 */
[----:B--2---:R-:W-:Y:S01]  /*e2c0*/  FADD.FTZ R75, R59, R76 ;  /* 0x0000004c3b4b7221 */ /* 0x004fe20000010000 */
[----:B------:R-:W-:-:S05]  /*e2d0*/  F2FP.F16.F32.PACK_AB R21, R25, R21 ;  /* 0x000000151915723e */ /* 0x000fca00000000ff */
[----:B------:R-:W1:Y:S01]  /*e2e0*/  MUFU.EX2 R49, R49 ;  /* 0x0000003100317308 */ /* 0x000e620000000800 */
[----:B------:R-:W-:Y:S01]  /*e2f0*/  F2FP.F16.F32.PACK_AB R31, R79, R78 ;  /* 0x0000004e4f1f723e */ /* 0x000fe200000000ff */
[----:B----4-:R-:W-:Y:S01]  /*e300*/  FADD.FTZ R76, R60, R73 ;  /* 0x000000493c4c7221 */ /* 0x010fe20000010000 */
[----:B---3--:R-:W-:-:S05]  /*e310*/  FADD.FTZ R78, R62, R75 ;  /* 0x0000004b3e4e7221 */ /* 0x008fca0000010000 */
[----:B------:R-:W2:Y:S01]  /*e320*/  MUFU.EX2 R42, R95 ;  /* 0x0000005f002a7308 */ /* 0x000ea20000000800 */
[----:B------:R3:W-:Y:S01]  /*e330*/  STSM.16.M88.4 [R18+0x24300], R20 ;  /* 0x0243001412007844 */ /* 0x0007e20000000200 */
[----:B------:R-:W-:-:S06]  /*e340*/  FADD.FTZ R76, R61, R76 ;  /* 0x0000004c3d4c7221 */ /* 0x000fcc0000010000 */
[----:B------:R-:W4:Y:S01]  /*e350*/  MUFU.EX2 R34, R98 ;  /* 0x0000006200227308 */ /* 0x000f220000000800 */
[----:B0-----:R-:W-:-:S07]  /*e360*/  FADD.FTZ R76, R39, R76 ;  /* 0x0000004c274c7221 */ /* 0x001fce0000010000 */
[----:B------:R-:W0:Y:S01]  /*e370*/  MUFU.EX2 R52, R52 ;  /* 0x0000003400347308 */ /* 0x000e220000000800 */
[----:B---3--:R-:W-:Y:S01]  /*e380*/  F2FP.F16.F32.PACK_AB R20, R65, R64 ;  /* 0x000000404114723e */ /* 0x008fe200000000ff */
[----:B------:R-:W-:Y:S01]  /*e390*/  FADD.FTZ R65, R63, R78 ;  /* 0x0000004e3f417221 */ /* 0x000fe20000010000 */
[----:B------:R-:W-:Y:S02]  /*e3a0*/  F2FP.F16.F32.PACK_AB R26, R85, R84 ;  /* 0x00000054551a723e */ /* 0x000fe400000000ff */
[----:B------:R-:W-:Y:S01]  /*e3b0*/  F2FP.F16.F32.PACK_AB R25, R83, R82 ;  /* 0x000000525319723e */ /* 0x000fe200000000ff */
[----:B------:R-:W-:Y:S02]  /*e3c0*/  FADD.FTZ R65, R0, R65 ;  /* 0x0000004100417221 */ /* 0x000fe40000010000 */
[----:B------:R-:W3:Y:S01]  /*e3d0*/  MUFU.EX2 R53, R53 ;  /* 0x0000003500357308 */ /* 0x000ee20000000800 */
[----:B------:R-:W-:Y:S01]  /*e3e0*/  F2FP.F16.F32.PACK_AB R27, R87, R86 ;  /* 0x00000056571b723e */ /* 0x000fe200000000ff */
[----:B-1----:R-:W-:Y:S01]  /*e3f0*/  FADD.FTZ R23, R49, R76 ;  /* 0x0000004c31177221 */ /* 0x002fe20000010000 */
[----:B--2---:R-:W-:-:S05]  /*e400*/  FADD.FTZ R65, R42, R65 ;  /* 0x000000412a417221 */ /* 0x004fca0000010000 */
[----:B------:R-:W1:Y:S01]  /*e410*/  MUFU.EX2 R92, R92 ;  /* 0x0000005c005c7308 */ /* 0x000e620000000800 */
[----:B------:R2:W-:Y:S07]  /*e420*/  STSM.16.M88.4 [R18+0x25b00], R24 ;  /* 0x025b001812007844 */ /* 0x0005ee0000000200 */
[----:B------:R-:W1:Y:S01]  /*e430*/  MUFU.EX2 R54, R54 ;  /* 0x0000003600367308 */ /* 0x000e620000000800 */
[----:B------:R4:W-:Y:S07]  /*e440*/  STSM.16.M88.4 [R18+0x27300], R28 ;  /* 0x0273001c12007844 */ /* 0x0009ee0000000200 */
[----:B------:R-:W1:Y:S01]  /*e450*/  MUFU.EX2 R93, R93 ;  /* 0x0000005d005d7308 */ /* 0x000e620000000800 */
[----:B--2---:R-:W-:-:S07]  /*e460*/  FADD.FTZ R25, R48, R23 ;  /* 0x0000001730197221 */ /* 0x004fce0000010000 */
[----:B------:R-:W2:Y:S01]  /*e470*/  MUFU.EX2 R94, R94 ;  /* 0x0000005e005e7308 */ /* 0x000ea20000000800 */
[----:B----4-:R-:W-:Y:S01]  /*e480*/  FADD.FTZ R28, R34, R65 ;  /* 0x00000041221c7221 */ /* 0x010fe20000010000 */
[----:B0-----:R-:W-:-:S03]  /*e490*/  FADD.FTZ R30, R52, R25 ;  /* 0x00000019341e7221 */ /* 0x001fc60000010000 */
[----:B------:R-:W-:-:S03]  /*e4a0*/  FADD.FTZ R28, R35, R28 ;  /* 0x0000001c231c7221 */ /* 0x000fc60000010000 */
[----:B------:R-:W0:Y:S01]  /*e4b0*/  MUFU.EX2 R91, R91 ;  /* 0x0000005b005b7308 */ /* 0x000e220000000800 */
[----:B---3--:R-:W-:-:S07]  /*e4c0*/  FADD.FTZ R29, R53, R30 ;  /* 0x0000001e351d7221 */ /* 0x008fce0000010000 */
[----:B------:R-:W3:Y:S08]  /*e4d0*/  MUFU.EX2 R40, R40 ;  /* 0x0000002800287308 */ /* 0x000ef00000000800 */
[----:B------:R-:W-:Y:S08]  /*e4e0*/  MUFU.EX2 R51, R51 ;  /* 0x0000003300337308 */ /* 0x000ff00000000800 */
[----:B------:R4:W-:Y:S02]  /*e4f0*/  MUFU.EX2 R74, R55 ;  /* 0x00000037004a7308 */ /* 0x0009e40000000800 */
[----:B----4-:R-:W-:-:S06]  /*e500*/  FADD.FTZ R55, R43, R28 ;  /* 0x0000001c2b377221 */ /* 0x010fcc0000010000 */
[----:B------:R-:W4:Y:S01]  /*e510*/  MUFU.EX2 R41, R41 ;  /* 0x0000002900297308 */ /* 0x000f220000000800 */
[----:B-1----:R-:W-:Y:S01]  /*e520*/  FADD.FTZ R28, R92, R29 ;  /* 0x0000001d5c1c7221 */ /* 0x002fe20000010000 */
[----:B------:R-:W-:-:S03]  /*e530*/  FADD.FTZ R55, R54, R55 ;  /* 0x0000003736377221 */ /* 0x000fc60000010000 */
[----:B------:R-:W-:-:S03]  /*e540*/  FADD.FTZ R29, R93, R28 ;  /* 0x0000001c5d1d7221 */ /* 0x000fc60000010000 */
[----:B------:R-:W1:Y:S01]  /*e550*/  MUFU.EX2 R36, R36 ;  /* 0x0000002400247308 */ /* 0x000e620000000800 */
[----:B--2---:R-:W-:Y:S01]  /*e560*/  FADD.FTZ R28, R94, R55 ;  /* 0x000000375e1c7221 */ /* 0x004fe20000010000 */
[----:B------:R-:W-:Y:S02]  /*e570*/  F2FP.F16.F32.PACK_AB R22, R69, R68 ;  /* 0x000000444516723e */ /* 0x000fe400000000ff */
[----:B------:R-:W-:Y:S02]  /*e580*/  F2FP.F16.F32.PACK_AB R21, R67, R66 ;  /* 0x000000424315723e */ /* 0x000fe400000000ff */
[----:B------:R-:W-:Y:S02]  /*e590*/  F2FP.F16.F32.PACK_AB R23, R71, R70 ;  /* 0x000000464717723e */ /* 0x000fe400000000ff */
[----:B------:R-:W2:Y:S01]  /*e5a0*/  MUFU.EX2 R50, R50 ;  /* 0x0000003200327308 */ /* 0x000ea20000000800 */
[----:B------:R-:W-:Y:S01]  /*e5b0*/  F2FP.F16.F32.PACK_AB R24, R57, R56 ;  /* 0x000000383918723e */ /* 0x000fe200000000ff */
[----:B------:R-:W-:Y:S01]  /*e5c0*/  FADD.FTZ R29, R96, R29 ;  /* 0x0000001d601d7221 */ /* 0x000fe20000010000 */
[----:B------:R-:W-:-:S02]  /*e5d0*/  F2FP.F16.F32.PACK_AB R26, R61, R60 ;  /* 0x0000003c3d1a723e */ /* 0x000fc400000000ff */
[----:B------:R-:W-:Y:S02]  /*e5e0*/  F2FP.F16.F32.PACK_AB R25, R59, R58 ;  /* 0x0000003a3b19723e */ /* 0x000fe400000000ff */
[----:B------:R-:W-:Y:S01]  /*e5f0*/  F2FP.F16.F32.PACK_AB R27, R63, R62 ;  /* 0x0000003e3f1b723e */ /* 0x000fe200000000ff */
[----:B------:R-:W2:Y:S01]  /*e600*/  MUFU.EX2 R37, R37 ;  /* 0x0000002500257308 */ /* 0x000ea20000000800 */
[----:B0-----:R-:W-:Y:S01]  /*e610*/  FADD.FTZ R28, R91, R28 ;  /* 0x0000001c5b1c7221 */ /* 0x001fe20000010000 */
[----:B------:R0:W-:Y:S01]  /*e620*/  STSM.16.M88.4 [R18+0x28b00], R20 ;  /* 0x028b001412007844 */ /* 0x0001e20000000200 */
[----:B---3--:R-:W-:-:S05]  /*e630*/  FADD.FTZ R30, R40, R29 ;  /* 0x0000001d281e7221 */ /* 0x008fca0000010000 */
[----:B------:R-:W3:Y:S01]  /*e640*/  MUFU.EX2 R31, R97 ;  /* 0x00000061001f7308 */ /* 0x000ee20000000800 */
[----:B------:R1:W-:Y:S01]  /*e650*/  STSM.16.M88.4 [R18+0x2a300], R24 ;  /* 0x02a3001812007844 */ /* 0x0003e20000000200 */
[----:B----4-:R-:W-:-:S06]  /*e660*/  FADD.FTZ R29, R41, R30 ;  /* 0x0000001e291d7221 */ /* 0x010fcc0000010000 */
[----:B------:R-:W4:Y:S01]  /*e670*/  MUFU.EX2 R44, R44 ;  /* 0x0000002c002c7308 */ /* 0x000f220000000800 */
[----:B0-----:R-:W-:-:S07]  /*e680*/  F2FP.F16.F32.PACK_AB R23, R35, R34 ;  /* 0x000000222317723e */ /* 0x001fce00000000ff */
[----:B------:R-:W0:Y:S01]  /*e690*/  MUFU.EX2 R47, R47 ;  /* 0x0000002f002f7308 */ /* 0x000e220000000800 */
[----:B-1----:R-:W-:Y:S01]  /*e6a0*/  FADD.FTZ R27, R51, R28 ;  /* 0x0000001c331b7221 */ /* 0x002fe20000010000 */
[----:B------:R-:W-:-:S03]  /*e6b0*/  F2FP.F16.F32.PACK_AB R21, R42, R0 ;  /* 0x000000002a15723e */ /* 0x000fc600000000ff */
[----:B------:R-:W-:-:S03]  /*e6c0*/  FADD.FTZ R35, R74, R27 ;  /* 0x0000001b4a237221 */ /* 0x000fc60000010000 */
[----:B------:R-:W1:Y:S01]  /*e6d0*/  MUFU.EX2 R45, R45 ;  /* 0x0000002d002d7308 */ /* 0x000e620000000800 */
[----:B------:R-:W-:Y:S01]  /*e6e0*/  FADD.FTZ R0, R36, R29 ;  /* 0x0000001d24007221 */ /* 0x000fe20000010000 */
[----:B--2---:R-:W-:-:S06]  /*e6f0*/  FADD.FTZ R28, R50, R35 ;  /* 0x00000023321c7221 */ /* 0x004fcc0000010000 */
[----:B------:R-:W-:Y:S08]  /*e700*/  MUFU.EX2 R32, R32 ;  /* 0x0000002000207308 */ /* 0x000ff00000000800 */
[----:B------:R-:W-:Y:S08]  /*e710*/  MUFU.EX2 R33, R33 ;  /* 0x0000002100217308 */ /* 0x000ff00000000800 */
[----:B------:R-:W2:Y:S08]  /*e720*/  MUFU.EX2 R46, R46 ;  /* 0x0000002e002e7308 */ /* 0x000eb00000000800 */
[----:B------:R-:W-:Y:S08]  /*e730*/  MUFU.EX2 R38, R38 ;  /* 0x0000002600267308 */ /* 0x000ff00000000800 */
[----:B------:R-:W2:Y:S01]  /*e740*/  MUFU.EX2 R99, R99 ;  /* 0x0000006300637308 */ /* 0x000ea20000000800 */
[----:B------:R-:W-:Y:S01]  /*e750*/  FADD.FTZ R29, R37, R0 ;  /* 0x00000000251d7221 */ /* 0x000fe20000010000 */
[----:B---3--:R-:W-:Y:S01]  /*e760*/  FADD.FTZ R0, R31, R28 ;  /* 0x0000001c1f007221 */ /* 0x008fe20000010000 */
[----:B------:R-:W-:-:S02]  /*e770*/  F2FP.F16.F32.PACK_AB R20, R49, R39 ;  /* 0x000000273114723e */ /* 0x000fc400000000ff */
[----:B------:R-:W-:Y:S01]  /*e780*/  F2FP.F16.F32.PACK_AB R22, R52, R48 ;  /* 0x000000303416723e */ /* 0x000fe200000000ff */
[----:B----4-:R-:W-:Y:S01]  /*e790*/  FADD.FTZ R34, R44, R29 ;  /* 0x0000001d2c227221 */ /* 0x010fe20000010000 */
[----:B0-----:R-:W-:Y:S01]  /*e7a0*/  FADD.FTZ R35, R47, R0 ;  /* 0x000000002f237221 */ /* 0x001fe20000010000 */
[----:B------:R-:W-:Y:S02]  /*e7b0*/  F2FP.F16.F32.PACK_AB R24, R92, R53 ;  /* 0x000000355c18723e */ /* 0x000fe400000000ff */
[----:B------:R-:W-:Y:S01]  /*e7c0*/  F2FP.F16.F32.PACK_AB R26, R96, R93 ;  /* 0x0000005d601a723e */ /* 0x000fe200000000ff */
[----:B------:R0:W-:Y:S01]  /*e7d0*/  STSM.16.M88.4 [R18+0x2bb00], R20 ;  /* 0x02bb001412007844 */ /* 0x0001e20000000200 */
[----:B------:R-:W-:Y:S02]  /*e7e0*/  F2FP.F16.F32.PACK_AB R25, R54, R43 ;  /* 0x0000002b3619723e */ /* 0x000fe400000000ff */
[----:B------:R-:W-:Y:S02]  /*e7f0*/  F2FP.F16.F32.PACK_AB R27, R91, R94 ;  /* 0x0000005e5b1b723e */ /* 0x000fe400000000ff */
[----:B------:R-:W-:Y:S01]  /*e800*/  F2FP.F16.F32.PACK_AB R30, R37, R36 ;  /* 0x00000024251e723e */ /* 0x000fe200000000ff */
[----:B-1----:R-:W-:Y:S01]  /*e810*/  FADD.FTZ R37, R45, R34 ;  /* 0x000000222d257221 */ /* 0x002fe20000010000 */
[----:B------:R-:W-:Y:S01]  /*e820*/  F2FP.F16.F32.PACK_AB R28, R41, R40 ;  /* 0x00000028291c723e */ /* 0x000fe200000000ff */
[----:B--2---:R-:W-:Y:S01]  /*e830*/  FADD.FTZ R35, R46, R35 ;  /* 0x000000232e237221 */ /* 0x004fe20000010000 */
[----:B------:R-:W-:-:S02]  /*e840*/  F2FP.F16.F32.PACK_AB R29, R74, R51 ;  /* 0x000000334a1d723e */ /* 0x000fc400000000ff */
[----:B------:R-:W-:Y:S01]  /*e850*/  F2FP.F16.F32.PACK_AB R31, R31, R50 ;  /* 0x000000321f1f723e */ /* 0x000fe200000000ff */
[----:B------:R-:W-:Y:S01]  /*e860*/  STSM.16.M88.4 [R18+0x2d300], R24 ;  /* 0x02d3001812007844 */ /* 0x000fe20000000200 */
[----:B0-----:R-:W-:Y:S02]  /*e870*/  F2FP.F16.F32.PACK_AB R20, R45, R44 ;  /* 0x0000002c2d14723e */ /* 0x001fe400000000ff */
[----:B------:R-:W-:Y:S02]  /*e880*/  F2FP.F16.F32.PACK_AB R21, R46, R47 ;  /* 0x0000002f2e15723e */ /* 0x000fe400000000ff */
[----:B------:R-:W-:Y:S02]  /*e890*/  F2FP.F16.F32.PACK_AB R22, R33, R32 ;  /* 0x000000202116723e */ /* 0x000fe400000000ff */
[----:B------:R-:W-:Y:S01]  /*e8a0*/  F2FP.F16.F32.PACK_AB R23, R99, R38 ;  /* 0x000000266317723e */ /* 0x000fe200000000ff */
[----:B------:R-:W-:Y:S01]  /*e8b0*/  FADD.FTZ R32, R32, R37 ;  /* 0x0000002520207221 */ /* 0x000fe20000010000 */
[----:B------:R-:W-:Y:S01]  /*e8c0*/  STSM.16.M88.4 [R18+0x2eb00], R28 ;  /* 0x02eb001c12007844 */ /* 0x000fe20000000200 */
[----:B------:R-:W-:-:S03]  /*e8d0*/  FADD.FTZ R38, R38, R35 ;  /* 0x0000002326267221 */ /* 0x000fc60000010000 */
[----:B------:R0:W-:Y:S01]  /*e8e0*/  STSM.16.M88.4 [R18+0x30300], R20 ;  /* 0x0303001412007844 */ /* 0x0001e20000000200 */
[----:B------:R-:W-:Y:S01]  /*e8f0*/  FADD.FTZ R0, R99, R38 ;  /* 0x0000002663007221 */ /* 0x000fe20000010000 */
[----:B------:R1:W-:Y:S06]  /*e900*/  MEMBAR.ALL.CTA ;  /* 0x0000000000007992 */ /* 0x0003ec0000008000 */
[----:B-1----:R-:W1:Y:S01]  /*e910*/  FENCE.VIEW.ASYNC.S ;  /* 0x00000000000073c6 */ /* 0x002e620000000000 */
[----:B------:R-:W-:Y:S01]  /*e920*/  ISETP.GE.AND P2, PT, R109, 0x91, PT ;  /* 0x000000916d00780c */ /* 0x000fe20003f46270 */
[----:B0-----:R-:W-:-:S05]  /*e930*/  FADD.FTZ R20, R33, R32 ;  /* 0x0000002021147221 */ /* 0x001fca0000010000 */
[----:B------:R0:W-:Y:S04]  /*e940*/  STL [R1+0x34], R20 ;  /* 0x0000341401007387 */ /* 0x0001e80000100800 */
[----:B------:R0:W-:Y:S01]  /*e950*/  STL [R1+0x38], R0 ;  /* 0x0000380001007387 */ /* 0x0001e20000100800 */
[----:B------:R-:W-:-:S04]  /*e960*/  IMAD.MOV.U32 R71, RZ, RZ, RZ ;  /* 0x000000ffff477224 */ /* 0x000fc800078e00ff */
[--C-:B------:R-:W-:Y:S02]  /*e970*/  IMAD.MOV.U32 R70, RZ, RZ, R71.reuse ;  /* 0x000000ffff467224 */ /* 0x100fe400078e0047 */
[--C-:B------:R-:W-:Y:S02]  /*e980*/  IMAD.MOV.U32 R69, RZ, RZ, R71.reuse ;  /* 0x000000ffff457224 */ /* 0x100fe400078e0047 */
[--C-:B------:R-:W-:Y:S02]  /*e990*/  IMAD.MOV.U32 R68, RZ, RZ, R71.reuse ;  /* 0x000000ffff447224 */ /* 0x100fe400078e0047 */
[--C-:B------:R-:W-:Y:S02]  /*e9a0*/  IMAD.MOV.U32 R67, RZ, RZ, R71.reuse ;  /* 0x000000ffff437224 */ /* 0x100fe400078e0047 */
[--C-:B------:R-:W-:Y:S02]  /*e9b0*/  IMAD.MOV.U32 R66, RZ, RZ, R71.reuse ;  /* 0x000000ffff427224 */ /* 0x100fe400078e0047 */
[----:B------:R-:W-:-:S02]  /*e9c0*/  IMAD.MOV.U32 R65, RZ, RZ, R71 ;  /* 0x000000ffff417224 */ /* 0x000fc400078e0047 */
        /* <DEDUP_REMOVED lines=40> */
[----:B------:R-:W-:Y:S01]  /*ec50*/  IMAD.MOV.U32 R24, RZ, RZ, R71 ;  /* 0x000000ffff187224 */ /* 0x000fe200078e0047 */
[----:B-1----:R-:W-:Y:S01]  /*ec60*/  NOP ;  /* 0x0000000000007918 */ /* 0x002fe20000000000 */
[----:B0-----:R-:W-:Y:S05]  /*ec70*/  @!P2 BRA `(.L_x_515) ;  /* 0x00000048009ca947 */ /* 0x001fea0003800000 */
[----:B------:R-:W-:Y:S02]  /*ec80*/  VIADD R0, R113, 0xfffffffe ;  /* 0xfffffffe71007836 */ /* 0x000fe40000000000 */
[----:B------:R-:W-:Y:S02]  /*ec90*/  IMAD.MOV.U32 R155, RZ, RZ, R72 ;  /* 0x000000ffff9b7224 */ /* 0x000fe400078e0048 */
[----:B------:R-:W-:Y:S01]  /*eca0*/  IMAD.MOV.U32 R154, RZ, RZ, R15 ;  /* 0x000000ffff9a7224 */ /* 0x000fe200078e000f */
[----:B------:R0:W-:Y:S04]  /*ecb0*/  STL [R1+0x30], R0 ;  /* 0x0000300001007387 */ /* 0x0001e80000100800 */
[----:B------:R1:W5:Y:S01]  /*ecc0*/  LDL.LU R156, [R1+0x58] ;  /* 0x00005800019c7983 */ /* 0x0003620000300800 */
[----:B------:R-:W-:-:S02]  /*ecd0*/  CS2R R70, SRZ ;  /* 0x0000000000467805 */ /* 0x000fc4000001ff00 */
[----:B------:R-:W-:Y:S02]  /*ece0*/  CS2R R68, SRZ ;  /* 0x0000000000447805 */ /* 0x000fe4000001ff00 */
[----:B------:R-:W-:Y:S02]  /*ecf0*/  CS2R R66, SRZ ;  /* 0x0000000000427805 */ /* 0x000fe4000001ff00 */
[----:B------:R-:W-:Y:S02]  /*ed00*/  CS2R R64, SRZ ;  /* 0x0000000000407805 */ /* 0x000fe4000001ff00 */
[----:B------:R-:W-:Y:S01]  /*ed10*/  CS2R R62, SRZ ;  /* 0x00000000003e7805 */ /* 0x000fe2000001ff00 */
[----:B0-----:R-:W-:Y:S01]  /*ed20*/  IMAD.MOV.U32 R0, RZ, RZ, R152 ;  /* 0x000000ffff007224 */ /* 0x001fe200078e0098 */
        /* <DEDUP_REMOVED lines=18> */
[----:B-1----:R-:W-:-:S07]  /*ee50*/  CS2R R24, SRZ ;  /* 0x0000000000187805 */ /* 0x002fce000001ff00 */
.L_x_526:
[----:B------:R-:W2:Y:S01]  /*ee60*/  LDL R14, [R1+0x70] ;  /* 0x00007000010e7983 */ /* 0x000ea20000100800 */
[----:B------:R-:W-:Y:S01]  /*ee70*/  VIADD R152, R0, 0x1 ;  /* 0x0000000100987836 */ /* 0x000fe20000000000 */
[----:B------:R-:W-:Y:S05]  /*ee80*/  YIELD ;  /* 0x0000000000007946 */ /* 0x000fea0003800000 */
[----:B------:R-:W-:-:S04]  /*ee90*/  ISETP.NE.AND P3, PT, R152, 0x2, PT ;  /* 0x000000029800780c */ /* 0x000fc80003f65270 */
[----:B------:R-:W-:Y:S02]  /*eea0*/  SEL R15, RZ, 0x1, P3 ;  /* 0x00000001ff0f7807 */ /* 0x000fe40001800000 */
[----:B------:R-:W-:Y:S02]  /*eeb0*/  SEL R152, R152, RZ, P3 ;  /* 0x000000ff98987207 */ /* 0x000fe40001800000 */
[----:B-----5:R-:W-:-:S05]  /*eec0*/  LOP3.LUT R15, R156, R15, RZ, 0x3c, !PT ;  /* 0x0000000f9c0f7212 */ /* 0x020fca00078e3cff */
[----:B------:R0:W-:Y:S01]  /*eed0*/  STL [R1+0x58], R15 ;  /* 0x0000580f01007387 */ /* 0x0001e20000100800 */
[----:B--2---:R-:W-:-:S13]  /*eee0*/  ISETP.NE.AND P2, PT, R14, RZ, PT ;  /* 0x000000ff0e00720c */ /* 0x004fda0003f45270 */
[----:B0-----:R-:W-:Y:S05]  /*eef0*/  @P2 BRA `(.L_x_516) ;  /* 0x0000000000302947 */ /* 0x001fea0003800000 */
[----:B------:R-:W-:Y:S05]  /*ef00*/  @!P0 BRA `(.L_x_517) ;  /* 0x0000000000048947 */ /* 0x000fea0003800000 */
[----:B------:R-:W-:Y:S01]  /*ef10*/  BPT.TRAP 0x1 ;  /* 0x000000040000795c */ /* 0x000fe20000300000 */
.L_x_517:
[----:B------:R-:W-:Y:S01]  /*ef20*/  IMAD R14, R152, 0x8, R16 ;  /* 0x00000008980e7824 */ /* 0x000fe200078e0210 */
[----:B------:R-:W-:-:S04]  /*ef30*/  SHF.L.U32 R15, R15, 0x1f, RZ ;  /* 0x0000001f0f0f7819 */ /* 0x000fc800000006ff */
[----:B------:R0:W1:Y:S01]  /*ef40*/  SYNCS.PHASECHK.TRANS64.TRYWAIT P3, [R14+URZ+0x31c30], R15 ;  /* 0x031c300f0e0075a7 */ /* 0x000062000806017f */
[----:B------:R-:W-:Y:S05]  /*ef50*/  @!P0 BRA `(.L_x_518) ;  /* 0x0000000000048947 */ /* 0x000fea0003800000 */
[----:B------:R-:W-:Y:S01]  /*ef60*/  BPT.TRAP 0x1 ;  /* 0x000000040000795c */ /* 0x000fe20000300000 */
.L_x_518:
[----:B------:R-:W-:Y:S04]  /*ef70*/  BSSY B0, `(.L_x_516) ;  /* 0x0000004000007945 */ /* 0x000fe80003800000 */
[----:B-1----:R-:W-:Y:S05]  /*ef80*/  @P3 BRA `(.L_x_519) ;  /* 0x0000000000083947 */ /* 0x002fea0003800000 */
[----:B------:R-:W1:Y:S02]  /*ef90*/  SYNCS.PHASECHK.TRANS64.TRYWAIT P3, [R14+URZ+0x31c30], R15 ;  /* 0x031c300f0e0075a7 */ /* 0x000e64000806017f */
[----:B-1----:R-:W-:Y:S05]  /*efa0*/  @!P3 BRA `(.L_x_520) ;  /* 0x000000ec0070b947 */ /* 0x002fea0003800000 */
.L_x_519:
[----:B------:R-:W-:Y:S05]  /*efb0*/  BSYNC B0 ;  /* 0x0000000000007941 */ /* 0x000fea0003800000 */
.L_x_516:
[----:B01----:R-:W2:Y:S01]  /*efc0*/  LDL R14, [R1+0x74] ;  /* 0x00007400010e7983 */ /* 0x003ea20000100800 */
[----:B------:R-:W-:Y:S05]  /*efd0*/  WARPSYNC.ALL ;  /* 0x0000000000007948 */ /* 0x000fea0003800000 */
[----:B------:R-:W0:Y:S01]  /*efe0*/  S2R R20, SR_TID.X ;  /* 0x0000000000147919 */ /* 0x000e220000002100 */
[----:B------:R-:W-:Y:S01]  /*eff0*/  IMAD.MOV.U32 R21, RZ, RZ, -0x7fffffe0 ;  /* 0x80000020ff157424 */ /* 0x000fe200078e00ff */
[----:B------:R-:W-:Y:S01]  /*f000*/  R2UR UR52, R2 ;  /* 0x00000000023472ca */ /* 0x000fe200000e0000 */
[----:B------:R-:W-:Y:S01]  /*f010*/  IMAD.MOV.U32 R23, RZ, RZ, -0x7fffffe0 ;  /* 0x80000020ff177424 */ /* 0x000fe200078e00ff */
[----:B------:R-:W-:Y:S01]  /*f020*/  R2UR UR53, R3 ;  /* 0x00000000033572ca */ /* 0x000fe200000e0000 */
[----:B------:R-:W-:Y:S01]  /*f030*/  IMAD.MOV.U32 R149, RZ, RZ, -0x7fffffe0 ;  /* 0x80000020ff957424 */ /* 0x000fe200078e00ff */
[C---:B------:R-:W-:Y:S01]  /*f040*/  R2UR UR7, R21.reuse ;  /* 0x00000000150772ca */ /* 0x040fe200000e0000 */
[----:B------:R-:W-:Y:S01]  /*f050*/  IMAD.MOV.U32 R15, RZ, RZ, -0x7fffffe0 ;  /* 0x80000020ff0f7424 */ /* 0x000fe200078e00ff */
[----:B------:R-:W-:Y:S01]  /*f060*/  R2UR UR11, R21 ;  /* 0x00000000150b72ca */ /* 0x000fe200000e0000 */
[----:B------:R-:W-:Y:S01]  /*f070*/  IMAD.MOV.U32 R81, RZ, RZ, -0x7fffffe0 ;  /* 0x80000020ff517424 */ /* 0x000fe200078e00ff */
[----:B------:R-:W-:Y:S01]  /*f080*/  R2UR UR55, R23 ;  /* 0x00000000173772ca */ /* 0x000fe200000e0000 */
[----:B------:R-:W-:Y:S01]  /*f090*/  STL [R1+0xe4], R29 ;  /* 0x0000e41d01007387 */ /* 0x000fe20000100800 */
[----:B------:R-:W-:Y:S01]  /*f0a0*/  R2UR UR5, R21 ;  /* 0x00000000150572ca */ /* 0x000fe200000e0000 */
[----:B------:R-:W-:Y:S01]  /*f0b0*/  IMAD.MOV.U32 R151, RZ, RZ, -0x7fffffe0 ;  /* 0x80000020ff977424 */ /* 0x000fe200078e00ff */
[C---:B------:R-:W-:Y:S01]  /*f0c0*/  R2UR UR59, R15.reuse ;  /* 0x000000000f3b72ca */ /* 0x040fe200000e0000 */
[----:B------:R-:W-:Y:S01]  /*f0d0*/  STL [R1+0xe0], R28 ;  /* 0x0000e01c01007387 */ /* 0x000fe20000100800 */
[----:B------:R-:W-:-:S02]  /*f0e0*/  R2UR UR9, R15 ;  /* 0x000000000f0972ca */ /* 0x000fc400000e0000 */
[----:B------:R-:W-:Y:S01]  /*f0f0*/  R2UR UR56, R2 ;  /* 0x00000000023872ca */ /* 0x000fe200000e0000 */
[----:B------:R-:W-:Y:S01]  /*f100*/  STL [R1+0xdc], R27 ;  /* 0x0000dc1b01007387 */ /* 0x000fe20000100800 */
[----:B------:R-:W-:Y:S01]  /*f110*/  MOV R75, UR7 ;  /* 0x00000007004b7c02 */ /* 0x000fe20008000f00 */
[----:B------:R-:W-:Y:S01]  /*f120*/  UMOV UR7, UR11 ;  /* 0x0000000b00077c82 */ /* 0x000fe20008000000 */
[----:B------:R-:W-:Y:S01]  /*f130*/  R2UR UR57, R3 ;  /* 0x00000000033972ca */ /* 0x000fe200000e0000 */
[----:B------:R-:W-:Y:S01]  /*f140*/  STL [R1+0xd8], R26 ;  /* 0x0000d81a01007387 */ /* 0x000fe20000100800 */
[----:B------:R-:W-:Y:S01]  /*f150*/  MOV R78, UR55 ;  /* 0x00000037004e7c02 */ /* 0x000fe20008000f00 */
[----:B------:R-:W-:Y:S01]  /*f160*/  UMOV UR55, UR5 ;  /* 0x0000000500377c82 */ /* 0x000fe20008000000 */
[----:B------:R-:W-:Y:S01]  /*f170*/  MOV R73, UR7 ;  /* 0x0000000700497c02 */ /* 0x000fe20008000f00 */
[----:B------:R-:W-:Y:S01]  /*f180*/  STL [R1+0xd4], R25 ;  /* 0x0000d41901007387 */ /* 0x000fe20000100800 */
[----:B------:R-:W-:-:S02]  /*f190*/  R2UR UR7, R149 ;  /* 0x00000000950772ca */ /* 0x000fc400000e0000 */
[----:B------:R-:W-:Y:S01]  /*f1a0*/  R2UR UR5, R3 ;  /* 0x00000000030572ca */ /* 0x000fe200000e0000 */
[----:B------:R-:W-:Y:S01]  /*f1b0*/  STL [R1+0xd0], R24 ;  /* 0x0000d01801007387 */ /* 0x000fe20000100800 */
[----:B0-----:R-:W-:Y:S02]  /*f1c0*/  SHF.R.U32.HI R20, RZ, 0x7, R20 ;  /* 0x00000007ff147819 */ /* 0x001fe40000011614 */
[----:B------:R-:W-:Y:S01]  /*f1d0*/  MOV R74, UR59 ;  /* 0x0000003b004a7c02 */ /* 0x000fe20008000f00 */
[----:B------:R-:W-:Y:S01]  /*f1e0*/  UMOV UR59, UR9 ;  /* 0x00000009003b7c82 */ /* 0x000fe20008000000 */
[C---:B------:R-:W-:Y:S01]  /*f1f0*/  R2UR UR9, R21.reuse ;  /* 0x00000000150972ca */ /* 0x040fe200000e0000 */
[----:B------:R-:W-:Y:S01]  /*f200*/  VIADD R72, R20, 0x8 ;  /* 0x0000000814487836 */ /* 0x000fe20000000000 */
[C---:B------:R-:W-:Y:S01]  /*f210*/  R2UR UR19, R21.reuse ;  /* 0x00000000151372ca */ /* 0x040fe200000e0000 */
[----:B------:R-:W-:Y:S01]  /*f220*/  STL [R1+0xcc], R19 ;  /* 0x0000cc1301007387 */ /* 0x000fe20000100800 */
[----:B------:R-:W-:-:S02]  /*f230*/  R2UR UR27, R21 ;  /* 0x00000000151b72ca */ /* 0x000fc400000e0000 */
[C---:B------:R-:W-:Y:S01]  /*f240*/  R2UR UR43, R21.reuse ;  /* 0x00000000152b72ca */ /* 0x040fe200000e0000 */
[----:B------:R0:W-:Y:S01]  /*f250*/  BAR.SYNC.DEFER_BLOCKING R72, 0x100 ;  /* 0x000400480000751d */ /* 0x0001e20000010000 */
[----:B------:R-:W-:Y:S02]  /*f260*/  R2UR UR21, R21 ;  /* 0x00000000151572ca */ /* 0x000fe400000e0000 */
[C---:B------:R-:W-:Y:S02]  /*f270*/  R2UR UR11, R15.reuse ;  /* 0x000000000f0b72ca */ /* 0x040fe400000e0000 */
[C---:B------:R-:W-:Y:S01]  /*f280*/  R2UR UR23, R15.reuse ;  /* 0x000000000f1772ca */ /* 0x040fe200000e0000 */
[----:B------:R-:W-:Y:S01]  /*f290*/  IMAD.U32 R21, RZ, RZ, UR9 ;  /* 0x00000009ff157e24 */ /* 0x000fe2000f8e00ff */
[C---:B------:R-:W-:Y:S01]  /*f2a0*/  R2UR UR9, R15.reuse ;  /* 0x000000000f0972ca */ /* 0x040fe200000e0000 */
[----:B------:R-:W-:Y:S01]  /*f2b0*/  STL [R1+0xc8], R18 ;  /* 0x0000c81201007387 */ /* 0x000fe20000100800 */
[----:B------:R-:W-:-:S02]  /*f2c0*/  R2UR UR35, R15 ;  /* 0x000000000f2372ca */ /* 0x000fc400000e0000 */
[C---:B------:R-:W-:Y:S01]  /*f2d0*/  R2UR UR47, R15.reuse ;  /* 0x000000000f2f72ca */ /* 0x040fe200000e0000 */
[----:B------:R1:W-:Y:S01]  /*f2e0*/  STL [R1+0xc4], R17 ;  /* 0x0000c41101007387 */ /* 0x0003e20000100800 */
[C---:B------:R-:W-:Y:S02]  /*f2f0*/  R2UR UR33, R15.reuse ;  /* 0x000000000f2172ca */ /* 0x040fe400000e0000 */
[----:B------:R-:W-:Y:S01]  /*f300*/  R2UR UR29, R15 ;  /* 0x000000000f1d72ca */ /* 0x000fe200000e0000 */
[----:B------:R-:W-:Y:S01]  /*f310*/  STL [R1+0xc0], R16 ;  /* 0x0000c01001007387 */ /* 0x000fe20000100800 */
[----:B------:R-:W-:Y:S02]  /*f320*/  R2UR UR17, R81 ;  /* 0x00000000511172ca */ /* 0x000fe400000e0000 */
[C---:B------:R-:W-:Y:S01]  /*f330*/  R2UR UR15, R23.reuse ;  /* 0x00000000170f72ca */ /* 0x040fe200000e0000 */
[----:B------:R-:W-:Y:S01]  /*f340*/  IMAD.U32 R15, RZ, RZ, UR9 ;  /* 0x00000009ff0f7e24 */ /* 0x000fe2000f8e00ff */
[C---:B------:R-:W-:Y:S01]  /*f350*/  R2UR UR31, R23.reuse ;  /* 0x00000000171f72ca */ /* 0x040fe200000e0000 */
[----:B------:R3:W-:Y:S01]  /*f360*/  STL [R1+0xbc], R0 ;  /* 0x0000bc0001007387 */ /* 0x0007e20000100800 */
[C---:B------:R-:W-:Y:S01]  /*f370*/  R2UR UR39, R23.reuse ;  /* 0x00000000172772ca */ /* 0x040fe200000e0000 */
[----:B------:R-:W-:Y:S01]  /*f380*/  WARPGROUP.ARRIVE ;  /* 0x00000000000079c5 */ /* 0x000fe20000000000 */
[----:B------:R-:W-:-:S02]  /*f390*/  R2UR UR51, R23 ;  /* 0x00000000173372ca */ /* 0x000fc400000e0000 */
[C---:B------:R-:W-:Y:S02]  /*f3a0*/  R2UR UR25, R23.reuse ;  /* 0x00000000171972ca */ /* 0x040fe400000e0000 */
[----:B------:R-:W-:Y:S01]  /*f3b0*/  R2UR UR13, R23 ;  /* 0x00000000170d72ca */ /* 0x000fe200000e0000 */
[----:B------:R-:W-:Y:S01]  /*f3c0*/  IMAD.MOV.U32 R23, RZ, RZ, -0x7fffffe0 ;  /* 0x80000020ff177424 */ /* 0x000fe200078e00ff */
[----:B-1----:R-:W-:Y:S02]  /*f3d0*/  MOV R17, UR61 ;  /* 0x0000003d00117c02 */ /* 0x002fe40008000f00 */
[----:B------:R-:W-:Y:S02]  /*f3e0*/  MOV R29, UR60 ;  /* 0x0000003c001d7c02 */ /* 0x000fe40008000f00 */
[----:B------:R-:W-:Y:S02]  /*f3f0*/  R2UR UR37, R23 ;  /* 0x00000000172572ca */ /* 0x000fe400000e0000 */
[----:B------:R-:W-:-:S02]  /*f400*/  R2UR UR40, R8 ;  /* 0x00000000082872ca */ /* 0x000fc400000e0000 */
[C---:B------:R-:W-:Y:S02]  /*f410*/  R2UR UR41, R9.reuse ;  /* 0x00000000092972ca */ /* 0x040fe400000e0000 */
[C---:B------:R-:W-:Y:S02]  /*f420*/  R2UR UR44, R8.reuse ;  /* 0x00000000082c72ca */ /* 0x040fe400000e0000 */
[C---:B------:R-:W-:Y:S02]  /*f430*/  R2UR UR45, R9.reuse ;  /* 0x00000000092d72ca */ /* 0x040fe400000e0000 */
[----:B------:R-:W-:Y:S02]  /*f440*/  R2UR UR48, R8 ;  /* 0x00000000083072ca */ /* 0x000fe400000e0000 */
[----:B------:R-:W-:Y:S01]  /*f450*/  R2UR UR49, R9 ;  /* 0x00000000093172ca */ /* 0x000fe200000e0000 */
[----:B------:R-:W-:Y:S02]  /*f460*/  IMAD.U32 R23, RZ, RZ, UR37 ;  /* 0x00000025ff177e24 */ /* 0x000fe4000f8e00ff */
[----:B--2---:R-:W-:-:S04]  /*f470*/  IMAD R148, R152, 0x6c0, R14 ;  /* 0x000006c098947824 */ /* 0x004fc800078e020e */
[C---:B------:R-:W-:Y:S02]  /*f480*/  VIADD R20, R148.reuse, 0x40 ;  /* 0x0000004094147836 */ /* 0x040fe40000000000 */
[C---:B------:R-:W-:Y:S02]  /*f490*/  VIADD R22, R148.reuse, 0x100 ;  /* 0x0000010094167836 */ /* 0x040fe40000000000 */
[----:B------:R-:W-:Y:S01]  /*f4a0*/  VIADD R14, R148, 0x80 ;  /* 0x00000080940e7836 */ /* 0x000fe20000000000 */
[----:B------:R-:W-:Y:S01]  /*f4b0*/  R2UR UR4, R20 ;  /* 0x00000000140472ca */ /* 0x000fe200000e0000 */
[----:B------:R-:W-:Y:S01]  /*f4c0*/  VIADD R20, R148, 0xc0 ;  /* 0x000000c094147836 */ /* 0x000fe20000000000 */
[----:B------:R-:W-:Y:S01]  /*f4d0*/  R2UR UR54, R22 ;  /* 0x00000000163672ca */ /* 0x000fe200000e0000 */
[----:B0-----:R-:W-:Y:S01]  /*f4e0*/  VIADD R72, R148, 0x440 ;  /* 0x0000044094487836 */ /* 0x001fe20000000000 */
[----:B------:R-:W-:Y:S01]  /*f4f0*/  R2UR UR8, R14 ;  /* 0x000000000e0872ca */ /* 0x000fe200000e0000 */
[----:B------:R-:W-:Y:S01]  /*f500*/  VIADD R14, R148, 0x140 ;  /* 0x00000140940e7836 */ /* 0x000fe20000000000 */
[----:B------:R-:W-:Y:S01]  /*f510*/  R2UR UR10, R20 ;  /* 0x00000000140a72ca */ /* 0x000fe200000e0000 */
[----:B------:R-:W-:-:S02]  /*f520*/  VIADD R20, R148, 0x180 ;  /* 0x0000018094147836 */ /* 0x000fc40000000000 */
[----:B------:R-:W-:Y:S01]  /*f530*/  VIADD R22, R148, 0x200 ;  /* 0x0000020094167836 */ /* 0x000fe20000000000 */
[----:B------:R-:W-:Y:S01]  /*f540*/  R2UR UR58, R14 ;  /* 0x000000000e3a72ca */ /* 0x000fe200000e0000 */
[----:B------:R-:W-:Y:S01]  /*f550*/  VIADD R14, R148, 0x1c0 ;  /* 0x000001c0940e7836 */ /* 0x000fe20000000000 */
[----:B------:R-:W-:Y:S01]  /*f560*/  R2UR UR6, R20 ;  /* 0x00000000140672ca */ /* 0x000fe200000e0000 */
[----:B------:R-:W-:Y:S01]  /*f570*/  VIADD R20, R148, 0x2 ;  /* 0x0000000294147836 */ /* 0x000fe20000000000 */
[----:B------:R-:W-:Y:S01]  /*f580*/  R2UR UR14, R22 ;  /* 0x00000000160e72ca */ /* 0x000fe200000e0000 */
[----:B------:R-:W-:Y:S01]  /*f590*/  VIADD R80, R148, 0x3c0 ;  /* 0x000003c094507836 */ /* 0x000fe20000000000 */
[----:B------:R-:W-:Y:S01]  /*f5a0*/  MOV R79, UR54 ;  /* 0x00000036004f7c02 */ /* 0x000fe20008000f00 */
[----:B------:R-:W-:Y:S01]  /*f5b0*/  UMOV UR54, UR4 ;  /* 0x0000000400367c82 */ /* 0x000fe20008000000 */
        /* <DEDUP_REMOVED lines=8> */
[----:B------:R-:W-:Y:S01]  /*f640*/  MOV R76, UR6 ;  /* 0x00000006004c7c02 */ /* 0x000fe20008000f00 */
[----:B------:R-:W-:Y:S01]  /*f650*/  UMOV UR6, UR10 ;  /* 0x0000000a00067c82 */ /* 0x000fe20008000000 */
[----:B------:R-:W-:Y:S01]  /*f660*/  R2UR UR10, R14 ;  /* 0x000000000e0a72ca */ /* 0x000fe200000e0000 */
[----:B------:R-:W-:Y:S01]  /*f670*/  VIADD R14, R148, 0x42 ;  /* 0x00000042940e7836 */ /* 0x000fe20000000000 */
[----:B------:R-:W-:-:S02]  /*f680*/  MOV R82, UR6 ;  /* 0x0000000600527c02 */ /* 0x000fc40008000f00 */
[----:B------:R-:W-:Y:S02]  /*f690*/  R2UR UR6, R148 ;  /* 0x00000000940672ca */ /* 0x000fe400000e0000 */
[----:B------:R-:W-:Y:S01]  /*f6a0*/  R2UR UR26, R20 ;  /* 0x00000000141a72ca */ /* 0x000fe200000e0000 */
[----:B------:R-:W-:Y:S01]  /*f6b0*/  VIADD R20, R148, 0x182 ;  /* 0x0000018294147836 */ /* 0x000fe20000000000 */
        /* <DEDUP_REMOVED lines=9> */
[----:B------:R-:W-:Y:S01]  /*f750*/  HGMMA.64x16x16.F32 R136, gdesc[UR4], RZ, !UPT, gsb0 ;  /* 0x00200000048879f0 */ /* 0x000fe2000c0008ff */
[----:B------:R-:W-:Y:S01]  /*f760*/  R2UR UR7, R73 ;  /* 0x00000000490772ca */ /* 0x000fe200000e0000 */
[----:B------:R-:W-:Y:S01]  /*f770*/  IMAD.MOV.U32 R73, RZ, RZ, -0x7fffffe0 ;  /* 0x80000020ff497424 */ /* 0x000fe200078e00ff */
[----:B------:R-:W-:Y:S01]  /*f780*/  R2UR UR6, R82 ;  /* 0x00000000520672ca */ /* 0x000fe200000e0000 */
[----:B------:R-:W-:Y:S01]  /*f790*/  VIADD R22, R148, 0x202 ;  /* 0x0000020294167836 */ /* 0x000fe20000000000 */
[----:B------:R-:W-:-:S02]  /*f7a0*/  R2UR UR4, R2 ;  /* 0x00000000020472ca */ /* 0x000fc400000e0000 */
[----:B------:R-:W-:Y:S02]  /*f7b0*/  R2UR UR5, R3 ;  /* 0x00000000030572ca */ /* 0x000fe400000e0000 */
[----:B------:R-:W-:Y:S01]  /*f7c0*/  R2UR UR20, R20 ;  /* 0x00000000141472ca */ /* 0x000fe200000e0000 */
[----:B------:R-:W-:Y:S01]  /*f7d0*/  VIADD R20, R148, 0x340 ;  /* 0x0000034094147836 */ /* 0x000fe20000000000 */
[----:B------:R-:W-:Y:S01]  /*f7e0*/  R2UR UR46, R14 ;  /* 0x000000000e2e72ca */ /* 0x000fe200000e0000 */
[----:B------:R-:W-:Y:S01]  /*f7f0*/  VIADD R14, R148, 0x240 ;  /* 0x00000240940e7836 */ /* 0x000fe20000000000 */
[----:B------:R-:W-:Y:S01]  /*f800*/  R2UR UR9, R73 ;  /* 0x00000000490972ca */ /* 0x000fe200000e0000 */
[----:B------:R-:W-:Y:S01]  /*f810*/  IMAD.MOV.U32 R73, RZ, RZ, -0x7fffffe0 ;  /* 0x80000020ff497424 */ /* 0x000fe200078e00ff */
[----:B------:R-:W-:Y:S02]  /*f820*/  R2UR UR8, R20 ;  /* 0x00000000140872ca */ /* 0x000fe400000e0000 */
[----:B------:R-:W-:Y:S01]  /*f830*/  R2UR UR32, R14 ;  /* 0x000000000e2072ca */ /* 0x000fe200000e0000 */
[----:B------:R-:W-:Y:S01]  /*f840*/  VIADD R14, R148, 0x300 ;  /* 0x00000300940e7836 */ /* 0x000fe20000000000 */
[----:B------:R-:W-:Y:S01]  /*f850*/  R2UR UR50, R22 ;  /* 0x00000000163272ca */ /* 0x000fe200000e0000 */
[----:B------:R-:W-:Y:S01]  /*f860*/  VIADD R22, R148, 0x280 ;  /* 0x0000028094167836 */ /* 0x000fe20000000000 */
[----:B------:R-:W-:Y:S01]  /*f870*/  R2UR UR37, R73 ;  /* 0x00000000492572ca */ /* 0x000fe200000e0000 */
[----:B------:R-:W-:Y:S01]  /*f880*/  IMAD.MOV.U32 R73, RZ, RZ, -0x7fffffe0 ;  /* 0x80000020ff497424 */ /* 0x000fe200078e00ff */
[----:B------:R-:W-:Y:S01]  /*f890*/  R2UR UR28, R14 ;  /* 0x000000000e1c72ca */ /* 0x000fe200000e0000 */
[----:B------:R-:W-:Y:S01]  /*f8a0*/  VIADD R14, R148, 0x380 ;  /* 0x00000380940e7836 */ /* 0x000fe20000000000 */
[----:B------:R-:W-:Y:S01]  /*f8b0*/  R2UR UR24, R22 ;  /* 0x00000000161872ca */ /* 0x000fe200000e0000 */
[----:B------:R-:W-:-:S02]  /*f8c0*/  VIADD R22, R148, 0x400 ;  /* 0x0000040094167836 */ /* 0x000fc40000000000 */
[----:B------:R-:W-:Y:S01]  /*f8d0*/  IMAD.U32 R20, RZ, RZ, UR8 ;  /* 0x00000008ff147e24 */ /* 0x000fe2000f8e00ff */
[----:B------:R-:W-:Y:S02]  /*f8e0*/  R2UR UR8, R14 ;  /* 0x000000000e0872ca */ /* 0x000fe400000e0000 */
[----:B------:R-:W-:Y:S01]  /*f8f0*/  R2UR UR12, R22 ;  /* 0x00000000160c72ca */ /* 0x000fe200000e0000 */
[----:B------:R-:W-:Y:S02]  /*f900*/  VIADD R22, R148, 0x242 ;  /* 0x0000024294167836 */ /* 0x000fe40000000000 */
[----:B------:R-:W-:Y:S01]  /*f910*/  IMAD.U32 R147, RZ, RZ, UR37 ;  /* 0x00000025ff937e24 */ /* 0x000fe2000f8e00ff */
[----:B------:R-:W-:Y:S02]  /*f920*/  R2UR UR37, R9 ;  /* 0x00000000092572ca */ /* 0x000fe400000e0000 */
[----:B------:R-:W-:-:S05]  /*f930*/  R2UR UR36, R22 ;  /* 0x00000000162472ca */ /* 0x000fca00000e0000 */
[----:B------:R-:W-:Y:S01]  /*f940*/  IMAD.U32 R14, RZ, RZ, UR8 ;  /* 0x00000008ff0e7e24 */ /* 0x000fe2000f8e00ff */
[----:B------:R-:W-:Y:S01]  /*f950*/  R2UR UR8, R72 ;  /* 0x00000000480872ca */ /* 0x000fe200000e0000 */
[----:B------:R-:W-:-:S06]  /*f960*/  VIADD R72, R148, 0x282 ;  /* 0x0000028294487836 */ /* 0x000fcc0000000000 */
[----:B------:R-:W-:Y:S01]  /*f970*/  IMAD.U32 R22, RZ, RZ, UR36 ;  /* 0x00000024ff167e24 */ /* 0x000fe2000f8e00ff */
[----:B------:R-:W-:Y:S01]  /*f980*/  R2UR UR36, R72 ;  /* 0x00000000482472ca */ /* 0x000fe200000e0000 */
[----:B------:R-:W-:Y:S02]  /*f990*/  WARPGROUP.DEPBAR.LE gsb0, 0x0 ;  /* 0x00008000000079c5 */ /* 0x000fe40000010000 */
[----:B------:R-:W-:Y:S01]  /*f9a0*/  WARPGROUP.ARRIVE ;  /* 0x00000000000079c5 */ /* 0x000fe20000000000 */
[----:B------:R-:W-:-:S05]  /*f9b0*/  VIADD R72, R148, 0x302 ;  /* 0x0000030294487836 */ /* 0x000fca0000000000 */
[----:B------:R-:W-:Y:S01]  /*f9c0*/  HGMMA.64x16x16.F32 R128, gdesc[UR52], RZ, !UPT, gsb0 ;  /* 0x00200000348079f0 */ /* 0x000fe2000c0008ff */
[----:B------:R-:W-:Y:S02]  /*f9d0*/  R2UR UR55, R78 ;  /* 0x000000004e3772ca */ /* 0x000fe400000e0000 */
[----:B------:R-:W-:Y:S01]  /*f9e0*/  R2UR UR54, R79 ;  /* 0x000000004f3672ca */ /* 0x000fe200000e0000 */
[----:B------:R-:W-:Y:S01]  /*f9f0*/  IMAD.U32 R146, RZ, RZ, UR36 ;  /* 0x00000024ff927e24 */ /* 0x000fe2000f8e00ff */
[----:B------:R-:W-:Y:S02]  /*fa00*/  R2UR UR52, R2 ;  /* 0x00000000023472ca */ /* 0x000fe400000e0000 */
[----:B------:R-:W-:Y:S02]  /*fa10*/  R2UR UR53, R3 ;  /* 0x00000000033572ca */ /* 0x000fe400000e0000 */
[----:B------:R-:W-:Y:S01]  /*fa20*/  R2UR UR36, R8 ;  /* 0x00000000082472ca */ /* 0x000fe200000e0000 */
[----:B------:R-:W-:-:S02]  /*fa30*/  WARPGROUP.DEPBAR.LE gsb0, 0x0 ;  /* 0x00008000000079c5 */ /* 0x000fc40000010000 */
[----:B------:R-:W-:-:S06]  /*fa40*/  WARPGROUP.ARRIVE ;  /* 0x00000000000079c5 */ /* 0x000fcc0000000000 */
[----:B------:R-:W-:Y:S01]  /*fa50*/  HGMMA.64x16x16.F32 R120, gdesc[UR56], RZ, !UPT, gsb0 ;  /* 0x00200000387879f0 */ /* 0x000fe2000c0008ff */
[----:B------:R-:W-:Y:S01]  /*fa60*/  R2UR UR59, R74 ;  /* 0x000000004a3b72ca */ /* 0x000fe200000e0000 */
[----:B------:R-:W-:Y:S01]  /*fa70*/  VIADD R74, R148, 0x2c2 ;  /* 0x000002c2944a7836 */ /* 0x000fe20000000000 */
[----:B------:R-:W-:Y:S01]  /*fa80*/  R2UR UR58, R77 ;  /* 0x000000004d3a72ca */ /* 0x000fe200000e0000 */
[----:B------:R-:W-:Y:S01]  /*fa90*/  IMAD.MOV.U32 R77, RZ, RZ, -0x7fffffe0 ;  /* 0x80000020ff4d7424 */ /* 0x000fe200078e00ff */
[----:B------:R-:W-:Y:S02]  /*faa0*/  R2UR UR56, R2 ;  /* 0x00000000023872ca */ /* 0x000fe400000e0000 */
[----:B------:R-:W-:Y:S02]  /*fab0*/  R2UR UR57, R3 ;  /* 0x00000000033972ca */ /* 0x000fe400000e0000 */
[----:B------:R-:W-:Y:S01]  /*fac0*/  R2UR UR60, R74 ;  /* 0x000000004a3c72ca */ /* 0x000fe200000e0000 */
[----:B------:R-:W-:Y:S01]  /*fad0*/  VIADD R74, R148, 0x342 ;  /* 0x00000342944a7836 */ /* 0x000fe20000000000 */
[----:B------:R-:W-:-:S02]  /*fae0*/  WARPGROUP.DEPBAR.LE gsb0, 0x0 ;  /* 0x00008000000079c5 */ /* 0x000fc40000010000 */
[----:B------:R-:W-:-:S06]  /*faf0*/  WARPGROUP.ARRIVE ;  /* 0x00000000000079c5 */ /* 0x000fcc0000000000 */
[----:B------:R-:W-:Y:S01]  /*fb00*/  HGMMA.64x16x16.F32 R112, gdesc[UR4], RZ, !UPT, gsb0 ;  /* 0x00200000047079f0 */ /* 0x000fe2000c0008ff */
[----:B------:R-:W-:Y:S01]  /*fb10*/  R2UR UR7, R75 ;  /* 0x000000004b0772ca */ /* 0x000fe200000e0000 */
[----:B------:R-:W-:Y:S01]  /*fb20*/  IMAD.MOV.U32 R75, RZ, RZ, -0x7fffffe0 ;  /* 0x80000020ff4b7424 */ /* 0x000fe200078e00ff */
[----:B------:R-:W-:Y:S01]  /*fb30*/  R2UR UR6, R76 ;  /* 0x000000004c0672ca */ /* 0x000fe200000e0000 */
[----:B------:R-:W-:Y:S01]  /*fb40*/  VIADD R76, R148, 0x382 ;  /* 0x00000382944c7836 */ /* 0x000fe20000000000 */
[----:B------:R-:W-:Y:S02]  /*fb50*/  R2UR UR4, R2 ;  /* 0x00000000020472ca */ /* 0x000fe400000e0000 */
[----:B------:R-:W-:Y:S02]  /*fb60*/  R2UR UR5, R3 ;  /* 0x00000000030572ca */ /* 0x000fe400000e0000 */
[----:B------:R-:W-:Y:S01]  /*fb70*/  R2UR UR61, R75 ;  /* 0x000000004b3d72ca */ /* 0x000fe200000e0000 */
[----:B------:R-:W-:Y:S01]  /*fb80*/  IMAD.MOV.U32 R75, RZ, RZ, -0x7fffffe0 ;  /* 0x80000020ff4b7424 */ /* 0x000fe200078e00ff */
[----:B------:R-:W-:-:S02]  /*fb90*/  WARPGROUP.DEPBAR.LE gsb0, 0x0 ;  /* 0x00008000000079c5 */ /* 0x000fc40000010000 */
[----:B------:R-:W-:-:S06]  /*fba0*/  WARPGROUP.ARRIVE ;  /* 0x00000000000079c5 */ /* 0x000fcc0000000000 */
[----:B------:R-:W-:Y:S01]  /*fbb0*/  HGMMA.64x16x16.F32 R104, gdesc[UR52], RZ, !UPT, gsb0 ;  /* 0x00200000346879f0 */ /* 0x000fe2000c0008ff */
[----:B------:R-:W-:Y:S01]  /*fbc0*/  UMOV UR54, UR8 ;  /* 0x0000000800367c82 */ /* 0x000fe20008000000 */
[----:B------:R-:W-:Y:S01]  /*fbd0*/  UMOV UR55, UR9 ;  /* 0x0000000900377c82 */ /* 0x000fe20008000000 */
[----:B------:R-:W-:Y:S01]  /*fbe0*/  R2UR UR8, R2 ;  /* 0x00000000020872ca */ /* 0x000fe200000e0000 */
[----:B------:R-:W-:Y:S01]  /*fbf0*/  UMOV UR52, UR16 ;  /* 0x0000001000347c82 */ /* 0x000fe20008000000 */
[----:B------:R-:W-:Y:S01]  /*fc00*/  R2UR UR9, R3 ;  /* 0x00000000030972ca */ /* 0x000fe200000e0000 */
[----:B------:R-:W-:Y:S01]  /*fc10*/  UMOV UR53, UR17 ;  /* 0x0000001100357c82 */ /* 0x000fe20008000000 */
[C---:B------:R-:W-:Y:S02]  /*fc20*/  R2UR UR16, R8.reuse ;  /* 0x00000000081072ca */ /* 0x040fe400000e0000 */
[----:B------:R-:W-:Y:S02]  /*fc30*/  R2UR UR17, R9 ;  /* 0x00000000091172ca */ /* 0x000fe400000e0000 */
[----:B------:R-:W-:Y:S01]  /*fc40*/  MOV R28, UR55 ;  /* 0x00000037001c7c02 */ /* 0x000fe20008000f00 */
[----:B------:R-:W-:Y:S01]  /*fc50*/  UMOV UR55, UR25 ;  /* 0x0000001900377c82 */ /* 0x000fe20008000000 */
[----:B------:R-:W-:Y:S01]  /*fc60*/  MOV R27, UR54 ;  /* 0x00000036001b7c02 */ /* 0x000fe20008000f00 */
[----:B------:R-:W-:Y:S01]  /*fc70*/  UMOV UR54, UR24 ;  /* 0x0000001800367c82 */ /* 0x000fe20008000000 */
[----:B------:R-:W-:-:S02]  /*fc80*/  R2UR UR24, R8 ;  /* 0x00000000081872ca */ /* 0x000fc400000e0000 */
[----:B------:R-:W-:Y:S01]  /*fc90*/  R2UR UR25, R9 ;  /* 0x00000000091972ca */ /* 0x000fe200000e0000 */
[----:B------:R-:W-:Y:S02]  /*fca0*/  WARPGROUP.DEPBAR.LE gsb0, 0x0 ;  /* 0x00008000000079c5 */ /* 0x000fe40000010000 */
[----:B------:R-:W-:-:S06]  /*fcb0*/  WARPGROUP.ARRIVE ;  /* 0x00000000000079c5 */ /* 0x000fcc0000000000 */
[----:B------:R-:W-:Y:S01]  /*fcc0*/  HGMMA.64x16x16.F32 R96, gdesc[UR56], RZ, !UPT, gsb0 ;  /* 0x00200000386079f0 */ /* 0x000fe2000c0008ff */
[----:B------:R-:W-:Y:S01]  /*fcd0*/  UMOV UR58, UR12 ;  /* 0x0000000c003a7c82 */ /* 0x000fe20008000000 */
[----:B------:R-:W-:Y:S01]  /*fce0*/  UMOV UR59, UR13 ;  /* 0x0000000d003b7c82 */ /* 0x000fe20008000000 */
[----:B------:R-:W-:Y:S01]  /*fcf0*/  R2UR UR56, R72 ;  /* 0x00000000483872ca */ /* 0x000fe200000e0000 */
[----:B------:R-:W-:Y:S01]  /*fd00*/  VIADD R72, R148, 0x3c2 ;  /* 0x000003c294487836 */ /* 0x000fe20000000000 */
[----:B------:R-:W-:Y:S01]  /*fd10*/  R2UR UR57, R73 ;  /* 0x00000000493972ca */ /* 0x000fe200000e0000 */
[----:B------:R-:W-:Y:S01]  /*fd20*/  IMAD.MOV.U32 R73, RZ, RZ, -0x7fffffe0 ;  /* 0x80000020ff497424 */ /* 0x000fe200078e00ff */
[----:B------:R-:W-:Y:S02]  /*fd30*/  R2UR UR12, R2 ;  /* 0x00000000020c72ca */ /* 0x000fe400000e0000 */
[----:B------:R-:W-:Y:S01]  /*fd40*/  R2UR UR13, R3 ;  /* 0x00000000030d72ca */ /* 0x000fe200000e0000 */
[----:B------:R-:W-:-:S02]  /*fd50*/  WARPGROUP.DEPBAR.LE gsb0, 0x0 ;  /* 0x00008000000079c5 */ /* 0x000fc40000010000 */
[----:B------:R-:W-:-:S06]  /*fd60*/  WARPGROUP.ARRIVE ;  /* 0x00000000000079c5 */ /* 0x000fcc0000000000 */
[----:B------:R-:W-:Y:S01]  /*fd70*/  HGMMA.64x16x16.F32 R88, gdesc[UR4], RZ, !UPT, gsb0 ;  /* 0x00200000045879f0 */ /* 0x000fe2000c0008ff */
[----:B------:R-:W-:Y:S02]  /*fd80*/  R2UR UR4, R74 ;  /* 0x000000004a0472ca */ /* 0x000fe400000e0000 */
[----:B------:R-:W-:Y:S02]  /*fd90*/  R2UR UR5, R75 ;  /* 0x000000004b0572ca */ /* 0x000fe400000e0000 */
[----:B------:R-:W-:Y:S02]  /*fda0*/  R2UR UR6, R76 ;  /* 0x000000004c0672ca */ /* 0x000fe400000e0000 */
[----:B------:R-:W-:-:S11]  /*fdb0*/  R2UR UR7, R77 ;  /* 0x000000004d0772ca */ /* 0x000fd600000e0000 */
[----:B------:R-:W-:Y:S01]  /*fdc0*/  MOV R19, UR6 ;  /* 0x0000000600137c02 */ /* 0x000fe20008000f00 */
[----:B------:R-:W-:Y:S01]  /*fdd0*/  UMOV UR6, UR20 ;  /* 0x0000001400067c82 */ /* 0x000fe20008000000 */
[----:B------:R-:W-:Y:S01]  /*fde0*/  MOV R24, UR7 ;  /* 0x0000000700187c02 */ /* 0x000fe20008000f00 */
[----:B------:R-:W-:Y:S01]  /*fdf0*/  UMOV UR7, UR21 ;  /* 0x0000001500077c82 */ /* 0x000fe20008000000 */
[----:B------:R-:W-:Y:S02]  /*fe00*/  R2UR UR20, R8 ;  /* 0x00000000081472ca */ /* 0x000fe400000e0000 */
[----:B------:R-:W-:Y:S01]  /*fe10*/  R2UR UR21, R9 ;  /* 0x00000000091572ca */ /* 0x000fe200000e0000 */
[----:B------:R-:W-:Y:S02]  /*fe20*/  WARPGROUP.DEPBAR.LE gsb0, 0x0 ;  /* 0x00008000000079c5 */ /* 0x000fe40000010000 */
[----:B------:R-:W-:-:S06]  /*fe30*/  WARPGROUP.ARRIVE ;  /* 0x00000000000079c5 */ /* 0x000fcc0000000000 */
[----:B------:R-:W-:Y:S01]  /*fe40*/  HGMMA.64x16x16.F32 R80, gdesc[UR8], RZ, !UPT, gsb0 ;  /* 0x00200000085079f0 */ /* 0x000fe2000c0008ff */
[----:B------:R-:W-:Y:S01]  /*fe50*/  R2UR UR10, R72 ;  /* 0x00000000480a72ca */ /* 0x000fe200000e0000 */
[----:B------:R-:W-:Y:S01]  /*fe60*/  UMOV UR8, UR32 ;  /* 0x0000002000087c82 */ /* 0x000fe20008000000 */
[----:B------:R-:W-:Y:S01]  /*fe70*/  R2UR UR11, R73 ;  /* 0x00000000490b72ca */ /* 0x000fe200000e0000 */
[----:B------:R-:W-:Y:S01]  /*fe80*/  UMOV UR9, UR33 ;  /* 0x0000002100097c82 */ /* 0x000fe20008000000 */
[----:B------:R-:W-:Y:S02]  /*fe90*/  R2UR UR32, R8 ;  /* 0x00000000082072ca */ /* 0x000fe400000e0000 */
[----:B------:R-:W-:-:S07]  /*fea0*/  R2UR UR33, R9 ;  /* 0x00000000092172ca */ /* 0x000fce00000e0000 */
        /* <DEDUP_REMOVED lines=10> */
[----:B------:R-:W-:Y:S01]  /*ff50*/  VIADD R150, R148, 0x442 ;  /* 0x0000044294967836 */ /* 0x000fe20000000000 */
[----:B------:R-:W-:Y:S01]  /*ff60*/  R2UR UR15, R151 ;  /* 0x00000000970f72ca */ /* 0x000fe200000e0000 */
[----:B------:R-:W-:Y:S01]  /*ff70*/  IMAD.MOV.U32 R151, RZ, RZ, -0x7fffffe0 ;  /* 0x80000020ff977424 */ /* 0x000fe200078e00ff */
[----:B------:R-:W-:Y:S02]  /*ff80*/  WARPGROUP.DEPBAR.LE gsb0, 0x0 ;  /* 0x00008000000079c5 */ /* 0x000fe40000010000 */
[----:B------:R-:W-:-:S06]  /*ff90*/  WARPGROUP.ARRIVE ;  /* 0x00000000000079c5 */ /* 0x000fcc0000000000 */
[----:B------:R-:W-:Y:S01]  /*ffa0*/  HGMMA.64x16x16.F32 R136, gdesc[UR16], R136, gsb0 ;  /* 0x00200000108879f0 */ /* 0x000fe20008000888 */
[----:B------:R-:W-:Y:S01]  /*ffb0*/  R2UR UR18, R150 ;  /* 0x00000000961272ca */ /* 0x000fe200000e0000 */
[----:B------:R-:W-:Y:S01]  /*ffc0*/  VIADD R150, R148, 0x480 ;  /* 0x0000048094967836 */ /* 0x000fe20000000000 */
[----:B------:R-:W-:Y:S01]  /*ffd0*/  R2UR UR19, R151 ;  /* 0x00000000971372ca */ /* 0x000fe200000e0000 */
[----:B------:R-:W-:Y:S01]  /*ffe0*/  IMAD.MOV.U32 R151, RZ, RZ, -0x7fffffe0 ;  /* 0x80000020ff977424 */ /* 0x000fe200078e00ff */
[----:B------:R-:W-:Y:S02]  /*fff0*/  WARPGROUP.DEPBAR.LE gsb0, 0x0 ;  /* 0x00008000000079c5 */ /* 0x000fe40000010000 */
[----:B------:R-:W-:-:S06]  /*10000*/  WARPGROUP.ARRIVE ;  /* 0x00000000000079c5 */ /* 0x000fcc0000000000 */
[----:B------:R-:W-:Y:S01]  /*10010*/  HGMMA.64x16x16.F32 R128, gdesc[UR20], R128, gsb0 ;  /* 0x00200000148079f0 */ /* 0x000fe20008000880 */
[----:B------:R-:W-:Y:S02]  /*10020*/  R2UR UR22, R150 ;  /* 0x00000000961672ca */ /* 0x000fe400000e0000 */
[----:B------:R-:W-:Y:S02]  /*10030*/  R2UR UR23, R151 ;  /* 0x00000000971772ca */ /* 0x000fe400000e0000 */
[----:B------:R-:W-:Y:S02]  /*10040*/  R2UR UR20, R12 ;  /* 0x000000000c1472ca */ /* 0x000fe400000e0000 */
[----:B------:R-:W-:-:S07]  /*10050*/  R2UR UR21, R13 ;  /* 0x000000000d1572ca */ /* 0x000fce00000e0000 */
[----:B---3--:R-:W-:Y:S01]  /*10060*/  MOV R0, UR22 ;  /* 0x0000001600007c02 */ /* 0x008fe20008000f00 */
[----:B------:R-:W-:Y:S01]  /*10070*/  UMOV UR22, UR8 ;  /* 0x0000000800167c82 */ /* 0x000fe20008000000 */
[----:B------:R-:W-:Y:S01]  /*10080*/  MOV R16, UR23 ;  /* 0x0000001700107c02 */ /* 0x000fe20008000f00 */
[----:B------:R-:W-:Y:S01]  /*10090*/  UMOV UR23, UR9 ;  /* 0x0000000900177c82 */ /* 0x000fe20008000000 */
[----:B------:R-:W-:Y:S02]  /*100a0*/  R2UR UR8, R12 ;  /* 0x000000000c0872ca */ /* 0x000fe400000e0000 */
[----:B------:R-:W-:Y:S01]  /*100b0*/  R2UR UR9, R13 ;  /* 0x000000000d0972ca */ /* 0x000fe200000e0000 */
        /* <DEDUP_REMOVED lines=15> */
[----:B------:R-:W-:Y:S01]  /*101b0*/  R2UR UR40, R12 ;  /* 0x000000000c2872ca */ /* 0x000fe200000e0000 */
[----:B------:R-:W-:Y:S01]  /*101c0*/  UMOV UR42, UR6 ;  /* 0x00000006002a7c82 */ /* 0x000fe20008000000 */
[----:B------:R-:W-:Y:S01]  /*101d0*/  R2UR UR41, R13 ;  /* 0x000000000d2972ca */ /* 0x000fe200000e0000 */
[----:B------:R-:W-:Y:S01]  /*101e0*/  UMOV UR43, UR7 ;  /* 0x00000007002b7c82 */ /* 0x000fe20008000000 */
[----:B------:R-:W-:Y:S02]  /*101f0*/  R2UR UR6, R20 ;  /* 0x00000000140672ca */ /* 0x000fe400000e0000 */
[----:B------:R-:W-:Y:S01]  /*10200*/  R2UR UR7, R21 ;  /* 0x00000000150772ca */ /* 0x000fe200000e0000 */
[----:B------:R-:W-:Y:S01]  /*10210*/  IMAD.MOV.U32 R21, RZ, RZ, R17 ;  /* 0x000000ffff157224 */ /* 0x000fe200078e0011 */
[----:B------:R-:W-:Y:S02]  /*10220*/  WARPGROUP.DEPBAR.LE gsb0, 0x0 ;  /* 0x00008000000079c5 */ /* 0x000fe40000010000 */
[----:B------:R-:W-:-:S06]  /*10230*/  WARPGROUP.ARRIVE ;  /* 0x00000000000079c5 */ /* 0x000fcc0000000000 */
[----:B------:R-:W-:Y:S01]  /*10240*/  HGMMA.64x16x16.F32 R80, gdesc[UR44], R80, gsb0 ;  /* 0x002000002c5079f0 */ /* 0x000fe20008000850 */
[----:B------:R-:W-:Y:S01]  /*10250*/  UMOV UR46, UR52 ;  /* 0x00000034002e7c82 */ /* 0x000fe20008000000 */
[----:B------:R-:W-:Y:S01]  /*10260*/  UMOV UR47, UR53 ;  /* 0x00000035002f7c82 */ /* 0x000fe20008000000 */
[----:B------:R-:W-:Y:S02]  /*10270*/  R2UR UR52, R12 ;  /* 0x000000000c3472ca */ /* 0x000fe400000e0000 */
[----:B------:R-:W-:Y:S01]  /*10280*/  R2UR UR53, R13 ;  /* 0x000000000d3572ca */ /* 0x000fe200000e0000 */
[----:B------:R-:W-:Y:S02]  /*10290*/  WARPGROUP.DEPBAR.LE gsb0, 0x0 ;  /* 0x00008000000079c5 */ /* 0x000fe40000010000 */
[----:B------:R-:W-:-:S06]  /*102a0*/  WARPGROUP.ARRIVE ;  /* 0x00000000000079c5 */ /* 0x000fcc0000000000 */
[----:B------:R-:W-:Y:S01]  /*102b0*/  HGMMA.64x16x16.F32 R72, gdesc[UR48], R72, gsb0 ;  /* 0x00200000304879f0 */ /* 0x000fe20008000848 */
[----:B------:R-:W-:Y:S01]  /*102c0*/  R2UR UR50, R14 ;  /* 0x000000000e3272ca */ /* 0x000fe200000e0000 */
[----:B------:R-:W-:Y:S01]  /*102d0*/  VIADD R14, R148, 0x4c0 ;  /* 0x000004c0940e7836 */ /* 0x000fe20000000000 */
[----:B------:R-:W-:Y:S01]  /*102e0*/  R2UR UR51, R15 ;  /* 0x000000000f3372ca */ /* 0x000fe200000e0000 */
[----:B------:R-:W-:Y:S01]  /*102f0*/  IMAD.MOV.U32 R15, RZ, RZ, -0x7fffffe0 ;  /* 0x80000020ff0f7424 */ /* 0x000fe200078e00ff */
[C---:B------:R-:W-:Y:S02]  /*10300*/  R2UR UR48, R12.reuse ;  /* 0x000000000c3072ca */ /* 0x040fe400000e0000 */
[C---:B------:R-:W-:Y:S02]  /*10310*/  R2UR UR49, R13.reuse ;  /* 0x000000000d3172ca */ /* 0x040fe400000e0000 */
[----:B------:R-:W-:Y:S02]  /*10320*/  R2UR UR44, R12 ;  /* 0x000000000c2c72ca */ /* 0x000fe400000e0000 */
[----:B------:R-:W-:-:S02]  /*10330*/  R2UR UR45, R13 ;  /* 0x000000000d2d72ca */ /* 0x000fc400000e0000 */
[----:B------:R-:W-:Y:S01]  /*10340*/  R2UR UR26, R14 ;  /* 0x000000000e1a72ca */ /* 0x000fe200000e0000 */
[----:B------:R-:W-:Y:S01]  /*10350*/  VIADD R14, R148, 0x500 ;  /* 0x00000500940e7836 */ /* 0x000fe20000000000 */
[----:B------:R-:W-:Y:S01]  /*10360*/  R2UR UR27, R15 ;  /* 0x000000000f1b72ca */ /* 0x000fe200000e0000 */
[----:B------:R-:W-:-:S03]  /*10370*/  IMAD.MOV.U32 R15, RZ, RZ, -0x7fffffe0 ;  /* 0x80000020ff0f7424 */ /* 0x000fc600078e00ff */
[----:B------:R-:W-:Y:S01]  /*10380*/  R2UR UR30, R14 ;  /* 0x000000000e1e72ca */ /* 0x000fe200000e0000 */
[----:B------:R-:W-:Y:S01]  /*10390*/  VIADD R14, R148, 0x540 ;  /* 0x00000540940e7836 */ /* 0x000fe20000000000 */
[----:B------:R-:W-:Y:S01]  /*103a0*/  R2UR UR31, R15 ;  /* 0x000000000f1f72ca */ /* 0x000fe200000e0000 */
[----:B------:R-:W-:-:S03]  /*103b0*/  IMAD.MOV.U32 R15, RZ, RZ, -0x7fffffe0 ;  /* 0x80000020ff0f7424 */ /* 0x000fc600078e00ff */
[----:B------:R-:W-:Y:S01]  /*103c0*/  R2UR UR34, R14 ;  /* 0x000000000e2272ca */ /* 0x000fe200000e0000 */
[----:B------:R-:W-:Y:S01]  /*103d0*/  VIADD R14, R148, 0x580 ;  /* 0x00000580940e7836 */ /* 0x000fe20000000000 */
[----:B------:R-:W-:Y:S01]  /*103e0*/  MOV R17, UR26 ;  /* 0x0000001a00117c02 */ /* 0x000fe20008000f00 */
[----:B------:R-:W-:Y:S01]  /*103f0*/  UMOV UR26, UR56 ;  /* 0x00000038001a7c82 */ /* 0x000fe20008000000 */
[----:B------:R-:W-:Y:S01]  /*10400*/  MOV R18, UR27 ;  /* 0x0000001b00127c02 */ /* 0x000fe20008000f00 */
[----:B------:R-:W-:Y:S01]  /*10410*/  UMOV UR27, UR57 ;  /* 0x00000039001b7c82 */ /* 0x000fe20008000000 */
[----:B------:R-:W-:Y:S02]  /*10420*/  WARPGROUP.DEPBAR.LE gsb0, 0x0 ;  /* 0x00008000000079c5 */ /* 0x000fe40000010000 */
[----:B------:R-:W-:Y:S01]  /*10430*/  WARPGROUP.ARRIVE ;  /* 0x00000000000079c5 */ /* 0x000fe20000000000 */
[----:B------:R-:W-:Y:S01]  /*10440*/  R2UR UR35, R15 ;  /* 0x000000000f2372ca */ /* 0x000fe200000e0000 */
[----:B------:R-:W-:Y:S01]  /*10450*/  IMAD.MOV.U32 R15, RZ, RZ, -0x7fffffe0 ;  /* 0x80000020ff0f7424 */ /* 0x000fe200078e00ff */
[----:B------:R-:W-:Y:S01]  /*10460*/  R2UR UR38, R14 ;  /* 0x000000000e2672ca */ /* 0x000fe200000e0000 */
[----:B------:R-:W-:Y:S01]  /*10470*/  IMAD.MOV.U32 R14, RZ, RZ, R21 ;  /* 0x000000ffff0e7224 */ /* 0x000fe200078e0015 */
[----:B------:R-:W-:Y:S01]  /*10480*/  R2UR UR36, R10 ;  /* 0x000000000a2472ca */ /* 0x000fe200000e0000 */
[----:B------:R-:W-:Y:S01]  /*10490*/  HGMMA.64x16x16.F32 R136, gdesc[UR20], R136, gsb0 ;  /* 0x00200000148879f0 */ /* 0x000fe20008000888 */
[----:B------:R-:W-:Y:S01]  /*104a0*/  UMOV UR22, UR4 ;  /* 0x0000000400167c82 */ /* 0x000fe20008000000 */
[----:B------:R-:W-:Y:S01]  /*104b0*/  UMOV UR23, UR5 ;  /* 0x0000000500177c82 */ /* 0x000fe20008000000 */
[----:B------:R-:W-:-:S02]  /*104c0*/  R2UR UR56, R12 ;  /* 0x000000000c3872ca */ /* 0x000fc400000e0000 */
[----:B------:R-:W-:Y:S02]  /*104d0*/  R2UR UR57, R13 ;  /* 0x000000000d3972ca */ /* 0x000fe400000e0000 */
[----:B------:R-:W-:Y:S02]  /*104e0*/  R2UR UR39, R15 ;  /* 0x000000000f2772ca */ /* 0x000fe400000e0000 */
[----:B------:R-:W-:Y:S02]  /*104f0*/  R2UR UR37, R11 ;  /* 0x000000000b2572ca */ /* 0x000fe400000e0000 */
[----:B------:R-:W-:Y:S02]  /*10500*/  MOV R20, UR38 ;  /* 0x0000002600147c02 */ /* 0x000fe40008000f00 */
[----:B------:R-:W-:Y:S02]  /*10510*/  MOV R150, UR35 ;  /* 0x0000002300967c02 */ /* 0x000fe40008000f00 */
[----:B------:R-:W-:-:S02]  /*10520*/  MOV R149, UR34 ;  /* 0x0000002200957c02 */ /* 0x000fc40008000f00 */
[C---:B------:R-:W-:Y:S02]  /*10530*/  R2UR UR32, R10.reuse ;  /* 0x000000000a2072ca */ /* 0x040fe400000e0000 */
[C---:B------:R-:W-:Y:S02]  /*10540*/  R2UR UR33, R11.reuse ;  /* 0x000000000b2172ca */ /* 0x040fe400000e0000 */
[----:B------:R-:W-:Y:S02]  /*10550*/  R2UR UR28, R10 ;  /* 0x000000000a1c72ca */ /* 0x000fe400000e0000 */
[----:B------:R-:W-:Y:S02]  /*10560*/  R2UR UR29, R11 ;  /* 0x000000000b1d72ca */ /* 0x000fe400000e0000 */
[----:B------:R-:W-:Y:S01]  /*10570*/  MOV R157, UR31 ;  /* 0x0000001f009d7c02 */ /* 0x000fe20008000f00 */
[----:B------:R-:W-:Y:S01]  /*10580*/  UMOV UR31, UR61 ;  /* 0x0000003d001f7c82 */ /* 0x000fe20008000000 */
[----:B------:R-:W-:Y:S01]  /*10590*/  MOV R151, UR30 ;  /* 0x0000001e00977c02 */ /* 0x000fe20008000f00 */
[----:B------:R-:W-:Y:S01]  /*105a0*/  UMOV UR30, UR60 ;  /* 0x0000003c001e7c82 */ /* 0x000fe20008000000 */
[----:B------:R-:W-:-:S02]  /*105b0*/  WARPGROUP.DEPBAR.LE gsb0, 0x0 ;  /* 0x00008000000079c5 */ /* 0x000fc40000010000 */
[----:B------:R-:W-:Y:S01]  /*105c0*/  WARPGROUP.ARRIVE ;  /* 0x00000000000079c5 */ /* 0x000fe20000000000 */
[----:B------:R-:W-:Y:S02]  /*105d0*/  R2UR UR4, R12 ;  /* 0x000000000c0472ca */ /* 0x000fe400000e0000 */
[----:B------:R-:W-:Y:S02]  /*105e0*/  R2UR UR5, R13 ;  /* 0x000000000d0572ca */ /* 0x000fe400000e0000 */
[----:B------:R-:W-:Y:S01]  /*105f0*/  MOV R21, UR39 ;  /* 0x0000002700157c02 */ /* 0x000fe20008000f00 */
[----:B------:R-:W-:Y:S01]  /*10600*/  HGMMA.64x16x16.F32 R128, gdesc[UR52], R128, gsb0 ;  /* 0x00200000348079f0 */ /* 0x000fe20008000880 */
[----:B------:R-:W-:Y:S02]  /*10610*/  R2UR UR38, R22 ;  /* 0x00000000162672ca */ /* 0x000fe400000e0000 */
[----:B------:R-:W-:Y:S02]  /*10620*/  R2UR UR39, R23 ;  /* 0x00000000172772ca */ /* 0x000fe400000e0000 */
[----:B------:R-:W-:-:S02]  /*10630*/  R2UR UR34, R146 ;  /* 0x00000000922272ca */ /* 0x000fc400000e0000 */
[----:B------:R-:W-:Y:S02]  /*10640*/  R2UR UR35, R147 ;  /* 0x00000000932372ca */ /* 0x000fe400000e0000 */
[C---:B------:R-:W-:Y:S02]  /*10650*/  R2UR UR24, R10.reuse ;  /* 0x000000000a1872ca */ /* 0x040fe400000e0000 */
[C---:B------:R-:W-:Y:S02]  /*10660*/  R2UR UR25, R11.reuse ;  /* 0x000000000b1972ca */ /* 0x040fe400000e0000 */
[C---:B------:R-:W-:Y:S02]  /*10670*/  R2UR UR20, R10.reuse ;  /* 0x000000000a1472ca */ /* 0x040fe400000e0000 */
[----:B------:R-:W-:Y:S02]  /*10680*/  R2UR UR21, R11 ;  /* 0x000000000b1572ca */ /* 0x000fe400000e0000 */
[----:B------:R-:W-:-:S02]  /*10690*/  R2UR UR12, R10 ;  /* 0x000000000a0c72ca */ /* 0x000fc400000e0000 */
[C---:B------:R-:W-:Y:S02]  /*106a0*/  R2UR UR13, R11.reuse ;  /* 0x000000000b0d72ca */ /* 0x040fe400000e0000 */
[----:B------:R-:W-:Y:S02]  /*106b0*/  R2UR UR16, R10 ;  /* 0x000000000a1072ca */ /* 0x000fe400000e0000 */
[----:B------:R-:W-:Y:S01]  /*106c0*/  R2UR UR17, R11 ;  /* 0x000000000b1172ca */ /* 0x000fe200000e0000 */
[----:B------:R-:W-:Y:S01]  /*106d0*/  IMAD.MOV.U32 R15, RZ, RZ, -0x7fffffe0 ;  /* 0x80000020ff0f7424 */ /* 0x000fe200078e00ff */
[----:B------:R-:W-:Y:S02]  /*106e0*/  R2UR UR61, R14 ;  /* 0x000000000e3d72ca */ /* 0x000fe400000e0000 */
[----:B------:R-:W-:Y:S01]  /*106f0*/  R2UR UR60, R29 ;  /* 0x000000001d3c72ca */ /* 0x000fe200000e0000 */
[----:B------:R-:W-:Y:S02]  /*10700*/  WARPGROUP.DEPBAR.LE gsb0, 0x0 ;  /* 0x00008000000079c5 */ /* 0x000fe40000010000 */
[----:B------:R-:W-:Y:S01]  /*10710*/  WARPGROUP.ARRIVE ;  /* 0x00000000000079c5 */ /* 0x000fe20000000000 */
[----:B------:R-:W-:-:S02]  /*10720*/  R2UR UR55, R28 ;  /* 0x000000001c3772ca */ /* 0x000fc400000e0000 */
[----:B------:R-:W-:Y:S02]  /*10730*/  R2UR UR54, R27 ;  /* 0x000000001b3672ca */ /* 0x000fe400000e0000 */
[----:B------:R-:W-:Y:S01]  /*10740*/  R2UR UR52, R12 ;  /* 0x000000000c3472ca */ /* 0x000fe200000e0000 */
[----:B------:R-:W-:Y:S01]  /*10750*/  HGMMA.64x16x16.F32 R120, gdesc[UR40], R120, gsb0 ;  /* 0x00200000287879f0 */ /* 0x000fe20008000878 */
[----:B------:R-:W-:Y:S01]  /*10760*/  R2UR UR53, R13 ;  /* 0x000000000d3572ca */ /* 0x000fe200000e0000 */
[----:B------:R-:W-:Y:S01]  /*10770*/  VIADD R14, R148, 0x5c0 ;  /* 0x000005c0940e7836 */ /* 0x000fe20000000000 */
[----:B------:R0:W5:Y:S01]  /*10780*/  LDL.LU R29, [R1+0xe4] ;  /* 0x0000e400011d7983 */ /* 0x0001620000300800 */
[----:B------:R-:W-:Y:S02]  /*10790*/  WARPGROUP.DEPBAR.LE gsb0, 0x0 ;  /* 0x00008000000079c5 */ /* 0x000fe40000010000 */
[----:B------:R-:W-:Y:S01]  /*107a0*/  WARPGROUP.ARRIVE ;  /* 0x00000000000079c5 */ /* 0x000fe20000000000 */
[----:B------:R-:W-:Y:S01]  /*107b0*/  R2UR UR42, R14 ;  /* 0x000000000e2a72ca */ /* 0x000fe200000e0000 */
[----:B------:R0:W5:Y:S04]  /*107c0*/  LDL.LU R28, [R1+0xe0] ;  /* 0x0000e000011c7983 */ /* 0x0001680000300800 */
[----:B------:R-:W-:Y:S01]  /*107d0*/  HGMMA.64x16x16.F32 R112, gdesc[UR8], R112, gsb0 ;  /* 0x00200000087079f0 */ /* 0x000fe20008000870 */
[----:B------:R-:W-:-:S02]  /*107e0*/  R2UR UR43, R15 ;  /* 0x000000000f2b72ca */ /* 0x000fc400000e0000 */
[----:B------:R-:W-:Y:S02]  /*107f0*/  R2UR UR40, R6 ;  /* 0x00000000062872ca */ /* 0x000fe400000e0000 */
[----:B------:R-:W-:Y:S01]  /*10800*/  R2UR UR41, R7 ;  /* 0x00000000072972ca */ /* 0x000fe200000e0000 */
[----:B------:R-:W-:Y:S01]  /*10810*/  VIADD R14, R148, 0x600 ;  /* 0x00000600940e7836 */ /* 0x000fe20000000000 */
[----:B------:R0:W5:Y:S01]  /*10820*/  LDL.LU R27, [R1+0xdc] ;  /* 0x0000dc00011b7983 */ /* 0x0001620000300800 */
[----:B------:R-:W-:Y:S01]  /*10830*/  R2UR UR11, R26 ;  /* 0x000000001a0b72ca */ /* 0x000fe200000e0000 */
[----:B------:R-:W-:Y:S02]  /*10840*/  WARPGROUP.DEPBAR.LE gsb0, 0x0 ;  /* 0x00008000000079c5 */ /* 0x000fe40000010000 */
[----:B------:R-:W-:Y:S01]  /*10850*/  WARPGROUP.ARRIVE ;  /* 0x00000000000079c5 */ /* 0x000fe20000000000 */
[----:B------:R-:W-:Y:S02]  /*10860*/  R2UR UR10, R25 ;  /* 0x00000000190a72ca */ /* 0x000fe400000e0000 */
[----:B------:R-:W-:-:S02]  /*10870*/  R2UR UR8, R10 ;  /* 0x000000000a0872ca */ /* 0x000fc400000e0000 */
[----:B------:R-:W-:Y:S01]  /*10880*/  R2UR UR9, R11 ;  /* 0x000000000b0972ca */ /* 0x000fe200000e0000 */
[----:B------:R-:W-:Y:S01]  /*10890*/  HGMMA.64x16x16.F32 R104, gdesc[UR4], R104, gsb0 ;  /* 0x00200000046879f0 */ /* 0x000fe20008000868 */
[----:B------:R-:W-:Y:S01]  /*108a0*/  IMAD.MOV.U32 R15, RZ, RZ, -0x7fffffe0 ;  /* 0x80000020ff0f7424 */ /* 0x000fe200078e00ff */
[----:B------:R0:W5:Y:S01]  /*108b0*/  LDL.LU R26, [R1+0xd8] ;  /* 0x0000d800011a7983 */ /* 0x0001620000300800 */
[----:B------:R-:W-:Y:S02]  /*108c0*/  R2UR UR7, R24 ;  /* 0x00000000180772ca */ /* 0x000fe400000e0000 */
[----:B------:R-:W-:Y:S01]  /*108d0*/  R2UR UR6, R19 ;  /* 0x00000000130672ca */ /* 0x000fe200000e0000 */
[----:B------:R0:W5:Y:S01]  /*108e0*/  LDL.LU R25, [R1+0xd4] ;  /* 0x0000d40001197983 */ /* 0x0001620000300800 */
[----:B------:R-:W-:Y:S02]  /*108f0*/  R2UR UR4, R10 ;  /* 0x000000000a0472ca */ /* 0x000fe400000e0000 */
[----:B------:R-:W-:Y:S01]  /*10900*/  R2UR UR5, R11 ;  /* 0x000000000b0572ca */ /* 0x000fe200000e0000 */
[----:B------:R0:W5:Y:S04]  /*10910*/  LDL.LU R24, [R1+0xd0] ;  /* 0x0000d00001187983 */ /* 0x0001680000300800 */
[----:B------:R0:W5:Y:S01]  /*10920*/  LDL.LU R19, [R1+0xcc] ;  /* 0x0000cc0001137983 */ /* 0x0001620000300800 */
[----:B------:R-:W-:-:S02]  /*10930*/  WARPGROUP.DEPBAR.LE gsb0, 0x0 ;  /* 0x00008000000079c5 */ /* 0x000fc40000010000 */
        /* <DEDUP_REMOVED lines=38> */
[----:B------:R-:W-:Y:S02]  /*10ba0*/  R2UR UR23, R16 ;  /* 0x00000000101772ca */ /* 0x000fe400000e0000 */
[----:B------:R-:W-:Y:S02]  /*10bb0*/  R2UR UR22, R0 ;  /* 0x00000000001672ca */ /* 0x000fe400000e0000 */
[----:B------:R-:W-:Y:S02]  /*10bc0*/  R2UR UR20, R6 ;  /* 0x00000000061472ca */ /* 0x000fe400000e0000 */
[----:B------:R-:W-:Y:S01]  /*10bd0*/  R2UR UR21, R7 ;  /* 0x00000000071572ca */ /* 0x000fe200000e0000 */
[----:B------:R-:W-:Y:S02]  /*10be0*/  WARPGROUP.DEPBAR.LE gsb0, 0x0 ;  /* 0x00008000000079c5 */ /* 0x000fe40000010000 */
[----:B------:R-:W-:-:S10]  /*10bf0*/  WARPGROUP.ARRIVE ;  /* 0x00000000000079c5 */ /* 0x000fd40000000000 */
[----:B------:R-:W-:Y:S01]  /*10c00*/  HGMMA.64x16x16.F32 R136, gdesc[UR20], R136, gsb0 ;  /* 0x00200000148879f0 */ /* 0x000fe20008000888 */
[----:B------:R-:W-:Y:S02]  /*10c10*/  R2UR UR27, R18 ;  /* 0x00000000121b72ca */ /* 0x000fe400000e0000 */
[----:B------:R-:W-:Y:S01]  /*10c20*/  R2UR UR26, R17 ;  /* 0x00000000111a72ca */ /* 0x000fe200000e0000 */
[----:B------:R0:W5:Y:S01]  /*10c30*/  LDL.LU R18, [R1+0xc8] ;  /* 0x0000c80001127983 */ /* 0x0001620000300800 */
[C---:B------:R-:W-:Y:S02]  /*10c40*/  R2UR UR24, R6.reuse ;  /* 0x00000000061872ca */ /* 0x040fe400000e0000 */
[----:B------:R-:W-:Y:S01]  /*10c50*/  R2UR UR25, R7 ;  /* 0x00000000071972ca */ /* 0x000fe200000e0000 */
[----:B------:R0:W5:Y:S01]  /*10c60*/  LDL.LU R17, [R1+0xc4] ;  /* 0x0000c40001117983 */ /* 0x0001620000300800 */
[----:B------:R-:W-:Y:S02]  /*10c70*/  R2UR UR31, R157 ;  /* 0x000000009d1f72ca */ /* 0x000fe400000e0000 */
[----:B------:R-:W-:Y:S01]  /*10c80*/  R2UR UR30, R151 ;  /* 0x00000000971e72ca */ /* 0x000fe200000e0000 */
[----:B------:R0:W5:Y:S01]  /*10c90*/  LDL.LU R16, [R1+0xc0] ;  /* 0x0000c00001107983 */ /* 0x0001620000300800 */
[----:B------:R-:W-:-:S02]  /*10ca0*/  R2UR UR28, R6 ;  /* 0x00000000061c72ca */ /* 0x000fc400000e0000 */
[----:B------:R-:W-:Y:S01]  /*10cb0*/  R2UR UR29, R7 ;  /* 0x00000000071d72ca */ /* 0x000fe200000e0000 */
[----:B------:R0:W5:Y:S01]  /*10cc0*/  LDL.LU R0, [R1+0xbc] ;  /* 0x0000bc0001007983 */ /* 0x0001620000300800 */
        /* <DEDUP_REMOVED lines=14> */
[----:B------:R-:W-:Y:S02]  /*10db0*/  R2UR UR38, R20 ;  /* 0x00000000142672ca */ /* 0x000fe400000e0000 */
[----:B------:R-:W-:Y:S02]  /*10dc0*/  R2UR UR36, R6 ;  /* 0x00000000062472ca */ /* 0x000fe400000e0000 */
[----:B------:R-:W-:Y:S01]  /*10dd0*/  R2UR UR37, R7 ;  /* 0x00000000072572ca */ /* 0x000fe200000e0000 */
[----:B------:R-:W-:Y:S02]  /*10de0*/  WARPGROUP.DEPBAR.LE gsb0, 0x0 ;  /* 0x00008000000079c5 */ /* 0x000fe40000010000 */
[----:B------:R-:W-:-:S10]  /*10df0*/  WARPGROUP.ARRIVE ;  /* 0x00000000000079c5 */ /* 0x000fd40000000000 */
        /* <DEDUP_REMOVED lines=109> */
[----:B------:R-:W-:Y:S03]  /*114d0*/  HGMMA.64x16x16.F32 R72, gdesc[UR32], R72, gsb0 ;  /* 0x00200000204879f0 */ /* 0x000fe60008000848 */
[----:B------:R-:W-:Y:S02]  /*114e0*/  WARPGROUP.DEPBAR.LE gsb0, 0x0 ;  /* 0x00008000000079c5 */ /* 0x000fe40000010000 */
[----:B0-----:R-:W-:Y:S05]  /*114f0*/  @P2 BRA `(.L_x_521) ;  /* 0x0000000000302947 */ /* 0x001fea0003800000 */
[----:B------:R-:W-:Y:S05]  /*11500*/  @!P0 BRA `(.L_x_522) ;  /* 0x0000000000048947 */ /* 0x000fea0003800000 */
[----:B------:R-:W-:Y:S01]  /*11510*/  BPT.TRAP 0x1 ;  /* 0x000000040000795c */ /* 0x000fe20000300000 */
.L_x_522:
[----:B------:R-:W-:Y:S01]  /*11520*/  SHF.L.U32 R14, R156, 0x1f, RZ ;  /* 0x0000001f9c0e7819 */ /* 0x000fe200000006ff */
[----:B-----5:R-:W-:-:S04]  /*11530*/  IMAD R15, R0, 0x8, R16 ;  /* 0x00000008000f7824 */ /* 0x020fc800078e0210 */
[----:B------:R0:W1:Y:S01]  /*11540*/  SYNCS.PHASECHK.TRANS64.TRYWAIT P2, [R15+URZ+0x31c50], R14 ;  /* 0x031c500e0f0075a7 */ /* 0x000062000804017f */
[----:B------:R-:W-:Y:S05]  /*11550*/  @!P0 BRA `(.L_x_523) ;  /* 0x0000000000048947 */ /* 0x000fea0003800000 */
[----:B------:R-:W-:Y:S01]  /*11560*/  BPT.TRAP 0x1 ;  /* 0x000000040000795c */ /* 0x000fe20000300000 */
.L_x_523:
[----:B------:R-:W-:Y:S04]  /*11570*/  BSSY B0, `(.L_x_521) ;  /* 0x0000004000007945 */ /* 0x000fe80003800000 */
[----:B-1----:R-:W-:Y:S05]  /*11580*/  @P2 BRA `(.L_x_524) ;  /* 0x0000000000082947 */ /* 0x002fea0003800000 */
[----:B------:R-:W1:Y:S02]  /*11590*/  SYNCS.PHASECHK.TRANS64.TRYWAIT P2, [R15+URZ+0x31c50], R14 ;  /* 0x031c500e0f0075a7 */ /* 0x000e64000804017f */
[----:B-1----:R-:W-:Y:S05]  /*115a0*/  @!P2 BRA `(.L_x_525) ;  /* 0x000000c80004a947 */ /* 0x002fea0003800000 */
.L_x_524:
[----:B------:R-:W-:Y:S05]  /*115b0*/  BSYNC B0 ;  /* 0x0000000000007941 */ /* 0x000fea0003800000 */
.L_x_521:
[----:B------:R-:W2:Y:S01]  /*115c0*/  LDL.LU R22, [R1+0x34] ;  /* 0x0000340001167983 */ /* 0x000ea20000300800 */
[----:B01----:R-:W-:Y:S01]  /*115d0*/  FMNMX.FTZ R14, R136, R154, !PT ;  /* 0x0000009a880e7209 */ /* 0x003fe20007810000 */
[----:B------:R-:W-:Y:S05]  /*115e0*/  WARPSYNC.ALL ;  /* 0x0000000000007948 */ /* 0x000fea0003800000 */
[----:B------:R-:W-:Y:S01]  /*115f0*/  FMNMX.FTZ R14, R137, R14, !PT ;  /* 0x0000000e890e7209 */ /* 0x000fe20007810000 */
[----:B------:R-:W-:-:S03]  /*11600*/  ULDC UR4, c[0x0][0x988] ;  /* 0x0002620000047ab9 */ /* 0x000fc60000000800 */
        /* <DEDUP_REMOVED lines=33> */
[----:B------:R-:W-:-:S05]  /*11820*/  FMNMX.FTZ R14, R77, R14, !PT ;  /* 0x0000000e4d0e7209 */ /* 0x000fca0007810000 */
[----:B------:R-:W0:Y:S02]  /*11830*/  SHFL.BFLY PT, R15, R14, 0x2, 0x1f ;  /* 0x0c401f000e0f7f89 */ /* 0x000e2400000e0000 */
[----:B0-----:R-:W-:-:S05]  /*11840*/  FMNMX.FTZ R15, R14, R15, !PT ;  /* 0x0000000f0e0f7209 */ /* 0x001fca0007810000 */
[----:B------:R-:W0:Y:S02]  /*11850*/  SHFL.BFLY PT, R14, R15, 0x1, 0x1f ;  /* 0x0c201f000f0e7f89 */ /* 0x000e2400000e0000 */
[----:B0-----:R-:W-:Y:S01]  /*11860*/  FMNMX.FTZ R15, R15, R14, !PT ;  /* 0x0000000e0f0f7209 */ /* 0x001fe20007810000 */
[----:B------:R-:W-:-:S04]  /*11870*/  IMAD.U32 R14, RZ, RZ, UR4 ;  /* 0x00000004ff0e7e24 */ /* 0x000fc8000f8e00ff */
[C---:B------:R-:W-:Y:S01]  /*11880*/  FADD.FTZ R20, -R15.reuse, R154 ;  /* 0x0000009a0f147221 */ /* 0x040fe20000010100 */
[----:B------:R-:W-:-:S03]  /*11890*/  FMUL.FTZ R21, R15, R14 ;  /* 0x0000000e0f157220 */ /* 0x000fc60000410000 */
[-C--:B------:R-:W-:Y:S01]  /*118a0*/  FMUL.FTZ R20, R20, R14.reuse ;  /* 0x0000000e14147220 */ /* 0x080fe20000410000 */
        /* <DEDUP_REMOVED lines=14> */
[----:B------:R0:W2:Y:S01]  /*11990*/  MUFU.EX2 R20, R136 ;  /* 0x0000008800147308 */ /* 0x0000a20000000800 */
        /* <DEDUP_REMOVED lines=8> */
[----:B0-----:R-:W3:Y:S01]  /*11a20*/  LDL R136, [R1+0x78] ;  /* 0x0000780001887983 */ /* 0x001ee20000100800 */
        /* <DEDUP_REMOVED lines=15> */
[----:B------:R-:W-:Y:S01]  /*11b20*/  FFMA.FTZ R88, R77, R14, -R21 ;  /* 0x0000000e4d587223 */ /* 0x000fe20000010815 */
[----:B------:R-:W-:Y:S01]  /*11b30*/  MUFU.EX2 R141, R141 ;  /* 0x0000008d008d7308 */ /* 0x000fe20000000800 */
[----:B--2---:R-:W-:-:S07]  /*11b40*/  FFMA.FTZ R21, R80, R22, R20 ;  /* 0x0000001650157223 */ /* 0x004fce0000010014 */
[----:B------:R-:W1:Y:S01]  /*11b50*/  MUFU.EX2 R22, R140 ;  /* 0x0000008c00167308 */ /* 0x000e620000000800 */
[C---:B0-----:R-:W-:Y:S01]  /*11b60*/  FADD.FTZ R21, R137.reuse, R21 ;  /* 0x0000001589157221 */ /* 0x041fe20000010000 */
[----:B------:R-:W-:-:S03]  /*11b70*/  F2FP.F16.F32.PACK_AB R20, R137, R20 ;  /* 0x000000148914723e */ /* 0x000fc600000000ff */
[----:B-1----:R-:W-:-:S04]  /*11b80*/  FADD.FTZ R21, R22, R21 ;  /* 0x0000001516157221 */ /* 0x002fc80000010000 */
[----:B------:R-:W-:Y:S01]  /*11b90*/  FADD.FTZ R137, R141, R21 ;  /* 0x000000158d897221 */ /* 0x000fe20000010000 */
        /* <DEDUP_REMOVED lines=38> */
[----:B------:R-:W0:Y:S01]  /*11e00*/  SHFL.BFLY PT, R72, R23, 0x1, 0x1f ;  /* 0x0c201f0017487f89 */ /* 0x000e2200000e0000 */
[----:B-----5:R-:W-:-:S05]  /*11e10*/  VIADD R21, R16, 0x200 ;  /* 0x0000020010157836 */ /* 0x020fca0000000000 */
[----:B------:R-:W-:-:S04]  /*11e20*/  SHF.R.U32.HI R21, RZ, 0x4, R21 ;  /* 0x00000004ff157819 */ /* 0x000fc80000011615 */
[----:B------:R-:W-:-:S04]  /*11e30*/  LOP3.LUT R21, R21, 0x3fff, RZ, 0xc0, !PT ;  /* 0x00003fff15157812 */ /* 0x000fc800078ec0ff */
[----:B------:R-:W-:Y:S02]  /*11e40*/  LOP3.LUT R21, R21, 0x2400000, RZ, 0xfc, !PT ;  /* 0x0240000015157812 */ /* 0x000fe400078efcff */
[----:B0-----:R-:W-:-:S05]  /*11e50*/  FMNMX.FTZ R72, R23, R72, !PT ;  /* 0x0000004817487209 */ /* 0x001fca0007810000 */
[----:B------:R-:W-:-:S04]  /*11e60*/  FMUL.FTZ R85, R72, R14 ;  /* 0x0000000e48557220 */ /* 0x000fc80000410000 */
[----:B------:R-:W-:Y:S01]  /*11e70*/  FFMA.FTZ R73, R74, R14, -R85 ;  /* 0x0000000e4a497223 */ /* 0x000fe20000010855 */
[----:B------:R-:W-:-:S04]  /*11e80*/  IMAD R74, R0, 0x6c0, R21 ;  /* 0x000006c0004a7824 */ /* 0x000fc800078e0215 */
[----:B------:R-:W-:-:S05]  /*11e90*/  VIADD R76, R74, 0x40 ;  /* 0x000000404a4c7836 */ /* 0x000fca0000000000 */
[----:B------:R-:W-:Y:S01]  /*11ea0*/  R2UR UR10, R76 ;  /* 0x000000004c0a72ca */ /* 0x000fe200000e0000 */
        /* <DEDUP_REMOVED lines=8> */
[C---:B------:R-:W-:Y:S02]  /*11f30*/  VIADD R76, R74.reuse, 0x180 ;  /* 0x000001804a4c7836 */ /* 0x040fe40000000000 */
[----:B------:R-:W-:Y:S01]  /*11f40*/  FFMA.FTZ R81, R75, R14, -R85 ;  /* 0x0000000e4b517223 */ /* 0x000fe20000010855 */
[----:B------:R-:W-:Y:S01]  /*11f50*/  IMAD.MOV.U32 R75, RZ, RZ, -0x7fffffe0 ;  /* 0x80000020ff4b7424 */ /* 0x000fe200078e00ff */
[----:B------:R-:W-:Y:S02]  /*11f60*/  R2UR UR6, R74 ;  /* 0x000000004a0672ca */ /* 0x000fe400000e0000 */
[----:B------:R-:W-:Y:S01]  /*11f70*/  R2UR UR30, R76 ;  /* 0x000000004c1e72ca */ /* 0x000fe200000e0000 */
[C---:B------:R-:W-:Y:S02]  /*11f80*/  VIADD R76, R74.reuse, 0x1c0 ;  /* 0x000001c04a4c7836 */ /* 0x040fe40000000000 */
[----:B------:R-:W-:Y:S01]  /*11f90*/  VIADD R74, R74, 0x200 ;  /* 0x000002004a4a7836 */ /* 0x000fe20000000000 */
[----:B------:R-:W-:-:S02]  /*11fa0*/  R2UR UR7, R75 ;  /* 0x000000004b0772ca */ /* 0x000fc400000e0000 */
[----:B------:R-:W-:Y:S01]  /*11fb0*/  R2UR UR39, R75 ;  /* 0x000000004b2772ca */ /* 0x000fe200000e0000 */
[----:B------:R-:W-:Y:S01]  /*11fc0*/  IMAD.MOV.U32 R75, RZ, RZ, -0x3ffffff0 ;  /* 0xc0000010ff4b7424 */ /* 0x000fe200078e00ff */
[----:B------:R-:W-:Y:S02]  /*11fd0*/  R2UR UR38, R74 ;  /* 0x000000004a2672ca */ /* 0x000fe400000e0000 */
[----:B---3--:R-:W-:Y:S02]  /*11fe0*/  LOP3.LUT R74, R136, 0x10000, RZ, 0xfc, !PT ;  /* 0x00010000884a7812 */ /* 0x008fe400078efcff */
[----:B------:R-:W-:Y:S02]  /*11ff0*/  R2UR UR5, R75 ;  /* 0x000000004b0572ca */ /* 0x000fe400000e0000 */
[----:B------:R-:W-:Y:S01]  /*12000*/  R2UR UR4, R74 ;  /* 0x000000004a0472ca */ /* 0x000fe200000e0000 */
[----:B------:R-:W-:-:S12]  /*12010*/  WARPGROUP.ARRIVE ;  /* 0x00000000000079c5 */ /* 0x000fd80000000000 */
[----:B------:R-:W-:Y:S01]  /*12020*/  HGMMA.64x96x16.F32 R24, gdesc[UR4].tnspB, R24, gsb0 ;  /* 0x41600000041879f0 */ /* 0x000fe20008000818 */
[----:B------:R-:W-:Y:S01]  /*12030*/  IMAD.MOV.U32 R77, RZ, RZ, -0x7fffffe0 ;  /* 0x80000020ff4d7424 */ /* 0x000fe200078e00ff */
[----:B------:R-:W-:Y:S01]  /*12040*/  R2UR UR34, R76 ;  /* 0x000000004c2272ca */ /* 0x000fe200000e0000 */
[----:B------:R-:W-:-:S03]  /*12050*/  VIADD R76, R74, 0x180 ;  /* 0x000001804a4c7836 */ /* 0x000fc60000000000 */
[C---:B------:R-:W-:Y:S02]  /*12060*/  R2UR UR11, R77.reuse ;  /* 0x000000004d0b72ca */ /* 0x040fe400000e0000 */
[C---:B------:R-:W-:Y:S02]  /*12070*/  R2UR UR15, R77.reuse ;  /* 0x000000004d0f72ca */ /* 0x040fe400000e0000 */
[C---:B------:R-:W-:Y:S02]  /*12080*/  R2UR UR19, R77.reuse ;  /* 0x000000004d1372ca */ /* 0x040fe400000e0000 */
[C---:B------:R-:W-:Y:S02]  /*12090*/  R2UR UR23, R77.reuse ;  /* 0x000000004d1772ca */ /* 0x040fe400000e0000 */
[C---:B------:R-:W-:Y:S02]  /*120a0*/  R2UR UR27, R77.reuse ;  /* 0x000000004d1b72ca */ /* 0x040fe400000e0000 */
[----:B------:R-:W-:-:S02]  /*120b0*/  R2UR UR31, R77 ;  /* 0x000000004d1f72ca */ /* 0x000fc400000e0000 */
[----:B------:R-:W-:Y:S01]  /*120c0*/  R2UR UR35, R77 ;  /* 0x000000004d2372ca */ /* 0x000fe200000e0000 */
[----:B------:R-:W-:Y:S01]  /*120d0*/  IMAD.MOV.U32 R77, RZ, RZ, -0x3ffffff0 ;  /* 0xc0000010ff4d7424 */ /* 0x000fe200078e00ff */
[----:B------:R-:W-:-:S04]  /*120e0*/  R2UR UR8, R76 ;  /* 0x000000004c0872ca */ /* 0x000fc800000e0000 */
[----:B------:R-:W-:Y:S01]  /*120f0*/  R2UR UR9, R77 ;  /* 0x000000004d0972ca */ /* 0x000fe200000e0000 */
[----:B------:R-:W-:Y:S02]  /*12100*/  WARPGROUP.DEPBAR.LE gsb0, 0x0 ;  /* 0x00008000000079c5 */ /* 0x000fe40000010000 */
[----:B------:R-:W-:-:S10]  /*12110*/  WARPGROUP.ARRIVE ;  /* 0x00000000000079c5 */ /* 0x000fd40000000000 */
[----:B------:R-:W-:Y:S01]  /*12120*/  HGMMA.64x96x16.F32 R24, gdesc[UR8].tnspB, R24, gsb0 ;  /* 0x41600000081879f0 */ /* 0x000fe20008000818 */
[----:B------:R-:W-:Y:S02]  /*12130*/  VIADD R76, R74, 0x300 ;  /* 0x000003004a4c7836 */ /* 0x000fe40000000000 */
[----:B------:R-:W-:-:S03]  /*12140*/  IMAD.MOV.U32 R77, RZ, RZ, -0x3ffffff0 ;  /* 0xc0000010ff4d7424 */ /* 0x000fc600078e00ff */
[----:B------:R-:W-:Y:S02]  /*12150*/  R2UR UR12, R76 ;  /* 0x000000004c0c72ca */ /* 0x000fe400000e0000 */
[----:B------:R-:W-:Y:S01]  /*12160*/  R2UR UR13, R77 ;  /* 0x000000004d0d72ca */ /* 0x000fe200000e0000 */
[----:B------:R-:W-:Y:S02]  /*12170*/  VIADD R76, R74, 0x480 ;  /* 0x000004804a4c7836 */ /* 0x000fe40000000000 */
[----:B------:R-:W-:Y:S01]  /*12180*/  IMAD.MOV.U32 R77, RZ, RZ, -0x3ffffff0 ;  /* 0xc0000010ff4d7424 */ /* 0x000fe200078e00ff */
[----:B------:R-:W-:Y:S02]  /*12190*/  WARPGROUP.DEPBAR.LE gsb0, 0x0 ;  /* 0x00008000000079c5 */ /* 0x000fe40000010000 */
[----:B------:R-:W-:-:S07]  /*121a0*/  WARPGROUP.ARRIVE ;  /* 0x00000000000079c5 */ /* 0x000fce0000000000 */
[----:B------:R-:W-:Y:S01]  /*121b0*/  HGMMA.64x96x16.F32 R24, gdesc[UR12].tnspB, R24, gsb0 ;  /* 0x416000000c1879f0 */ /* 0x000fe20008000818 */
[----:B------:R-:W-:Y:S02]  /*121c0*/  R2UR UR16, R76 ;  /* 0x000000004c1072ca */ /* 0x000fe400000e0000 */
[----:B------:R-:W-:Y:S01]  /*121d0*/  R2UR UR17, R77 ;  /* 0x000000004d1172ca */ /* 0x000fe200000e0000 */
[----:B------:R-:W-:Y:S02]  /*121e0*/  VIADD R76, R74, 0x600 ;  /* 0x000006004a4c7836 */ /* 0x000fe40000000000 */
[----:B------:R-:W-:-:S03]  /*121f0*/  IMAD.MOV.U32 R77, RZ, RZ, -0x3ffffff0 ;  /* 0xc0000010ff4d7424 */ /* 0x000fc600078e00ff */
[----:B------:R-:W-:Y:S01]  /*12200*/  R2UR UR20, R76 ;  /* 0x000000004c1472ca */ /* 0x000fe200000e0000 */
[----:B------:R-:W-:Y:S02]  /*12210*/  WARPGROUP.DEPBAR.LE gsb0, 0x0 ;  /* 0x00008000000079c5 */ /* 0x000fe40000010000 */
[----:B------:R-:W-:-:S06]  /*12220*/  WARPGROUP.ARRIVE ;  /* 0x00000000000079c5 */ /* 0x000fcc0000000000 */
[----:B------:R-:W-:Y:S01]  /*12230*/  HGMMA.64x96x16.F32 R24, gdesc[UR16].tnspB, R24, gsb0 ;  /* 0x41600000101879f0 */ /* 0x000fe20008000818 */
[----:B------:R-:W-:Y:S01]  /*12240*/  R2UR UR21, R77 ;  /* 0x000000004d1572ca */ /* 0x000fe200000e0000 */
[----:B------:R-:W-:Y:S02]  /*12250*/  VIADD R76, R74, 0x780 ;  /* 0x000007804a4c7836 */ /* 0x000fe40000000000 */
[----:B------:R-:W-:-:S03]  /*12260*/  IMAD.MOV.U32 R77, RZ, RZ, -0x3ffffff0 ;  /* 0xc0000010ff4d7424 */ /* 0x000fc600078e00ff */
[----:B------:R-:W-:Y:S02]  /*12270*/  R2UR UR24, R76 ;  /* 0x000000004c1872ca */ /* 0x000fe400000e0000 */
[----:B------:R-:W-:Y:S01]  /*12280*/  R2UR UR25, R77 ;  /* 0x000000004d1972ca */ /* 0x000fe200000e0000 */
[----:B------:R-:W-:Y:S02]  /*12290*/  WARPGROUP.DEPBAR.LE gsb0, 0x0 ;  /* 0x00008000000079c5 */ /* 0x000fe40000010000 */
[----:B------:R-:W-:-:S06]  /*122a0*/  WARPGROUP.ARRIVE ;  /* 0x00000000000079c5 */ /* 0x000fcc0000000000 */
[----:B------:R-:W-:Y:S01]  /*122b0*/  HGMMA.64x96x16.F32 R24, gdesc[UR20].tnspB, R24, gsb0 ;  /* 0x41600000141879f0 */ /* 0x000fe20008000818 */
[----:B------:R-:W-:Y:S02]  /*122c0*/  VIADD R76, R74, 0x900 ;  /* 0x000009004a4c7836 */ /* 0x000fe40000000000 */
[----:B------:R-:W-:Y:S02]  /*122d0*/  IMAD.MOV.U32 R77, RZ, RZ, -0x3ffffff0 ;  /* 0xc0000010ff4d7424 */ /* 0x000fe400078e00ff */
[----:B------:R-:W-:Y:S01]  /*122e0*/  FFMA.FTZ R84, R78, R14, -R85 ;  /* 0x0000000e4e547223 */ /* 0x000fe20000010855 */
[----:B------:R-:W-:Y:S01]  /*122f0*/  R2UR UR28, R76 ;  /* 0x000000004c1c72ca */ /* 0x000fe200000e0000 */
[----:B------:R-:W2:Y:S01]  /*12300*/  LDL.LU R78, [R1+0x38] ;  /* 0x00003800014e7983 */ /* 0x000ea20000300800 */
[----:B------:R-:W-:Y:S01]  /*12310*/  R2UR UR29, R77 ;  /* 0x000000004d1d72ca */ /* 0x000fe200000e0000 */
[----:B------:R-:W-:Y:S02]  /*12320*/  WARPGROUP.DEPBAR.LE gsb0, 0x0 ;  /* 0x00008000000079c5 */ /* 0x000fe40000010000 */
[----:B------:R-:W-:-:S06]  /*12330*/  WARPGROUP.ARRIVE ;  /* 0x00000000000079c5 */ /* 0x000fcc0000000000 */
[----:B------:R-:W-:Y:S01]  /*12340*/  HGMMA.64x96x16.F32 R24, gdesc[UR24].tnspB, R24, gsb0 ;  /* 0x41600000181879f0 */ /* 0x000fe20008000818 */
        /* <DEDUP_REMOVED lines=13> */
[----:B------:R-:W-:Y:S03]  /*12420*/  HGMMA.64x96x16.F32 R24, gdesc[UR32].tnspB, R24, gsb0 ;  /* 0x41600000201879f0 */ /* 0x000fe60008000818 */
[----:B------:R-:W0:Y:S01]  /*12430*/  S2R R140, SR_TID.X ;  /* 0x00000000008c7919 */ /* 0x000e220000002100 */
[----:B------:R-:W-:Y:S01]  /*12440*/  FADD.FTZ R21, -R72, R155 ;  /* 0x0000009b48157221 */ /* 0x000fe20000010100 */
[----:B------:R-:W-:-:S03]  /*12450*/  FFMA.FTZ R138, R138, R14, -R85 ;  /* 0x0000000e8a8a7223 */ /* 0x000fc60000010855 */
[-C--:B------:R-:W-:Y:S01]  /*12460*/  FMUL.FTZ R21, R21, R14.reuse ;  /* 0x0000000e15157220 */ /* 0x080fe20000410000 */
[----:B------:R-:W-:-:S03]  /*12470*/  FFMA.FTZ R139, R139, R14, -R85 ;  /* 0x0000000e8b8b7223 */ /* 0x000fc60000010855 */
[----:B------:R-:W-:Y:S01]  /*12480*/  MUFU.EX2 R136, R21 ;  /* 0x0000001500887308 */ /* 0x000fe20000000800 */
[-CC-:B------:R-:W-:Y:S01]  /*12490*/  FFMA.FTZ R142, R142, R14.reuse, -R85.reuse ;  /* 0x0000000e8e8e7223 */ /* 0x180fe20000010855 */
[-CC-:B------:R-:W-:Y:S01]  /*124a0*/  FFMA.FTZ R143, R143, R14.reuse, -R85.reuse ;  /* 0x0000000e8f8f7223 */ /* 0x180fe20000010855 */
[-CC-:B------:R-:W-:Y:S01]  /*124b0*/  FFMA.FTZ R130, R130, R14.reuse, -R85.reuse ;  /* 0x0000000e82827223 */ /* 0x180fe20000010855 */
[-CC-:B------:R-:W-:Y:S01]  /*124c0*/  FFMA.FTZ R131, R131, R14.reuse, -R85.reuse ;  /* 0x0000000e83837223 */ /* 0x180fe20000010855 */
[----:B------:R-:W-:-:S03]  /*124d0*/  FFMA.FTZ R134, R134, R14, -R85 ;  /* 0x0000000e86867223 */ /* 0x000fc60000010855 */
[----:B------:R-:W2:Y:S01]  /*124e0*/  MUFU.EX2 R21, R138 ;  /* 0x0000008a00157308 */ /* 0x000ea20000000800 */
[----:B------:R-:W-:Y:S01]  /*124f0*/  FFMA.FTZ R135, R135, R14, -R85 ;  /* 0x0000000e87877223 */ /* 0x000fe20000010855 */
[----:B------:R-:W-:Y:S02]  /*12500*/  WARPGROUP.DEPBAR.LE gsb0, 0x0 ;  /* 0x00008000000079c5 */ /* 0x000fe40000010000 */
[----:B------:R-:W-:-:S06]  /*12510*/  WARPGROUP.ARRIVE ;  /* 0x00000000000079c5 */ /* 0x000fcc0000000000 */
[----:B------:R-:W-:Y:S01]  /*12520*/  HGMMA.64x96x16.F32 R24, gdesc[UR36].tnspB, R24, gsb0 ;  /* 0x41600000241879f0 */ /* 0x000fe20008000818 */
        /* <DEDUP_REMOVED lines=26> */
[----:B0-----:R-:W-:-:S02]  /*126d0*/  SHF.R.U32.HI R79, RZ, 0x7, R140 ;  /* 0x00000007ff4f7819 */ /* 0x001fc4000001168c */
[----:B------:R-:W-:-:S03]  /*126e0*/  ISETP.GE.U32.AND P2, PT, R140, 0x180, PT ;  /* 0x000001808c00780c */ /* 0x000fc60003f46070 */
[----:B------:R-:W-:Y:S02]  /*126f0*/  VIADD R74, R79, 0x9 ;  /* 0x000000094f4a7836 */ /* 0x000fe40000000000 */
[----:B------:R-:W-:Y:S01]  /*12700*/  MUFU.EX2 R23, R142 ;  /* 0x0000008e00177308 */ /* 0x000fe20000000800 */
[----:B--2---:R-:W-:Y:S02]  /*12710*/  FFMA.FTZ R75, R136, R78, R21 ;  /* 0x0000004e884b7223 */ /* 0x004fe40000010015 */
[----:B------:R-:W-:-:S05]  /*12720*/  SEL R74, R74, 0x9, !P2 ;  /* 0x000000094a4a7807 */ /* 0x000fca0005000000 */
[----:B------:R-:W-:Y:S01]  /*12730*/  MUFU.EX2 R143, R143 ;  /* 0x0000008f008f7308 */ /* 0x000fe20000000800 */
[----:B------:R-:W-:-:S04]  /*12740*/  @!P1 IMAD R76, R152, 0x8, R16 ;  /* 0x00000008984c9824 */ /* 0x000fc800078e0210 */
[----:B------:R-:W-:Y:S01]  /*12750*/  @!P1 VIADD R76, R76, 0x31c40 ;  /* 0x00031c404c4c9836 */ /* 0x000fe20000000000 */
[----:B------:R-:W-:Y:S02]  /*12760*/  F2FP.F16.F32.PACK_AB R22, R141, R22 ;  /* 0x000000168d16723e */ /* 0x000fe400000000ff */
[----:B-1----:R-:W-:Y:S02]  /*12770*/  F2FP.F16.F32.PACK_AB R21, R139, R21 ;  /* 0x000000158b15723e */ /* 0x002fe400000000ff */
[----:B------:R-:W-:Y:S01]  /*12780*/  @!P1 PRMT R76, RZ, 0x654, R76 ;  /* 0x00000654ff4c9816 */ /* 0x000fe2000000004c */
[----:B------:R-:W0:Y:S08]  /*12790*/  MUFU.EX2 R156, R156 ;  /* 0x0000009c009c7308 */ /* 0x000e300000000800 */
[----:B------:R-:W-:Y:S08]  /*127a0*/  MUFU.EX2 R151, R151 ;  /* 0x0000009700977308 */ /* 0x000ff00000000800 */
[----:B------:R-:W-:Y:S01]  /*127b0*/  MUFU.EX2 R131, R131 ;  /* 0x0000008300837308 */ /* 0x000fe20000000800 */
[----:B0-----:R-:W-:Y:S01]  /*127c0*/  FADD.FTZ R137, R156, R137 ;  /* 0x000000899c897221 */ /* 0x001fe20000010000 */
[----:B------:R-:W-:-:S02]  /*127d0*/  WARPGROUP.DEPBAR.LE gsb0, 0x0 ;  /* 0x00008000000079c5 */ /* 0x000fc40000010000 */
[----:B------:R0:W-:Y:S06]  /*127e0*/  BAR.ARV R74, 0x100 ;  /* 0x0004004a0000751d */ /* 0x0001ec0000002000 */
[----:B------:R1:W-:Y:S01]  /*127f0*/  @!P1 SYNCS.ARRIVE.TRANS64.RED.A1T0 RZ, [R76+URZ], RZ ;  /* 0x000000ff4cff99a7 */ /* 0x0003e2000810043f */
[----:B0-----:R-:W-:Y:S01]  /*12800*/  FADD.FTZ R74, R139, R75 ;  /* 0x0000004b8b4a7221 */ /* 0x001fe20000010000 */
[----:B------:R-:W-:-:S04]  /*12810*/  @!P1 IMAD R75, R0, 0x8, R16 ;  /* 0x00000008004b9824 */ /* 0x000fc800078e0210 */
[----:B------:R-:W-:Y:S02]  /*12820*/  @!P1 VIADD R75, R75, 0x31c60 ;  /* 0x00031c604b4b9836 */ /* 0x000fe40000000000 */
[----:B------:R-:W-:Y:S01]  /*12830*/  FADD.FTZ R0, R23, R74 ;  /* 0x0000004a17007221 */ /* 0x000fe20000010000 */
[----:B------:R-:W-:Y:S02]  /*12840*/  F2FP.F16.F32.PACK_AB R23, R143, R23 ;  /* 0x000000178f17723e */ /* 0x000fe400000000ff */
[----:B------:R-:W-:-:S04]  /*12850*/  @!P1 PRMT R75, RZ, 0x654, R75 ;  /* 0x00000654ff4b9816 */ /* 0x000fc8000000004b */
[----:B------:R0:W-:Y:S01]  /*12860*/  @!P1 SYNCS.ARRIVE.TRANS64.RED.A1T0 RZ, [R75+URZ], RZ ;  /* 0x000000ff4bff99a7 */ /* 0x0001e2000810043f */
[----:B------:R2:W-:Y:S01]  /*12870*/  STSM.16.M88.4 [R18+0x24300], R20 ;  /* 0x0243001412007844 */ /* 0x0005e20000000200 */
[----:B------:R-:W-:Y:S01]  /*12880*/  MUFU.EX2 R149, R149 ;  /* 0x0000009500957308 */ /* 0x000fe20000000800 */
[----:B------:R-:W-:-:S07]  /*12890*/  FADD.FTZ R0, R143, R0 ;  /* 0x000000008f007221 */ /* 0x000fce0000010000 */
[----:B--2---:R-:W2:Y:S08]  /*128a0*/  MUFU.EX2 R20, R154 ;  /* 0x0000009a00147308 */ /* 0x004eb00000000800 */
[----:B------:R-:W3:Y:S08]  /*128b0*/  MUFU.EX2 R21, R130 ;  /* 0x0000008200157308 */ /* 0x000ef00000000800 */
[----:B------:R-:W4:Y:S08]  /*128c0*/  MUFU.EX2 R22, R150 ;  /* 0x0000009600167308 */ /* 0x000f300000000800 */
[----:B------:R-:W0:Y:S01]  /*128d0*/  MUFU.EX2 R23, R134 ;  /* 0x0000008600177308 */ /* 0x000e220000000800 */
[----:B--2---:R-:W-:Y:S01]  /*128e0*/  FADD.FTZ R137, R20, R137 ;  /* 0x0000008914897221 */ /* 0x004fe20000010000 */
[----:B---3--:R-:W-:-:S06]  /*128f0*/  FADD.FTZ R0, R21, R0 ;  /* 0x0000000015007221 */ /* 0x008fcc0000010000 */
[----:B------:R-:W-:Y:S01]  /*12900*/  MUFU.EX2 R135, R135 ;  /* 0x0000008700877308 */ /* 0x000fe20000000800 */
[----:B------:R-:W-:Y:S01]  /*12910*/  FADD.FTZ R137, R151, R137 ;  /* 0x0000008997897221 */ /* 0x000fe20000010000 */
[----:B------:R-:W-:-:S06]  /*12920*/  FADD.FTZ R0, R131, R0 ;  /* 0x0000000083007221 */ /* 0x000fcc0000010000 */
[----:B-1----:R-:W1:Y:S08]  /*12930*/  MUFU.EX2 R76, R148 ;  /* 0x00000094004c7308 */ /* 0x002e700000000800 */
[----:B------:R-:W2:Y:S01]  /*12940*/  MUFU.EX2 R77, R122 ;  /* 0x0000007a004d7308 */ /* 0x000ea20000000800 */
[----:B----4-:R-:W-:Y:S01]  /*12950*/  FADD.FTZ R137, R22, R137 ;  /* 0x0000008916897221 */ /* 0x010fe20000010000 */
[----:B0-----:R-:W-:-:S06]  /*12960*/  FADD.FTZ R0, R23, R0 ;  /* 0x0000000017007221 */ /* 0x001fcc0000010000 */
[----:B------:R-:W-:Y:S08]  /*12970*/  MUFU.EX2 R147, R147 ;  /* 0x0000009300937308 */ /* 0x000ff00000000800 */
[----:B------:R-:W0:Y:S01]  /*12980*/  MUFU.EX2 R123, R123 ;  /* 0x0000007b007b7308 */ /* 0x000e220000000800 */
[----:B------:R-:W-:-:S07]  /*12990*/  FADD.FTZ R137, R149, R137 ;  /* 0x0000008995897221 */ /* 0x000fce0000010000 */
[----:B------:R-:W-:Y:S08]  /*129a0*/  MUFU.EX2 R78, R146 ;  /* 0x00000092004e7308 */ /* 0x000ff00000000800 */
[----:B------:R-:W3:Y:S01]  /*129b0*/  MUFU.EX2 R79, R126 ;  /* 0x0000007e004f7308 */ /* 0x000ee20000000800 */
[----:B-1----:R-:W-:-:S07]  /*129c0*/  FADD.FTZ R137, R76, R137 ;  /* 0x000000894c897221 */ /* 0x002fce0000010000 */
[----:B------:R-:W1:Y:S08]  /*129d0*/  MUFU.EX2 R133, R133 ;  /* 0x0000008500857308 */ /* 0x000e700000000800 */
[----:B------:R4:W-:Y:S08]  /*129e0*/  MUFU.EX2 R75, R88 ;  /* 0x00000058004b7308 */ /* 0x0009f00000000800 */
[----:B------:R-:W1:Y:S01]  /*129f0*/  MUFU.EX2 R127, R127 ;  /* 0x0000007f007f7308 */ /* 0x000e620000000800 */
[----:B----4-:R-:W-:-:S04]  /*12a00*/  FADD.FTZ R88, R135, R0 ;  /* 0x0000000087587221 */ /* 0x010fc80000010000 */
[----:B--2---:R-:W-:-:S03]  /*12a10*/  FADD.FTZ R88, R77, R88 ;  /* 0x000000584d587221 */ /* 0x004fc60000010000 */
[----:B------:R-:W2:Y:S01]  /*12a20*/  MUFU.EX2 R132, R132 ;  /* 0x0000008400847308 */ /* 0x000ea20000000800 */
[----:B0-----:R-:W-:-:S07]  /*12a30*/  FADD.FTZ R88, R123, R88 ;  /* 0x000000587b587221 */ /* 0x001fce0000010000 */
[----:B------:R-:W-:Y:S08]  /*12a40*/  MUFU.EX2 R74, R89 ;  /* 0x00000059004a7308 */ /* 0x000ff00000000800 */
[----:B------:R-:W0:Y:S01]  /*12a50*/  MUFU.EX2 R89, R114 ;  /* 0x0000007200597308 */ /* 0x000e220000000800 */
[----:B---3--:R-:W-:-:S07]  /*12a60*/  FADD.FTZ R88, R79, R88 ;  /* 0x000000584f587221 */ /* 0x008fce0000010000 */
[----:B------:R-:W3:Y:S08]  /*12a70*/  MUFU.EX2 R129, R129 ;  /* 0x0000008100817308 */ /* 0x000ef00000000800 */
[----:B------:R4:W-:Y:S08]  /*12a80*/  MUFU.EX2 R0, R90 ;  /* 0x0000005a00007308 */ /* 0x0009f00000000800 */
[----:B------:R-:W3:Y:S01]  /*12a90*/  MUFU.EX2 R115, R115 ;  /* 0x0000007300737308 */ /* 0x000ee20000000800 */
[----:B----4-:R-:W-:-:S04]  /*12aa0*/  FADD.FTZ R90, R147, R137 ;  /* 0x00000089935a7221 */ /* 0x010fc80000010000 */
[----:B------:R-:W-:-:S03]  /*12ab0*/  FADD.FTZ R90, R78, R90 ;  /* 0x0000005a4e5a7221 */ /* 0x000fc60000010000 */
[----:B------:R-:W4:Y:S01]  /*12ac0*/  MUFU.EX2 R128, R128 ;  /* 0x0000008000807308 */ /* 0x000f220000000800 */
[----:B-1----:R-:W-:Y:S01]  /*12ad0*/  FADD.FTZ R90, R133, R90 ;  /* 0x0000005a855a7221 */ /* 0x002fe20000010000 */
[----:B------:R-:W-:-:S06]  /*12ae0*/  FADD.FTZ R88, R127, R88 ;  /* 0x000000587f587221 */ /* 0x000fcc0000010000 */
[----:B------:R-:W1:Y:S01]  /*12af0*/  MUFU.EX2 R118, R118 ;  /* 0x0000007600767308 */ /* 0x000e620000000800 */
[----:B--2---:R-:W-:Y:S01]  /*12b00*/  FADD.FTZ R90, R132, R90 ;  /* 0x0000005a845a7221 */ /* 0x004fe20000010000 */
[----:B0-----:R-:W-:-:S06]  /*12b10*/  FADD.FTZ R88, R89, R88 ;  /* 0x0000005859587221 */ /* 0x001fcc0000010000 */
[----:B------:R-:W0:Y:S08]  /*12b20*/  MUFU.EX2 R125, R125 ;  /* 0x0000007d007d7308 */ /* 0x000e300000000800 */
[----:B------:R-:W2:Y:S01]  /*12b30*/  MUFU.EX2 R119, R119 ;  /* 0x0000007700777308 */ /* 0x000ea20000000800 */
[----:B---3--:R-:W-:Y:S01]  /*12b40*/  FADD.FTZ R90, R129, R90 ;  /* 0x0000005a815a7221 */ /* 0x008fe20000010000 */
[----:B------:R-:W-:-:S06]  /*12b50*/  FADD.FTZ R88, R115, R88 ;  /* 0x0000005873587221 */ /* 0x000fcc0000010000 */
[----:B------:R-:W3:Y:S08]  /*12b60*/  MUFU.EX2 R124, R124 ;  /* 0x0000007c007c7308 */ /* 0x000ef00000000800 */
[----:B------:R-:W3:Y:S01]  /*12b70*/  MUFU.EX2 R106, R106 ;  /* 0x0000006a006a7308 */ /* 0x000ee20000000800 */
[----:B----4-:R-:W-:Y:S01]  /*12b80*/  FADD.FTZ R90, R128, R90 ;  /* 0x0000005a805a7221 */ /* 0x010fe20000010000 */
[----:B-1----:R-:W-:-:S06]  /*12b90*/  FADD.FTZ R88, R118, R88 ;  /* 0x0000005876587221 */ /* 0x002fcc0000010000 */
[----:B------:R-:W1:Y:S08]  /*12ba0*/  MUFU.EX2 R121, R121 ;  /* 0x0000007900797308 */ /* 0x000e700000000800 */
[----:B------:R-:W4:Y:S01]  /*12bb0*/  MUFU.EX2 R107, R107 ;  /* 0x0000006b006b7308 */ /* 0x000f220000000800 */
[----:B0-----:R-:W-:Y:S01]  /*12bc0*/  FADD.FTZ R90, R125, R90 ;  /* 0x0000005a7d5a7221 */ /* 0x001fe20000010000 */
[----:B--2---:R-:W-:-:S06]  /*12bd0*/  FADD.FTZ R88, R119, R88 ;  /* 0x0000005877587221 */ /* 0x004fcc0000010000 */
[----:B------:R-:W0:Y:S08]  /*12be0*/  MUFU.EX2 R120, R120 ;  /* 0x0000007800787308 */ /* 0x000e300000000800 */
[----:B------:R-:W2:Y:S01]  /*12bf0*/  MUFU.EX2 R110, R110 ;  /* 0x0000006e006e7308 */ /* 0x000ea20000000800 */
[----:B---3--:R-:W-:Y:S01]  /*12c00*/  FADD.FTZ R90, R124, R90 ;  /* 0x0000005a7c5a7221 */ /* 0x008fe20000010000 */
[----:B------:R-:W-:-:S06]  /*12c10*/  FADD.FTZ R88, R106, R88 ;  /* 0x000000586a587221 */ /* 0x000fcc0000010000 */
[----:B------:R-:W3:Y:S01]  /*12c20*/  MUFU.EX2 R117, R117 ;  /* 0x0000007500757308 */ /* 0x000ee20000000800 */
[----:B------:R-:W-:-:S07]  /*12c30*/  F2FP.F16.F32.PACK_AB R20, R20, R156 ;  /* 0x0000009c1414723e */ /* 0x000fce00000000ff */
[----:B------:R-:W3:Y:S01]  /*12c40*/  MUFU.EX2 R111, R111 ;  /* 0x0000006f006f7308 */ /* 0x000ee20000000800 */
[----:B------:R-:W-:Y:S01]  /*12c50*/  F2FP.F16.F32.PACK_AB R21, R131, R21 ;  /* 0x000000158315723e */ /* 0x000fe200000000ff */
[----:B-1----:R-:W-:Y:S01]  /*12c60*/  FADD.FTZ R90, R121, R90 ;  /* 0x0000005a795a7221 */ /* 0x002fe20000010000 */
[----:B------:R-:W-:-:S05]  /*12c70*/  F2FP.F16.F32.PACK_AB R22, R22, R151 ;  /* 0x000000971616723e */ /* 0x000fca00000000ff */
[----:B------:R-:W1:Y:S01]  /*12c80*/  MUFU.EX2 R116, R116 ;  /* 0x0000007400747308 */ /* 0x000e620000000800 */
[----:B------:R-:W-:Y:S01]  /*12c90*/  F2FP.F16.F32.PACK_AB R23, R135, R23 ;  /* 0x000000178717723e */ /* 0x000fe200000000ff */
[----:B----4-:R-:W-:-:S06]  /*12ca0*/  FADD.FTZ R88, R107, R88 ;  /* 0x000000586b587221 */ /* 0x010fcc0000010000 */
[----:B------:R-:W4:Y:S01]  /*12cb0*/  MUFU.EX2 R98, R98 ;  /* 0x0000006200627308 */ /* 0x000f220000000800 */
[----:B------:R2:W-:Y:S01]  /*12cc0*/  STSM.16.M88.4 [R18+0x25b00], R20 ;  /* 0x025b001412007844 */ /* 0x0005e20000000200 */
[----:B0-----:R-:W-:-:S06]  /*12cd0*/  FADD.FTZ R90, R120, R90 ;  /* 0x0000005a785a7221 */ /* 0x001fcc0000010000 */
[----:B------:R-:W0:Y:S08]  /*12ce0*/  MUFU.EX2 R113, R113 ;  /* 0x0000007100717308 */ /* 0x000e300000000800 */
[----:B------:R-:W0:Y:S01]  /*12cf0*/  MUFU.EX2 R99, R99 ;  /* 0x0000006300637308 */ /* 0x000e220000000800 */
[----:B--2---:R-:W-:Y:S01]  /*12d00*/  FADD.FTZ R20, R110, R88 ;  /* 0x000000586e147221 */ /* 0x004fe20000010000 */
[----:B---3--:R-:W-:-:S06]  /*12d10*/  FADD.FTZ R90, R117, R90 ;  /* 0x0000005a755a7221 */ /* 0x008fcc0000010000 */
[----:B------:R-:W2:Y:S01]  /*12d20*/  MUFU.EX2 R112, R112 ;  /* 0x0000007000707308 */ /* 0x000ea20000000800 */
[----:B------:R-:W-:-:S07]  /*12d30*/  FADD.FTZ R20, R111, R20 ;  /* 0x000000146f147221 */ /* 0x000fce0000010000 */
[----:B------:R-:W3:Y:S01]  /*12d40*/  MUFU.EX2 R102, R102 ;  /* 0x0000006600667308 */ /* 0x000ee20000000800 */
[----:B-1----:R-:W-:Y:S01]  /*12d50*/  FADD.FTZ R21, R116, R90 ;  /* 0x0000005a74157221 */ /* 0x002fe20000010000 */
[----:B----4-:R-:W-:-:S06]  /*12d60*/  FADD.FTZ R20, R98, R20 ;  /* 0x0000001462147221 */ /* 0x010fcc0000010000 */
[----:B------:R-:W1:Y:S08]  /*12d70*/  MUFU.EX2 R109, R109 ;  /* 0x0000006d006d7308 */ /* 0x000e700000000800 */
[----:B------:R-:W4:Y:S01]  /*12d80*/  MUFU.EX2 R103, R103 ;  /* 0x0000006700677308 */ /* 0x000f220000000800 */
[----:B0-----:R-:W-:Y:S01]  /*12d90*/  FADD.FTZ R21, R113, R21 ;  /* 0x0000001571157221 */ /* 0x001fe20000010000 */
[----:B------:R-:W-:-:S06]  /*12da0*/  FADD.FTZ R20, R99, R20 ;  /* 0x0000001463147221 */ /* 0x000fcc0000010000 */
[----:B------:R-:W0:Y:S01]  /*12db0*/  MUFU.EX2 R108, R108 ;  /* 0x0000006c006c7308 */ /* 0x000e220000000800 */
[----:B--2---:R-:W-:Y:S01]  /*12dc0*/  FADD.FTZ R21, R112, R21 ;  /* 0x0000001570157221 */ /* 0x004fe20000010000 */
[----:B---3--:R-:W-:-:S06]  /*12dd0*/  FADD.FTZ R20, R102, R20 ;  /* 0x0000001466147221 */ /* 0x008fcc0000010000 */
[----:B------:R-:W2:Y:S08]  /*12de0*/  MUFU.EX2 R105, R105 ;  /* 0x0000006900697308 */ /* 0x000eb00000000800 */
[----:B------:R-:W3:Y:S01]  /*12df0*/  MUFU.EX2 R114, R91 ;  /* 0x0000005b00727308 */ /* 0x000ee20000000800 */
[----:B-1----:R-:W-:Y:S01]  /*12e00*/  FADD.FTZ R21, R109, R21 ;  /* 0x000000156d157221 */ /* 0x002fe20000010000 */
[----:B----4-:R-:W-:-:S06]  /*12e10*/  FADD.FTZ R20, R103, R20 ;  /* 0x0000001467147221 */ /* 0x010fcc0000010000 */
[----:B------:R-:W1:Y:S01]  /*12e20*/  MUFU.EX2 R94, R94 ;  /* 0x0000005e005e7308 */ /* 0x000e620000000800 */
[----:B0-----:R-:W-:Y:S01]  /*12e30*/  FADD.FTZ R21, R108, R21 ;  /* 0x000000156c157221 */ /* 0x001fe20000010000 */
[----:B------:R-:W-:-:S06]  /*12e40*/  FADD.FTZ R20, R0, R20 ;  /* 0x0000001400147221 */ /* 0x000fcc0000010000 */
[----:B------:R-:W0:Y:S01]  /*12e50*/  MUFU.EX2 R104, R104 ;  /* 0x0000006800687308 */ /* 0x000e220000000800 */
[----:B------:R-:W-:-:S07]  /*12e60*/  F2FP.F16.F32.PACK_AB R76, R76, R149 ;  /* 0x000000954c4c723e */ /* 0x000fce00000000ff */
[----:B------:R-:W4:Y:S01]  /*12e70*/  MUFU.EX2 R95, R95 ;  /* 0x0000005f005f7308 */ /* 0x000f220000000800 */
[----:B------:R-:W-:Y:S01]  /*12e80*/  F2FP.F16.F32.PACK_AB R77, R123, R77 ;  /* 0x0000004d7b4d723e */ /* 0x000fe200000000ff */
[----:B--2---:R-:W-:Y:S01]  /*12e90*/  FADD.FTZ R23, R105, R21 ;  /* 0x0000001569177221 */ /* 0x004fe20000010000 */
[----:B------:R-:W-:-:S05]  /*12ea0*/  F2FP.F16.F32.PACK_AB R78, R78, R147 ;  /* 0x000000934e4e723e */ /* 0x000fca00000000ff */
[----:B------:R-:W2:Y:S01]  /*12eb0*/  MUFU.EX2 R101, R101 ;  /* 0x0000006500657308 */ /* 0x000ea20000000800 */
[----:B------:R-:W-:Y:S01]  /*12ec0*/  F2FP.F16.F32.PACK_AB R79, R127, R79 ;  /* 0x0000004f7f4f723e */ /* 0x000fe200000000ff */
[----:B---3--:R-:W-:-:S06]  /*12ed0*/  FADD.FTZ R21, R114, R20 ;  /* 0x0000001472157221 */ /* 0x008fcc0000010000 */
[----:B------:R-:W3:Y:S01]  /*12ee0*/  MUFU.EX2 R82, R82 ;  /* 0x0000005200527308 */ /* 0x000ee20000000800 */
[----:B------:R1:W-:Y:S07]  /*12ef0*/  STSM.16.M88.4 [R18+0x27300], R76 ;  /* 0x0273004c12007844 */ /* 0x0003ee0000000200 */
[----:B------:R-:W3:Y:S08]  /*12f00*/  MUFU.EX2 R100, R100 ;  /* 0x0000006400647308 */ /* 0x000ef00000000800 */
[----:B------:R-:W3:Y:S01]  /*12f10*/  MUFU.EX2 R83, R83 ;  /* 0x0000005300537308 */ /* 0x000ee20000000800 */
[----:B-1----:R-:W-:Y:S01]  /*12f20*/  FADD.FTZ R76, R94, R21 ;  /* 0x000000155e4c7221 */ /* 0x002fe20000010000 */
[----:B0-----:R-:W-:-:S06]  /*12f30*/  FADD.FTZ R22, R104, R23 ;  /* 0x0000001768167221 */ /* 0x001fcc0000010000 */
[----:B------:R-:W0:Y:S01]  /*12f40*/  MUFU.EX2 R86, R86 ;  /* 0x0000005600567308 */ /* 0x000e220000000800 */
[----:B----4-:R-:W-:Y:S01]  /*12f50*/  FADD.FTZ R77, R95, R76 ;  /* 0x0000004c5f4d7221 */ /* 0x010fe20000010000 */
[----:B------:R-:W-:Y:S02]  /*12f60*/  F2FP.F16.F32.PACK_AB R88, R132, R133 ;  /* 0x000000858458723e */ /* 0x000fe400000000ff */
[----:B------:R-:W-:Y:S02]  /*12f70*/  F2FP.F16.F32.PACK_AB R89, R115, R89 ;  /* 0x000000597359723e */ /* 0x000fe400000000ff */
[----:B------:R-:W-:Y:S02]  /*12f80*/  F2FP.F16.F32.PACK_AB R90, R128, R129 ;  /* 0x00000081805a723e */ /* 0x000fe400000000ff */
[----:B------:R-:W1:Y:S01]  /*12f90*/  MUFU.EX2 R87, R87 ;  /* 0x0000005700577308 */ /* 0x000e620000000800 */
[----:B------:R-:W-:Y:S01]  /*12fa0*/  F2FP.F16.F32.PACK_AB R91, R119, R118 ;  /* 0x00000076775b723e */ /* 0x000fe200000000ff */
[----:B--2---:R-:W-:Y:S01]  /*12fb0*/  FADD.FTZ R79, R101, R22 ;  /* 0x00000016654f7221 */ /* 0x004fe20000010000 */
[----:B---3--:R-:W-:-:S05]  /*12fc0*/  FADD.FTZ R78, R82, R77 ;  /* 0x0000004d524e7221 */ /* 0x008fca0000010000 */
[----:B------:R-:W2:Y:S01]  /*12fd0*/  MUFU.EX2 R73, R73 ;  /* 0x0000004900497308 */ /* 0x000ea20000000800 */
[----:B------:R3:W-:Y:S01]  /*12fe0*/  STSM.16.M88.4 [R18+0x28b00], R88 ;  /* 0x028b005812007844 */ /* 0x0007e20000000200 */
[----:B------:R-:W-:-:S06]  /*12ff0*/  F2FP.F16.F32.PACK_AB R77, R114, R0 ;  /* 0x00000000724d723e */ /* 0x000fcc00000000ff */
[----:B------:R-:W4:Y:S01]  /*13000*/  MUFU.EX2 R81, R81 ;  /* 0x0000005100517308 */ /* 0x000f220000000800 */
[----:B---3--:R-:W-:Y:S01]  /*13010*/  FADD.FTZ R88, R100, R79 ;  /* 0x0000004f64587221 */ /* 0x008fe20000010000 */
[----:B------:R-:W-:-:S04]  /*13020*/  FADD.FTZ R79, R83, R78 ;  /* 0x0000004e534f7221 */ /* 0x000fc80000010000 */
[----:B0-----:R-:W-:-:S04]  /*13030*/  FADD.FTZ R0, R86, R79 ;  /* 0x0000004f56007221 */ /* 0x001fc80000010000 */
[----:B-1----:R-:W-:Y:S01]  /*13040*/  FADD.FTZ R0, R87, R0 ;  /* 0x0000000057007221 */ /* 0x002fe20000010000 */
[----:B------:R-:W-:-:S03]  /*13050*/  F2FP.F16.F32.PACK_AB R100, R100, R101 ;  /* 0x000000656464723e */ /* 0x000fc600000000ff */
[----:B--2---:R-:W-:Y:S01]  /*13060*/  FADD.FTZ R0, R73, R0 ;  /* 0x0000000049007221 */ /* 0x004fe20000010000 */
[----:B------:R-:W-:-:S03]  /*13070*/  F2FP.F16.F32.PACK_AB R101, R83, R82 ;  /* 0x000000525365723e */ /* 0x000fc600000000ff */
[----:B----4-:R-:W-:Y:S02]  /*13080*/  FADD.FTZ R83, R81, R0 ;  /* 0x0000000051537221 */ /* 0x010fe40000010000 */
[----:B------:R-:W2:Y:S01]  /*13090*/  LDL.LU R0, [R1+0x30] ;  /* 0x0000300001007983 */ /* 0x000ea20000300800 */
[----:B------:R-:W0:Y:S08]  /*130a0*/  MUFU.EX2 R97, R97 ;  /* 0x0000006100617308 */ /* 0x000e300000000800 */
[----:B------:R-:W1:Y:S08]  /*130b0*/  MUFU.EX2 R96, R96 ;  /* 0x0000006000607308 */ /* 0x000e700000000800 */
[----:B------:R-:W3:Y:S01]  /*130c0*/  MUFU.EX2 R93, R93 ;  /* 0x0000005d005d7308 */ /* 0x000ee20000000800 */
[----:B0-----:R-:W-:-:S07]  /*130d0*/  FADD.FTZ R89, R97, R88 ;  /* 0x0000005861597221 */ /* 0x001fce0000010000 */
[----:B------:R-:W0:Y:S01]  /*130e0*/  MUFU.EX2 R92, R92 ;  /* 0x0000005c005c7308 */ /* 0x000e220000000800 */
[----:B-1----:R-:W-:-:S07]  /*130f0*/  FADD.FTZ R88, R96, R89 ;  /* 0x0000005960587221 */ /* 0x002fce0000010000 */
[----:B------:R-:W-:Y:S08]  /*13100*/  MUFU.EX2 R84, R84 ;  /* 0x0000005400547308 */ /* 0x000ff00000000800 */
[----:B------:R-:W1:Y:S01]  /*13110*/  MUFU.EX2 R85, R85 ;  /* 0x0000005500557308 */ /* 0x000e620000000800 */
[----:B---3--:R-:W-:Y:S01]  /*13120*/  FADD.FTZ R89, R93, R88 ;  /* 0x000000585d597221 */ /* 0x008fe20000010000 */
[----:B------:R-:W-:-:S02]  /*13130*/  F2FP.F16.F32.PACK_AB R124, R124, R125 ;  /* 0x0000007d7c7c723e */ /* 0x000fc400000000ff */
[----:B------:R-:W-:Y:S02]  /*13140*/  F2FP.F16.F32.PACK_AB R125, R107, R106 ;  /* 0x0000006a6b7d723e */ /* 0x000fe400000000ff */
[----:B------:R-:W-:Y:S02]  /*13150*/  F2FP.F16.F32.PACK_AB R126, R120, R121 ;  /* 0x00000079787e723e */ /* 0x000fe400000000ff */
[----:B------:R-:W-:Y:S01]  /*13160*/  F2FP.F16.F32.PACK_AB R127, R111, R110 ;  /* 0x0000006e6f7f723e */ /* 0x000fe200000000ff */
[----:B0-----:R-:W-:Y:S01]  /*13170*/  FADD.FTZ R89, R92, R89 ;  /* 0x000000595c597221 */ /* 0x001fe20000010000 */
[----:B------:R-:W-:Y:S02]  /*13180*/  F2FP.F16.F32.PACK_AB R20, R116, R117 ;  /* 0x000000757414723e */ /* 0x000fe400000000ff */
[----:B------:R-:W-:Y:S02]  /*13190*/  F2FP.F16.F32.PACK_AB R21, R99, R98 ;  /* 0x000000626315723e */ /* 0x000fe400000000ff */
        /* <DEDUP_REMOVED lines=8> */
[----:B------:R-:W-:Y:S01]  /*13220*/  STSM.16.M88.4 [R18+0x2a300], R124 ;  /* 0x02a3007c12007844 */ /* 0x000fe20000000200 */
[----:B------:R-:W-:Y:S02]  /*13230*/  F2FP.F16.F32.PACK_AB R93, R81, R73 ;  /* 0x00000049515d723e */ /* 0x000fe400000000ff */
[----:B------:R-:W-:Y:S02]  /*13240*/  F2FP.F16.F32.PACK_AB R94, R75, R74 ;  /* 0x0000004a4b5e723e */ /* 0x000fe400000000ff */
[----:B-1----:R-:W-:Y:S01]  /*13250*/  F2FP.F16.F32.PACK_AB R95, R85, R84 ;  /* 0x00000054555f723e */ /* 0x002fe200000000ff */
[----:B------:R0:W-:Y:S04]  /*13260*/  STSM.16.M88.4 [R18+0x2bb00], R20 ;  /* 0x02bb001412007844 */ /* 0x0001e80000000200 */
[----:B------:R-:W-:Y:S04]  /*13270*/  STSM.16.M88.4 [R18+0x2d300], R76 ;  /* 0x02d3004c12007844 */ /* 0x000fe80000000200 */
[----:B------:R-:W-:Y:S04]  /*13280*/  STSM.16.M88.4 [R18+0x2eb00], R100 ;  /* 0x02eb006412007844 */ /* 0x000fe80000000200 */
[----:B------:R-:W-:Y:S01]  /*13290*/  STSM.16.M88.4 [R18+0x30300], R92 ;  /* 0x0303005c12007844 */ /* 0x000fe20000000200 */
[----:B------:R-:W-:Y:S01]  /*132a0*/  @!PT LDS RZ, [RZ] ;  /* 0x00000000fffff984 */ /* 0x000fe20000000800 */
[----:B------:R-:W-:Y:S01]  /*132b0*/  @!PT LDS RZ, [RZ] ;  /* 0x00000000fffff984 */ /* 0x000fe20000000800 */
[----:B------:R-:W-:Y:S01]  /*132c0*/  @!PT LDS RZ, [RZ] ;  /* 0x00000000fffff984 */ /* 0x000fe20000000800 */
[----:B------:R-:W-:Y:S01]  /*132d0*/  @!PT LDS RZ, [RZ] ;  /* 0x00000000fffff984 */ /* 0x000fe20000000800 */
[----:B------:R1:W-:Y:S06]  /*132e0*/  MEMBAR.ALL.CTA ;  /* 0x0000000000007992 */ /* 0x0003ec0000008000 */
[----:B-1----:R-:W1:Y:S01]  /*132f0*/  FENCE.VIEW.ASYNC.S ;  /* 0x00000000000073c6 */ /* 0x002e620000000000 */
[----:B------:R-:W-:Y:S01]  /*13300*/  FADD.FTZ R82, R74, R89 ;  /* 0x000000594a527221 */ /* 0x000fe20000010000 */
[----:B------:R-:W-:-:S03]  /*13310*/  FADD.FTZ R84, R84, R83 ;  /* 0x0000005354547221 */ /* 0x000fc60000010000 */
[----:B------:R-:W-:Y:S01]  /*13320*/  FADD.FTZ R73, R75, R82 ;  /* 0x000000524b497221 */ /* 0x000fe20000010000 */
[----:B0-----:R-:W-:-:S04]  /*13330*/  FADD.FTZ R20, R85, R84 ;  /* 0x0000005455147221 */ /* 0x001fc80000010000 */
[----:B------:R-:W-:Y:S01]  /*13340*/  STL [R1+0x34], R73 ;  /* 0x0000344901007387 */ /* 0x000fe20000100800 */
[----:B------:R-:W-:-:S03]  /*13350*/  FMUL.FTZ R24, R24, R80 ;  /* 0x0000005018187220 */ /* 0x000fc60000410000 */
[----:B------:R-:W-:Y:S01]  /*13360*/  STL [R1+0x38], R20 ;  /* 0x0000381401007387 */ /* 0x000fe20000100800 */
[-C--:B------:R-:W-:Y:S01]  /*13370*/  FMUL.FTZ R25, R25, R80.reuse ;  /* 0x0000005019197220 */ /* 0x080fe20000410000 */
[-C--:B------:R-:W-:Y:S02]  /*13380*/  FMUL.FTZ R28, R28, R80.reuse ;  /* 0x000000501c1c7220 */ /* 0x080fe40000410000 */
[----:B------:R0:W5:Y:S01]  /*13390*/  LDL R156, [R1+0x58] ;  /* 0x00005800019c7983 */ /* 0x0001620000100800 */
        /* <DEDUP_REMOVED lines=45> */
[----:B------:R-:W-:-:S02]  /*13670*/  IMAD.MOV.U32 R155, RZ, RZ, R72 ;  /* 0x000000ffff9b7224 */ /* 0x000fc400078e0048 */
[----:B------:R-:W-:Y:S01]  /*13680*/  IMAD.MOV.U32 R154, RZ, RZ, R15 ;  /* 0x000000ffff9a7224 */ /* 0x000fe200078e000f */
[C---:B--2---:R-:W-:Y:S01]  /*13690*/  ISETP.GT.AND P2, PT, R0.reuse, RZ, PT ;  /* 0x000000ff0000720c */ /* 0x044fe20003f44270 */
[----:B------:R-:W-:-:S05]  /*136a0*/  VIADD R0, R0, 0xffffffff ;  /* 0xffffffff00007836 */ /* 0x000fca0000000000 */
[----:B------:R2:W-:Y:S02]  /*136b0*/  STL [R1+0x30], R0 ;  /* 0x0000300001007387 */ /* 0x0005e40000100800 */
[----:B--2---:R-:W-:Y:S01]  /*136c0*/  IMAD.MOV.U32 R0, RZ, RZ, R152 ;  /* 0x000000ffff007224 */ /* 0x004fe200078e0098 */
[----:B-1----:R-:W-:-:S04]  /*136d0*/  NOP ;  /* 0x0000000000007918 */ /* 0x002fc80000000000 */
[----:B0-----:R-:W-:Y:S05]  /*136e0*/  @P2 BRA `(.L_x_526) ;  /* 0xffffffb400dc2947 */ /* 0x001fea000383ffff */
.L_x_515:
[----:B------:R-:W-:Y:S05]  /*136f0*/  WARPSYNC.ALL ;  /* 0x0000000000007948 */ /* 0x000fea0003800000 */
[----:B------:R-:W-:Y:S06]  /*13700*/  BAR.ARV 0x8, 0x200 ;  /* 0x0208000000007b1d */ /* 0x000fec0000002000 */
[----:B------:R-:W-:Y:S05]  /*13710*/  @!P0 BRA `(.L_x_527) ;  /* 0x0000000000048947 */ /* 0x000fea0003800000 */
[----:B------:R-:W-:Y:S01]  /*13720*/  BPT.TRAP 0x1 ;  /* 0x000000040000795c */ /* 0x000fe20000300000 */
.L_x_527:
[----:B------:R-:W2:Y:S01]  /*13730*/  LDL R0, [R1+0x58] ;  /* 0x0000580001007983 */ /* 0x000ea20000100800 */
[----:B------:R-:W-:Y:S01]  /*13740*/  IMAD R9, R152, 0x8, R16 ;  /* 0x0000000898097824 */ /* 0x000fe200078e0210 */
[----:B--2---:R-:W-:-:S04]  /*13750*/  SHF.L.U32 R0, R0, 0x1f, RZ ;  /* 0x0000001f00007819 */ /* 0x004fc800000006ff */
[----:B------:R0:W1:Y:S01]  /*13760*/  SYNCS.PHASECHK.TRANS64.TRYWAIT P2, [R9+URZ+0x31c50], R0 ;  /* 0x031c5000090075a7 */ /* 0x000062000804017f */
[----:B------:R-:W-:Y:S05]  /*13770*/  @!P0 BRA `(.L_x_528) ;  /* 0x0000000000048947 */ /* 0x000fea0003800000 */
[----:B------:R-:W-:Y:S01]  /*13780*/  BPT.TRAP 0x1 ;  /* 0x000000040000795c */ /* 0x000fe20000300000 */
.L_x_528:
[----:B------:R-:W2:Y:S01]  /*13790*/  LDL.LU R2, [R1+0x78] ;  /* 0x0000780001027983 */ /* 0x000ea20000300800 */
[----:B------:R-:W-:Y:S02]  /*137a0*/  VIADD R16, R16, 0x200 ;  /* 0x0000020010107836 */ /* 0x000fe40000000000 */
[----:B------:R-:W-:-:S03]  /*137b0*/  IMAD.MOV.U32 R3, RZ, RZ, -0x3ffffff0 ;  /* 0xc0000010ff037424 */ /* 0x000fc600078e00ff */
[----:B------:R-:W-:-:S04]  /*137c0*/  SHF.R.U32.HI R16, RZ, 0x4, R16 ;  /* 0x00000004ff107819 */ /* 0x000fc80000011610 */
[----:B------:R-:W-:-:S04]  /*137d0*/  LOP3.LUT R16, R16, 0x3fff, RZ, 0xc0, !PT ;  /* 0x00003fff10107812 */ /* 0x000fc800078ec0ff */
[----:B------:R-:W-:Y:S02]  /*137e0*/  LOP3.LUT R5, R16, 0x2400000, RZ, 0xfc, !PT ;  /* 0x0240000010057812 */ /* 0x000fe400078efcff */
[----:B--2---:R-:W-:Y:S01]  /*137f0*/  LOP3.LUT R2, R2, 0x10000, RZ, 0xfc, !PT ;  /* 0x0001000002027812 */ /* 0x004fe200078efcff */
[----:B-1----:R-:W-:Y:S06]  /*13800*/  @P2 BRA `(.L_x_529) ;  /* 0x0000000000082947 */ /* 0x002fec0003800000 */
[----:B------:R-:W1:Y:S02]  /*13810*/  SYNCS.PHASECHK.TRANS64.TRYWAIT P0, [R9+URZ+0x31c50], R0 ;  /* 0x031c5000090075a7 */ /* 0x000e64000800017f */
[----:B-1----:R-:W-:Y:S05]  /*13820*/  @!P0 BRA `(.L_x_530) ;  /* 0x000000a400788947 */ /* 0x002fea0003800000 */
.L_x_529:
[----:B------:R-:W-:Y:S01]  /*13830*/  IMAD R4, R152, 0x6c0, R5 ;  /* 0x000006c098047824 */ /* 0x000fe200078e0205 */
[----:B------:R-:W0:Y:S01]  /*13840*/  LDL.LU R13, [R1+0x34] ;  /* 0x00003400010d7983 */ /* 0x000e220000300800 */
[----:B------:R-:W-:Y:S01]  /*13850*/  IMAD.MOV.U32 R5, RZ, RZ, -0x7fffffe0 ;  /* 0x80000020ff057424 */ /* 0x000fe200078e00ff */
[----:B------:R-:W-:Y:S05]  /*13860*/  WARPSYNC.ALL ;  /* 0x0000000000007948 */ /* 0x000fea0003800000 */
[C---:B------:R-:W-:Y:S01]  /*13870*/  R2UR UR4, R2.reuse ;  /* 0x00000000020472ca */ /* 0x040fe200000e0000 */
[----:B------:R-:W-:Y:S01]  /*13880*/  VIADD R10, R2, 0x180 ;  /* 0x00000180020a7836 */ /* 0x000fe20000000000 */
[----:B------:R-:W-:Y:S01]  /*13890*/  R2UR UR5, R3 ;  /* 0x00000000030572ca */ /* 0x000fe200000e0000 */
[C---:B------:R-:W-:Y:S01]  /*138a0*/  VIADD R6, R4.reuse, 0x40 ;  /* 0x0000004004067836 */ /* 0x040fe20000000000 */
[----:B------:R-:W-:Y:S01]  /*138b0*/  R2UR UR6, R4 ;  /* 0x00000000040672ca */ /* 0x000fe200000e0000 */
[----:B------:R-:W-:Y:S01]  /*138c0*/  IMAD.MOV.U32 R11, RZ, RZ, -0x3ffffff0 ;  /* 0xc0000010ff0b7424 */ /* 0x000fe200078e00ff */
[----:B------:R-:W-:Y:S01]  /*138d0*/  R2UR UR7, R5 ;  /* 0x00000000050772ca */ /* 0x000fe200000e0000 */
[----:B------:R-:W-:Y:S01]  /*138e0*/  WARPGROUP.ARRIVE ;  /* 0x00000000000079c5 */ /* 0x000fe20000000000 */
[----:B------:R-:W-:Y:S01]  /*138f0*/  IMAD.MOV.U32 R7, RZ, RZ, -0x7fffffe0 ;  /* 0x80000020ff077424 */ /* 0x000fe200078e00ff */
[----:B------:R-:W2:Y:S01]  /*13900*/  LDL.LU R12, [R1+0x38] ;  /* 0x00003800010c7983 */ /* 0x000ea20000300800 */
[----:B------:R-:W-:-:S02]  /*13910*/  IMAD.MOV.U32 R3, RZ, RZ, -0x3ffffff0 ;  /* 0xc0000010ff037424 */ /* 0x000fc400078e00ff */
[----:B------:R-:W-:Y:S01]  /*13920*/  IMAD.MOV.U32 R5, RZ, RZ, -0x7fffffe0 ;  /* 0x80000020ff057424 */ /* 0x000fe200078e00ff */
[----:B------:R-:W3:Y:S01]  /*13930*/  LDL.LU R8, [R1+0x58] ;  /* 0x0000580001087983 */ /* 0x000ee20000300800 */
[----:B------:R-:W-:-:S05]  /*13940*/  VIADD R152, R152, 0x1 ;  /* 0x0000000198987836 */ /* 0x000fca0000000000 */
[----:B------:R-:W-:Y:S01]  /*13950*/  HGMMA.64x96x16.F32 R24, gdesc[UR4].tnspB, R24, gsb0 ;  /* 0x41600000041879f0 */ /* 0x000fe20008000818 */
[----:B------:R-:W-:Y:S01]  /*13960*/  R2UR UR4, R10 ;  /* 0x000000000a0472ca */ /* 0x000fe200000e0000 */
[----:B------:R-:W-:Y:S01]  /*13970*/  VIADD R10, R2, 0x300 ;  /* 0x00000300020a7836 */ /* 0x000fe20000000000 */
[----:B------:R-:W-:Y:S01]  /*13980*/  R2UR UR5, R11 ;  /* 0x000000000b0572ca */ /* 0x000fe200000e0000 */
[----:B------:R-:W-:Y:S01]  /*13990*/  IMAD.MOV.U32 R11, RZ, RZ, -0x3ffffff0 ;  /* 0xc0000010ff0b7424 */ /* 0x000fe200078e00ff */
[----:B------:R-:W-:Y:S01]  /*139a0*/  R2UR UR6, R6 ;  /* 0x00000000060672ca */ /* 0x000fe200000e0000 */
[----:B------:R-:W-:Y:S01]  /*139b0*/  VIADD R6, R4, 0x80 ;  /* 0x0000008004067836 */ /* 0x000fe20000000000 */
[----:B------:R-:W-:Y:S01]  /*139c0*/  R2UR UR7, R7 ;  /* 0x00000000070772ca */ /* 0x000fe200000e0000 */
[----:B------:R-:W-:Y:S01]  /*139d0*/  IMAD.MOV.U32 R7, RZ, RZ, -0x7fffffe0 ;  /* 0x80000020ff077424 */ /* 0x000fe200078e00ff */
[----:B------:R-:W-:Y:S01]  /*139e0*/  ISETP.NE.AND P0, PT, R152, 0x2, PT ;  /* 0x000000029800780c */ /* 0x000fe20003f05270 */
[----:B------:R-:W-:-:S02]  /*139f0*/  WARPGROUP.DEPBAR.LE gsb0, 0x0 ;  /* 0x00008000000079c5 */ /* 0x000fc40000010000 */
[----:B------:R-:W-:-:S08]  /*13a00*/  WARPGROUP.ARRIVE ;  /* 0x00000000000079c5 */ /* 0x000fd00000000000 */
        /* <DEDUP_REMOVED lines=9> */
[----:B------:R-:W-:Y:S02]  /*13aa0*/  WARPGROUP.DEPBAR.LE gsb0, 0x0 ;  /* 0x00008000000079c5 */ /* 0x000fe40000010000 */
[----:B------:R-:W-:-:S09]  /*13ab0*/  WARPGROUP.ARRIVE ;  /* 0x00000000000079c5 */ /* 0x000fd20000000000 */
        /* <DEDUP_REMOVED lines=9> */
[----:B01----:R-:W0:Y:S02]  /*13b50*/  SHFL.BFLY PT, R0, R13, 0x2, 0x1f ;  /* 0x0c401f000d007f89 */ /* 0x003e2400000e0000 */
[----:B0-----:R-:W-:Y:S01]  /*13b60*/  FADD.FTZ R0, R0, R13 ;  /* 0x0000000d00007221 */ /* 0x001fe20000010000 */
[----:B------:R-:W-:-:S02]  /*13b70*/  WARPGROUP.DEPBAR.LE gsb0, 0x0 ;  /* 0x00008000000079c5 */ /* 0x000fc40000010000 */
[----:B------:R-:W-:-:S06]  /*13b80*/  WARPGROUP.ARRIVE ;  /* 0x00000000000079c5 */ /* 0x000fcc0000000000 */
        /* <DEDUP_REMOVED lines=30> */
[----:B------:R-:W-:Y:S02]  /*13d70*/  IMAD.MOV.U32 R7, RZ, RZ, -0x7fffffe0 ;  /* 0x80000020ff077424 */ /* 0x000fe400078e00ff */
[----:B------:R-:W-:-:S02]  /*13d80*/  VIADD R2, R2, 0xc00 ;  /* 0x00000c0002027836 */ /* 0x000fc40000000000 */
[----:B------:R-:W-:Y:S01]  /*13d90*/  VIADD R4, R4, 0x200 ;  /* 0x0000020004047836 */ /* 0x000fe20000000000 */
[----:B------:R-:W-:Y:S02]  /*13da0*/  WARPGROUP.DEPBAR.LE gsb0, 0x0 ;  /* 0x00008000000079c5 */ /* 0x000fe40000010000 */
[----:B------:R-:W-:-:S06]  /*13db0*/  WARPGROUP.ARRIVE ;  /* 0x00000000000079c5 */ /* 0x000fcc0000000000 */
[----:B------:R-:W-:Y:S01]  /*13dc0*/  HGMMA.64x96x16.F32 R24, gdesc[UR4].tnspB, R24, gsb0 ;  /* 0x41600000041879f0 */ /* 0x000fe20008000818 */
[----:B------:R-:W-:Y:S02]  /*13dd0*/  R2UR UR4, R10 ;  /* 0x000000000a0472ca */ /* 0x000fe400000e0000 */
[----:B------:R-:W-:Y:S02]  /*13de0*/  R2UR UR5, R11 ;  /* 0x000000000b0572ca */ /* 0x000fe400000e0000 */
[----:B------:R-:W-:Y:S02]  /*13df0*/  R2UR UR6, R6 ;  /* 0x00000000060672ca */ /* 0x000fe400000e0000 */
[----:B------:R-:W-:Y:S01]  /*13e00*/  R2UR UR7, R7 ;  /* 0x00000000070772ca */ /* 0x000fe200000e0000 */
[----:B------:R-:W-:Y:S02]  /*13e10*/  WARPGROUP.DEPBAR.LE gsb0, 0x0 ;  /* 0x00008000000079c5 */ /* 0x000fe40000010000 */
[----:B------:R-:W-:-:S10]  /*13e20*/  WARPGROUP.ARRIVE ;  /* 0x00000000000079c5 */ /* 0x000fd40000000000 */
[----:B------:R-:W-:Y:S01]  /*13e30*/  HGMMA.64x96x16.F32 R24, gdesc[UR4].tnspB, R24, gsb0 ;  /* 0x41600000041879f0 */ /* 0x000fe20008000818 */
[----:B------:R-:W-:Y:S02]  /*13e40*/  R2UR UR4, R2 ;  /* 0x00000000020472ca */ /* 0x000fe400000e0000 */
[----:B--2---:R-:W0:Y:S01]  /*13e50*/  SHFL.BFLY PT, R2, R12, 0x2, 0x1f ;  /* 0x0c401f000c027f89 */ /* 0x004e2200000e0000 */
[----:B------:R-:W-:Y:S02]  /*13e60*/  R2UR UR5, R3 ;  /* 0x00000000030572ca */ /* 0x000fe400000e0000 */
[----:B------:R-:W-:Y:S01]  /*13e70*/  R2UR UR7, R5 ;  /* 0x00000000050772ca */ /* 0x000fe200000e0000 */
[----:B------:R-:W1:Y:S01]  /*13e80*/  SHFL.BFLY PT, R3, R0, 0x1, 0x1f ;  /* 0x0c201f0000037f89 */ /* 0x000e6200000e0000 */
[----:B------:R-:W-:Y:S01]  /*13e90*/  R2UR UR6, R4 ;  /* 0x00000000040672ca */ /* 0x000fe200000e0000 */
[----:B0-----:R-:W-:Y:S01]  /*13ea0*/  FADD.FTZ R2, R2, R12 ;  /* 0x0000000c02027221 */ /* 0x001fe20000010000 */
[----:B-1----:R-:W-:-:S04]  /*13eb0*/  FADD.FTZ R10, R0, R3 ;  /* 0x00000003000a7221 */ /* 0x002fc80000010000 */
[----:B------:R-:W0:Y:S01]  /*13ec0*/  SHFL.BFLY PT, R5, R2, 0x1, 0x1f ;  /* 0x0c201f0002057f89 */ /* 0x000e2200000e0000 */
[----:B------:R-:W-:Y:S02]  /*13ed0*/  SEL R0, RZ, 0x1, P0 ;  /* 0x00000001ff007807 */ /* 0x000fe40000000000 */
[----:B------:R-:W-:Y:S02]  /*13ee0*/  FSETP.NE.FTZ.AND P2, PT, R10, RZ, PT ;  /* 0x000000ff0a00720b */ /* 0x000fe40003f55000 */
[----:B---3--:R-:W-:-:S11]  /*13ef0*/  LOP3.LUT R8, R8, R0, RZ, 0x3c, !PT ;  /* 0x0000000008087212 */ /* 0x008fd600078e3cff */
[----:B------:R-:W1:Y:S01]  /*13f00*/  @P2 MUFU.LG2 R3, R10 ;  /* 0x0000000a00032308 */ /* 0x000e620000000c00 */
[----:B0-----:R-:W-:Y:S01]  /*13f10*/  FADD.FTZ R11, R2, R5 ;  /* 0x00000005020b7221 */ /* 0x001fe20000010000 */
[----:B------:R-:W-:-:S04]  /*13f20*/  CS2R R4, SRZ ;  /* 0x0000000000047805 */ /* 0x000fc8000001ff00 */
[----:B------:R-:W-:Y:S02]  /*13f30*/  FSETP.NE.FTZ.AND P3, PT, R11, RZ, PT ;  /* 0x000000ff0b00720b */ /* 0x000fe40003f75000 */
[----:B------:R0:W-:Y:S02]  /*13f40*/  @P2 MUFU.RCP R4, R10 ;  /* 0x0000000a00042308 */ /* 0x0001e40000001000 */
[----:B0-----:R-:W2:Y:S09]  /*13f50*/  LDL.LU R10, [R1+0x90] ;  /* 0x00009000010a7983 */ /* 0x001eb20000300800 */
[----:B------:R-:W0:Y:S01]  /*13f60*/  @P3 MUFU.LG2 R7, R11 ;  /* 0x0000000b00073308 */ /* 0x000e220000000c00 */
[----:B------:R-:W-:-:S02]  /*13f70*/  WARPGROUP.DEPBAR.LE gsb0, 0x0 ;  /* 0x00008000000079c5 */ /* 0x000fc40000010000 */
[----:B------:R-:W-:-:S06]  /*13f80*/  WARPGROUP.ARRIVE ;  /* 0x00000000000079c5 */ /* 0x000fcc0000000000 */
[----:B------:R-:W-:Y:S01]  /*13f90*/  HGMMA.64x96x16.F32 R24, gdesc[UR4].tnspB, R24, gsb0 ;  /* 0x41600000041879f0 */ /* 0x000fe20008000818 */
[----:B------:R3:W-:Y:S01]  /*13fa0*/  STL [R1+0x58], R8 ;  /* 0x0000580801007387 */ /* 0x0007e20000100800 */
[----:B------:R-:W4:Y:S01]  /*13fb0*/  @P3 MUFU.RCP R5, R11 ;  /* 0x0000000b00053308 */ /* 0x000f220000001000 */
[C---:B------:R-:W-:Y:S01]  /*13fc0*/  @P2 FMUL.FTZ R6, R14.reuse, 0.69314718246459960938 ;  /* 0x3f3172180e062820 */ /* 0x040fe20000410000 */
[----:B-1----:R-:W-:Y:S01]  /*13fd0*/  @P2 FMUL.FTZ R3, R3, 0.69314718246459960938 ;  /* 0x3f31721803032820 */ /* 0x002fe20000410000 */
[----:B------:R-:W-:Y:S01]  /*13fe0*/  @P3 FMUL.FTZ R14, R14, 0.69314718246459960938 ;  /* 0x3f3172180e0e3820 */ /* 0x000fe20000410000 */
[----:B0-----:R-:W-:Y:S01]  /*13ff0*/  @P3 FMUL.FTZ R7, R7, 0.69314718246459960938 ;  /* 0x3f31721807073820 */ /* 0x001fe20000410000 */
[----:B---3--:R-:W-:Y:S02]  /*14000*/  @!P1 VIADD R8, R9, 0x31c60 ;  /* 0x00031c6009089836 */ /* 0x008fe40000000000 */
[----:B------:R-:W-:Y:S02]  /*14010*/  IMAD.MOV.U32 R0, RZ, RZ, -0x800000 ;  /* 0xff800000ff007424 */ /* 0x000fe400078e00ff */
[----:B------:R-:W-:Y:S01]  /*14020*/  @P2 FFMA.FTZ R0, R6, R15, R3 ;  /* 0x0000000f06002223 */ /* 0x000fe20000010003 */
[----:B------:R-:W-:Y:S01]  /*14030*/  @!P1 PRMT R8, RZ, 0x654, R8 ;  /* 0x00000654ff089816 */ /* 0x000fe20000000008 */
[----:B------:R-:W-:-:S02]  /*14040*/  IMAD.MOV.U32 R2, RZ, RZ, -0x800000 ;  /* 0xff800000ff027424 */ /* 0x000fc400078e00ff */
[----:B------:R-:W-:Y:S01]  /*14050*/  @P3 FFMA.FTZ R2, R14, R72, R7 ;  /* 0x000000480e023223 */ /* 0x000fe20000010007 */
[----:B------:R-:W-:Y:S01]  /*14060*/  SEL R152, R152, RZ, P0 ;  /* 0x000000ff98987207 */ /* 0x000fe20000000000 */
[----:B------:R-:W-:Y:S02]  /*14070*/  WARPGROUP.DEPBAR.LE gsb0, 0x0 ;  /* 0x00008000000079c5 */ /* 0x000fe40000010000 */
        /* <DEDUP_REMOVED lines=15> */
[-C--:B----4-:R-:W-:Y:S01]  /*14170*/  FMUL.FTZ R68, R47, R5.reuse ;  /* 0x000000052f447220 */ /* 0x090fe20000410000 */
        /* <DEDUP_REMOVED lines=18> */
[----:B------:R-:W-:Y:S01]  /*142a0*/  PLOP3.LUT P1, PT, PT, PT, PT, 0x8, 0x0 ;  /* 0x000000000000781c */ /* 0x000fe20003f2e170 */
        /* <DEDUP_REMOVED lines=15> */
[----:B--2---:R-:W-:-:S05]  /*143a0*/  VIADD R10, R10, 0x1 ;  /* 0x000000010a0a7836 */ /* 0x004fca0000000000 */
[----:B------:R1:W-:Y:S02]  /*143b0*/  STL [R1+0x90], R10 ;  /* 0x0000900a01007387 */ /* 0x0003e40000100800 */
.L_x_474:
[----:B------:R-:W2:Y:S01]  /*143c0*/  LDL R70, [R1+0x84] ;  /* 0x0000840001467983 */ /* 0x000ea20000100800 */
[----:B------:R-:W3:Y:S01]  /*143d0*/  S2R R4, SR_TID.X ;  /* 0x0000000000047919 */ /* 0x000ee20000002100 */
[----:B------:R-:W-:Y:S05]  /*143e0*/  WARPSYNC.ALL ;  /* 0x0000000000007948 */ /* 0x000fea0003800000 */
[----:B------:R-:W4:Y:S01]  /*143f0*/  S2UR UR5, SR_CgaCtaId ;  /* 0x00000000000579c3 */ /* 0x000f220000008800 */
[----:B------:R-:W-:Y:S01]  /*14400*/  UMOV UR4, 0x400 ;  /* 0x0000040000047882 */ /* 0x000fe20000000000 */
[----:B---3--:R-:W-:-:S05]  /*14410*/  VIADD R71, R4, 0xffffff80 ;  /* 0xffffff8004477836 */ /* 0x008fca0000000000 */
[----:B------:R-:W-:-:S04]  /*14420*/  SHF.R.S32.HI R66, RZ, 0x1f, R71 ;  /* 0x0000001fff427819 */ /* 0x000fc80000011447 */
[----:B------:R-:W-:Y:S01]  /*14430*/  LEA.HI R66, R66, R71, RZ, 0x2 ;  /* 0x0000004742427211 */ /* 0x000fe200078f10ff */
[----:B----4-:R-:W-:-:S03]  /*14440*/  ULEA UR4, UR5, UR4, 0x18 ;  /* 0x0000000405047291 */ /* 0x010fc6000f8ec03f */
[----:B------:R-:W-:-:S05]  /*14450*/  LOP3.LUT R66, R66, 0xfffffffc, RZ, 0xc0, !PT ;  /* 0xfffffffc42427812 */ /* 0x000fca00078ec0ff */
[----:B------:R-:W-:Y:S02]  /*14460*/  IMAD.IADD R66, R71, 0x1, -R66 ;  /* 0x0000000147427824 */ /* 0x000fe400078e0a42 */
[----:B------:R-:W-:Y:S01]  /*14470*/  IMAD.U32 R16, RZ, RZ, UR4 ;  /* 0x00000004ff107e24 */ /* 0x000fe2000f8e00ff */
[----:B------:R-:W-:Y:S01]  /*14480*/  BAR.SYNC.DEFER_BLOCKING 0x5, 0x200 ;  /* 0x0148000000007b1d */ /* 0x000fe20000010000 */
[----:B------:R-:W-:-:S04]  /*14490*/  IMAD.SHL.U32 R32, R66, 0x8, RZ ;  /* 0x0000000842207824 */ /* 0x000fc800078e00ff */
[C---:B------:R-:W-:Y:S02]  /*144a0*/  VIADD R33, R32.reuse, 0x40 ;  /* 0x0000004020217836 */ /* 0x040fe40000000000 */
[----:B------:R-:W-:Y:S01]  /*144b0*/  VIADD R34, R32, 0x20 ;  /* 0x0000002020227836 */ /* 0x000fe20000000000 */
[----:B------:R-:W-:Y:S02]  /*144c0*/  BSSY B0, `(.L_x_531) ;  /* 0x00001b9000007945 */ /* 0x000fe40003800000 */
[----:B------:R-:W-:Y:S02]  /*144d0*/  SHF.R.S32.HI R36, RZ, 0x1f, R33 ;  /* 0x0000001fff247819 */ /* 0x000fe40000011421 */
[----:B------:R-:W-:Y:S01]  /*144e0*/  SHF.R.S32.HI R35, RZ, 0x1f, R34 ;  /* 0x0000001fff237819 */ /* 0x000fe20000011422 */
[----:B-----5:R3:W4:Y:S01]  /*144f0*/  LDS.128 R104, [R16+0x31cd0] ;  /* 0x031cd00010687984 */ /* 0x0207220000000c00 */
[----:B------:R-:W-:Y:S06]  /*14500*/  BAR.ARV 0x4, 0x200 ;  /* 0x0108000000007b1d */ /* 0x000fec0000002000 */
[----:B--2---:R-:W-:Y:S01]  /*14510*/  SHF.R.S32.HI R26, RZ, 0x1f, R70 ;  /* 0x0000001fff1a7819 */ /* 0x004fe20000011446 */
[----:B------:R-:W-:-:S03]  /*14520*/  IMAD.SHL.U32 R38, R70, 0x4, RZ ;  /* 0x0000000446267824 */ /* 0x000fc600078e00ff */
[----:B------:R-:W-:Y:S01]  /*14530*/  SHF.L.U64.HI R27, R70, 0x2, R26 ;  /* 0x00000002461b7819 */ /* 0x000fe2000001021a */
[----:B---34-:R-:W-:Y:S06]  /*14540*/  @P1 BRA `(.L_x_532) ;  /* 0x0000001000481947 */ /* 0x018fec0003800000 */
[----:B------:R-:W2:Y:S01]  /*14550*/  LDL R4, [R1+0xb8] ;  /* 0x0000b80001047983 */ /* 0x000ea20000100800 */
[----:B------:R-:W-:Y:S05]  /*14560*/  WARPSYNC.ALL ;  /* 0x0000000000007948 */ /* 0x000fea0003800000 */
[----:B------:R-:W3:Y:S01]  /*14570*/  S2R R5, SR_SWINHI ;  /* 0x0000000000057919 */ /* 0x000ee20000002f00 */
[----:B------:R-:W-:Y:S01]  /*14580*/  F2FP.F16.F32.PACK_AB R6, R79, R6 ;  /* 0x000000064f06723e */ /* 0x000fe200000000ff */
[----:B------:R-:W-:Y:S01]  /*14590*/  ULDC.64 UR4, c[0x0][0xc00] ;  /* 0x0003000000047ab9 */ /* 0x000fe20000000a00 */
[----:B------:R-:W-:Y:S02]  /*145a0*/  F2FP.F16.F32.PACK_AB R22, R75, R22 ;  /* 0x000000164b16723e */ /* 0x000fe400000000ff */
[----:B------:R-:W-:-:S02]  /*145b0*/  MOV R24, R16 ;  /* 0x0000001000187202 */ /* 0x000fc40000000f00 */
[----:B---3--:R-:W-:Y:S01]  /*145c0*/  MOV R25, R5 ;  /* 0x0000000500197202 */ /* 0x008fe20000000f00 */
[----:B------:R-:W-:Y:S02]  /*145d0*/  BAR.SYNC.DEFER_BLOCKING 0x1, 0x180 ;  /* 0x0046000000007b1d */ /* 0x000fe40000010000 */
[----:B--2---:R-:W-:-:S03]  /*145e0*/  IMAD.WIDE R4, R4, 0x2, R24 ;  /* 0x0000000204047825 */ /* 0x004fc600078e0218 */
[C---:B------:R-:W-:Y:S02]  /*145f0*/  IADD3 R55, P4, R4.reuse, 0x20, RZ ;  /* 0x0000002004377810 */ /* 0x040fe40007f9e0ff */
[C---:B------:R-:W-:Y:S02]  /*14600*/  IADD3 R59, P3, R4.reuse, 0x3000, RZ ;  /* 0x00003000043b7810 */ /* 0x040fe40007f7e0ff */
[----:B-1----:R-:W-:Y:S01]  /*14610*/  LOP3.LUT R8, R55, 0x180, RZ, 0xc0, !PT ;  /* 0x0000018037087812 */ /* 0x002fe200078ec0ff */
[--C-:B------:R-:W-:Y:S01]  /*14620*/  IMAD.X R13, RZ, RZ, R5.reuse, P4 ;  /* 0x000000ffff0d7224 */ /* 0x100fe200020e0605 */
[----:B------:R-:W-:Y:S01]  /*14630*/  IADD3 R63, P2, R4, 0x3020, RZ ;  /* 0x00003020043f7810 */ /* 0x000fe20007f5e0ff */
[--C-:B------:R-:W-:Y:S01]  /*14640*/  IMAD.X R15, RZ, RZ, R5.reuse, P3 ;  /* 0x000000ffff0f7224 */ /* 0x100fe200018e0605 */
[----:B------:R-:W-:Y:S02]  /*14650*/  SHF.R.U64 R8, R8, 0x3, RZ ;  /* 0x0000000308087819 */ /* 0x000fe400000012ff */
[C---:B------:R-:W-:Y:S01]  /*14660*/  IADD3 R58, P1, R4.reuse, 0x6000, RZ ;  /* 0x00006000043a7810 */ /* 0x040fe20007f3e0ff */
[----:B0-----:R-:W-:Y:S01]  /*14670*/  IMAD.X R21, RZ, RZ, R5, P2 ;  /* 0x000000ffff157224 */ /* 0x001fe200010e0605 */
[----:B------:R-:W-:-:S02]  /*14680*/  LOP3.LUT R9, R4, 0x180, RZ, 0xc0, !PT ;  /* 0x0000018004097812 */ /* 0x000fc400078ec0ff */
[----:B------:R-:W-:Y:S02]  /*14690*/  IADD3 R67, P0, R4, 0x6020, RZ ;  /* 0x0000602004437810 */ /* 0x000fe40007f1e0ff */
[----:B------:R-:W-:Y:S02]  /*146a0*/  LOP3.LUT R12, R8, R55, RZ, 0x3c, !PT ;  /* 0x00000037080c7212 */ /* 0x000fe400078e3cff */
[----:B------:R-:W-:Y:S01]  /*146b0*/  LOP3.LUT R8, R59, 0x180, RZ, 0xc0, !PT ;  /* 0x000001803b087812 */ /* 0x000fe200078ec0ff */
[----:B------:R-:W-:Y:S01]  /*146c0*/  IMAD.X R11, RZ, RZ, R5, P0 ;  /* 0x000000ffff0b7224 */ /* 0x000fe200000e0605 */
[----:B------:R-:W-:Y:S02]  /*146d0*/  LOP3.LUT R10, R63, 0x180, RZ, 0xc0, !PT ;  /* 0x000001803f0a7812 */ /* 0x000fe400078ec0ff */
[----:B------:R-:W-:Y:S02]  /*146e0*/  LOP3.LUT R55, R58, 0x180, RZ, 0xc0, !PT ;  /* 0x000001803a377812 */ /* 0x000fe400078ec0ff */
[----:B------:R-:W-:-:S02]  /*146f0*/  SHF.R.U64 R9, R9, 0x3, RZ ;  /* 0x0000000309097819 */ /* 0x000fc400000012ff */
[----:B------:R-:W-:Y:S02]  /*14700*/  LOP3.LUT R62, R67, 0x180, RZ, 0xc0, !PT ;  /* 0x00000180433e7812 */ /* 0x000fe400078ec0ff */
[----:B------:R-:W-:Y:S02]  /*14710*/  SHF.R.U64 R8, R8, 0x3, RZ ;  /* 0x0000000308087819 */ /* 0x000fe400000012ff */
[----:B------:R-:W-:Y:S02]  /*14720*/  SHF.R.U64 R10, R10, 0x3, RZ ;  /* 0x000000030a0a7819 */ /* 0x000fe400000012ff */
[----:B------:R-:W-:Y:S02]  /*14730*/  SHF.R.U64 R55, R55, 0x3, RZ ;  /* 0x0000000337377819 */ /* 0x000fe400000012ff */
[----:B------:R-:W-:Y:S01]  /*14740*/  LOP3.LUT R4, R9, R4, RZ, 0x3c, !PT ;  /* 0x0000000409047212 */ /* 0x000fe200078e3cff */
[----:B------:R-:W-:Y:S01]  /*14750*/  IMAD.X R9, RZ, RZ, R5, P1 ;  /* 0x000000ffff097224 */ /* 0x000fe200008e0605 */
[----:B------:R-:W-:-:S02]  /*14760*/  SHF.R.U64 R62, R62, 0x3, RZ ;  /* 0x000000033e3e7819 */ /* 0x000fc400000012ff */
[----:B------:R-:W-:Y:S02]  /*14770*/  LOP3.LUT R14, R8, R59, RZ, 0x3c, !PT ;  /* 0x0000003b080e7212 */ /* 0x000fe400078e3cff */
[----:B------:R-:W-:Y:S02]  /*14780*/  LOP3.LUT R20, R10, R63, RZ, 0x3c, !PT ;  /* 0x0000003f0a147212 */ /* 0x000fe400078e3cff */
[----:B------:R-:W-:Y:S02]  /*14790*/  LOP3.LUT R8, R55, R58, RZ, 0x3c, !PT ;  /* 0x0000003a37087212 */ /* 0x000fe400078e3cff */
[----:B------:R-:W-:Y:S02]  /*147a0*/  MOV R55, R4 ;  /* 0x0000000400377202 */ /* 0x000fe40000000f00 */
[----:B------:R-:W-:Y:S02]  /*147b0*/  LOP3.LUT R10, R62, R67, RZ, 0x3c, !PT ;  /* 0x000000433e0a7212 */ /* 0x000fe400078e3cff */
[----:B------:R-:W-:-:S02]  /*147c0*/  F2FP.F16.F32.PACK_AB R4, R80, R7 ;  /* 0x000000075004723e */ /* 0x000fc400000000ff */
[----:B------:R-:W-:Y:S02]  /*147d0*/  F2FP.F16.F32.PACK_AB R5, R84, R83 ;  /* 0x000000535405723e */ /* 0x000fe400000000ff */
[----:B------:R-:W-:Y:S02]  /*147e0*/  F2FP.F16.F32.PACK_AB R7, R86, R81 ;  /* 0x000000515607723e */ /* 0x000fe400000000ff */
[----:B------:R-:W-:Y:S02]  /*147f0*/  MOV R62, R12 ;  /* 0x0000000c003e7202 */ /* 0x000fe40000000f00 */
[----:B------:R-:W-:Y:S01]  /*14800*/  MOV R59, R14 ;  /* 0x0000000e003b7202 */ /* 0x000fe20000000f00 */
[----:B------:R0:W-:Y:S01]  /*14810*/  STSM.16.M88.4 [R55], R4 ;  /* 0x0000000437007844 */ /* 0x0001e20000000200 */
[----:B------:R-:W-:Y:S02]  /*14820*/  MOV R58, R20 ;  /* 0x00000014003a7202 */ /* 0x000fe40000000f00 */
[----:B------:R-:W-:-:S02]  /*14830*/  F2FP.F16.F32.PACK_AB R12, R78, R73 ;  /* 0x000000494e0c723e */ /* 0x000fc400000000ff */
[----:B------:R-:W-:Y:S02]  /*14840*/  F2FP.F16.F32.PACK_AB R13, R69, R64 ;  /* 0x00000040450d723e */ /* 0x000fe400000000ff */
[----:B------:R-:W-:Y:S02]  /*14850*/  F2FP.F16.F32.PACK_AB R14, R77, R72 ;  /* 0x000000484d0e723e */ /* 0x000fe400000000ff */
[----:B------:R-:W-:Y:S02]  /*14860*/  F2FP.F16.F32.PACK_AB R15, R82, R61 ;  /* 0x0000003d520f723e */ /* 0x000fe400000000ff */
[----:B------:R-:W-:Y:S02]  /*14870*/  F2FP.F16.F32.PACK_AB R20, R76, R23 ;  /* 0x000000174c14723e */ /* 0x000fe400000000ff */
[----:B------:R-:W-:Y:S01]  /*14880*/  F2FP.F16.F32.PACK_AB R21, R65, R60 ;  /* 0x0000003c4115723e */ /* 0x000fe200000000ff */
[----:B------:R-:W-:Y:S01]  /*14890*/  STSM.16.M88.4 [R62], R12 ;  /* 0x0000000c3e007844 */ /* 0x000fe20000000200 */
[----:B------:R-:W-:-:S02]  /*148a0*/  F2FP.F16.F32.PACK_AB R23, R68, R57 ;  /* 0x000000394417723e */ /* 0x000fc400000000ff */
[----:B------:R-:W-:Y:S02]  /*148b0*/  ISETP.NE.U32.AND P0, PT, RZ, UR4, PT ;  /* 0x00000004ff007c0c */ /* 0x000fe4000bf05070 */
[----:B------:R-:W-:Y:S01]  /*148c0*/  MOV R57, R8 ;  /* 0x0000000800397202 */ /* 0x000fe20000000f00 */
[----:B------:R1:W-:Y:S01]  /*148d0*/  STSM.16.M88.4 [R59], R20 ;  /* 0x000000143b007844 */ /* 0x0003e20000000200 */
[----:B0-----:R-:W-:Y:S02]  /*148e0*/  MOV R55, R10 ;  /* 0x0000000a00377202 */ /* 0x001fe40000000f00 */
[----:B------:R-:W-:Y:S02]  /*148f0*/  F2FP.F16.F32.PACK_AB R4, R74, R41 ;  /* 0x000000294a04723e */ /* 0x000fe400000000ff */
[----:B------:R-:W-:Y:S02]  /*14900*/  F2FP.F16.F32.PACK_AB R5, R53, R50 ;  /* 0x000000323505723e */ /* 0x000fe400000000ff */
[----:B------:R-:W-:-:S02]  /*14910*/  F2FP.F16.F32.PACK_AB R6, R49, R40 ;  /* 0x000000283106723e */ /* 0x000fc400000000ff */
[----:B------:R-:W-:Y:S02]  /*14920*/  F2FP.F16.F32.PACK_AB R7, R56, R47 ;  /* 0x0000002f3807723e */ /* 0x000fe400000000ff */
[----:B------:R-:W-:Y:S01]  /*14930*/  F2FP.F16.F32.PACK_AB R8, R44, R37 ;  /* 0x000000252c08723e */ /* 0x000fe200000000ff */
[----:B------:R-:W-:Y:S01]  /*14940*/  IMAD.MOV.U32 R37, RZ, RZ, RZ ;  /* 0x000000ffff257224 */ /* 0x000fe200078e00ff */
[----:B------:R-:W-:Y:S01]  /*14950*/  F2FP.F16.F32.PACK_AB R9, R51, R46 ;  /* 0x0000002e3309723e */ /* 0x000fe200000000ff */
[----:B------:R0:W-:Y:S01]  /*14960*/  STSM.16.M88.4 [R58], R4 ;  /* 0x000000043a007844 */ /* 0x0001e20000000200 */
[----:B------:R-:W-:Y:S02]  /*14970*/  F2FP.F16.F32.PACK_AB R10, R48, R3 ;  /* 0x00000003300a723e */ /* 0x000fe400000000ff */
[----:B-1----:R-:W-:Y:S01]  /*14980*/  IADD3 R20, P1, R38, UR4, RZ ;  /* 0x0000000426147c10 */ /* 0x002fe2000ff3e0ff */
[----:B------:R-:W1:Y:S01]  /*14990*/  LDC R3, c[0x0][0xbe8] ;  /* 0x0002fa00ff037b82 */ /* 0x000e620000000800 */
[----:B------:R-:W-:-:S02]  /*149a0*/  F2FP.F16.F32.PACK_AB R11, R54, R43 ;  /* 0x0000002b360b723e */ /* 0x000fc400000000ff */
[----:B------:R-:W-:Y:S02]  /*149b0*/  F2FP.F16.F32.PACK_AB R12, R45, R28 ;  /* 0x0000001c2d0c723e */ /* 0x000fe400000000ff */
[----:B------:R-:W-:Y:S01]  /*149c0*/  F2FP.F16.F32.PACK_AB R13, R39, R30 ;  /* 0x0000001e270d723e */ /* 0x000fe200000000ff */
[----:B------:R2:W-:Y:S01]  /*149d0*/  STSM.16.M88.4 [R57], R8 ;  /* 0x0000000839007844 */ /* 0x0005e20000000200 */
[----:B------:R-:W-:Y:S02]  /*149e0*/  F2FP.F16.F32.PACK_AB R14, R52, R29 ;  /* 0x0000001d340e723e */ /* 0x000fe400000000ff */
[----:B------:R-:W-:Y:S02]  /*149f0*/  F2FP.F16.F32.PACK_AB R15, R42, R31 ;  /* 0x0000001f2a0f723e */ /* 0x000fe400000000ff */
[----:B------:R-:W-:Y:S02]  /*14a00*/  ISETP.NE.AND.EX P0, PT, RZ, UR5, PT, P0 ;  /* 0x00000005ff007c0c */ /* 0x000fe4000bf05300 */
[----:B------:R-:W-:Y:S01]  /*14a10*/  IADD3.X R21, R27, UR5, RZ, P1, !PT ;  /* 0x000000051b157c10 */ /* 0x000fe20008ffe4ff */
[----:B------:R-:W-:Y:S01]  /*14a20*/  ULDC.64 UR4, c[0x0][0xc08] ;  /* 0x0003020000047ab9 */ /* 0x000fe20000000a00 */
[----:B------:R2:W-:Y:S01]  /*14a30*/  STSM.16.M88.4 [R55], R12 ;  /* 0x0000000c37007844 */ /* 0x0005e20000000200 */
[----:B------:R-:W-:Y:S01]  /*14a40*/  BAR.SYNC.DEFER_BLOCKING 0x1, 0x180 ;  /* 0x0046000000007b1d */ /* 0x000fe20000010000 */
[----:B------:R-:W-:-:S04]  /*14a50*/  ISETP.NE.U32.AND P2, PT, RZ, UR4, PT ;  /* 0x00000004ff007c0c */ /* 0x000fc8000bf45070 */
[----:B------:R-:W-:-:S13]  /*14a60*/  ISETP.NE.AND.EX P2, PT, RZ, UR5, PT, P2 ;  /* 0x00000005ff007c0c */ /* 0x000fda000bf45320 */
[----:B------:R-:W-:Y:S01]  /*14a70*/  @P2 IADD3 R38, P3, R38, UR4, RZ ;  /* 0x0000000426262c10 */ /* 0x000fe2000ff7e0ff */
[----:B------:R-:W-:Y:S02]  /*14a80*/  ULDC UR4, c[0x0][0xa88] ;  /* 0x0002a20000047ab9 */ /* 0x000fe40000000800 */
[----:B------:R-:W-:Y:S01]  /*14a90*/  IMAD.U32 R46, RZ, RZ, UR4 ;  /* 0x00000004ff2e7e24 */ /* 0x000fe2000f8e00ff */
[----:B------:R-:W-:Y:S01]  /*14aa0*/  @P2 IADD3.X R39, R27, UR5, RZ, P3, !PT ;  /* 0x000000051b272c10 */ /* 0x000fe20009ffe4ff */
[----:B------:R2:W5:Y:S01]  /*14ab0*/  @P0 LDG.E R37, desc[UR60][R20.64] ;  /* 0x0000003c14250981 */ /* 0x000562000c1e1900 */
[----:B-1----:R-:W-:-:S03]  /*14ac0*/  ISETP.NE.AND P1, PT, R3, 0x1, PT ;  /* 0x000000010300780c */ /* 0x002fc60003f25270 */
[----:B------:R2:W5:Y:S10]  /*14ad0*/  @P2 LDG.E R46, desc[UR60][R38.64] ;  /* 0x0000003c262e2981 */ /* 0x000574000c1e1900 */
[----:B0-----:R-:W0:Y:S08]  /*14ae0*/  @P1 LDC R6, c[0x0][0xbec] ;  /* 0x0002fb00ff061b82 */ /* 0x001e300000000800 */
[----:B------:R-:W1:Y:S01]  /*14af0*/  @P1 LDC R23, c[0x0][0xbf0] ;  /* 0x0002fc00ff171b82 */ /* 0x000e620000000800 */
[----:B--2---:R-:W-:Y:S05]  /*14b00*/  @P2 BRA `(.L_x_533) ;  /* 0x0000000000102947 */ /* 0x004fea0003800000 */
[----:B------:R-:W-:Y:S05]  /*14b10*/  @!P0 BRA `(.L_x_533) ;  /* 0x00000000000c8947 */ /* 0x000fea0003800000 */
[----:B------:R-:W2:Y:S04]  /*14b20*/  LDG.E R5, desc[UR60][R20.64] ;  /* 0x0000003c14057981 */ /* 0x000ea8000c1e1900 */
[----:B-----5:R-:W2:Y:S02]  /*14b30*/  LDG.E R46, desc[UR60][R20.64+0x4] ;  /* 0x0000043c142e7981 */ /* 0x020ea4000c1e1900 */
[----:B--2---:R-:W-:-:S07]  /*14b40*/  IMAD.IADD R46, R46, 0x1, -R5 ;  /* 0x000000012e2e7824 */ /* 0x004fce00078e0a05 */
.L_x_533:
[----:B------:R-:W2:Y:S01]  /*14b50*/  LDL R4, [R1+0xb4] ;  /* 0x0000b40001047983 */ /* 0x000ea20000100800 */
[----:B------:R-:W-:Y:S01]  /*14b60*/  SHF.R.S32.HI R50, RZ, 0x1f, R71 ;  /* 0x0000001fff327819 */ /* 0x000fe20000011447 */
[----:B------:R-:W-:Y:S01]  /*14b70*/  ULDC.64 UR4, c[0x0][0xb90] ;  /* 0x0002e40000047ab9 */ /* 0x000fe20000000a00 */
[--C-:B-----5:R-:W-:Y:S01]  /*14b80*/  SHF.R.S32.HI R39, RZ, 0x1f, R37.reuse ;  /* 0x0000001fff277819 */ /* 0x120fe20000011425 */
[----:B------:R-:W3:Y:S01]  /*14b90*/  LDL.LU R51, [R1+0x88] ;  /* 0x0000880001337983 */ /* 0x000ee20000300800 */
[----:B------:R-:W-:Y:S01]  /*14ba0*/  IMAD.MOV.U32 R38, RZ, RZ, R37 ;  /* 0x000000ffff267224 */ /* 0x000fe200078e0025 */
[----:B------:R-:W-:Y:S02]  /*14bb0*/  SEL R44, R70, RZ, !P0 ;  /* 0x000000ff462c7207 */ /* 0x000fe40004000000 */
[----:B------:R-:W-:Y:S01]  /*14bc0*/  SHF.R.S32.HI R14, RZ, 0x1f, R71 ;  /* 0x0000001fff0e7819 */ /* 0x000fe20000011447 */
[----:B------:R-:W2:Y:S01]  /*14bd0*/  LDL.LU R49, [R1+0x8c] ;  /* 0x00008c0001317983 */ /* 0x000ea20000300800 */
[----:B------:R-:W-:Y:S01]  /*14be0*/  LEA.HI R50, R50, R71, RZ, 0x2 ;  /* 0x0000004732327211 */ /* 0x000fe200078f10ff */
[----:B------:R-:W-:Y:S01]  /*14bf0*/  IMAD R46, R46, R3, RZ ;  /* 0x000000032e2e7224 */ /* 0x000fe200078e02ff */
[----:B------:R-:W4:Y:S01]  /*14c00*/  @P1 LDC R47, c[0x0][0xbec] ;  /* 0x0002fb00ff2f1b82 */ /* 0x000f220000000800 */
[----:B------:R-:W4:Y:S01]  /*14c10*/  LDL R10, [R1+0xac] ;  /* 0x0000ac00010a7983 */ /* 0x000f220000100800 */
[----:B------:R-:W-:-:S05]  /*14c20*/  SHF.R.S32.HI R50, RZ, 0x2, R50 ;  /* 0x00000002ff327819 */ /* 0x000fca0000011432 */
[----:B------:R-:W-:-:S04]  /*14c30*/  IMAD R9, R50, 0x20, R32 ;  /* 0x0000002032097824 */ /* 0x000fc800078e0220 */
[----:B------:R-:W-:Y:S01]  /*14c40*/  IMAD.WIDE R24, R9, 0x2, R24 ;  /* 0x0000000209187825 */ /* 0x000fe200078e0218 */
[----:B------:R-:W-:-:S04]  /*14c50*/  LEA.HI R14, R14, R71, RZ, 0x7 ;  /* 0x000000470e0e7211 */ /* 0x000fc800078f38ff */
[----:B------:R-:W-:-:S05]  /*14c60*/  LOP3.LUT R14, R14, 0xffffff80, RZ, 0xc0, !PT ;  /* 0xffffff800e0e7812 */ /* 0x000fca00078ec0ff */
[----:B------:R-:W-:Y:S01]  /*14c70*/  IMAD.IADD R14, R71, 0x1, -R14 ;  /* 0x00000001470e7824 */ /* 0x000fe200078e0a0e */
[C---:B------:R-:W-:Y:S02]  /*14c80*/  IADD3 R21, P5, R24.reuse, 0x4800, RZ ;  /* 0x0000480018157810 */ /* 0x040fe40007fbe0ff */
[----:B------:R-:W-:Y:S02]  /*14c90*/  IADD3 R27, P4, R24, 0x6000, RZ ;  /* 0x00006000181b7810 */ /* 0x000fe40007f9e0ff */
[----:B------:R-:W-:-:S04]  /*14ca0*/  LOP3.LUT R20, R21, 0x180, RZ, 0xc0, !PT ;  /* 0x0000018015147812 */ /* 0x000fc800078ec0ff */
[----:B------:R-:W-:-:S04]  /*14cb0*/  SHF.R.U64 R20, R20, 0x3, RZ ;  /* 0x0000000314147819 */ /* 0x000fc800000012ff */
[----:B------:R-:W-:Y:S01]  /*14cc0*/  LOP3.LUT R20, R20, R21, RZ, 0x3c, !PT ;  /* 0x0000001514147212 */ /* 0x000fe200078e3cff */
[----:B------:R-:W-:Y:S01]  /*14cd0*/  IMAD.X R21, RZ, RZ, R25, P5 ;  /* 0x000000ffff157224 */ /* 0x000fe200028e0619 */
[----:B------:R-:W-:Y:S01]  /*14ce0*/  BSSY B1, `(.L_x_534) ;  /* 0x0000085000017945 */ /* 0x000fe20003800000 */
[----:B---3--:R-:W-:Y:S01]  /*14cf0*/  SHF.R.S32.HI R45, RZ, 0x1f, R51 ;  /* 0x0000001fff2d7819 */ /* 0x008fe20000011433 */
[----:B--2---:R-:W-:-:S04]  /*14d00*/  IMAD R13, R49, 0xc0, R4 ;  /* 0x000000c0310d7824 */ /* 0x004fc800078e0204 */
[----:B------:R-:W-:Y:S02]  /*14d10*/  IMAD R4, R45, UR4, RZ ;  /* 0x000000042d047c24 */ /* 0x000fe4000f8e02ff */
[----:B0-----:R-:W-:-:S04]  /*14d20*/  @P1 IMAD.HI.U32 R6, R13, R6, RZ ;  /* 0x000000060d061227 */ /* 0x001fc800078e00ff */
[----:B------:R-:W-:Y:S01]  /*14d30*/  IMAD.MOV.U32 R7, RZ, RZ, R13 ;  /* 0x000000ffff077224 */ /* 0x000fe200078e000d */
[----:B-1----:R-:W-:Y:S01]  /*14d40*/  @P1 SHF.R.U32.HI R7, RZ, R23, R6 ;  /* 0x00000017ff071219 */ /* 0x002fe20000011606 */
[C---:B------:R-:W-:Y:S02]  /*14d50*/  IMAD R11, R51.reuse, UR5, R4 ;  /* 0x00000005330b7c24 */ /* 0x040fe4000f8e0204 */
[----:B------:R-:W-:Y:S01]  /*14d60*/  IMAD.WIDE.U32 R4, R51, UR4, R38 ;  /* 0x0000000433047c25 */ /* 0x000fe2000f8e0026 */
[----:B------:R-:W-:Y:S01]  /*14d70*/  SEL R38, R26, RZ, !P0 ;  /* 0x000000ff1a267207 */ /* 0x000fe20004000000 */
[----:B------:R-:W-:Y:S02]  /*14d80*/  ULDC.64 UR4, c[0x0][0xb98] ;  /* 0x0002e60000047ab9 */ /* 0x000fe40000000a00 */
[----:B------:R-:W-:Y:S02]  /*14d90*/  IMAD.IADD R5, R5, 0x1, R11 ;  /* 0x0000000105057824 */ /* 0x000fe400078e020b */
[----:B------:R-:W-:-:S02]  /*14da0*/  IMAD.MOV R6, RZ, RZ, -R7 ;  /* 0x000000ffff067224 */ /* 0x000fc400078e0a07 */
[----:B------:R-:W-:Y:S02]  /*14db0*/  IMAD R11, R38, UR4, RZ ;  /* 0x00000004260b7c24 */ /* 0x000fe4000f8e02ff */
[----:B------:R-:W-:-:S04]  /*14dc0*/  IMAD.WIDE.U32 R4, R44, UR4, R4 ;  /* 0x000000042c047c25 */ /* 0x000fc8000f8e0004 */
[----:B------:R-:W-:Y:S01]  /*14dd0*/  IMAD R9, R3, R6, R13 ;  /* 0x0000000603097224 */ /* 0x000fe200078e020d */
[----:B------:R-:W-:Y:S01]  /*14de0*/  IADD3 R4, P0, R7, R4, RZ ;  /* 0x0000000407047210 */ /* 0x000fe20007f1e0ff */
[----:B------:R-:W-:Y:S01]  /*14df0*/  IMAD R8, R44, UR5, R11 ;  /* 0x000000052c087c24 */ /* 0x000fe2000f8e020b */
[----:B------:R-:W-:Y:S01]  /*14e00*/  SHF.R.S32.HI R11, RZ, 0x1f, R7 ;  /* 0x0000001fff0b7819 */ /* 0x000fe20000011407 */
[----:B------:R-:W-:Y:S01]  /*14e10*/  ULDC.64 UR4, c[0x0][0xb88] ;  /* 0x0002e20000047ab9 */ /* 0x000fe20000000a00 */
        /* <DEDUP_REMOVED lines=9> */
[----:B------:R-:W-:Y:S01]  /*14eb0*/  SHFL.IDX PT, R42, R6, RZ, 0x1c1f ;  /* 0x001c1fff062a7589 */ /* 0x000fe200000e0000 */
[----:B------:R-:W-:Y:S01]  /*14ec0*/  IADD3 R7, P2, R24, 0x1800, RZ ;  /* 0x0000180018077810 */ /* 0x000fe20007f5e0ff */
[----:B------:R-:W-:Y:S02]  /*14ed0*/  ULDC.64 UR4, c[0x0][0xaa0] ;  /* 0x0002a80000047ab9 */ /* 0x000fe40000000a00 */
[----:B------:R-:W0:Y:S01]  /*14ee0*/  SHFL.IDX PT, R43, R4, RZ, 0x1c1f ;  /* 0x001c1fff042b7589 */ /* 0x000e2200000e0000 */
[----:B----4-:R-:W-:Y:S01]  /*14ef0*/  IMAD R5, R49, 0xc0, R10 ;  /* 0x000000c031057824 */ /* 0x010fe200078e020a */
[----:B------:R-:W-:Y:S01]  /*14f00*/  LOP3.LUT P0, RZ, R14, 0x3, RZ, 0xc0, !PT ;  /* 0x000000030eff7812 */ /* 0x000fe2000780c0ff */
[----:B------:R-:W-:Y:S01]  /*14f10*/  IMAD.X R9, RZ, RZ, R25, P2 ;  /* 0x000000ffff097224 */ /* 0x000fe200010e0619 */
[----:B------:R-:W-:Y:S02]  /*14f20*/  SHFL.IDX PT, R40, R6, 0x1, 0x1c1f ;  /* 0x003c1f0006287f89 */ /* 0x000fe400000e0000 */
[----:B------:R-:W-:-:S02]  /*14f30*/  ISETP.GE.OR P2, PT, R5, R46, P0 ;  /* 0x0000002e0500720c */ /* 0x000fc40000746670 */
[----:B------:R-:W1:Y:S01]  /*14f40*/  SHFL.IDX PT, R41, R4, 0x1, 0x1c1f ;  /* 0x003c1f0004297f89 */ /* 0x000e6200000e0000 */
[----:B------:R-:W-:-:S05]  /*14f50*/  VIADD R5, R5, 0x8 ;  /* 0x0000000805057836 */ /* 0x000fca0000000000 */
[----:B------:R-:W-:Y:S02]  /*14f60*/  ISETP.GE.OR P0, PT, R5, R46, P0 ;  /* 0x0000002e0500720c */ /* 0x000fe40000706670 */
[----:B------:R-:W-:-:S03]  /*14f70*/  IADD3 R13, P3, R24, 0x3000, RZ ;  /* 0x00003000180d7810 */ /* 0x000fc60007f7e0ff */
[----:B0-----:R0:W-:Y:S01]  /*14f80*/  @!P2 ST.E desc[UR60][R42.64], R0 ;  /* 0x000000002a00a985 */ /* 0x0011e2000c10193c */
[----:B------:R-:W-:Y:S01]  /*14f90*/  LOP3.LUT R12, R13, 0x180, RZ, 0xc0, !PT ;  /* 0x000001800d0c7812 */ /* 0x000fe200078ec0ff */
[----:B------:R-:W-:Y:S01]  /*14fa0*/  IMAD R48, R39, UR4, RZ ;  /* 0x0000000427307c24 */ /* 0x000fe2000f8e02ff */
[----:B------:R-:W-:Y:S01]  /*14fb0*/  LOP3.LUT R8, R7, 0x180, RZ, 0xc0, !PT ;  /* 0x0000018007087812 */ /* 0x000fe200078ec0ff */
[----:B0-----:R-:W0:Y:S04]  /*14fc0*/  @P1 LDC R43, c[0x0][0xbf0] ;  /* 0x0002fc00ff2b1b82 */ /* 0x001e280000000800 */
[----:B-1----:R1:W-:Y:S01]  /*14fd0*/  @!P0 ST.E desc[UR60][R40.64], R2 ;  /* 0x0000000228008985 */ /* 0x0023e2000c10193c */
[----:B------:R-:W-:Y:S01]  /*14fe0*/  IMAD R0, R66, 0x60, R50 ;  /* 0x0000006042007824 */ /* 0x000fe200078e0232 */
[----:B------:R-:W-:Y:S01]  /*14ff0*/  SHF.R.U64 R12, R12, 0x3, RZ ;  /* 0x000000030c0c7819 */ /* 0x000fe200000012ff */
[----:B------:R-:W-:Y:S01]  /*15000*/  IMAD R39, R37, UR5, R48 ;  /* 0x0000000525277c24 */ /* 0x000fe2000f8e0230 */
[----:B------:R-:W-:Y:S01]  /*15010*/  SHF.R.U64 R8, R8, 0x3, RZ ;  /* 0x0000000308087819 */ /* 0x000fe200000012ff */
[----:B------:R-:W-:Y:S01]  /*15020*/  IMAD R42, R49, 0xc0, R0 ;  /* 0x000000c0312a7824 */ /* 0x000fe200078e0200 */
[----:B------:R-:W-:Y:S01]  /*15030*/  LOP3.LUT R12, R12, R13, RZ, 0x3c, !PT ;  /* 0x0000000d0c0c7212 */ /* 0x000fe200078e3cff */
[----:B------:R-:W-:-:S02]  /*15040*/  IMAD.X R13, RZ, RZ, R25, P3 ;  /* 0x000000ffff0d7224 */ /* 0x000fc400018e0619 */
[----:B-1----:R-:W-:Y:S01]  /*15050*/  IMAD.WIDE.U32 R40, R37, UR4, RZ ;  /* 0x0000000425287c25 */ /* 0x002fe2000f8e00ff */
[----:B------:R-:W-:Y:S01]  /*15060*/  ULDC.64 UR4, c[0x0][0xae8] ;  /* 0x0002ba0000047ab9 */ /* 0x000fe20000000a00 */
[----:B------:R-:W-:Y:S02]  /*15070*/  LOP3.LUT R8, R8, R7, RZ, 0x3c, !PT ;  /* 0x0000000708087212 */ /* 0x000fe400078e3cff */
[----:B------:R-:W5:Y:S01]  /*15080*/  LD.E.128 R12, desc[UR60][R12.64] ;  /* 0x0000003c0c0c7980 */ /* 0x000f62000c101d00 */
[----:B------:R-:W-:Y:S02]  /*15090*/  IMAD.IADD R41, R41, 0x1, R39 ;  /* 0x0000000129297824 */ /* 0x000fe400078e0227 */
[----:B------:R-:W-:Y:S01]  /*150a0*/  IMAD R45, R45, UR4, RZ ;  /* 0x000000042d2d7c24 */ /* 0x000fe2000f8e02ff */
[----:B------:R-:W-:Y:S01]  /*150b0*/  IADD3 R7, P3, R24, 0x7800, RZ ;  /* 0x0000780018077810 */ /* 0x000fe20007f7e0ff */
[----:B------:R-:W-:Y:S01]  /*150c0*/  @P1 IMAD.HI.U32 R0, R42, R47, RZ ;  /* 0x0000002f2a001227 */ /* 0x000fe200078e00ff */
[----:B------:R-:W-:Y:S01]  /*150d0*/  LOP3.LUT R26, R27, 0x180, RZ, 0xc0, !PT ;  /* 0x000001801b1a7812 */ /* 0x000fe200078ec0ff */
[----:B------:R-:W5:Y:S02]  /*150e0*/  LD.E.128 R20, desc[UR60][R20.64] ;  /* 0x0000003c14147980 */ /* 0x000f64000c101d00 */
[----:B------:R-:W-:-:S02]  /*150f0*/  IMAD R45, R51, UR5, R45 ;  /* 0x00000005332d7c24 */ /* 0x000fc4000f8e022d */
[----:B------:R-:W-:Y:S01]  /*15100*/  IMAD.WIDE.U32 R40, R51, UR4, R40 ;  /* 0x0000000433287c25 */ /* 0x000fe2000f8e0028 */
[----:B------:R-:W-:Y:S01]  /*15110*/  ULDC.64 UR4, c[0x0][0xaf0] ;  /* 0x0002bc0000047ab9 */ /* 0x000fe20000000a00 */
[----:B------:R-:W-:Y:S02]  /*15120*/  LOP3.LUT R11, R24, 0x180, RZ, 0xc0, !PT ;  /* 0x00000180180b7812 */ /* 0x000fe400078ec0ff */
[----:B------:R-:W-:Y:S01]  /*15130*/  LOP3.LUT R6, R7, 0x180, RZ, 0xc0, !PT ;  /* 0x0000018007067812 */ /* 0x000fe200078ec0ff */
[----:B------:R-:W-:Y:S01]  /*15140*/  IMAD.MOV.U32 R37, RZ, RZ, R42 ;  /* 0x000000ffff257224 */ /* 0x000fe200078e002a */
[----:B0-----:R-:W-:Y:S01]  /*15150*/  @P1 SHF.R.U32.HI R37, RZ, R43, R0 ;  /* 0x0000002bff251219 */ /* 0x001fe20000011600 */
[----:B------:R-:W-:Y:S01]  /*15160*/  IMAD R39, R38, UR4, RZ ;  /* 0x0000000426277c24 */ /* 0x000fe2000f8e02ff */
[----:B------:R-:W-:Y:S01]  /*15170*/  SHF.R.U64 R26, R26, 0x3, RZ ;  /* 0x000000031a1a7819 */ /* 0x000fe200000012ff */
[----:B------:R-:W-:Y:S01]  /*15180*/  IMAD.IADD R41, R41, 0x1, R45 ;  /* 0x0000000129297824 */ /* 0x000fe200078e022d */
[----:B------:R-:W-:Y:S01]  /*15190*/  SHF.R.U64 R11, R11, 0x3, RZ ;  /* 0x000000030b0b7819 */ /* 0x000fe200000012ff */
[----:B------:R-:W-:Y:S01]  /*151a0*/  IMAD R39, R44, UR5, R39 ;  /* 0x000000052c277c24 */ /* 0x000fe2000f8e0227 */
[----:B------:R-:W-:Y:S01]  /*151b0*/  SHF.R.U64 R6, R6, 0x3, RZ ;  /* 0x0000000306067819 */ /* 0x000fe200000012ff */
[----:B------:R-:W-:Y:S01]  /*151c0*/  IMAD.WIDE.U32 R44, R44, UR4, R40 ;  /* 0x000000042c2c7c25 */ /* 0x000fe2000f8e0028 */
[--C-:B------:R-:W-:Y:S01]  /*151d0*/  SHF.R.S32.HI R0, RZ, 0x1f, R37.reuse ;  /* 0x0000001fff007819 */ /* 0x100fe20000011425 */
[----:B------:R-:W-:Y:S01]  /*151e0*/  ULDC.64 UR4, c[0x0][0xae0] ;  /* 0x0002b80000047ab9 */ /* 0x000fe20000000a00 */
[----:B------:R-:W-:Y:S01]  /*151f0*/  LOP3.LUT R26, R26, R27, RZ, 0x3c, !PT ;  /* 0x0000001b1a1a7212 */ /* 0x000fe200078e3cff */
[----:B------:R-:W-:Y:S01]  /*15200*/  IMAD.MOV R2, RZ, RZ, -R37 ;  /* 0x000000ffff027224 */ /* 0x000fe200078e0a25 */
[----:B------:R-:W-:Y:S01]  /*15210*/  LOP3.LUT R4, R11, R24, RZ, 0x3c, !PT ;  /* 0x000000180b047212 */ /* 0x000fe200078e3cff */
[--C-:B------:R-:W-:Y:S01]  /*15220*/  IMAD.X R27, RZ, RZ, R25.reuse, P4 ;  /* 0x000000ffff1b7224 */ /* 0x100fe200020e0619 */
[----:B------:R-:W-:Y:S01]  /*15230*/  LOP3.LUT R28, R6, R7, RZ, 0x3c, !PT ;  /* 0x00000007061c7212 */ /* 0x000fe200078e3cff */
[--C-:B------:R-:W-:Y:S01]  /*15240*/  IMAD.X R29, RZ, RZ, R25.reuse, P3 ;  /* 0x000000ffff1d7224 */ /* 0x100fe200018e0619 */
[----:B------:R-:W5:Y:S01]  /*15250*/  LD.E.128 R8, desc[UR60][R8.64] ;  /* 0x0000003c08087980 */ /* 0x000f62000c101d00 */
[----:B------:R-:W-:-:S02]  /*15260*/  IMAD.MOV.U32 R5, RZ, RZ, R25 ;  /* 0x000000ffff057224 */ /* 0x000fc400078e0019 */
[----:B------:R-:W-:Y:S01]  /*15270*/  IMAD.IADD R45, R45, 0x1, R39 ;  /* 0x000000012d2d7824 */ /* 0x000fe200078e0227 */
[----:B------:R-:W5:Y:S01]  /*15280*/  LD.E.128 R24, desc[UR60][R26.64] ;  /* 0x0000003c1a187980 */ /* 0x000f62000c101d00 */
[----:B------:R-:W-:Y:S02]  /*15290*/  IMAD R0, R0, UR4, RZ ;  /* 0x0000000400007c24 */ /* 0x000fe4000f8e02ff */
[----:B------:R-:W-:Y:S01]  /*152a0*/  IMAD R39, R3, R2, R42 ;  /* 0x0000000203277224 */ /* 0x000fe200078e022a */
[----:B------:R-:W5:Y:S01]  /*152b0*/  LD.E.128 R4, desc[UR60][R4.64] ;  /* 0x0000003c04047980 */ /* 0x000f62000c101d00 */
[----:B------:R-:W-:-:S03]  /*152c0*/  IMAD R41, R37, UR5, R0 ;  /* 0x0000000525297c24 */ /* 0x000fc6000f8e0200 */
[----:B------:R-:W5:Y:S01]  /*152d0*/  LD.E.128 R28, desc[UR60][R28.64] ;  /* 0x0000003c1c1c7980 */ /* 0x000f62000c101d00 */
[----:B------:R-:W-:Y:S01]  /*152e0*/  SHF.R.S32.HI R0, RZ, 0x1f, R39 ;  /* 0x0000001fff007819 */ /* 0x000fe20000011427 */
[----:B------:R-:W-:Y:S01]  /*152f0*/  IMAD.WIDE.U32 R2, R37, UR4, R44 ;  /* 0x0000000425027c25 */ /* 0x000fe2000f8e002c */
[----:B------:R-:W-:Y:S01]  /*15300*/  ULDC.64 UR4, c[0x0][0xad8] ;  /* 0x0002b60000047ab9 */ /* 0x000fe20000000a00 */
[----:B------:R-:W-:Y:S01]  /*15310*/  @!PT LDS RZ, [RZ] ;  /* 0x00000000fffff984 */ /* 0x000fe20000000800 */
[----:B------:R-:W-:Y:S01]  /*15320*/  @!PT LDS RZ, [RZ] ;  /* 0x00000000fffff984 */ /* 0x000fe20000000800 */
[----:B------:R-:W-:Y:S01]  /*15330*/  @!PT LDS RZ, [RZ] ;  /* 0x00000000fffff984 */ /* 0x000fe20000000800 */
[----:B------:R-:W-:Y:S01]  /*15340*/  @!PT LDS RZ, [RZ] ;  /* 0x00000000fffff984 */ /* 0x000fe20000000800 */
[----:B------:R0:W-:Y:S06]  /*15350*/  MEMBAR.ALL.CTA ;  /* 0x0000000000007992 */ /* 0x0001ec0000008000 */
[----:B0-----:R-:W0:Y:S01]  /*15360*/  FENCE.VIEW.ASYNC.S ;  /* 0x00000000000073c6 */ /* 0x001e220000000000 */
[----:B------:R-:W-:-:S02]  /*15370*/  IMAD.IADD R3, R3, 0x1, R41 ;  /* 0x0000000103037824 */ /* 0x000fc400078e0229 */
[----:B------:R-:W-:Y:S02]  /*15380*/  IMAD R0, R0, UR4, RZ ;  /* 0x0000000400007c24 */ /* 0x000fe4000f8e02ff */
[----:B------:R-:W-:Y:S02]  /*15390*/  IMAD R45, R49, 0xc0, R50 ;  /* 0x000000c0312d7824 */ /* 0x000fe400078e0232 */
[C---:B------:R-:W-:Y:S02]  /*153a0*/  IMAD R37, R39.reuse, UR5, R0 ;  /* 0x0000000527257c24 */ /* 0x040fe4000f8e0200 */
[----:B------:R-:W-:Y:S01]  /*153b0*/  IMAD.WIDE.U32 R2, R39, UR4, R2 ;  /* 0x0000000427027c25 */ /* 0x000fe2000f8e0002 */
[----:B------:R-:W-:Y:S01]  /*153c0*/  ISETP.GE.AND P0, PT, R45, R46, PT ;  /* 0x0000002e2d00720c */ /* 0x000fe20003f06270 */
[----:B------:R-:W-:Y:S02]  /*153d0*/  ULDC.64 UR4, c[0x0][0xa80] ;  /* 0x0002a00000047ab9 */ /* 0x000fe40000000a00 */
[----:B------:R-:W-:Y:S01]  /*153e0*/  IMAD.IADD R3, R3, 0x1, R37 ;  /* 0x0000000103037824 */ /* 0x000fe200078e0225 */
[----:B------:R-:W-:Y:S01]  /*153f0*/  LEA R37, P1, R2, UR4, 0x1 ;  /* 0x0000000402257c11 */ /* 0x000fe2000f8208ff */
[----:B------:R-:W-:-:S03]  /*15400*/  VIADD R0, R16, 0x31c20 ;  /* 0x00031c2010007836 */ /* 0x000fc60000000000 */
[----:B------:R-:W-:Y:S02]  /*15410*/  LEA.HI.X R44, R2, UR5, R3, 0x1, P1 ;  /* 0x00000005022c7c11 */ /* 0x000fe400088f0c03 */
[----:B------:R-:W-:Y:S01]  /*15420*/  PRMT R0, RZ, 0x654, R0 ;  /* 0x00000654ff007816 */ /* 0x000fe20000000000 */
[----:B0-----:R0:W1:Y:S03]  /*15430*/  SHFL.IDX PT, R38, R37, RZ, 0x1c1f ;  /* 0x001c1fff25267589 */ /* 0x00106600000e0000 */
[----:B------:R0:W-:Y:S01]  /*15440*/  SYNCS.ARRIVE.TRANS64.RED.A1T0 RZ, [R0+URZ], RZ ;  /* 0x000000ff00ff79a7 */ /* 0x0001e2000810043f */
[----:B------:R0:W2:Y:S01]  /*15450*/  SHFL.IDX PT, R39, R44, RZ, 0x1c1f ;  /* 0x001c1fff2c277589 */ /* 0x0000a200000e0000 */
        /* <DEDUP_REMOVED lines=13> */
.L_x_535:
[----:B------:R-:W-:Y:S05]  /*15530*/  BSYNC B1 ;  /* 0x0000000000017941 */ /* 0x000fea0003800000 */
.L_x_534:
[----:B---3--:R-:W-:Y:S01]  /*15540*/  VIADD R3, R45, 0x60 ;  /* 0x000000602d037836 */ /* 0x008fe20000000000 */
[----:B-----5:R3:W4:Y:S04]  /*15550*/  SHFL.IDX PT, R5, R44, 0x1, 0x1c1f ;  /* 0x003c1f002c057f89 */ /* 0x02072800000e0000 */
        /* <DEDUP_REMOVED lines=13> */
[----:B---3--:R-:W-:-:S04]  /*15630*/  LEA R2, P0, R33, R4, 0x1 ;  /* 0x0000000421027211 */ /* 0x008fc800078008ff */
[----:B------:R-:W-:-:S05]  /*15640*/  LEA.HI.X R3, R33, R5, R36, 0x1, P0 ;  /* 0x0000000521037211 */ /* 0x000fca00000f0c24 */
[----:B------:R0:W-:Y:S01]  /*15650*/  ST.E.128 desc[UR60][R2.64], R28 ;  /* 0x0000001c02007985 */ /* 0x0001e2000c101d3c */
[----:B------:R-:W-:Y:S05]  /*15660*/  BRA `(.L_x_536) ;  /* 0x0000000800787947 */ /* 0x000fea0003800000 */
.L_x_532:
[----:B------:R-:W-:Y:S01]  /*15670*/  ULDC.64 UR4, c[0x0][0xc00] ;  /* 0x0003000000047ab9 */ /* 0x000fe20000000a00 */
[----:B------:R-:W-:Y:S01]  /*15680*/  IMAD.MOV.U32 R0, RZ, RZ, RZ ;  /* 0x000000ffff007224 */ /* 0x000fe200078e00ff */
[----:B------:R-:W-:Y:S01]  /*15690*/  ISETP.NE.U32.AND P0, PT, RZ, UR4, PT ;  /* 0x00000004ff007c0c */ /* 0x000fe2000bf05070 */
[----:B------:R-:W2:Y:S01]  /*156a0*/  LDC R23, c[0x0][0xbe8] ;  /* 0x0002fa00ff177b82 */ /* 0x000ea20000000800 */
[----:B------:R-:W-:Y:S02]  /*156b0*/  IADD3 R2, P1, R38, UR4, RZ ;  /* 0x0000000426027c10 */ /* 0x000fe4000ff3e0ff */
[----:B------:R-:W-:Y:S02]  /*156c0*/  ISETP.NE.AND.EX P0, PT, RZ, UR5, PT, P0 ;  /* 0x00000005ff007c0c */ /* 0x000fe4000bf05300 */
[----:B------:R-:W-:Y:S01]  /*156d0*/  IADD3.X R3, R27, UR5, RZ, P1, !PT ;  /* 0x000000051b037c10 */ /* 0x000fe20008ffe4ff */
[----:B------:R-:W-:Y:S02]  /*156e0*/  ULDC.64 UR4, c[0x0][0xc08] ;  /* 0x0003020000047ab9 */ /* 0x000fe40000000a00 */
[----:B------:R-:W-:-:S04]  /*156f0*/  ISETP.NE.U32.AND P1, PT, RZ, UR4, PT ;  /* 0x00000004ff007c0c */ /* 0x000fc8000bf25070 */
[----:B------:R-:W-:-:S04]  /*15700*/  ISETP.NE.AND.EX P1, PT, RZ, UR5, PT, P1 ;  /* 0x00000005ff007c0c */ /* 0x000fc8000bf25310 */
[----:B------:R3:W5:Y:S01]  /*15710*/  @P0 LDG.E R0, desc[UR60][R2.64] ;  /* 0x0000003c02000981 */ /* 0x000762000c1e1900 */
[----:B------:R-:W4:Y:S08]  /*15720*/  S2R R4, SR_TID.X ;  /* 0x0000000000047919 */ /* 0x000f300000002100 */
[----:B------:R-:W-:Y:S01]  /*15730*/  @P1 IADD3 R38, P2, R38, UR4, RZ ;  /* 0x0000000426261c10 */ /* 0x000fe2000ff5e0ff */
[----:B------:R-:W-:-:S02]  /*15740*/  ULDC UR4, c[0x0][0xa88] ;  /* 0x0002a20000047ab9 */ /* 0x000fc40000000800 */
[----:B------:R-:W-:Y:S01]  /*15750*/  IMAD.U32 R6, RZ, RZ, UR4 ;  /* 0x00000004ff067e24 */ /* 0x000fe2000f8e00ff */
[----:B------:R-:W-:-:S05]  /*15760*/  @P1 IADD3.X R39, R27, UR5, RZ, P2, !PT ;  /* 0x000000051b271c10 */ /* 0x000fca00097fe4ff */
[----:B------:R3:W5:Y:S01]  /*15770*/  @P1 LDG.E R6, desc[UR60][R38.64] ;  /* 0x0000003c26061981 */ /* 0x000762000c1e1900 */
[----:B--2---:R-:W-:-:S13]  /*15780*/  ISETP.NE.AND P2, PT, R23, 0x1, PT ;  /* 0x000000011700780c */ /* 0x004fda0003f45270 */
[----:B------:R-:W2:Y:S01]  /*15790*/  @P2 LDC R12, c[0x0][0xbec] ;  /* 0x0002fb00ff0c2b82 */ /* 0x000ea20000000800 */
[----:B----4-:R-:W-:-:S07]  /*157a0*/  VIADD R22, R4, 0xffffff80 ;  /* 0xffffff8004167836 */ /* 0x010fce0000000000 */
[----:B------:R-:W4:Y:S01]  /*157b0*/  @P2 LDC R25, c[0x0][0xbf0] ;  /* 0x0002fc00ff192b82 */ /* 0x000f220000000800 */
[----:B------:R-:W-:Y:S01]  /*157c0*/  ISETP.GE.AND P3, PT, R22, 0xc0, PT ;  /* 0x000000c01600780c */ /* 0x000fe20003f66270 */
[----:B---3--:R-:W-:-:S12]  /*157d0*/  @P1 BRA `(.L_x_537) ;  /* 0x0000000000101947 */ /* 0x008fd80003800000 */
[----:B------:R-:W-:Y:S05]  /*157e0*/  @!P0 BRA `(.L_x_537) ;  /* 0x00000000000c8947 */ /* 0x000fea0003800000 */
[----:B------:R-:W3:Y:S04]  /*157f0*/  LDG.E R5, desc[UR60][R2.64] ;  /* 0x0000003c02057981 */ /* 0x000ee8000c1e1900 */
[----:B-----5:R-:W3:Y:S02]  /*15800*/  LDG.E R6, desc[UR60][R2.64+0x4] ;  /* 0x0000043c02067981 */ /* 0x020ee4000c1e1900 */
[----:B---3--:R-:W-:-:S07]  /*15810*/  IMAD.IADD R6, R6, 0x1, -R5 ;  /* 0x0000000106067824 */ /* 0x008fce00078e0a05 */
.L_x_537:
[----:B------:R-:W1:Y:S04]  /*15820*/  LDL R14, [R1+0x88] ;  /* 0x00008800010e7983 */ /* 0x000e680000100800 */
[----:B------:R3:W5:Y:S01]  /*15830*/  LDL R20, [R1+0x8c] ;  /* 0x00008c0001147983 */ /* 0x0007620000100800 */
[----:B------:R-:W-:Y:S01]  /*15840*/  BSSY B1, `(.L_x_538) ;  /* 0x000002d000017945 */ /* 0x000fe20003800000 */
[----:B------:R-:W-:Y:S02]  /*15850*/  SEL R13, R70, RZ, !P0 ;  /* 0x000000ff460d7207 */ /* 0x000fe40004000000 */
[----:B------:R-:W-:Y:S02]  /*15860*/  SEL R26, R26, RZ, !P0 ;  /* 0x000000ff1a1a7207 */ /* 0x000fe40004000000 */
[----:B-----5:R-:W-:-:S02]  /*15870*/  SHF.R.S32.HI R11, RZ, 0x1f, R0 ;  /* 0x0000001fff0b7819 */ /* 0x020fc40000011400 */
[----:B-1----:R-:W-:Y:S01]  /*15880*/  SHF.R.S32.HI R10, RZ, 0x1f, R14 ;  /* 0x0000001fff0a7819 */ /* 0x002fe2000001140e */
[----:B---3--:R-:W-:Y:S06]  /*15890*/  @P3 BRA `(.L_x_539) ;  /* 0x00000000009c3947 */ /* 0x008fec0003800000 */
[----:B------:R-:W1:Y:S01]  /*158a0*/  LDC R9, c[0x0][0xbe8] ;  /* 0x0002fa00ff097b82 */ /* 0x000e620000000800 */
[----:B------:R-:W-:-:S04]  /*158b0*/  IMAD R2, R20, 0xc0, R4 ;  /* 0x000000c014027824 */ /* 0x000fc800078e0204 */
[----:B------:R-:W-:Y:S02]  /*158c0*/  VIADD R8, R2, 0xffffff80 ;  /* 0xffffff8002087836 */ /* 0x000fe40000000000 */
[----:B-1----:R-:W-:-:S05]  /*158d0*/  IMAD R3, R6, R9, RZ ;  /* 0x0000000906037224 */ /* 0x002fca00078e02ff */
        /* <DEDUP_REMOVED lines=9> */
[----:B------:R-:W1:Y:S01]  /*15970*/  @P0 LDC R15, c[0x0][0xbec] ;  /* 0x0002fb00ff0f0b82 */ /* 0x000e620000000800 */
[----:B------:R-:W-:Y:S01]  /*15980*/  IMAD R7, R14, UR5, R7 ;  /* 0x000000050e077c24 */ /* 0x000fe2000f8e0207 */
[----:B------:R-:W-:-:S03]  /*15990*/  ULDC.64 UR4, c[0x0][0xb98] ;  /* 0x0002e60000047ab9 */ /* 0x000fc60000000a00 */
[----:B------:R-:W-:-:S03]  /*159a0*/  IMAD.IADD R3, R3, 0x1, R7 ;  /* 0x0000000103037824 */ /* 0x000fc600078e0207 */
[----:B0-----:R-:W0:Y:S01]  /*159b0*/  @P0 LDC R21, c[0x0][0xbf0] ;  /* 0x0002fc00ff150b82 */ /* 0x001e220000000800 */
[----:B------:R-:W-:-:S04]  /*159c0*/  IMAD.WIDE.U32 R2, R13, UR4, R2 ;  /* 0x000000040d027c25 */ /* 0x000fc8000f8e0002 */
[----:B-1----:R-:W-:-:S05]  /*159d0*/  @P0 IMAD.HI.U32 R4, R8, R15, RZ ;  /* 0x0000000f08040227 */ /* 0x002fca00078e00ff */
[----:B0-----:R-:W-:Y:S01]  /*159e0*/  @P0 SHF.R.U32.HI R5, RZ, R21, R4 ;  /* 0x00000015ff050219 */ /* 0x001fe20000011604 */
        /* <DEDUP_REMOVED lines=18> */
.L_x_539:
[----:B------:R-:W-:Y:S05]  /*15b10*/  BSYNC B1 ;  /* 0x0000000000017941 */ /* 0x000fea0003800000 */
.L_x_538:
[----:B------:R-:W-:Y:S01]  /*15b20*/  SHF.R.S32.HI R8, RZ, 0x1f, R22 ;  /* 0x0000001fff087819 */ /* 0x000fe20000011416 */
[----:B------:R-:W-:Y:S02]  /*15b30*/  ULDC.64 UR4, c[0x0][0xaa0] ;  /* 0x0002a80000047ab9 */ /* 0x000fe40000000a00 */
[----:B-1----:R-:W-:Y:S01]  /*15b40*/  IMAD R3, R11, UR4, RZ ;  /* 0x000000040b037c24 */ /* 0x002fe2000f8e02ff */
[----:B------:R-:W-:-:S03]  /*15b50*/  LEA.HI R8, R8, R22, RZ, 0x2 ;  /* 0x0000001608087211 */ /* 0x000fc600078f10ff */
[C---:B------:R-:W-:Y:S01]  /*15b60*/  IMAD R5, R0.reuse, UR5, R3 ;  /* 0x0000000500057c24 */ /* 0x040fe2000f8e0203 */
[----:B------:R-:W-:Y:S01]  /*15b70*/  SHF.R.S32.HI R8, RZ, 0x2, R8 ;  /* 0x00000002ff087819 */ /* 0x000fe20000011408 */
[----:B------:R-:W-:Y:S01]  /*15b80*/  IMAD.WIDE.U32 R2, R0, UR4, RZ ;  /* 0x0000000400027c25 */ /* 0x000fe2000f8e00ff */
[----:B------:R-:W-:-:S03]  /*15b90*/  ULDC.64 UR4, c[0x0][0xae8] ;  /* 0x0002ba0000047ab9 */ /* 0x000fc60000000a00 */
[----:B------:R-:W-:Y:S02]  /*15ba0*/  IMAD R0, R66, 0x60, R8 ;  /* 0x0000006042007824 */ /* 0x000fe400078e0208 */
[----:B------:R-:W-:Y:S02]  /*15bb0*/  IMAD.IADD R3, R3, 0x1, R5 ;  /* 0x0000000103037824 */ /* 0x000fe400078e0205 */
[----:B------:R-:W-:Y:S02]  /*15bc0*/  IMAD R9, R20, 0xc0, R0 ;  /* 0x000000c014097824 */ /* 0x000fe400078e0200 */
[----:B------:R-:W-:Y:S02]  /*15bd0*/  IMAD R4, R10, UR4, RZ ;  /* 0x000000040a047c24 */ /* 0x000fe4000f8e02ff */
[----:B--2---:R-:W-:-:S04]  /*15be0*/  @P2 IMAD.HI.U32 R0, R9, R12, RZ ;  /* 0x0000000c09002227 */ /* 0x004fc800078e00ff */
[C---:B------:R-:W-:Y:S02]  /*15bf0*/  IMAD R7, R14.reuse, UR5, R4 ;  /* 0x000000050e077c24 */ /* 0x040fe4000f8e0204 */
[----:B------:R-:W-:Y:S01]  /*15c00*/  IMAD.WIDE.U32 R2, R14, UR4, R2 ;  /* 0x000000040e027c25 */ /* 0x000fe2000f8e0002 */
[----:B------:R-:W-:-:S03]  /*15c10*/  ULDC.64 UR4, c[0x0][0xaf0] ;  /* 0x0002bc0000047ab9 */ /* 0x000fc60000000a00 */
[----:B------:R-:W-:Y:S01]  /*15c20*/  IMAD.MOV.U32 R5, RZ, RZ, R9 ;  /* 0x000000ffff057224 */ /* 0x000fe200078e0009 */
[----:B----4-:R-:W-:Y:S01]  /*15c30*/  @P2 SHF.R.U32.HI R5, RZ, R25, R0 ;  /* 0x00000019ff052219 */ /* 0x010fe20000011600 */
[----:B------:R-:W-:Y:S02]  /*15c40*/  IMAD R4, R26, UR4, RZ ;  /* 0x000000041a047c24 */ /* 0x000fe4000f8e02ff */
[----:B------:R-:W-:Y:S01]  /*15c50*/  IMAD.IADD R3, R3, 0x1, R7 ;  /* 0x0000000103037824 */ /* 0x000fe200078e0207 */
[----:B------:R-:W-:Y:S01]  /*15c60*/  SHF.R.S32.HI R0, RZ, 0x1f, R5 ;  /* 0x0000001fff007819 */ /* 0x000fe20000011405 */
[C---:B------:R-:W-:Y:S02]  /*15c70*/  IMAD R7, R13.reuse, UR5, R4 ;  /* 0x000000050d077c24 */ /* 0x040fe4000f8e0204 */
[----:B------:R-:W-:Y:S01]  /*15c80*/  IMAD.WIDE.U32 R2, R13, UR4, R2 ;  /* 0x000000040d027c25 */ /* 0x000fe2000f8e0002 */
[----:B------:R-:W-:-:S03]  /*15c90*/  ULDC.64 UR4, c[0x0][0xae0] ;  /* 0x0002b80000047ab9 */ /* 0x000fc60000000a00 */
[----:B------:R-:W-:Y:S02]  /*15ca0*/  IMAD.MOV R4, RZ, RZ, -R5 ;  /* 0x000000ffff047224 */ /* 0x000fe400078e0a05 */
[----:B------:R-:W-:Y:S02]  /*15cb0*/  IMAD.IADD R3, R3, 0x1, R7 ;  /* 0x0000000103037824 */ /* 0x000fe400078e0207 */
[----:B------:R-:W-:Y:S02]  /*15cc0*/  IMAD R0, R0, UR4, RZ ;  /* 0x0000000400007c24 */ /* 0x000fe4000f8e02ff */
[----:B------:R-:W-:Y:S02]  /*15cd0*/  IMAD R7, R23, R4, R9 ;  /* 0x0000000417077224 */ /* 0x000fe400078e0209 */
[C---:B------:R-:W-:Y:S02]  /*15ce0*/  IMAD R9, R5.reuse, UR5, R0 ;  /* 0x0000000505097c24 */ /* 0x040fe4000f8e0200 */
[----:B------:R-:W-:Y:S01]  /*15cf0*/  IMAD.WIDE.U32 R2, R5, UR4, R2 ;  /* 0x0000000405027c25 */ /* 0x000fe2000f8e0002 */
[----:B------:R-:W-:Y:S01]  /*15d00*/  SHF.R.S32.HI R0, RZ, 0x1f, R7 ;  /* 0x0000001fff007819 */ /* 0x000fe20000011407 */
[----:B------:R-:W-:-:S02]  /*15d10*/  ULDC.64 UR4, c[0x0][0xad8] ;  /* 0x0002b60000047ab9 */ /* 0x000fc40000000a00 */
[----:B------:R-:W-:Y:S02]  /*15d20*/  IMAD.IADD R3, R3, 0x1, R9 ;  /* 0x0000000103037824 */ /* 0x000fe400078e0209 */
[----:B------:R-:W-:Y:S02]  /*15d30*/  IMAD R0, R0, UR4, RZ ;  /* 0x0000000400007c24 */ /* 0x000fe4000f8e02ff */
[----:B------:R-:W-:-:S04]  /*15d40*/  IMAD.WIDE.U32 R2, R7, UR4, R2 ;  /* 0x0000000407027c25 */ /* 0x000fc8000f8e0002 */
[----:B------:R-:W-:Y:S01]  /*15d50*/  IMAD R7, R7, UR5, R0 ;  /* 0x0000000507077c24 */ /* 0x000fe2000f8e0200 */
[----:B------:R-:W-:Y:S02]  /*15d60*/  ULDC.64 UR4, c[0x0][0xa80] ;  /* 0x0002a00000047ab9 */ /* 0x000fe40000000a00 */
[----:B------:R-:W-:Y:S01]  /*15d70*/  LEA R0, P0, R2, UR4, 0x1 ;  /* 0x0000000402007c11 */ /* 0x000fe2000f8008ff */
[----:B------:R-:W-:Y:S01]  /*15d80*/  IMAD.IADD R3, R3, 0x1, R7 ;  /* 0x0000000103037824 */ /* 0x000fe200078e0207 */
[----:B------:R-:W-:-:S04]  /*15d90*/  UMOV UR4, 0xffffffff ;  /* 0xffffffff00047882 */ /* 0x000fc80000000000 */
[----:B------:R-:W-:Y:S01]  /*15da0*/  LEA.HI.X R2, R2, UR5, R3, 0x1, P0 ;  /* 0x0000000502027c11 */ /* 0x000fe200080f0c03 */
[----:B------:R-:W-:Y:S06]  /*15db0*/  BRA.DIV UR4, `(.L_x_540) ;  /* 0x0000008204287947 */ /* 0x000fec000b800000 */
[----:B------:R1:W2:Y:S04]  /*15dc0*/  SHFL.IDX PT, R3, R2, RZ, 0x1c1f ;  /* 0x001c1fff02037589 */ /* 0x0002a800000e0000 */
[----:B------:R1:W3:Y:S02]  /*15dd0*/  SHFL.IDX PT, R14, R0, RZ, 0x1c1f ;  /* 0x001c1fff000e7589 */ /* 0x0002e400000e0000 */
.L_x_732:
[----:B------:R-:W-:Y:S01]  /*15de0*/  IMAD R23, R6, R23, RZ ;  /* 0x0000001706177224 */ /* 0x000fe200078e02ff */
[----:B------:R-:W-:Y:S01]  /*15df0*/  BSSY B1, `(.L_x_541) ;  /* 0x0000011000017945 */ /* 0x000fe20003800000 */
[----:B------:R-:W-:-:S05]  /*15e00*/  IMAD R4, R20, 0xc0, R8 ;  /* 0x000000c014047824 */ /* 0x000fca00078e0208 */
[----:B------:R-:W-:-:S13]  /*15e10*/  ISETP.GE.AND P0, PT, R4, R23, PT ;  /* 0x000000170400720c */ /* 0x000fda0003f06270 */
[----:B------:R-:W-:Y:S05]  /*15e20*/  @P0 BRA `(.L_x_542) ;  /* 0x0000000000340947 */ /* 0x000fea0003800000 */
[----:B------:R-:W-:Y:S02]  /*15e30*/  ULDC UR4, c[0x0][0xac8] ;  /* 0x0002b20000047ab9 */ /* 0x000fe40000000800 */
[----:B------:R-:W-:Y:S02]  /*15e40*/  ISETP.GE.AND P2, PT, R32, UR4, PT ;  /* 0x0000000420007c0c */ /* 0x000fe4000bf46270 */
[----:B------:R-:W-:Y:S02]  /*15e50*/  ISETP.GE.AND P3, PT, R34, UR4, PT ;  /* 0x0000000422007c0c */ /* 0x000fe4000bf66270 */
[----:B------:R-:W-:-:S09]  /*15e60*/  ISETP.GE.AND P4, PT, R33, UR4, PT ;  /* 0x0000000421007c0c */ /* 0x000fd2000bf86270 */
[----:B--2---:R-:W-:Y:S02]  /*15e70*/  @!P2 IMAD.MOV.U32 R15, RZ, RZ, R3 ;  /* 0x000000ffff0fa224 */ /* 0x004fe400078e0003 */
[-C--:B---3--:R-:W-:Y:S02]  /*15e80*/  @!P3 LEA R8, P0, R34, R14.reuse, 0x1 ;  /* 0x0000000e2208b211 */ /* 0x088fe400078008ff */
[C---:B------:R-:W-:Y:S01]  /*15e90*/  @!P4 LEA R10, P1, R33.reuse, R14, 0x1 ;  /* 0x0000000e210ac211 */ /* 0x040fe200078208ff */
[----:B------:R-:W-:Y:S01]  /*15ea0*/  @!P2 IMAD.WIDE R6, R32, 0x2, R14 ;  /* 0x000000022006a825 */ /* 0x000fe200078e020e */
[-C--:B------:R-:W-:Y:S02]  /*15eb0*/  @!P3 LEA.HI.X R9, R34, R3.reuse, R35, 0x1, P0 ;  /* 0x000000032209b211 */ /* 0x080fe400000f0c23 */
[----:B------:R-:W-:Y:S02]  /*15ec0*/  @!P4 LEA.HI.X R11, R33, R3, R36, 0x1, P1 ;  /* 0x00000003210bc211 */ /* 0x000fe400008f0c24 */
[----:B------:R4:W-:Y:S04]  /*15ed0*/  @!P2 ST.E.128 desc[UR60][R6.64], RZ ;  /* 0x000000ff0600a985 */ /* 0x0009e8000c101d3c */
[----:B------:R4:W-:Y:S04]  /*15ee0*/  @!P3 ST.E.128 desc[UR60][R8.64], RZ ;  /* 0x000000ff0800b985 */ /* 0x0009e8000c101d3c */
[----:B------:R4:W-:Y:S02]  /*15ef0*/  @!P4 ST.E.128 desc[UR60][R10.64], RZ ;  /* 0x000000ff0a00c985 */ /* 0x0009e4000c101d3c */
.L_x_542:
[----:B------:R-:W-:Y:S05]  /*15f00*/  BSYNC B1 ;  /* 0x0000000000017941 */ /* 0x000fea0003800000 */
.L_x_541:
[----:B------:R-:W-:-:S03]  /*15f10*/  UMOV UR4, 0xffffffff ;  /* 0xffffffff00047882 */ /* 0x000fc60000000000 */
[----:B------:R-:W-:Y:S05]  /*15f20*/  BRA.DIV UR4, `(.L_x_543) ;  /* 0x0000008204007947 */ /* 0x000fea000b800000 */
[----:B--2---:R2:W0:Y:S04]  /*15f30*/  SHFL.IDX PT, R3, R2, 0x1, 0x1c1f ;  /* 0x003c1f0002037f89 */ /* 0x00442800000e0000 */
[----:B---3--:R2:W3:Y:S02]  /*15f40*/  SHFL.IDX PT, R14, R0, 0x1, 0x1c1f ;  /* 0x003c1f00000e7f89 */ /* 0x0084e400000e0000 */
.L_x_736:
[----:B-12---:R-:W-:-:S05]  /*15f50*/  VIADD R0, R4, 0x60 ;  /* 0x0000006004007836 */ /* 0x006fca0000000000 */
[----:B------:R-:W-:-:S13]  /*15f60*/  ISETP.GE.AND P0, PT, R0, R23, PT ;  /* 0x000000170000720c */ /* 0x000fda0003f06270 */
[----:B------:R-:W-:Y:S05]  /*15f70*/  @P0 BRA `(.L_x_536) ;  /* 0x0000000000340947 */ /* 0x000fea0003800000 */
[----:B------:R-:W-:Y:S02]  /*15f80*/  ULDC UR4, c[0x0][0xac8] ;  /* 0x0002b20000047ab9 */ /* 0x000fe40000000800 */
[----:B------:R-:W-:Y:S02]  /*15f90*/  ISETP.GE.AND P2, PT, R32, UR4, PT ;  /* 0x0000000420007c0c */ /* 0x000fe4000bf46270 */
[----:B------:R-:W-:Y:S02]  /*15fa0*/  ISETP.GE.AND P3, PT, R34, UR4, PT ;  /* 0x0000000422007c0c */ /* 0x000fe4000bf66270 */
[----:B------:R-:W-:-:S09]  /*15fb0*/  ISETP.GE.AND P4, PT, R33, UR4, PT ;  /* 0x0000000421007c0c */ /* 0x000fd2000bf86270 */
[----:B0-----:R-:W-:Y:S02]  /*15fc0*/  @!P2 IMAD.MOV.U32 R15, RZ, RZ, R3 ;  /* 0x000000ffff0fa224 */ /* 0x001fe400078e0003 */
[-C--:B---34-:R-:W-:Y:S02]  /*15fd0*/  @!P3 LEA R6, P0, R34, R14.reuse, 0x1 ;  /* 0x0000000e2206b211 */ /* 0x098fe400078008ff */
[C---:B------:R-:W-:Y:S01]  /*15fe0*/  @!P4 LEA R2, P1, R33.reuse, R14, 0x1 ;  /* 0x0000000e2102c211 */ /* 0x040fe200078208ff */
[----:B------:R-:W-:Y:S01]  /*15ff0*/  @!P2 IMAD.WIDE R4, R32, 0x2, R14 ;  /* 0x000000022004a825 */ /* 0x000fe200078e020e */
[-C--:B------:R-:W-:Y:S02]  /*16000*/  @!P3 LEA.HI.X R7, R34, R3.reuse, R35, 0x1, P0 ;  /* 0x000000032207b211 */ /* 0x080fe400000f0c23 */
[----:B------:R-:W-:Y:S02]  /*16010*/  @!P4 LEA.HI.X R3, R33, R3, R36, 0x1, P1 ;  /* 0x000000032103c211 */ /* 0x000fe400008f0c24 */
[----:B------:R0:W-:Y:S04]  /*16020*/  @!P2 ST.E.128 desc[UR60][R4.64], RZ ;  /* 0x000000ff0400a985 */ /* 0x0001e8000c101d3c */
[----:B------:R0:W-:Y:S04]  /*16030*/  @!P3 ST.E.128 desc[UR60][R6.64], RZ ;  /* 0x000000ff0600b985 */ /* 0x0001e8000c101d3c */
[----:B------:R0:W-:Y:S02]  /*16040*/  @!P4 ST.E.128 desc[UR60][R2.64], RZ ;  /* 0x000000ff0200c985 */ /* 0x0001e4000c101d3c */
.L_x_536:
[----:B------:R-:W-:Y:S05]  /*16050*/  BSYNC B0 ;  /* 0x0000000000007941 */ /* 0x000fea0003800000 */
.L_x_531:
[----:B------:R-:W-:Y:S02]  /*16060*/  ULDC UR4, c[0x0][0xc3c] ;  /* 0x00030f0000047ab9 */ /* 0x000fe40000000800 */
[----:B------:R-:W-:-:S13]  /*16070*/  ISETP.GE.AND P0, PT, R107, UR4, PT ;  /* 0x000000046b007c0c */ /* 0x000fda000bf06270 */
[----:B------:R-:W-:Y:S05]  /*16080*/  @!P0 BRA `(.L_x_544) ;  /* 0xfffffeb000ec8947 */ /* 0x000fea000383ffff */
[----:B------:R-:W-:Y:S05]  /*16090*/  BRA `(.L_x_408) ;  /* 0x0000007400787947 */ /* 0x000fea0003800000 */
.L_x_406:
[----:B------:R-:W-:-:S08]  /*160a0*/  NOP ;  /* 0x0000000000007918 */ /* 0x000fd00000000000 */
[----:B--2---:R-:W0:-:S00]  /*160b0*/  USETMAXREG.DEALLOC.CTAPOOL 0x20 ;  /* 0x00000020000079c8 */ /* 0x004e0000080e0500 */
[----:B0-----:R-:W2:Y:S01]  /*160c0*/  LDL.LU R2, [R1+0x4c] ;  /* 0x00004c0001027983 */ /* 0x001ea20000300800 */
[----:B------:R-:W-:-:S06]  /*160d0*/  LOP3.LUT R0, R0, 0x3, RZ, 0xc0, !PT ;  /* 0x0000000300007812 */ /* 0x000fcc00078ec0ff */
[----:B------:R-:W0:Y:S02]  /*160e0*/  SHFL.IDX PT, R0, R0, RZ, 0x1f ;  /* 0x00001fff00007589 */ /* 0x000e2400000e0000 */
[----:B0-----:R-:W-:Y:S01]  /*160f0*/  ISETP.NE.AND P0, PT, R0, RZ, PT ;  /* 0x000000ff0000720c */ /* 0x001fe20003f05270 */
[----:B------:R-:W-:Y:S01]  /*16100*/  IMAD.MOV.U32 R0, RZ, RZ, RZ ;  /* 0x000000ffff007224 */ /* 0x000fe200078e00ff */
[----:B--2---:R-:W-:-:S11]  /*16110*/  LOP3.LUT R2, R2, 0xfffffffd, RZ, 0xc0, !PT ;  /* 0xfffffffd02027812 */ /* 0x004fd600078ec0ff */
[----:B------:R-:W-:-:S05]  /*16120*/  @P0 LOP3.LUT R2, R2, 0x2, RZ, 0xfc, !PT ;  /* 0x0000000202020812 */ /* 0x000fca00078efcff */
[----:B------:R0:W-:Y:S01]  /*16130*/  STL [R1+0x4c], R2 ;  /* 0x00004c0201007387 */ /* 0x0001e20000100800 */
[----:B------:R-:W-:Y:S05]  /*16140*/  @!P0 BRA `(.L_x_545) ;  /* 0x00000000001c8947 */ /* 0x000fea0003800000 */
[----:B------:R-:W1:Y:S08]  /*16150*/  S2UR UR5, SR_CgaCtaId ;  /* 0x00000000000579c3 */ /* 0x000e700000008800 */
[----:B------:R-:W-:Y:S06]  /*16160*/  BAR.SYNC.DEFER_BLOCKING 0x5, 0x200 ;  /* 0x0148000000007b1d */ /* 0x000fec0000010000 */
[----:B------:R-:W-:-:S02]  /*16170*/  UMOV UR4, 0x400 ;  /* 0x0000040000047882 */ /* 0x000fc40000000000 */
[----:B-1----:R-:W-:-:S09]  /*16180*/  ULEA UR4, UR5, UR4, 0x18 ;  /* 0x0000000405047291 */ /* 0x002fd2000f8ec03f */
[----:B------:R-:W1:Y:S01]  /*16190*/  LDS.128 R16, [UR4+0x31cd0] ;  /* 0x031cd004ff107984 */ /* 0x000e620008000c00 */
[----:B------:R-:W-:Y:S06]  /*161a0*/  BAR.ARV 0x4, 0x200 ;  /* 0x0108000000007b1d */ /* 0x000fec0000002000 */
[----:B------:R-:W-:Y:S05]  /*161b0*/  BRA `(.L_x_546) ;  /* 0x0000000800007947 */ /* 0x000fea0003800000 */
.L_x_545:
[----:B0-----:R-:W0:Y:S01]  /*161c0*/  S2R R2, SR_TID.X ;  /* 0x0000000000027919 */ /* 0x001e220000002100 */
        /* <DEDUP_REMOVED lines=41> */
.L_x_551:
        /* <DEDUP_REMOVED lines=12> */
.L_x_550:
[----:B------:R-:W-:Y:S05]  /*16520*/  BSYNC B0 ;  /* 0x0000000000007941 */ /* 0x000fea0003800000 */
.L_x_549:
        /* <DEDUP_REMOVED lines=21> */
.L_x_547:
        /* <DEDUP_REMOVED lines=15> */
.L_x_552:
        /* <DEDUP_REMOVED lines=28> */
.L_x_548:
[----:B------:R-:W-:Y:S02]  /*16930*/  IMAD.MOV.U32 R17, RZ, RZ, RZ ;  /* 0x000000ffff117224 */ /* 0x000fe400078e00ff */
[----:B------:R-:W-:Y:S02]  /*16940*/  IMAD.U32 R16, RZ, RZ, UR6 ;  /* 0x00000006ff107e24 */ /* 0x000fe4000f8e00ff */
[----:B------:R-:W-:-:S07]  /*16950*/  IMAD.MOV.U32 R18, RZ, RZ, RZ ;  /* 0x000000ffff127224 */ /* 0x000fce00078e00ff */
.L_x_553:
[----:B------:R-:W-:-:S13]  /*16960*/  ISETP.NE.AND P0, PT, R5, RZ, PT ;  /* 0x000000ff0500720c */ /* 0x000fda0003f05270 */
[----:B------:R-:W0:Y:S01]  /*16970*/  @!P0 S2R R3, SR_CgaCtaId ;  /* 0x0000000000038919 */ /* 0x000e220000008800 */
[----:B------:R-:W-:-:S04]  /*16980*/  @!P0 MOV R0, 0x400 ;  /* 0x0000040000008802 */ /* 0x000fc80000000f00 */
[----:B0-----:R-:W-:-:S05]  /*16990*/  @!P0 LEA R0, R3, R0, 0x18 ;  /* 0x0000000003008211 */ /* 0x001fca00078ec0ff */
[----:B------:R2:W-:Y:S01]  /*169a0*/  @!P0 STS.128 [R0+0x31cd0], R16 ;  /* 0x031cd01000008388 */ /* 0x0005e20000000c00 */
[----:B------:R-:W-:Y:S06]  /*169b0*/  BAR.ARV 0x5, 0x200 ;  /* 0x0148000000007b1d */ /* 0x000fec0000002000 */
.L_x_546:
[----:B------:R3:W-:Y:S01]  /*169c0*/  STL [R1+0x28], RZ ;  /* 0x000028ff01007387 */ /* 0x0007e20000100800 */
[----:B------:R-:W-:Y:S01]  /*169d0*/  ULDC UR4, c[0x0][0xc3c] ;  /* 0x00030f0000047ab9 */ /* 0x000fe20000000800 */
[----:B------:R-:W-:Y:S01]  /*169e0*/  IMAD.MOV.U32 R26, RZ, RZ, 0x1 ;  /* 0x00000001ff1a7424 */ /* 0x000fe200078e00ff */
[----:B-1----:R-:W-:Y:S01]  /*169f0*/  ISETP.GE.AND P0, PT, R19, UR4, PT ;  /* 0x0000000413007c0c */ /* 0x002fe2000bf06270 */
[----:B------:R-:W-:-:S12]  /*16a00*/  IMAD.MOV.U32 R23, RZ, RZ, RZ ;  /* 0x000000ffff177224 */ /* 0x000fd800078e00ff */
[----:B---3--:R-:W-:Y:S05]  /*16a10*/  @P0 BRA `(.L_x_554) ;  /* 0x00000068003c0947 */ /* 0x008fea0003800000 */
[----:B------:R-:W1:Y:S01]  /*16a20*/  S2R R6, SR_TID.X ;  /* 0x0000000000067919 */ /* 0x000e620000002100 */
[----:B------:R-:W3:Y:S01]  /*16a30*/  S2UR UR5, SR_CgaCtaId ;  /* 0x00000000000579c3 */ /* 0x000ee20000008800 */
[----:B------:R-:W-:Y:S01]  /*16a40*/  UMOV UR4, 0x400 ;  /* 0x0000040000047882 */ /* 0x000fe20000000000 */
[----:B------:R-:W-:Y:S01]  /*16a50*/  BSSY B8, `(.L_x_554) ;  /* 0x000068b000087945 */ /* 0x000fe20003800000 */
[----:B------:R-:W-:Y:S01]  /*16a60*/  IMAD.MOV.U32 R26, RZ, RZ, 0x1 ;  /* 0x00000001ff1a7424 */ /* 0x000fe200078e00ff */
[----:B------:R-:W-:Y:S01]  /*16a70*/  ULDC.64 UR36, c[0x0][0x198] ;  /* 0x0000660000247ab9 */ /* 0x000fe20000000a00 */
[----:B------:R-:W-:Y:S01]  /*16a80*/  IMAD.MOV.U32 R23, RZ, RZ, RZ ;  /* 0x000000ffff177224 */ /* 0x000fe200078e00ff */
[----:B------:R-:W-:Y:S01]  /*16a90*/  ULDC UR38, c[0x0][0xc] ;  /* 0x0000030000267ab9 */ /* 0x000fe20000000800 */
[----:B------:R-:W-:Y:S01]  /*16aa0*/  IMAD.MOV.U32 R29, RZ, RZ, RZ ;  /* 0x000000ffff1d7224 */ /* 0x000fe200078e00ff */
[----:B---3--:R-:W-:-:S06]  /*16ab0*/  ULEA UR4, UR5, UR4, 0x18 ;  /* 0x0000000405047291 */ /* 0x008fcc000f8ec03f */
[----:B------:R-:W-:Y:S01]  /*16ac0*/  IMAD.U32 R22, RZ, RZ, UR4 ;  /* 0x00000004ff167e24 */ /* 0x000fe2000f8e00ff */
[C---:B-1----:R-:W-:Y:S01]  /*16ad0*/  LOP3.LUT R5, R6.reuse, 0x7f, RZ, 0xc0, !PT ;  /* 0x0000007f06057812 */ /* 0x042fe200078ec0ff */
[----:B--2---:R-:W-:-:S04]  /*16ae0*/  IMAD.SHL.U32 R0, R6, 0x8, RZ ;  /* 0x0000000806007824 */ /* 0x004fc800078e00ff */
[----:B------:R-:W-:Y:S01]  /*16af0*/  IMAD.SHL.U32 R4, R5, 0x8, RZ ;  /* 0x0000000805047824 */ /* 0x000fe200078e00ff */
[C---:B------:R-:W-:Y:S02]  /*16b00*/  LOP3.LUT R3, R0.reuse, 0x20, RZ, 0xc0, !PT ;  /* 0x0000002000037812 */ /* 0x040fe400078ec0ff */
[----:B0-----:R-:W-:Y:S02]  /*16b10*/  LOP3.LUT R2, R0, 0xd8, RZ, 0xc0, !PT ;  /* 0x000000d800027812 */ /* 0x001fe400078ec0ff */
[----:B------:R-:W-:Y:S02]  /*16b20*/  LOP3.LUT R3, R3, 0x300, R4, 0xf8, !PT ;  /* 0x0000030003037812 */ /* 0x000fe400078ef804 */
[----:B------:R-:W-:Y:S02]  /*16b30*/  LOP3.LUT R2, R2, 0x18, R6, 0x78, !PT ;  /* 0x0000001802027812 */ /* 0x000fe400078e7806 */
[----:B------:R-:W-:Y:S01]  /*16b40*/  SHF.R.U32.HI R4, RZ, 0x2, R5 ;  /* 0x00000002ff047819 */ /* 0x000fe20000011605 */
[----:B------:R-:W-:Y:S01]  /*16b50*/  IMAD.MOV.U32 R5, RZ, RZ, 0x1 ;  /* 0x00000001ff057424 */ /* 0x000fe200078e00ff */
[----:B------:R-:W-:Y:S01]  /*16b60*/  LOP3.LUT R3, R3, R2, RZ, 0xfc, !PT ;  /* 0x0000000203037212 */ /* 0x000fe200078efcff */
[----:B------:R-:W-:Y:S01]  /*16b70*/  IMAD.SHL.U32 R2, R6, 0x20, RZ ;  /* 0x0000002006027824 */ /* 0x000fe200078e00ff */
[----:B------:R-:W-:-:S02]  /*16b80*/  LOP3.LUT R0, R0, 0x18, RZ, 0xc0, !PT ;  /* 0x0000001800007812 */ /* 0x000fc400078ec0ff */
[----:B------:R-:W-:Y:S02]  /*16b90*/  STL [R1], R5 ;  /* 0x0000000501007387 */ /* 0x000fe40000100800 */
[----:B------:R-:W-:Y:S01]  /*16ba0*/  LOP3.LUT R4, R4, 0x60, R2, 0xf8, !PT ;  /* 0x0000006004047812 */ /* 0x000fe200078ef802 */
[----:B------:R-:W-:-:S05]  /*16bb0*/  IMAD R2, R3, 0x2, R22 ;  /* 0x0000000203027824 */ /* 0x000fca00078e0216 */
[----:B------:R0:W-:Y:S04]  /*16bc0*/  STL [R1+0x8], R2 ;  /* 0x0000080201007387 */ /* 0x0001e80000100800 */
[----:B------:R1:W-:Y:S01]  /*16bd0*/  STL [R1+0x28], RZ ;  /* 0x000028ff01007387 */ /* 0x0003e20000100800 */
[C---:B0-----:R-:W-:Y:S02]  /*16be0*/  LOP3.LUT R2, R0.reuse, 0x20, RZ, 0xfc, !PT ;  /* 0x0000002000027812 */ /* 0x041fe400078efcff */
[----:B-1----:R-:W-:-:S07]  /*16bf0*/  LOP3.LUT R0, R0, 0x40, RZ, 0xfc, !PT ;  /* 0x0000004000007812 */ /* 0x002fce00078efcff */
.L_x_698:
[----:B0-----:R-:W0:Y:S02]  /*16c00*/  LDC.64 R2, c[0x0][0xc88] ;  /* 0x00032200ff027b82 */ /* 0x001e240000000a00 */
[----:B0-----:R-:W-:-:S05]  /*16c10*/  IMAD.WIDE R2, R19, 0x4, R2 ;  /* 0x0000000413027825 */ /* 0x001fca00078e0202 */
[----:B--2---:R-:W2:Y:S01]  /*16c20*/  LDG.E R13, desc[UR60][R2.64] ;  /* 0x0000003c020d7981 */ /* 0x004ea2000c1e1900 */
[----:B------:R-:W-:Y:S05]  /*16c30*/  YIELD ;  /* 0x0000000000007946 */ /* 0x000fea0003800000 */
[----:B------:R-:W-:Y:S01]  /*16c40*/  ULDC.64 UR4, c[0x0][0xa28] ;  /* 0x00028a0000047ab9 */ /* 0x000fe20000000a00 */
[----:B------:R-:W-:Y:S01]  /*16c50*/  ULDC.64 UR6, c[0x0][0xa00] ;  /* 0x0002800000067ab9 */ /* 0x000fe20000000a00 */
[----:B------:R-:W-:Y:S02]  /*16c60*/  ISETP.NE.U32.AND P0, PT, RZ, UR4, PT ;  /* 0x00000004ff007c0c */ /* 0x000fe4000bf05070 */
[----:B------:R-:W-:Y:S01]  /*16c70*/  CS2R R8, SRZ ;  /* 0x0000000000087805 */ /* 0x000fe2000001ff00 */
[----:B------:R-:W-:Y:S01]  /*16c80*/  ULDC.64 UR8, c[0x0][0xa18] ;  /* 0x0002860000087ab9 */ /* 0x000fe20000000a00 */
[----:B------:R-:W-:-:S02]  /*16c90*/  ISETP.NE.AND.EX P1, PT, RZ, UR5, PT, P0 ;  /* 0x00000005ff007c0c */ /* 0x000fc4000bf25300 */
[----:B------:R-:W-:-:S04]  /*16ca0*/  ISETP.NE.U32.AND P0, PT, RZ, UR6, PT ;  /* 0x00000006ff007c0c */ /* 0x000fc8000bf05070 */
[----:B------:R-:W-:Y:S02]  /*16cb0*/  ISETP.NE.AND.EX P0, PT, RZ, UR7, PT, P0 ;  /* 0x00000007ff007c0c */ /* 0x000fe4000bf05300 */
[----:B--2---:R-:W-:Y:S01]  /*16cc0*/  SHF.R.S32.HI R0, RZ, 0x1f, R13 ;  /* 0x0000001fff007819 */ /* 0x004fe2000001140d */
[----:B------:R-:W-:-:S04]  /*16cd0*/  IMAD.SHL.U32 R24, R13, 0x4, RZ ;  /* 0x000000040d187824 */ /* 0x000fc800078e00ff */
[C---:B------:R-:W-:Y:S01]  /*16ce0*/  @P1 LEA R4, P2, R13.reuse, UR4, 0x2 ;  /* 0x000000040d041c11 */ /* 0x040fe2000f8410ff */
[----:B------:R-:W-:Y:S01]  /*16cf0*/  STL [R1+0xc], R13 ;  /* 0x00000c0d01007387 */ /* 0x000fe20000100800 */
[C-C-:B------:R-:W-:Y:S02]  /*16d00*/  SHF.L.U64.HI R12, R13.reuse, 0x2, R0.reuse ;  /* 0x000000020d0c7819 */ /* 0x140fe40000010200 */
[----:B------:R-:W-:Y:S01]  /*16d10*/  @P1 LEA.HI.X R5, R13, UR5, R0, 0x2, P2 ;  /* 0x000000050d051c11 */ /* 0x000fe200090f1400 */
[----:B------:R-:W-:Y:S01]  /*16d20*/  ULDC.64 UR4, c[0x0][0xa08] ;  /* 0x0002820000047ab9 */ /* 0x000fe20000000a00 */
[----:B------:R-:W-:Y:S01]  /*16d30*/  IADD3 R2, P2, R24, UR6, RZ ;  /* 0x0000000618027c10 */ /* 0x000fe2000ff5e0ff */
[----:B------:R0:W-:Y:S03]  /*16d40*/  STL [R1+0x2c], R0 ;  /* 0x00002c0001007387 */ /* 0x0001e60000100800 */
[----:B------:R-:W-:Y:S01]  /*16d50*/  IADD3.X R3, R12, UR7, RZ, P2, !PT ;  /* 0x000000070c037c10 */ /* 0x000fe200097fe4ff */
[----:B------:R-:W-:Y:S01]  /*16d60*/  ULDC.64 UR6, c[0x0][0xa10] ;  /* 0x0002840000067ab9 */ /* 0x000fe20000000a00 */
[----:B------:R-:W-:Y:S01]  /*16d70*/  ISETP.NE.U32.AND P3, PT, RZ, UR8, PT ;  /* 0x00000008ff007c0c */ /* 0x000fe2000bf65070 */
[----:B-1----:R1:W5:Y:S04]  /*16d80*/  @P1 LDG.E R8, desc[UR60][R4.64] ;  /* 0x0000003c04081981 */ /* 0x002368000c1e1900 */
[----:B------:R-:W2:Y:S01]  /*16d90*/  @P0 LDG.E R9, desc[UR60][R2.64] ;  /* 0x0000003c02090981 */ /* 0x000ea2000c1e1900 */
[----:B------:R-:W-:-:S02]  /*16da0*/  ISETP.NE.AND.EX P3, PT, RZ, UR9, PT, P3 ;  /* 0x00000009ff007c0c */ /* 0x000fc4000bf65330 */
[----:B------:R-:W-:Y:S01]  /*16db0*/  IADD3 R6, P4, R24, UR4, RZ ;  /* 0x0000000418067c10 */ /* 0x000fe2000ff9e0ff */
[----:B------:R-:W-:Y:S03]  /*16dc0*/  STL [R1+0x4], R12 ;  /* 0x0000040c01007387 */ /* 0x000fe60000100800 */
[----:B------:R-:W-:Y:S02]  /*16dd0*/  IADD3.X R7, R12, UR5, RZ, P4, !PT ;  /* 0x000000050c077c10 */ /* 0x000fe4000a7fe4ff */
[----:B-1----:R-:W-:Y:S02]  /*16de0*/  IADD3 R4, P4, R24, UR6, RZ ;  /* 0x0000000618047c10 */ /* 0x002fe4000ff9e0ff */
[----:B------:R-:W-:Y:S02]  /*16df0*/  ISETP.NE.U32.AND P1, PT, RZ, UR4, PT ;  /* 0x00000004ff007c0c */ /* 0x000fe4000bf25070 */
[----:B------:R-:W-:Y:S01]  /*16e00*/  IADD3.X R5, R12, UR7, RZ, P4, !PT ;  /* 0x000000070c057c10 */ /* 0x000fe2000a7fe4ff */
[----:B------:R-:W-:Y:S01]  /*16e10*/  ULDC UR4, c[0x0][0x288] ;  /* 0x0000a20000047ab9 */ /* 0x000fe20000000800 */
[----:B------:R-:W-:-:S02]  /*16e20*/  ISETP.NE.U32.AND P2, PT, RZ, UR6, PT ;  /* 0x00000006ff007c0c */ /* 0x000fc4000bf45070 */
[----:B------:R-:W-:Y:S02]  /*16e30*/  @P3 IADD3 R10, P4, R24, UR8, RZ ;  /* 0x00000008180a3c10 */ /* 0x000fe4000ff9e0ff */
[----:B------:R-:W-:Y:S02]  /*16e40*/  ISETP.NE.AND.EX P1, PT, RZ, UR5, PT, P1 ;  /* 0x00000005ff007c0c */ /* 0x000fe4000bf25310 */
[----:B------:R-:W-:Y:S02]  /*16e50*/  ISETP.NE.AND.EX P2, PT, RZ, UR7, PT, P2 ;  /* 0x00000007ff007c0c */ /* 0x000fe4000bf45320 */
[----:B------:R-:W-:Y:S01]  /*16e60*/  @P3 IADD3.X R11, R12, UR9, RZ, P4, !PT ;  /* 0x000000090c0b3c10 */ /* 0x000fe2000a7fe4ff */
[----:B------:R-:W-:Y:S02]  /*16e70*/  IMAD.MOV.U32 R28, RZ, RZ, RZ ;  /* 0x000000ffff1c7224 */ /* 0x000fe400078e00ff */
[----:B0-----:R-:W-:-:S06]  /*16e80*/  IMAD.MOV.U32 R0, RZ, RZ, RZ ;  /* 0x000000ffff007224 */ /* 0x001fcc00078e00ff */
[----:B------:R-:W5:Y:S04]  /*16e90*/  @P1 LDG.E R28, desc[UR60][R6.64] ;  /* 0x0000003c061c1981 */ /* 0x000f68000c1e1900 */
[----:B------:R-:W5:Y:S04]  /*16ea0*/  @P2 LDG.E R0, desc[UR60][R4.64] ;  /* 0x0000003c04002981 */ /* 0x000f68000c1e1900 */
[----:B--2---:R0:W-:Y:S02]  /*16eb0*/  STL [R1+0x18], R9 ;  /* 0x0000180901007387 */ /* 0x0041e40000100800 */
[----:B0-----:R-:W-:Y:S01]  /*16ec0*/  IMAD.U32 R9, RZ, RZ, UR4 ;  /* 0x00000004ff097e24 */ /* 0x001fe2000f8e00ff */
[----:B------:R-:W-:-:S05]  /*16ed0*/  ULDC.64 UR4, c[0x0][0x418] ;  /* 0x0001060000047ab9 */ /* 0x000fca0000000a00 */
[----:B------:R0:W2:Y:S01]  /*16ee0*/  @P3 LDG.E R9, desc[UR60][R10.64] ;  /* 0x0000003c0a093981 */ /* 0x0000a2000c1e1900 */
[----:B------:R-:W-:-:S03]  /*16ef0*/  UISETP.NE.U32.AND UP0, UPT, UR4, URZ, UPT ;  /* 0x0000003f0400728c */ /* 0x000fc6000bf05070 */
[----:B------:R-:W-:Y:S01]  /*16f00*/  ULDC UR4, c[0x0][0x424] ;  /* 0x0001090000047ab9 */ /* 0x000fe20000000800 */
[----:B------:R-:W-:-:S03]  /*16f10*/  UISETP.NE.AND.EX UP0, UPT, UR5, URZ, UPT, UP0 ;  /* 0x0000003f0500728c */ /* 0x000fc6000bf05300 */
[----:B------:R-:W-:Y:S01]  /*16f20*/  ULDC UR5, c[0x0][0x2f0] ;  /* 0x0000bc0000057ab9 */ /* 0x000fe20000000800 */
[----:B------:R-:W-:-:S04]  /*16f30*/  USEL UR4, UR4, 0x1, UP0 ;  /* 0x0000000104047887 */ /* 0x000fc80008000000 */
[----:B------:R-:W-:-:S03]  /*16f40*/  UIMAD UR4, UR4, UR5, URZ ;  /* 0x00000005040472a4 */ /* 0x000fc6000f8e023f */
[----:B------:R-:W-:-:S03]  /*16f50*/  ULDC UR5, c[0x0][0x348] ;  /* 0x0000d20000057ab9 */ /* 0x000fc60000000800 */
[----:B0-----:R-:W-:Y:S01]  /*16f60*/  IMAD.U32 R10, RZ, RZ, UR4 ;  /* 0x00000004ff0a7e24 */ /* 0x001fe2000f8e00ff */
[----:B--2---:R0:W-:Y:S02]  /*16f70*/  STL [R1+0x34], R9 ;  /* 0x0000340901007387 */ /* 0x0041e40000100800 */
[----:B0-----:R-:W-:Y:S01]  /*16f80*/  IMAD.U32 R9, RZ, RZ, UR5 ;  /* 0x00000005ff097e24 */ /* 0x001fe2000f8e00ff */
[----:B----4-:R-:W-:Y:S06]  /*16f90*/  @P3 BRA `(.L_x_555) ;  /* 0x0000000000143947 */ /* 0x010fec0003800000 */
[----:B------:R-:W-:Y:S05]  /*16fa0*/  @!P0 BRA `(.L_x_555) ;  /* 0x0000000000108947 */ /* 0x000fea0003800000 */
[----:B------:R-:W2:Y:S04]  /*16fb0*/  LDG.E R11, desc[UR60][R2.64] ;  /* 0x0000003c020b7981 */ /* 0x000ea8000c1e1900 */
[----:B------:R-:W2:Y:S02]  /*16fc0*/  LDG.E R2, desc[UR60][R2.64+0x4] ;  /* 0x0000043c02027981 */ /* 0x000ea4000c1e1900 */
[----:B--2---:R-:W-:-:S05]  /*16fd0*/  IMAD.IADD R2, R2, 0x1, -R11 ;  /* 0x0000000102027824 */ /* 0x004fca00078e0a0b */
[----:B------:R0:W-:Y:S02]  /*16fe0*/  STL [R1+0x34], R2 ;  /* 0x0000340201007387 */ /* 0x0001e40000100800 */
.L_x_555:
[----:B------:R-:W-:Y:S01]  /*16ff0*/  ULDC.64 UR4, c[0x0][0xa20] ;  /* 0x0002880000047ab9 */ /* 0x000fe20000000a00 */
[----:B-----5:R-:W-:Y:S01]  /*17000*/  IMAD.IADD R28, R28, 0x1, R8 ;  /* 0x000000011c1c7824 */ /* 0x020fe200078e0208 */
[----:B------:R-:W-:Y:S01]  /*17010*/  ISETP.NE.U32.AND P0, PT, RZ, UR4, PT ;  /* 0x00000004ff007c0c */ /* 0x000fe2000bf05070 */
[----:B------:R-:W-:-:S03]  /*17020*/  IMAD.MOV.U32 R25, RZ, RZ, R13 ;  /* 0x000000ffff197224 */ /* 0x000fc600078e000d */
[----:B------:R-:W-:-:S13]  /*17030*/  ISETP.NE.AND.EX P0, PT, RZ, UR5, PT, P0 ;  /* 0x00000005ff007c0c */ /* 0x000fda000bf05300 */
[----:B------:R-:W-:Y:S05]  /*17040*/  @!P0 BRA `(.L_x_556) ;  /* 0x0000000000108947 */ /* 0x000fea0003800000 */
[----:B0-----:R-:W-:-:S04]  /*17050*/  IADD3 R2, P0, R24, UR4, RZ ;  /* 0x0000000418027c10 */ /* 0x001fc8000ff1e0ff */
[----:B------:R-:W-:-:S05]  /*17060*/  IADD3.X R3, R12, UR5, RZ, P0, !PT ;  /* 0x000000050c037c10 */ /* 0x000fca00087fe4ff */
[----:B------:R0:W5:Y:S01]  /*17070*/  LDG.E R10, desc[UR60][R2.64] ;  /* 0x0000003c020a7981 */ /* 0x000162000c1e1900 */
[----:B------:R-:W-:Y:S05]  /*17080*/  BRA `(.L_x_557) ;  /* 0x0000000000107947 */ /* 0x000fea0003800000 */
.L_x_556:
[----:B------:R-:W-:Y:S05]  /*17090*/  @!P1 BRA `(.L_x_557) ;  /* 0x00000000000c9947 */ /* 0x000fea0003800000 */
[----:B------:R-:W2:Y:S04]  /*170a0*/  LDG.E R10, desc[UR60][R6.64] ;  /* 0x0000003c060a7981 */ /* 0x000ea8000c1e1900 */
[----:B------:R-:W2:Y:S02]  /*170b0*/  LDG.E R6, desc[UR60][R6.64+0x4] ;  /* 0x0000043c06067981 */ /* 0x000ea4000c1e1900 */
[----:B--2---:R-:W-:-:S07]  /*170c0*/  IMAD.IADD R10, R6, 0x1, -R10 ;  /* 0x00000001060a7824 */ /* 0x004fce00078e0a0a */
.L_x_557:
[----:B0-----:R-:W2:Y:S01]  /*170d0*/  @P2 LDG.E R2, desc[UR60][R4.64] ;  /* 0x0000003c04022981 */ /* 0x001ea2000c1e1900 */
[----:B-----5:R-:W-:-:S03]  /*170e0*/  IMAD.IADD R10, R10, 0x1, -R8 ;  /* 0x000000010a0a7824 */ /* 0x020fc600078e0a08 */
[----:B------:R-:W2:Y:S01]  /*170f0*/  @P2 LDG.E R4, desc[UR60][R4.64+0x4] ;  /* 0x0000043c04042981 */ /* 0x000ea2000c1e1900 */
[----:B------:R-:W-:Y:S01]  /*17100*/  BSSY B0, `(.L_x_558) ;  /* 0x000015e000007945 */ /* 0x000fe20003800000 */
[----:B--2---:R-:W-:-:S04]  /*17110*/  @P2 IMAD.IADD R9, R4, 0x1, -R2 ;  /* 0x0000000104092824 */ /* 0x004fc800078e0a02 */
[----:B------:R-:W-:-:S04]  /*17120*/  IMAD.IADD R3, R10, 0x1, R9 ;  /* 0x000000010a037824 */ /* 0x000fc800078e0209 */
[----:B------:R-:W-:-:S04]  /*17130*/  VIADD R2, R3, 0x8f ;  /* 0x0000008f03027836 */ /* 0x000fc80000000000 */
[----:B------:R-:W-:Y:S01]  /*17140*/  IMAD.HI R2, R2, 0x38e38e39, RZ ;  /* 0x38e38e3902027827 */ /* 0x000fe200078e02ff */
[----:B------:R0:W-:Y:S04]  /*17150*/  STL [R1+0x30], R3 ;  /* 0x0000300301007387 */ /* 0x0001e80000100800 */
[----:B0-----:R-:W-:-:S04]  /*17160*/  SHF.R.U32.HI R3, RZ, 0x1f, R2 ;  /* 0x0000001fff037819 */ /* 0x001fc80000011602 */
[----:B------:R-:W-:-:S05]  /*17170*/  LEA.HI.SX32 R4, R2, R3, 0x1b ;  /* 0x0000000302047211 */ /* 0x000fca00078fdaff */
[--C-:B------:R-:W-:Y:S02]  /*17180*/  IMAD R2, R4, 0x90, -R10.reuse ;  /* 0x0000009004027824 */ /* 0x100fe400078e0a0a */
[----:B------:R-:W-:-:S03]  /*17190*/  IMAD.MOV R10, RZ, RZ, -R10 ;  /* 0x000000ffff0a7224 */ /* 0x000fc600078e0a0a */
[----:B------:R-:W-:Y:S02]  /*171a0*/  VIMNMX R2, R2, R9, PT ;  /* 0x0000000902027248 */ /* 0x000fe40003fe0100 */
[----:B------:R-:W-:-:S04]  /*171b0*/  VIMNMX R10, RZ, R10, !PT ;  /* 0x0000000aff0a7248 */ /* 0x000fc80007fe0100 */
[----:B------:R-:W-:Y:S01]  /*171c0*/  ISETP.GT.AND P0, PT, R2, R10, PT ;  /* 0x0000000a0200720c */ /* 0x000fe20003f04270 */
[----:B------:R0:W-:-:S12]  /*171d0*/  STL [R1+0x10], R4 ;  /* 0x0000100401007387 */ /* 0x0001d80000100800 */
[----:B0-----:R-:W-:Y:S02]  /*171e0*/  @P0 VIADD R4, R2, 0x8f ;  /* 0x0000008f02040836 */ /* 0x001fe40000000000 */
[----:B------:R-:W-:-:S04]  /*171f0*/  IMAD.WIDE.U32 R2, R10, 0x38e38e39, RZ ;  /* 0x38e38e390a027825 */ /* 0x000fc800078e00ff */
[----:B------:R-:W-:Y:S01]  /*17200*/  @P0 IMAD.HI R2, R4, 0x38e38e39, RZ ;  /* 0x38e38e3904020827 */ /* 0x000fe200078e02ff */
[----:B------:R-:W-:-:S04]  /*17210*/  SHF.R.U32.HI R3, RZ, 0x5, R3 ;  /* 0x00000005ff037819 */ /* 0x000fc80000011603 */
[----:B------:R-:W-:Y:S01]  /*17220*/  @P0 SHF.R.U32.HI R5, RZ, 0x1f, R2 ;  /* 0x0000001fff050819 */ /* 0x000fe20000011602 */
[----:B------:R-:W-:-:S03]  /*17230*/  IMAD.MOV.U32 R4, RZ, RZ, R3 ;  /* 0x000000ffff047224 */ /* 0x000fc600078e0003 */
[----:B------:R-:W-:-:S04]  /*17240*/  @P0 LEA.HI.SX32 R4, R2, R5, 0x1b ;  /* 0x0000000502040211 */ /* 0x000fc800078fdaff */
[----:B------:R-:W-:Y:S02]  /*17250*/  ISETP.GT.AND P1, PT, R4, R3, PT ;  /* 0x000000030400720c */ /* 0x000fe40003f24270 */
[----:B------:R-:W-:-:S11]  /*17260*/  PLOP3.LUT P0, PT, PT, PT, PT, 0x80, 0x0 ;  /* 0x000000000000781c */ /* 0x000fd60003f0f070 */
[----:B------:R-:W-:Y:S05]  /*17270*/  @!P1 BRA `(.L_x_559) ;  /* 0x0000001400189947 */ /* 0x000fea0003800000 */
[----:B------:R-:W-:Y:S01]  /*17280*/  UMOV UR4, 0xffffffff ;  /* 0xffffffff00047882 */ /* 0x000fe20000000000 */
[----:B------:R-:W-:Y:S02]  /*17290*/  SEL R2, R25, RZ, !P2 ;  /* 0x000000ff19027207 */ /* 0x000fe40005000000 */
[----:B------:R-:W-:Y:S05]  /*172a0*/  BRA.DIV UR4, `(.L_x_560) ;  /* 0x0000006e04687947 */ /* 0x000fea000b800000 */
[----:B------:R-:W0:Y:S02]  /*172b0*/  S2R R5, SR_TID.X ;  /* 0x0000000000057919 */ /* 0x000e240000002100 */
[----:B0-----:R-:W-:-:S04]  /*172c0*/  SHF.R.U32.HI R5, RZ, 0x5, R5 ;  /* 0x00000005ff057819 */ /* 0x001fc80000011605 */
[----:B------:R-:W-:-:S05]  /*172d0*/  LOP3.LUT R5, R5, 0x3, RZ, 0xc0, !PT ;  /* 0x0000000305057812 */ /* 0x000fca00078ec0ff */
[----:B------:R0:W1:Y:S02]  /*172e0*/  SHFL.IDX PT, R14, R5, RZ, 0x1f ;  /* 0x00001fff050e7589 */ /* 0x00006400000e0000 */
.L_x_739:
[----:B-1----:R-:W-:Y:S02]  /*172f0*/  ISETP.NE.AND P0, PT, R14, RZ, PT ;  /* 0x000000ff0e00720c */ /* 0x002fe40003f05270 */
[----:B------:R-:W-:-:S11]  /*17300*/  PLOP3.LUT P6, PT, PT, PT, PT, 0x8, 0x0 ;  /* 0x000000000000781c */ /* 0x000fd60003fce170 */
[----:B------:R-:W-:Y:S05]  /*17310*/  @P0 BRA `(.L_x_561) ;  /* 0x00000000000c0947 */ /* 0x000fea0003800000 */
[----:B------:R-:W-:-:S03]  /*17320*/  UMOV UR4, 0xffffffff ;  /* 0xffffffff00047882 */ /* 0x000fc60000000000 */
[----:B------:R-:W-:Y:S05]  /*17330*/  BRA.DIV UR4, `(.L_x_562) ;  /* 0x0000006e04787947 */ /* 0x000fea000b800000 */
[----:B------:R-:W-:-:S13]  /*17340*/  ELECT P6, URZ, PT ;  /* 0x00000000003f782f */ /* 0x000fda00038c0000 */
.L_x_561:
[----:B0-----:R-:W2:Y:S01]  /*17350*/  LDL R5, [R1+0x28] ;  /* 0x0000280001057983 */ /* 0x001ea20000100800 */
[----:B------:R-:W-:Y:S01]  /*17360*/  BSSY B1, `(.L_x_563) ;  /* 0x0000008000017945 */ /* 0x000fe20003800000 */
[----:B--2---:R-:W-:-:S05]  /*17370*/  VIADD R5, R5, 0x1 ;  /* 0x0000000105057836 */ /* 0x004fca0000000000 */
[----:B------:R-:W-:-:S04]  /*17380*/  LEA.HI R6, R5, R5, RZ, 0x1 ;  /* 0x0000000505067211 */ /* 0x000fc800078f08ff */
[----:B------:R-:W-:-:S05]  /*17390*/  LOP3.LUT R6, R6, 0xfffffffe, RZ, 0xc0, !PT ;  /* 0xfffffffe06067812 */ /* 0x000fca00078ec0ff */
[----:B------:R-:W-:-:S05]  /*173a0*/  IMAD.IADD R5, R5, 0x1, -R6 ;  /* 0x0000000105057824 */ /* 0x000fca00078e0a06 */
[----:B------:R-:W-:-:S04]  /*173b0*/  SHF.L.U32 R5, R5, 0x1f, RZ ;  /* 0x0000001f05057819 */ /* 0x000fc800000006ff */
[----:B------:R-:W0:Y:S02]  /*173c0*/  SYNCS.PHASECHK.TRANS64.TRYWAIT P0, [R22+URZ+0x31c20], R5 ;  /* 0x031c2005160075a7 */ /* 0x000e24000800017f */
[----:B0-----:R-:W-:Y:S05]  /*173d0*/  @!P0 BRA `(.L_x_564) ;  /* 0x0000006c00708947 */ /* 0x001fea0003800000 */
.L_x_742:
[----:B------:R-:W-:Y:S05]  /*173e0*/  BSYNC B1 ;  /* 0x0000000000017941 */ /* 0x000fea0003800000 */
.L_x_563:
[----:B------:R-:W-:Y:S04]  /*173f0*/  BSSY B1, `(.L_x_565) ;  /* 0x000008c000017945 */ /* 0x000fe80003800000 */
[----:B------:R-:W-:Y:S05]  /*17400*/  @!P6 BRA `(.L_x_566) ;  /* 0x000000080028e947 */ /* 0x000fea0003800000 */
[----:B------:R-:W2:Y:S01]  /*17410*/  LDL R7, [R1] ;  /* 0x0000000001077983 */ /* 0x000ea20000100800 */
[----:B------:R-:W-:Y:S01]  /*17420*/  IMAD R8, R29, 0x8, R22 ;  /* 0x000000081d087824 */ /* 0x000fe200078e0216 */
[----:B------:R-:W1:Y:S01]  /*17430*/  S2R R6, SR_TID.X ;  /* 0x0000000000067919 */ /* 0x000e620000002100 */
[----:B------:R-:W-:Y:S01]  /*17440*/  BSSY B2, `(.L_x_567) ;  /* 0x0000006000027945 */ /* 0x000fe20003800000 */
[----:B-1----:R-:W-:-:S04]  /*17450*/  LOP3.LUT R6, R6, 0x7f, RZ, 0xc0, !PT ;  /* 0x0000007f06067812 */ /* 0x002fc800078ec0ff */
[----:B------:R-:W-:Y:S02]  /*17460*/  ISETP.NE.AND P1, PT, R6, RZ, PT ;  /* 0x000000ff0600720c */ /* 0x000fe40003f25270 */
[----:B--2---:R-:W-:-:S04]  /*17470*/  SHF.L.U32 R10, R7, 0x1f, RZ ;  /* 0x0000001f070a7819 */ /* 0x004fc800000006ff */
[----:B------:R-:W1:Y:S02]  /*17480*/  SYNCS.PHASECHK.TRANS64.TRYWAIT P0, [R8+URZ+0x31ca0], R10 ;  /* 0x031ca00a080075a7 */ /* 0x000e64000800017f */
[----:B-1----:R-:W-:Y:S05]  /*17490*/  @!P0 BRA `(.L_x_568) ;  /* 0x0000006c00548947 */ /* 0x002fea0003800000 */
.L_x_743:
[----:B------:R-:W-:Y:S05]  /*174a0*/  BSYNC B2 ;  /* 0x0000000000027941 */ /* 0x000fea0003800000 */
.L_x_567:
[----:B------:R-:W-:Y:S04]  /*174b0*/  BSSY B2, `(.L_x_569) ;  /* 0x0000009000027945 */ /* 0x000fe80003800000 */
[----:B------:R-:W-:Y:S05]  /*174c0*/  @P1 BRA `(.L_x_570) ;  /* 0x00000000001c1947 */ /* 0x000fea0003800000 */
[----:B0-----:R-:W0:Y:S02]  /*174d0*/  S2R R5, SR_TID.X ;  /* 0x0000000000057919 */ /* 0x001e240000002100 */
[----:B0-----:R-:W-:Y:S01]  /*174e0*/  LOP3.LUT R6, R5, 0x1f, RZ, 0xc0, !PT ;  /* 0x0000001f05067812 */ /* 0x001fe200078ec0ff */
[----:B------:R-:W-:-:S03]  /*174f0*/  IMAD.MOV.U32 R5, RZ, RZ, 0x6c00 ;  /* 0x00006c00ff057424 */ /* 0x000fc600078e00ff */
[----:B------:R-:W-:Y:S01]  /*17500*/  ISETP.NE.AND P0, PT, R6, RZ, PT ;  /* 0x000000ff0600720c */ /* 0x000fe20003f05270 */
[----:B------:R2:W-:-:S12]  /*17510*/  SYNCS.ARRIVE.TRANS64 RZ, [R8+URZ+0x31c90], R5 ;  /* 0x031c900508ff79a7 */ /* 0x0005d8000800003f */
[----:B--2---:R-:W-:Y:S05]  /*17520*/  @!P0 BRA `(.L_x_570) ;  /* 0x0000000000048947 */ /* 0x004fea0003800000 */
[----:B------:R-:W-:Y:S01]  /*17530*/  BPT.TRAP 0x1 ;  /* 0x000000040000795c */ /* 0x000fe20000300000 */
.L_x_570:
[----:B------:R-:W-:Y:S05]  /*17540*/  BSYNC B2 ;  /* 0x0000000000027941 */ /* 0x000fea0003800000 */
.L_x_569:
[----:B------:R-:W-:Y:S01]  /*17550*/  IMAD.MOV.U32 R14, RZ, RZ, RZ ;  /* 0x000000ffff0e7224 */ /* 0x000fe200078e00ff */
[----:B------:R-:W-:Y:S01]  /*17560*/  UIADD3 UR4, UP0, UR36, 0x570, URZ ;  /* 0x0000057024047890 */ /* 0x000fe2000ff1e03f */
[----:B------:R-:W-:Y:S01]  /*17570*/  IMAD R6, R4, 0x90, R0 ;  /* 0x0000009004067824 */ /* 0x000fe200078e0200 */
[----:B------:R-:W-:Y:S01]  /*17580*/  PLOP3.LUT P0, PT, PT, PT, PT, 0x80, 0x0 ;  /* 0x000000000000781c */ /* 0x000fe20003f0f070 */
[----:B------:R-:W-:Y:S01]  /*17590*/  IMAD R7, R29, 0x6c00, R22 ;  /* 0x00006c001d077824 */ /* 0x000fe200078e0216 */
[----:B------:R-:W-:Y:S01]  /*175a0*/  R2UR UR10, R14 ;  /* 0x000000000e0a72ca */ /* 0x000fe200000e0000 */
[----:B------:R-:W-:Y:S01]  /*175b0*/  VIADD R6, R6, 0xffffff70 ;  /* 0xffffff7006067836 */ /* 0x000fe20000000000 */
[----:B------:R-:W-:Y:S01]  /*175c0*/  UIADD3.X UR5, URZ, UR37, URZ, UP0, !UPT ;  /* 0x000000253f057290 */ /* 0x000fe200087fe43f */
[----:B0-----:R-:W-:Y:S01]  /*175d0*/  VIADD R5, R8, 0x31c90 ;  /* 0x00031c9008057836 */ /* 0x001fe20000000000 */
[----:B------:R-:W-:Y:S01]  /*175e0*/  UMOV UR6, 0x0 ;  /* 0x0000000000067882 */ /* 0x000fe20000000000 */
[----:B------:R-:W-:Y:S01]  /*175f0*/  VIADD R9, R7, 0x16a00 ;  /* 0x00016a0007097836 */ /* 0x000fe20000000000 */
[----:B------:R-:W-:-:S09]  /*17600*/  UMOV UR7, 0x12f00000 ;  /* 0x12f0000000077882 */ /* 0x000fd20000000000 */
.L_x_571:
        /* <DEDUP_REMOVED lines=16> */
.L_x_572:
        /* <DEDUP_REMOVED lines=16> */
.L_x_573:
        /* <DEDUP_REMOVED lines=10> */
[----:B------:R-:W0:Y:S01]  /*178b0*/  SYNCS.PHASECHK.TRANS64.TRYWAIT P0, [R8+URZ+0x31cc0], R10 ;  /* 0x031cc00a080075a7 */ /* 0x000e22000800017f */
[----:B------:R-:W-:Y:S04]  /*178c0*/  BSSY B2, `(.L_x_574) ;  /* 0x0000002000027945 */ /* 0x000fe80003800000 */
[----:B0-----:R-:W-:Y:S05]  /*178d0*/  @!P0 BRA `(.L_x_575) ;  /* 0x0000006800588947 */ /* 0x001fea0003800000 */
.L_x_744:
[----:B------:R-:W-:Y:S05]  /*178e0*/  BSYNC B2 ;  /* 0x0000000000027941 */ /* 0x000fea0003800000 */
.L_x_574:
[----:B------:R-:W-:Y:S01]  /*178f0*/  BSSY B2, `(.L_x_576) ;  /* 0x000000b000027945 */ /* 0x000fe20003800000 */
[----:B01----:R-:W-:Y:S02]  /*17900*/  IMAD.MOV.U32 R10, RZ, RZ, 0x0 ;  /* 0x00000000ff0a7424 */ /* 0x003fe400078e00ff */
        /* <DEDUP_REMOVED lines=9> */
.L_x_577:
[----:B------:R-:W-:Y:S05]  /*179a0*/  BSYNC B2 ;  /* 0x0000000000027941 */ /* 0x000fea0003800000 */
.L_x_576:
[----:B------:R-:W-:Y:S01]  /*179b0*/  R2UR UR10, R14 ;  /* 0x000000000e0a72ca */ /* 0x000fe200000e0000 */
[----:B------:R-:W-:Y:S01]  /*179c0*/  UIADD3 UR4, UP0, UR36, 0x670, URZ ;  /* 0x0000067024047890 */ /* 0x000fe2000ff1e03f */
[----:B------:R-:W-:Y:S01]  /*179d0*/  R2UR UR6, R10 ;  /* 0x000000000a0672ca */ /* 0x000fe200000e0000 */
[----:B------:R-:W-:Y:S01]  /*179e0*/  VIADD R8, R8, 0x31cb0 ;  /* 0x00031cb008087836 */ /* 0x000fe20000000000 */
[----:B------:R-:W-:Y:S01]  /*179f0*/  R2UR UR7, R11 ;  /* 0x000000000b0772ca */ /* 0x000fe200000e0000 */
[----:B------:R-:W-:Y:S01]  /*17a00*/  VIADD R5, R7, 0x200 ;  /* 0x0000020007057836 */ /* 0x000fe20000000000 */
[----:B------:R-:W-:Y:S01]  /*17a10*/  PLOP3.LUT P0, PT, PT, PT, PT, 0x80, 0x0 ;  /* 0x000000000000781c */ /* 0x000fe20003f0f070 */
[----:B------:R-:W-:-:S12]  /*17a20*/  UIADD3.X UR5, URZ, UR37, URZ, UP0, !UPT ;  /* 0x000000253f057290 */ /* 0x000fd800087fe43f */
.L_x_578:
        /* <DEDUP_REMOVED lines=15> */
.L_x_579:
        /* <DEDUP_REMOVED lines=15> */
.L_x_580:
        /* <DEDUP_REMOVED lines=10> */
.L_x_566:
[----:B------:R-:W-:Y:S05]  /*17cb0*/  BSYNC B1 ;  /* 0x0000000000017941 */ /* 0x000fea0003800000 */
.L_x_565:
[----:B0-----:R-:W2:Y:S01]  /*17cc0*/  LDL.LU R5, [R1] ;  /* 0x0000000001057983 */ /* 0x001ea20000300800 */
[----:B------:R-:W-:Y:S01]  /*17cd0*/  VIADD R29, R29, 0x1 ;  /* 0x000000011d1d7836 */ /* 0x000fe20000000000 */
[----:B------:R-:W-:Y:S01]  /*17ce0*/  PLOP3.LUT P0, PT, PT, PT, PT, 0x8, 0x0 ;  /* 0x000000000000781c */ /* 0x000fe20003f0e170 */
[----:B------:R-:W-:-:S03]  /*17cf0*/  VIADD R9, R4, 0xfffffffe ;  /* 0xfffffffe04097836 */ /* 0x000fc60000000000 */
[----:B------:R-:W-:Y:S02]  /*17d00*/  ISETP.NE.AND P1, PT, R29, 0x2, PT ;  /* 0x000000021d00780c */ /* 0x000fe40003f25270 */
[----:B------:R-:W-:Y:S02]  /*17d10*/  ISETP.GE.AND P2, PT, R9, R3, PT ;  /* 0x000000030900720c */ /* 0x000fe40003f46270 */
[----:B------:R-:W-:Y:S02]  /*17d20*/  SEL R4, RZ, 0x1, P1 ;  /* 0x00000001ff047807 */ /* 0x000fe40000800000 */
[----:B------:R-:W-:Y:S02]  /*17d30*/  SEL R29, R29, RZ, P1 ;  /* 0x000000ff1d1d7207 */ /* 0x000fe40000800000 */
[----:B--2---:R-:W-:-:S05]  /*17d40*/  LOP3.LUT R5, R5, R4, RZ, 0x3c, !PT ;  /* 0x0000000405057212 */ /* 0x004fca00078e3cff */
[----:B------:R0:W-:Y:S02]  /*17d50*/  STL [R1], R5 ;  /* 0x0000000501007387 */ /* 0x0001e40000100800 */
[----:B------:R-:W-:Y:S05]  /*17d60*/  @!P2 BRA `(.L_x_559) ;  /* 0x00000008005ca947 */ /* 0x000fea0003800000 */
.L_x_597:
[----:B------:R-:W-:Y:S05]  /*17d70*/  YIELD ;  /* 0x0000000000007946 */ /* 0x000fea0003800000 */
[----:B------:R-:W-:Y:S04]  /*17d80*/  BSSY B1, `(.L_x_581) ;  /* 0x000008b000017945 */ /* 0x000fe80003800000 */
[----:B-1----:R-:W-:Y:S05]  /*17d90*/  @!P6 BRA `(.L_x_582) ;  /* 0x000000080024e947 */ /* 0x002fea0003800000 */
[----:B0-----:R-:W2:Y:S01]  /*17da0*/  LDL R5, [R1] ;  /* 0x0000000001057983 */ /* 0x001ea20000100800 */
[----:B------:R-:W-:Y:S01]  /*17db0*/  IMAD R8, R29, 0x8, R22 ;  /* 0x000000081d087824 */ /* 0x000fe200078e0216 */
[----:B------:R-:W0:Y:S01]  /*17dc0*/  S2R R4, SR_TID.X ;  /* 0x0000000000047919 */ /* 0x000e220000002100 */
[----:B------:R-:W-:Y:S01]  /*17dd0*/  BSSY B2, `(.L_x_583) ;  /* 0x0000006000027945 */ /* 0x000fe20003800000 */
[----:B0-----:R-:W-:-:S04]  /*17de0*/  LOP3.LUT R4, R4, 0x7f, RZ, 0xc0, !PT ;  /* 0x0000007f04047812 */ /* 0x001fc800078ec0ff */
[----:B------:R-:W-:Y:S02]  /*17df0*/  ISETP.NE.AND P2, PT, R4, RZ, PT ;  /* 0x000000ff0400720c */ /* 0x000fe40003f45270 */
[----:B--2---:R-:W-:-:S04]  /*17e00*/  SHF.L.U32 R7, R5, 0x1f, RZ ;  /* 0x0000001f05077819 */ /* 0x004fc800000006ff */
[----:B------:R-:W0:Y:S02]  /*17e10*/  SYNCS.PHASECHK.TRANS64.TRYWAIT P1, [R8+URZ+0x31ca0], R7 ;  /* 0x031ca007080075a7 */ /* 0x000e24000802017f */
[----:B0-----:R-:W-:Y:S05]  /*17e20*/  @!P1 BRA `(.L_x_584) ;  /* 0x0000006400189947 */ /* 0x001fea0003800000 */
.L_x_745:
[----:B------:R-:W-:Y:S05]  /*17e30*/  BSYNC B2 ;  /* 0x0000000000027941 */ /* 0x000fea0003800000 */
.L_x_583:
[----:B------:R-:W-:Y:S04]  /*17e40*/  BSSY B2, `(.L_x_585) ;  /* 0x0000009000027945 */ /* 0x000fe80003800000 */
[----:B------:R-:W-:Y:S05]  /*17e50*/  @P2 BRA `(.L_x_586) ;  /* 0x00000000001c2947 */ /* 0x000fea0003800000 */
[----:B------:R-:W1:Y:S02]  /*17e60*/  S2R R4, SR_TID.X ;  /* 0x0000000000047919 */ /* 0x000e640000002100 */
[----:B-1----:R-:W-:Y:S01]  /*17e70*/  LOP3.LUT R5, R4, 0x1f, RZ, 0xc0, !PT ;  /* 0x0000001f04057812 */ /* 0x002fe200078ec0ff */
[----:B------:R-:W-:-:S03]  /*17e80*/  IMAD.MOV.U32 R4, RZ, RZ, 0x6c00 ;  /* 0x00006c00ff047424 */ /* 0x000fc600078e00ff */
[----:B------:R-:W-:Y:S01]  /*17e90*/  ISETP.NE.AND P1, PT, R5, RZ, PT ;  /* 0x000000ff0500720c */ /* 0x000fe20003f25270 */
[----:B------:R1:W-:-:S12]  /*17ea0*/  SYNCS.ARRIVE.TRANS64 RZ, [R8+URZ+0x31c90], R4 ;  /* 0x031c900408ff79a7 */ /* 0x0003d8000800003f */
[----:B-1----:R-:W-:Y:S05]  /*17eb0*/  @!P1 BRA `(.L_x_586) ;  /* 0x0000000000049947 */ /* 0x002fea0003800000 */
[----:B------:R-:W-:Y:S01]  /*17ec0*/  BPT.TRAP 0x1 ;  /* 0x000000040000795c */ /* 0x000fe20000300000 */
.L_x_586:
[----:B------:R-:W-:Y:S05]  /*17ed0*/  BSYNC B2 ;  /* 0x0000000000027941 */ /* 0x000fea0003800000 */
.L_x_585:
        /* <DEDUP_REMOVED lines=8> */
[----:B------:R-:W-:Y:S01]  /*17f60*/  VIADD R10, R6, 0x16a00 ;  /* 0x00016a00060a7836 */ /* 0x000fe20000000000 */
[----:B------:R-:W-:Y:S01]  /*17f70*/  UMOV UR6, 0x0 ;  /* 0x0000000000067882 */ /* 0x000fe20000000000 */
[----:B------:R-:W-:-:S10]  /*17f80*/  UMOV UR7, 0x12f00000 ;  /* 0x12f0000000077882 */ /* 0x000fd40000000000 */
.L_x_587:
        /* <DEDUP_REMOVED lines=10> */
[----:B------:R-:W-:Y:S01]  /*18030*/  IMAD.MOV.U32 R14, RZ, RZ, 0x20 ;  /* 0x00000020ff0e7424 */ /* 0x000fe200078e00ff */
[----:B------:R-:W-:Y:S01]  /*18040*/  PLOP3.LUT P1, PT, PT, PT, PT, 0x80, 0x0 ;  /* 0x000000000000781c */ /* 0x000fe20003f2f070 */
[----:B------:R-:W-:Y:S01]  /*18050*/  VIADD R10, R6, 0x18e00 ;  /* 0x00018e00060a7836 */ /* 0x000fe20000000000 */
[----:B------:R-:W-:Y:S01]  /*18060*/  UMOV UR6, 0x0 ;  /* 0x0000000000067882 */ /* 0x000fe20000000000 */
[----:B------:R-:W-:Y:S01]  /*18070*/  UMOV UR7, 0x12f00000 ;  /* 0x12f0000000077882 */ /* 0x000fe20000000000 */
[----:B------:R-:W-:-:S15]  /*18080*/  R2UR UR10, R14 ;  /* 0x000000000e0a72ca */ /* 0x000fde00000e0000 */
.L_x_588:
        /* <DEDUP_REMOVED lines=16> */
.L_x_589:
        /* <DEDUP_REMOVED lines=10> */
[----:B------:R-:W1:Y:S01]  /*18230*/  SYNCS.PHASECHK.TRANS64.TRYWAIT P1, [R8+URZ+0x31cc0], R7 ;  /* 0x031cc007080075a7 */ /* 0x000e62000802017f */
[----:B------:R-:W-:Y:S04]  /*18240*/  BSSY B2, `(.L_x_590) ;  /* 0x0000002000027945 */ /* 0x000fe80003800000 */
[----:B-1----:R-:W-:Y:S05]  /*18250*/  @!P1 BRA `(.L_x_591) ;  /* 0x0000006000209947 */ /* 0x002fea0003800000 */
.L_x_746:
[----:B------:R-:W-:Y:S05]  /*18260*/  BSYNC B2 ;  /* 0x0000000000027941 */ /* 0x000fea0003800000 */
.L_x_590:
[----:B------:R-:W-:Y:S01]  /*18270*/  BSSY B2, `(.L_x_592) ;  /* 0x000000b000027945 */ /* 0x000fe20003800000 */
[----:B------:R-:W-:Y:S02]  /*18280*/  IMAD.MOV.U32 R10, RZ, RZ, 0x0 ;  /* 0x00000000ff0a7424 */ /* 0x000fe400078e00ff */
[----:B------:R-:W-:Y:S01]  /*18290*/  IMAD.MOV.U32 R11, RZ, RZ, 0x12f00000 ;  /* 0x12f00000ff0b7424 */ /* 0x000fe200078e00ff */
[----:B------:R-:W-:Y:S06]  /*182a0*/  @P2 BRA `(.L_x_593) ;  /* 0x00000000001c2947 */ /* 0x000fec0003800000 */
[----:B------:R-:W2:Y:S02]  /*182b0*/  S2R R4, SR_TID.X ;  /* 0x0000000000047919 */ /* 0x000ea40000002100 */
[----:B--2---:R-:W-:Y:S01]  /*182c0*/  LOP3.LUT R15, R4, 0x1f, RZ, 0xc0, !PT ;  /* 0x0000001f040f7812 */ /* 0x004fe200078ec0ff */
[----:B------:R-:W-:-:S03]  /*182d0*/  IMAD.MOV.U32 R4, RZ, RZ, 0x6c00 ;  /* 0x00006c00ff047424 */ /* 0x000fc600078e00ff */
[----:B------:R-:W-:Y:S01]  /*182e0*/  ISETP.NE.AND P1, PT, R15, RZ, PT ;  /* 0x000000ff0f00720c */ /* 0x000fe20003f25270 */
[----:B------:R2:W-:-:S12]  /*182f0*/  SYNCS.ARRIVE.TRANS64 RZ, [R8+URZ+0x31cb0], R4 ;  /* 0x031cb00408ff79a7 */ /* 0x0005d8000800003f */
[----:B--2---:R-:W-:Y:S05]  /*18300*/  @!P1 BRA `(.L_x_593) ;  /* 0x0000000000049947 */ /* 0x004fea0003800000 */
[----:B------:R-:W-:Y:S01]  /*18310*/  BPT.TRAP 0x1 ;  /* 0x000000040000795c */ /* 0x000fe20000300000 */
.L_x_593:
[----:B------:R-:W-:Y:S05]  /*18320*/  BSYNC B2 ;  /* 0x0000000000027941 */ /* 0x000fea0003800000 */
.L_x_592:
[----:B------:R-:W-:Y:S01]  /*18330*/  R2UR UR10, R12 ;  /* 0x000000000c0a72ca */ /* 0x000fe200000e0000 */
[----:B------:R-:W-:Y:S01]  /*18340*/  UIADD3 UR4, UP0, UR36, 0x670, URZ ;  /* 0x0000067024047890 */ /* 0x000fe2000ff1e03f */
[----:B------:R-:W-:Y:S01]  /*18350*/  R2UR UR6, R10 ;  /* 0x000000000a0672ca */ /* 0x000fe200000e0000 */
[----:B01----:R-:W-:Y:S01]  /*18360*/  VIADD R8, R8, 0x31cb0 ;  /* 0x00031cb008087836 */ /* 0x003fe20000000000 */
[----:B------:R-:W-:Y:S01]  /*18370*/  R2UR UR7, R11 ;  /* 0x000000000b0772ca */ /* 0x000fe200000e0000 */
[----:B------:R-:W-:Y:S01]  /*18380*/  VIADD R4, R6, 0x200 ;  /* 0x0000020006047836 */ /* 0x000fe20000000000 */
[----:B------:R-:W-:Y:S01]  /*18390*/  PLOP3.LUT P1, PT, PT, PT, PT, 0x80, 0x0 ;  /* 0x000000000000781c */ /* 0x000fe20003f2f070 */
[----:B------:R-:W-:-:S12]  /*183a0*/  UIADD3.X UR5, URZ, UR37, URZ, UP0, !UPT ;  /* 0x000000253f057290 */ /* 0x000fd800087fe43f */
.L_x_594:
        /* <DEDUP_REMOVED lines=15> */
.L_x_595:
        /* <DEDUP_REMOVED lines=15> */
.L_x_596:
        /* <DEDUP_REMOVED lines=10> */
.L_x_582:
[----:B------:R-:W-:Y:S05]  /*18630*/  BSYNC B1 ;  /* 0x0000000000017941 */ /* 0x000fea0003800000 */
.L_x_581:
[----:B------:R-:W2:Y:S01]  /*18640*/  LDL.LU R7, [R1] ;  /* 0x0000000001077983 */ /* 0x000ea20000300800 */
[----:B------:R-:W-:Y:S01]  /*18650*/  VIADD R29, R29, 0x1 ;  /* 0x000000011d1d7836 */ /* 0x000fe20000000000 */
[C---:B------:R-:W-:Y:S01]  /*18660*/  ISETP.GT.AND P2, PT, R9.reuse, R3, PT ;  /* 0x000000030900720c */ /* 0x040fe20003f44270 */
[----:B------:R-:W-:-:S03]  /*18670*/  VIADD R9, R9, 0xffffffff ;  /* 0xffffffff09097836 */ /* 0x000fc60000000000 */
[----:B------:R-:W-:-:S04]  /*18680*/  ISETP.NE.AND P1, PT, R29, 0x2, PT ;  /* 0x000000021d00780c */ /* 0x000fc80003f25270 */
[----:B------:R-:W-:Y:S02]  /*18690*/  SEL R4, RZ, 0x1, P1 ;  /* 0x00000001ff047807 */ /* 0x000fe40000800000 */
[----:B------:R-:W-:Y:S02]  /*186a0*/  SEL R29, R29, RZ, P1 ;  /* 0x000000ff1d1d7207 */ /* 0x000fe40000800000 */
[----:B--2---:R-:W-:-:S05]  /*186b0*/  LOP3.LUT R7, R7, R4, RZ, 0x3c, !PT ;  /* 0x0000000407077212 */ /* 0x004fca00078e3cff */
[----:B------:R1:W-:Y:S01]  /*186c0*/  STL [R1], R7 ;  /* 0x0000000701007387 */ /* 0x0003e20000100800 */
[----:B------:R-:W-:Y:S05]  /*186d0*/  @P2 BRA `(.L_x_597) ;  /* 0xfffffff400a42947 */ /* 0x000fea000383ffff */
.L_x_559:
[----:B------:R-:W-:Y:S05]  /*186e0*/  BSYNC B0 ;  /* 0x0000000000007941 */ /* 0x000fea0003800000 */
.L_x_558:
[----:B------:R-:W2:Y:S01]  /*186f0*/  LDL R4, [R1+0x30] ;  /* 0x0000300001047983 */ /* 0x000ea20000100800 */
[----:B------:R-:W-:Y:S05]  /*18700*/  @!P0 WARPSYNC.ALL ;  /* 0x0000000000008948 */ /* 0x000fea0003800000 */
[----:B------:R-:W-:Y:S06]  /*18710*/  @!P0 BAR.SYNC.DEFER_BLOCKING 0xc, 0x200 ;  /* 0x0308000000008b1d */ /* 0x000fec0000010000 */
[----:B------:R-:W-:Y:S01]  /*18720*/  BSSY B7, `(.L_x_598) ;  /* 0x000041e000077945 */ /* 0x000fe20003800000 */
[----:B--2---:R-:W-:-:S13]  /*18730*/  ISETP.GT.AND P0, PT, R4, RZ, PT ;  /* 0x000000ff0400720c */ /* 0x004fda0003f04270 */
[----:B------:R-:W-:Y:S05]  /*18740*/  @P0 BRA `(.L_x_599) ;  /* 0x0000000000440947 */ /* 0x000fea0003800000 */
[----:B------:R-:W2:Y:S02]  /*18750*/  S2R R4, SR_TID.X ;  /* 0x0000000000047919 */ /* 0x000ea40000002100 */
[----:B--2---:R-:W-:-:S04]  /*18760*/  LOP3.LUT R4, R4, 0x7f, RZ, 0xc0, !PT ;  /* 0x0000007f04047812 */ /* 0x004fc800078ec0ff */
[----:B------:R-:W-:-:S13]  /*18770*/  ISETP.NE.AND P0, PT, R4, RZ, PT ;  /* 0x000000ff0400720c */ /* 0x000fda0003f05270 */
[----:B------:R-:W-:Y:S05]  /*18780*/  @P0 BRA `(.L_x_600) ;  /* 0x00000040005c0947 */ /* 0x000fea0003800000 */
[----:B0-----:R-:W0:Y:S01]  /*18790*/  S2R R5, SR_LANEID ;  /* 0x0000000000057919 */ /* 0x001e220000000000 */
[----:B------:R-:W-:Y:S01]  /*187a0*/  VOTEU.ANY UR4, UPT, PT ;  /* 0x0000000000047886 */ /* 0x000fe200038e0100 */
[----:B------:R-:W2:Y:S01]  /*187b0*/  LDC.64 R2, c[0x0][0xc60] ;  /* 0x00031800ff027b82 */ /* 0x000ea20000000a00 */
[----:B------:R-:W0:Y:S02]  /*187c0*/  FLO.U32 R0, UR4 ;  /* 0x0000000400007d00 */ /* 0x000e2400080e0000 */
[----:B0-----:R-:W-:-:S06]  /*187d0*/  ISETP.EQ.U32.AND P0, PT, R0, R5, PT ;  /* 0x000000050000720c */ /* 0x001fcc0003f02070 */
[----:B------:R-:W2:Y:S07]  /*187e0*/  POPC R5, UR4 ;  /* 0x0000000400057d09 */ /* 0x000eae0008000000 */
[----:B--2---:R-:W2:Y:S01]  /*187f0*/  @P0 ATOMG.E.ADD.STRONG.GPU PT, R3, desc[UR60][R2.64], R5 ;  /* 0x00000005020309a8 */ /* 0x004ea200081ee1fc */
[----:B------:R-:W0:Y:S02]  /*18800*/  S2R R4, SR_LTMASK ;  /* 0x0000000000047919 */ /* 0x000e240000003900 */
[----:B0-----:R-:W-:-:S04]  /*18810*/  LOP3.LUT R4, R4, UR4, RZ, 0xc0, !PT ;  /* 0x0000000404047c12 */ /* 0x001fc8000f8ec0ff */
[----:B-1----:R-:W0:Y:S01]  /*18820*/  POPC R7, R4 ;  /* 0x0000000400077309 */ /* 0x002e220000000000 */
[----:B--2---:R-:W0:Y:S02]  /*18830*/  SHFL.IDX PT, R0, R3, R0, 0x1f ;  /* 0x00001f0003007589 */ /* 0x004e2400000e0000 */
[----:B0-----:R-:W-:Y:S01]  /*18840*/  IADD3 R16, R0, UR38, R7 ;  /* 0x0000002600107c10 */ /* 0x001fe2000fffe007 */
[----:B------:R-:W-:Y:S06]  /*18850*/  BRA `(.L_x_600) ;  /* 0x0000004000287947 */ /* 0x000fec0003800000 */
.L_x_599:
        /* <DEDUP_REMOVED lines=9> */
[----:B------:R-:W2:Y:S01]  /*188f0*/  LDC.64 R2, c[0x4][R2] ;  /* 0x0100000002027b82 */ /* 0x000ea20000000a00 */
[----:B0-----:R-:W-:Y:S02]  /*18900*/  IMAD.U32 R5, RZ, RZ, UR7 ;  /* 0x00000007ff057e24 */ /* 0x001fe4000f8e00ff */
[----:B------:R-:W-:Y:S02]  /*18910*/  IMAD.U32 R6, RZ, RZ, UR8 ;  /* 0x00000008ff067e24 */ /* 0x000fe4000f8e00ff */
[----:B-1----:R-:W-:-:S02]  /*18920*/  IMAD.U32 R7, RZ, RZ, UR9 ;  /* 0x00000009ff077e24 */ /* 0x002fc4000f8e00ff */
[----:B------:R-:W-:Y:S02]  /*18930*/  IMAD.U32 R10, RZ, RZ, UR4 ;  /* 0x00000004ff0a7e24 */ /* 0x000fe4000f8e00ff */
[----:B------:R-:W-:Y:S02]  /*18940*/  IMAD.U32 R11, RZ, RZ, UR5 ;  /* 0x00000005ff0b7e24 */ /* 0x000fe4000f8e00ff */
[----:B------:R-:W-:Y:S02]  /*18950*/  IMAD.MOV.U32 R8, RZ, RZ, 0x70 ;  /* 0x00000070ff087424 */ /* 0x000fe400078e00ff */
[----:B------:R-:W-:Y:S02]  /*18960*/  IMAD.MOV.U32 R12, RZ, RZ, 0x1 ;  /* 0x00000001ff0c7424 */ /* 0x000fe400078e00ff */
[----:B------:R-:W-:-:S07]  /*18970*/  IMAD.MOV.U32 R13, RZ, RZ, RZ ;  /* 0x000000ffff0d7224 */ /* 0x000fce00078e00ff */
[----:B------:R-:W-:-:S07]  /*18980*/  LEPC R20, `(.L_x_602) ;  /* 0x000000001014794e */ /* 0x000fce0000000000 */
[----:B--2---:R-:W-:Y:S05]  /*18990*/  CALL.ABS.NOINC R2 ;  /* 0x0000000002007343 */ /* 0x004fea0003c00000 */
.L_x_602:
[----:B------:R-:W-:Y:S05]  /*189a0*/  BSYNC B6 ;  /* 0x0000000000067941 */ /* 0x000fea0003800000 */
.L_x_601:
        /* <DEDUP_REMOVED lines=8> */
[----:B------:R2:W3:Y:S01]  /*18a30*/  LDC.64 R2, c[0x4][R0] ;  /* 0x0100000000027b82 */ /* 0x0004e20000000a00 */
[----:B------:R-:W-:Y:S02]  /*18a40*/  IMAD.U32 R4, RZ, RZ, UR6 ;  /* 0x00000006ff047e24 */ /* 0x000fe4000f8e00ff */
[----:B0-----:R-:W-:Y:S02]  /*18a50*/  IMAD.U32 R5, RZ, RZ, UR7 ;  /* 0x00000007ff057e24 */ /* 0x001fe4000f8e00ff */
[----:B------:R-:W-:Y:S02]  /*18a60*/  IMAD.U32 R6, RZ, RZ, UR8 ;  /* 0x00000008ff067e24 */ /* 0x000fe4000f8e00ff */
[----:B-1----:R-:W-:-:S02]  /*18a70*/  IMAD.U32 R7, RZ, RZ, UR9 ;  /* 0x00000009ff077e24 */ /* 0x002fc4000f8e00ff */
[----:B------:R-:W-:Y:S02]  /*18a80*/  IMAD.U32 R10, RZ, RZ, UR4 ;  /* 0x00000004ff0a7e24 */ /* 0x000fe4000f8e00ff */
[----:B------:R-:W-:Y:S02]  /*18a90*/  IMAD.U32 R11, RZ, RZ, UR5 ;  /* 0x00000005ff0b7e24 */ /* 0x000fe4000f8e00ff */
[----:B------:R-:W-:Y:S02]  /*18aa0*/  IMAD.MOV.U32 R8, RZ, RZ, 0x70 ;  /* 0x00000070ff087424 */ /* 0x000fe400078e00ff */
[----:B------:R-:W-:Y:S02]  /*18ab0*/  IMAD.MOV.U32 R12, RZ, RZ, 0x1 ;  /* 0x00000001ff0c7424 */ /* 0x000fe400078e00ff */
[----:B--2---:R-:W-:-:S07]  /*18ac0*/  IMAD.MOV.U32 R13, RZ, RZ, RZ ;  /* 0x000000ffff0d7224 */ /* 0x004fce00078e00ff */
[----:B------:R-:W-:-:S07]  /*18ad0*/  LEPC R20, `(.L_x_605) ;  /* 0x000000001014794e */ /* 0x000fce0000000000 */
[----:B---3--:R-:W-:Y:S05]  /*18ae0*/  CALL.ABS.NOINC R2 ;  /* 0x0000000002007343 */ /* 0x008fea0003c00000 */
.L_x_605:
        /* <DEDUP_REMOVED lines=16> */
.L_x_604:
[----:B------:R-:W-:Y:S05]  /*18bf0*/  BSYNC B6 ;  /* 0x0000000000067941 */ /* 0x000fea0003800000 */
.L_x_603:
[----:B------:R-:W2:Y:S01]  /*18c00*/  LDL.LU R21, [R1+0x4] ;  /* 0x0000040001157983 */ /* 0x000ea20000300800 */
[----:B------:R-:W-:Y:S02]  /*18c10*/  ULDC.64 UR4, c[0x0][0x9f8] ;  /* 0x00027e0000047ab9 */ /* 0x000fe40000000a00 */
[----:B------:R-:W-:Y:S01]  /*18c20*/  ISETP.NE.U32.AND P0, PT, RZ, UR4, PT ;  /* 0x00000004ff007c0c */ /* 0x000fe2000bf05070 */
[----:B------:R-:W3:Y:S03]  /*18c30*/  LDL R20, [R1+0x10] ;  /* 0x0000100001147983 */ /* 0x000ee60000100800 */
[----:B------:R-:W-:-:S13]  /*18c40*/  ISETP.NE.AND.EX P0, PT, RZ, UR5, PT, P0 ;  /* 0x00000005ff007c0c */ /* 0x000fda000bf05300 */
[----:B------:R-:W-:-:S04]  /*18c50*/  @P0 IADD3 R2, P1, R24, UR4, RZ ;  /* 0x0000000418020c10 */ /* 0x000fc8000ff3e0ff */
[----:B--2---:R-:W-:Y:S01]  /*18c60*/  @P0 IADD3.X R3, R21, UR5, RZ, P1, !PT ;  /* 0x0000000515030c10 */ /* 0x004fe20008ffe4ff */
[----:B------:R-:W-:-:S04]  /*18c70*/  ULDC.64 UR4, c[0x0][0xa08] ;  /* 0x0002820000047ab9 */ /* 0x000fc80000000a00 */
[----:B------:R2:W1:Y:S01]  /*18c80*/  @P0 LDG.E R25, desc[UR60][R2.64] ;  /* 0x0000003c02190981 */ /* 0x000462000c1e1900 */
[----:B---3--:R-:W-:-:S05]  /*18c90*/  VIADD R8, R20, 0xffffffff ;  /* 0xffffffff14087836 */ /* 0x008fca0000000000 */
[----:B------:R3:W-:Y:S01]  /*18ca0*/  STL [R1+0x14], R8 ;  /* 0x0000140801007387 */ /* 0x0007e20000100800 */
[----:B--2---:R-:W2:Y:S02]  /*18cb0*/  LDC.64 R2, c[0x0][0x418] ;  /* 0x00010600ff027b82 */ /* 0x004ea40000000a00 */
[----:B--2---:R-:W-:Y:S01]  /*18cc0*/  LOP3.LUT P0, RZ, R2, UR4, RZ, 0xfc, !PT ;  /* 0x0000000402ff7c12 */ /* 0x004fe2000f80fcff */
[----:B------:R-:W-:-:S03]  /*18cd0*/  UMOV UR4, 0xffffffff ;  /* 0xffffffff00047882 */ /* 0x000fc60000000000 */
[----:B------:R-:W-:Y:S02]  /*18ce0*/  LOP3.LUT P0, RZ, R3, UR5, RZ, 0xfc, P0 ;  /* 0x0000000503ff7c12 */ /* 0x000fe4000800fcff */
[----:B-1----:R-:W-:Y:S02]  /*18cf0*/  SHF.R.S32.HI R7, RZ, 0x1f, R25 ;  /* 0x0000001fff077819 */ /* 0x002fe40000011419 */
[----:B------:R-:W-:-:S03]  /*18d00*/  SEL R24, R25, RZ, !P0 ;  /* 0x000000ff19187207 */ /* 0x000fc60004000000 */
[----:B------:R3:W-:Y:S01]  /*18d10*/  STL [R1+0x4], R7 ;  /* 0x0000040701007387 */ /* 0x0007e20000100800 */
[----:B------:R-:W-:Y:S05]  /*18d20*/  BRA.DIV UR4, `(.L_x_606) ;  /* 0x0000005604807947 */ /* 0x000fea000b800000 */
[----:B------:R-:W1:Y:S02]  /*18d30*/  S2R R0, SR_TID.X ;  /* 0x0000000000007919 */ /* 0x000e640000002100 */
[----:B-1----:R-:W-:-:S04]  /*18d40*/  SHF.R.U32.HI R0, RZ, 0x5, R0 ;  /* 0x00000005ff007819 */ /* 0x002fc80000011600 */
[----:B------:R-:W-:-:S05]  /*18d50*/  LOP3.LUT R0, R0, 0x3, RZ, 0xc0, !PT ;  /* 0x0000000300007812 */ /* 0x000fca00078ec0ff */
[----:B------:R1:W2:Y:S02]  /*18d60*/  SHFL.IDX PT, R14, R0, RZ, 0x1f ;  /* 0x00001fff000e7589 */ /* 0x0002a400000e0000 */
.L_x_749:
[----:B-1----:R-:W4:Y:S01]  /*18d70*/  LDL.LU R0, [R1+0x4c] ;  /* 0x00004c0001007983 */ /* 0x002f220000300800 */
[----:B------:R-:W-:Y:S02]  /*18d80*/  PLOP3.LUT P1, PT, PT, PT, PT, 0x8, 0x0 ;  /* 0x000000000000781c */ /* 0x000fe40003f2e170 */
[----:B--2---:R-:W-:Y:S02]  /*18d90*/  ISETP.NE.AND P0, PT, R14, RZ, PT ;  /* 0x000000ff0e00720c */ /* 0x004fe40003f05270 */
[----:B----4-:R-:W-:-:S09]  /*18da0*/  LOP3.LUT R0, R0, 0xfffffffe, RZ, 0xc0, !PT ;  /* 0xfffffffe00007812 */ /* 0x010fd200078ec0ff */
[----:B------:R-:W-:-:S05]  /*18db0*/  @P1 LOP3.LUT R0, R0, 0x1, RZ, 0xfc, !PT ;  /* 0x0000000100001812 */ /* 0x000fca00078efcff */
[----:B------:R1:W-:Y:S01]  /*18dc0*/  STL [R1+0x4c], R0 ;  /* 0x00004c0001007387 */ /* 0x0003e20000100800 */
[----:B------:R-:W-:Y:S05]  /*18dd0*/  @P0 BRA `(.L_x_607) ;  /* 0x0000000400280947 */ /* 0x000fea0003800000 */
[----:B------:R-:W-:-:S03]  /*18de0*/  UMOV UR4, 0xffffffff ;  /* 0xffffffff00047882 */ /* 0x000fc60000000000 */
[----:B------:R-:W-:Y:S05]  /*18df0*/  BRA.DIV UR4, `(.L_x_608) ;  /* 0x0000005604807947 */ /* 0x000fea000b800000 */
[----:B------:R-:W-:-:S13]  /*18e00*/  ELECT P6, URZ, PT ;  /* 0x00000000003f782f */ /* 0x000fda00038c0000 */
.L_x_752:
[----:B------:R-:W-:Y:S05]  /*18e10*/  @!P6 BRA `(.L_x_607) ;  /* 0x000000040018e947 */ /* 0x000fea0003800000 */
[----:B------:R-:W-:Y:S01]  /*18e20*/  ISETP.NE.U32.AND P0, PT, R2, RZ, PT ;  /* 0x000000ff0200720c */ /* 0x000fe20003f05070 */
[----:B------:R-:W-:-:S03]  /*18e30*/  IMAD.MOV.U32 R27, RZ, RZ, R8 ;  /* 0x000000ffff1b7224 */ /* 0x000fc600078e0008 */
[----:B------:R-:W-:-:S13]  /*18e40*/  ISETP.NE.AND.EX P0, PT, R3, RZ, PT, P0 ;  /* 0x000000ff0300720c */ /* 0x000fda0003f05300 */
[----:B------:R-:W-:Y:S05]  /*18e50*/  @!P0 BRA `(.L_x_609) ;  /* 0x0000000000488947 */ /* 0x000fea0003800000 */
[----:B------:R-:W2:Y:S01]  /*18e60*/  LDC R6, c[0x0][0x43c] ;  /* 0x00010f00ff067b82 */ /* 0x000ea20000000800 */
[----:B-1----:R-:W-:Y:S01]  /*18e70*/  IMAD.MOV.U32 R0, RZ, RZ, R8 ;  /* 0x000000ffff007224 */ /* 0x002fe200078e0008 */
[----:B------:R-:W-:Y:S01]  /*18e80*/  ULDC.64 UR4, c[0x0][0x428] ;  /* 0x00010a0000047ab9 */ /* 0x000fe20000000a00 */
[----:B--2---:R-:W-:-:S13]  /*18e90*/  ISETP.NE.AND P0, PT, R6, 0x1, PT ;  /* 0x000000010600780c */ /* 0x004fda0003f05270 */
[----:B0-----:R-:W0:Y:S02]  /*18ea0*/  @P0 LDC.64 R4, c[0x0][0x440] ;  /* 0x00011000ff040b82 */ /* 0x001e240000000a00 */
[----:B0-----:R-:W-:-:S05]  /*18eb0*/  @P0 IMAD.HI.U32 R4, R8, R4, RZ ;  /* 0x0000000408040227 */ /* 0x001fca00078e00ff */
[----:B------:R-:W-:-:S04]  /*18ec0*/  @P0 SHF.R.U32.HI R0, RZ, R5, R4 ;  /* 0x00000005ff000219 */ /* 0x000fc80000011604 */
[--C-:B------:R-:W-:Y:S01]  /*18ed0*/  SHF.R.S32.HI R5, RZ, 0x1f, R0.reuse ;  /* 0x0000001fff057819 */ /* 0x100fe20000011400 */
[--C-:B------:R-:W-:Y:S02]  /*18ee0*/  IMAD.MOV R27, RZ, RZ, -R0.reuse ;  /* 0x000000ffff1b7224 */ /* 0x100fe400078e0a00 */
[----:B------:R-:W-:Y:S02]  /*18ef0*/  IMAD.MOV.U32 R4, RZ, RZ, R0 ;  /* 0x000000ffff047224 */ /* 0x000fe400078e0000 */
[----:B------:R-:W-:Y:S02]  /*18f00*/  IMAD R27, R6, R27, R8 ;  /* 0x0000001b061b7224 */ /* 0x000fe400078e0208 */
[----:B------:R-:W-:Y:S02]  /*18f10*/  IMAD R6, R7, UR4, RZ ;  /* 0x0000000407067c24 */ /* 0x000fe4000f8e02ff */
[----:B------:R-:W-:-:S04]  /*18f20*/  IMAD.WIDE.U32 R4, R25, UR4, R4 ;  /* 0x0000000419047c25 */ /* 0x000fc8000f8e0004 */
[----:B------:R-:W-:Y:S01]  /*18f30*/  IMAD R0, R25, UR5, R6 ;  /* 0x0000000519007c24 */ /* 0x000fe2000f8e0206 */
[----:B------:R-:W-:-:S03]  /*18f40*/  LEA R2, P0, R4, R2, 0x2 ;  /* 0x0000000204027211 */ /* 0x000fc600078010ff */
[----:B------:R-:W-:-:S05]  /*18f50*/  IMAD.IADD R0, R5, 0x1, R0 ;  /* 0x0000000105007824 */ /* 0x000fca00078e0200 */
[----:B------:R-:W-:-:S05]  /*18f60*/  LEA.HI.X R3, R4, R3, R0, 0x2, P0 ;  /* 0x0000000304037211 */ /* 0x000fca00000f1400 */
[----:B------:R2:W5:Y:S02]  /*18f70*/  LDG.E R24, desc[UR60][R2.64] ;  /* 0x0000003c02187981 */ /* 0x000564000c1e1900 */
.L_x_609:
[----:B-1----:R-:W-:Y:S01]  /*18f80*/  IMAD R0, R23, 0x8, R22 ;  /* 0x0000000817007824 */ /* 0x002fe200078e0216 */
[----:B--2---:R-:W-:-:S04]  /*18f90*/  SHF.L.U32 R2, R26, 0x1f, RZ ;  /* 0x0000001f1a027819 */ /* 0x004fc800000006ff */
[----:B------:R-:W1:Y:S02]  /*18fa0*/  SYNCS.PHASECHK.TRANS64.TRYWAIT P0, [R0+URZ+0x31c40], R2 ;  /* 0x031c4002000075a7 */ /* 0x000e64000800017f */
[----:B-1----:R-:W-:Y:S05]  /*18fb0*/  @!P0 BRA `(.L_x_610) ;  /* 0x0000005400308947 */ /* 0x002fea0003800000 */
.L_x_753:
        /* <DEDUP_REMOVED lines=11> */
.L_x_611:
[----:B-1----:R-:W2:Y:S01]  /*19070*/  LDL.LU R2, [R1+0x4c] ;  /* 0x00004c0001027983 */ /* 0x002ea20000300800 */
[----:B------:R-:W-:Y:S01]  /*19080*/  R2UR UR9, R0 ;  /* 0x00000000000972ca */ /* 0x000fe200000e0000 */
[----:B------:R-:W-:Y:S01]  /*19090*/  IMAD R0, R23, 0x6c00, R22 ;  /* 0x00006c0017007824 */ /* 0x000fe200078e0216 */
        /* <DEDUP_REMOVED lines=11> */
[----:B------:R-:W-:-:S04]  /*19150*/  UIADD3 UR9, UR9, 0x31c30, URZ ;  /* 0x00031c3009097890 */ /* 0x000fc8000fffe03f */
[----:B------:R-:W-:Y:S02]  /*19160*/  UIMAD UR11, UR11, 0x90, UR5 ;  /* 0x000000900b0b78a4 */ /* 0x000fe4000f8e0205 */
[----:B------:R-:W-:Y:S02]  /*19170*/  UIADD3 UR14, UR8, 0x16a00, URZ ;  /* 0x00016a00080e7890 */ /* 0x000fe4000fffe03f */
[----:B------:R-:W-:Y:S02]  /*19180*/  UIADD3.X UR5, URZ, UR37, URZ, UP0, !UPT ;  /* 0x000000253f057290 */ /* 0x000fe400087fe43f */
[----:B------:R-:W-:Y:S02]  /*19190*/  UIADD3 UR15, UR8, 0x18e00, URZ ;  /* 0x00018e00080f7890 */ /* 0x000fe4000fffe03f */
[----:B------:R-:W-:-:S03]  /*191a0*/  UIADD3 UR16, UR8, 0x1b200, URZ ;  /* 0x0001b20008107890 */ /* 0x000fc6000fffe03f */
        /* <DEDUP_REMOVED lines=8> */
[----:B------:R4:W-:Y:S01]  /*19230*/  UTMALDG.4D [UR8], [UR4], desc[UR6] ;  /* 0x00000608040075b4 */ /* 0x0009e20008019000 */
[----:B--2---:R-:W-:-:S04]  /*19240*/  LOP3.LUT R2, R2, 0xfffffffe, RZ, 0xc0, !PT ;  /* 0xfffffffe02027812 */ /* 0x004fc800078ec0ff */
[----:B------:R-:W-:-:S05]  /*19250*/  @P0 LOP3.LUT R2, R2, 0x1, RZ, 0xfc, !PT ;  /* 0x0000000102020812 */ /* 0x000fca00078efcff */
[----:B------:R4:W-:Y:S01]  /*19260*/  STL [R1+0x4c], R2 ;  /* 0x00004c0201007387 */ /* 0x0009e20000100800 */
[----:B------:R-:W-:Y:S01]  /*19270*/  NOP ;  /* 0x0000000000007918 */ /* 0x000fe20000000000 */
.L_x_607:
[----:B------:R-:W2:Y:S04]  /*19280*/  LDL.LU R4, [R1+0x18] ;  /* 0x0000180001047983 */ /* 0x000ea80000300800 */
[----:B------:R-:W5:Y:S04]  /*19290*/  LDL.LU R6, [R1+0xc] ;  /* 0x00000c0001067983 */ /* 0x000f680000300800 */
[----:B------:R-:W3:Y:S01]  /*192a0*/  LDL.LU R3, [R1+0x2c] ;  /* 0x00002c0001037983 */ /* 0x000ee20000300800 */
[----:B------:R-:W-:Y:S05]  /*192b0*/  WARPSYNC.ALL ;  /* 0x0000000000007948 */ /* 0x000fea0003800000 */
[----:B----4-:R-:W-:Y:S01]  /*192c0*/  ULDC.64 UR6, c[0x0][0xa00] ;  /* 0x0002800000067ab9 */ /* 0x010fe20000000a00 */
        /* <DEDUP_REMOVED lines=9> */
[----:B---3--:R-:W-:-:S03]  /*19360*/  SEL R3, R3, RZ, !P0 ;  /* 0x000000ff03037207 */ /* 0x008fc60004000000 */
[----:B------:R-:W-:Y:S01]  /*19370*/  IMAD R0, R4, UR5, R2 ;  /* 0x0000000504007c24 */ /* 0x000fe2000f8e0202 */
[----:B-----5:R-:W-:Y:S01]  /*19380*/  SEL R2, R6, RZ, !P0 ;  /* 0x000000ff06027207 */ /* 0x020fe20004000000 */
[----:B0-----:R-:W-:-:S05]  /*19390*/  IMAD.WIDE.U32 R4, R4, UR4, RZ ;  /* 0x0000000404047c25 */ /* 0x001fca000f8e00ff */
[----:B------:R-:W-:Y:S04]  /*193a0*/  STL.64 [R1+0x20], R4 ;  /* 0x0000200401007387 */ /* 0x000fe80000100a00 */
[----:B------:R0:W-:Y:S04]  /*193b0*/  STL [R1+0xc], R2 ;  /* 0x00000c0201007387 */ /* 0x0001e80000100800 */
[----:B------:R1:W-:Y:S01]  /*193c0*/  STL [R1+0x38], R3 ;  /* 0x0000380301007387 */ /* 0x0003e20000100800 */
[----:B0-----:R-:W-:Y:S01]  /*193d0*/  IMAD.IADD R2, R5, 0x1, R0 ;  /* 0x0000000105027824 */ /* 0x001fe200078e0200 */
[----:B------:R-:W-:-:S05]  /*193e0*/  SHF.R.S32.HI R0, RZ, 0x1f, R18 ;  /* 0x0000001fff007819 */ /* 0x000fca0000011412 */
[----:B------:R1:W-:Y:S04]  /*193f0*/  STL [R1+0x2c], R0 ;  /* 0x00002c0001007387 */ /* 0x0003e80000100800 */
[----:B------:R1:W-:Y:S01]  /*19400*/  STL [R1+0x18], R2 ;  /* 0x0000180201007387 */ /* 0x0003e20000100800 */
[----:B------:R-:W-:Y:S05]  /*19410*/  @!P1 BRA `(.L_x_613) ;  /* 0x0000000000409947 */ /* 0x000fea0003800000 */
[----:B-1----:R-:W-:Y:S01]  /*19420*/  MOV R2, 0x0 ;  /* 0x0000000000027802 */ /* 0x002fe20000000f00 */
        /* <DEDUP_REMOVED lines=15> */
.L_x_613:
[----:B------:R-:W-:Y:S05]  /*19520*/  BSYNC B6 ;  /* 0x0000000000067941 */ /* 0x000fea0003800000 */
.L_x_612:
[----:B-1----:R-:W2:Y:S01]  /*19530*/  LDL.LU R0, [R1+0x18] ;  /* 0x0000180001007983 */ /* 0x002ea20000300800 */
[----:B------:R-:W0:Y:S01]  /*19540*/  LDC R10, c[0x0][0x448] ;  /* 0x00011200ff0a7b82 */ /* 0x000e220000000800 */
[----:B------:R-:W-:Y:S01]  /*19550*/  ULDC.64 UR4, c[0x0][0x2d8] ;  /* 0x0000b60000047ab9 */ /* 0x000fe20000000a00 */
[----:B------:R-:W-:Y:S01]  /*19560*/  ULDC.64 UR6, c[0x0][0x2c8] ;  /* 0x0000b20000067ab9 */ /* 0x000fe20000000a00 */
[----:B------:R-:W2:Y:S01]  /*19570*/  LDL.LU.64 R2, [R1+0x20] ;  /* 0x0000200001027983 */ /* 0x000ea20000300a00 */
[----:B------:R-:W-:-:S03]  /*19580*/  ULDC.64 UR8, c[0x0][0x280] ;  /* 0x0000a00000087ab9 */ /* 0x000fc60000000a00 */
[----:B------:R-:W3:Y:S04]  /*19590*/  LDL.LU R20, [R1+0x2c] ;  /* 0x00002c0001147983 */ /* 0x000ee80000300800 */
[----:B------:R-:W4:Y:S04]  /*195a0*/  LDL.LU R21, [R1+0x38] ;  /* 0x0000380001157983 */ /* 0x000f280000300800 */
[----:B------:R-:W4:Y:S01]  /*195b0*/  LDL.LU R4, [R1+0xc] ;  /* 0x00000c0001047983 */ /* 0x000f220000300800 */
[----:B------:R-:W1:Y:S01]  /*195c0*/  S2R R12, SR_TID.X ;  /* 0x00000000000c7919 */ /* 0x000e620000002100 */
[----:B------:R-:W1:Y:S01]  /*195d0*/  S2R R11, SR_TID.X ;  /* 0x00000000000b7919 */ /* 0x000e620000002100 */
[----:B0-----:R-:W-:-:S13]  /*195e0*/  ISETP.NE.AND P0, PT, R10, 0x1, PT ;  /* 0x000000010a00780c */ /* 0x001fda0003f05270 */
[----:B------:R-:W0:Y:S01]  /*195f0*/  @P0 LDC R5, c[0x0][0x44c] ;  /* 0x00011300ff050b82 */ /* 0x000e220000000800 */
[----:B--2---:R-:W-:Y:S02]  /*19600*/  IMAD.MOV.U32 R3, RZ, RZ, R0 ;  /* 0x000000ffff037224 */ /* 0x004fe400078e0000 */
[----:B---3--:R-:W-:Y:S02]  /*19610*/  IMAD R0, R20, UR4, RZ ;  /* 0x0000000414007c24 */ /* 0x008fe4000f8e02ff */
[C---:B------:R-:W-:Y:S01]  /*19620*/  IMAD.WIDE.U32 R2, R18.reuse, UR4, R2 ;  /* 0x0000000412027c25 */ /* 0x040fe2000f8e0002 */
[----:B------:R-:W2:Y:S03]  /*19630*/  S2R R20, SR_TID.X ;  /* 0x0000000000147919 */ /* 0x000ea60000002100 */
[----:B------:R-:W-:Y:S01]  /*19640*/  IMAD R0, R18, UR5, R0 ;  /* 0x0000000512007c24 */ /* 0x000fe2000f8e0200 */
[----:B------:R-:W-:-:S03]  /*19650*/  ULDC.64 UR4, c[0x0][0x2e0] ;  /* 0x0000b80000047ab9 */ /* 0x000fc60000000a00 */
[----:B------:R-:W-:Y:S02]  /*19660*/  IMAD.IADD R3, R3, 0x1, R0 ;  /* 0x0000000103037824 */ /* 0x000fe400078e0200 */
[----:B----4-:R-:W-:Y:S02]  /*19670*/  IMAD R0, R21, UR4, RZ ;  /* 0x0000000415007c24 */ /* 0x010fe4000f8e02ff */
[----:B------:R-:W3:Y:S01]  /*19680*/  S2R R21, SR_TID.X ;  /* 0x0000000000157919 */ /* 0x000ee20000002100 */
[----:B------:R-:W-:-:S04]  /*19690*/  IMAD.WIDE.U32 R2, R4, UR4, R2 ;  /* 0x0000000404027c25 */ /* 0x000fc8000f8e0002 */
[----:B------:R-:W-:Y:S01]  /*196a0*/  IMAD R0, R4, UR5, R0 ;  /* 0x0000000504007c24 */ /* 0x000fe2000f8e0200 */
[----:B------:R-:W-:Y:S01]  /*196b0*/  ULDC.64 UR4, c[0x0][0x2d0] ;  /* 0x0000b40000047ab9 */ /* 0x000fe20000000a00 */
[----:B------:R-:W4:Y:S02]  /*196c0*/  @P0 LDC R4, c[0x0][0x450] ;  /* 0x00011400ff040b82 */ /* 0x000f240000000800 */
[----:B------:R-:W-:Y:S01]  /*196d0*/  IMAD.IADD R3, R3, 0x1, R0 ;  /* 0x0000000103037824 */ /* 0x000fe200078e0200 */
[----:B--2---:R-:W-:-:S04]  /*196e0*/  LOP3.LUT R20, R20, 0x7f, RZ, 0xc0, !PT ;  /* 0x0000007f14147812 */ /* 0x004fc800078ec0ff */
[----:B------:R-:W-:Y:S01]  /*196f0*/  SHF.R.U32.HI R20, RZ, 0x2, R20 ;  /* 0x00000002ff147819 */ /* 0x000fe20000011614 */
[----:B---3--:R-:W-:Y:S02]  /*19700*/  IMAD.SHL.U32 R6, R21, 0x20, RZ ;  /* 0x0000002015067824 */ /* 0x008fe400078e00ff */
[----:B-1----:R-:W-:-:S03]  /*19710*/  IMAD.SHL.U32 R21, R12, 0x8, RZ ;  /* 0x000000080c157824 */ /* 0x002fc600078e00ff */
[----:B------:R-:W-:Y:S01]  /*19720*/  LOP3.LUT R6, R20, 0x60, R6, 0xf8, !PT ;  /* 0x0000006014067812 */ /* 0x000fe200078ef806 */
[----:B------:R-:W-:Y:S01]  /*19730*/  IMAD.SHL.U32 R20, R11, 0x8, RZ ;  /* 0x000000080b147824 */ /* 0x000fe200078e00ff */
[----:B------:R-:W-:-:S03]  /*19740*/  LOP3.LUT R21, R21, 0x18, RZ, 0xc0, !PT ;  /* 0x0000001815157812 */ /* 0x000fc600078ec0ff */
[----:B------:R-:W-:Y:S01]  /*19750*/  IMAD R8, R17, 0xc0, R6 ;  /* 0x000000c011087824 */ /* 0x000fe200078e0206 */
[----:B------:R-:W-:Y:S02]  /*19760*/  LOP3.LUT R20, R20, 0x18, RZ, 0xc0, !PT ;  /* 0x0000001814147812 */ /* 0x000fe400078ec0ff */
[C---:B------:R-:W-:Y:S01]  /*19770*/  LOP3.LUT R13, R21.reuse, 0x20, RZ, 0xfc, !PT ;  /* 0x00000020150d7812 */ /* 0x040fe200078efcff */
[----:B0-----:R-:W-:Y:S01]  /*19780*/  @P0 IMAD.HI.U32 R0, R8, R5, RZ ;  /* 0x0000000508000227 */ /* 0x001fe200078e00ff */
[----:B------:R-:W-:-:S03]  /*19790*/  LOP3.LUT R12, R21, 0x40, RZ, 0xfc, !PT ;  /* 0x00000040150c7812 */ /* 0x000fc600078efcff */
[----:B------:R-:W-:Y:S01]  /*197a0*/  IMAD.MOV.U32 R5, RZ, RZ, R8 ;  /* 0x000000ffff057224 */ /* 0x000fe200078e0008 */
[----:B----4-:R-:W-:-:S04]  /*197b0*/  @P0 SHF.R.U32.HI R5, RZ, R4, R0 ;  /* 0x00000004ff050219 */ /* 0x010fc80000011600 */
[----:B------:R-:W-:-:S05]  /*197c0*/  SHF.R.S32.HI R0, RZ, 0x1f, R5 ;  /* 0x0000001fff007819 */ /* 0x000fca0000011405 */
[----:B------:R-:W-:-:S04]  /*197d0*/  IMAD R0, R0, UR4, RZ ;  /* 0x0000000400007c24 */ /* 0x000fc8000f8e02ff */
[C---:B------:R-:W-:Y:S02]  /*197e0*/  IMAD R6, R5.reuse, UR5, R0 ;  /* 0x0000000505067c24 */ /* 0x040fe4000f8e0200 */
[----:B------:R-:W-:Y:S02]  /*197f0*/  IMAD.MOV R0, RZ, RZ, -R5 ;  /* 0x000000ffff007224 */ /* 0x000fe400078e0a05 */
[----:B------:R-:W-:-:S04]  /*19800*/  IMAD.WIDE.U32 R4, R5, UR4, R2 ;  /* 0x0000000405047c25 */ /* 0x000fc8000f8e0002 */
[----:B------:R-:W-:Y:S02]  /*19810*/  IMAD R0, R10, R0, R8 ;  /* 0x000000000a007224 */ /* 0x000fe400078e0208 */
[----:B------:R-:W-:Y:S02]  /*19820*/  IMAD.IADD R5, R5, 0x1, R6 ;  /* 0x0000000105057824 */ /* 0x000fe400078e0206 */
[----:B------:R-:W-:Y:S01]  /*19830*/  VIADD R8, R8, 0x80 ;  /* 0x0000008008087836 */ /* 0x000fe20000000000 */
[----:B------:R-:W-:Y:S01]  /*19840*/  SHF.R.S32.HI R9, RZ, 0x1f, R0 ;  /* 0x0000001fff097819 */ /* 0x000fe20000011400 */
[----:B------:R-:W-:Y:S02]  /*19850*/  IMAD.WIDE.U32 R6, R0, UR6, R4 ;  /* 0x0000000600067c25 */ /* 0x000fe4000f8e0004 */
[----:B------:R-:W0:Y:S02]  /*19860*/  @P0 LDC R5, c[0x0][0x44c] ;  /* 0x00011300ff050b82 */ /* 0x000e240000000800 */
[----:B------:R-:W-:Y:S01]  /*19870*/  IMAD R9, R9, UR6, RZ ;  /* 0x0000000609097c24 */ /* 0x000fe2000f8e02ff */
[----:B------:R-:W-:-:S03]  /*19880*/  LEA R4, P1, R6, UR8, 0x1 ;  /* 0x0000000806047c11 */ /* 0x000fc6000f8208ff */
[----:B------:R-:W-:Y:S02]  /*19890*/  IMAD R0, R0, UR7, R9 ;  /* 0x0000000700007c24 */ /* 0x000fe4000f8e0209 */
[----:B------:R1:W5:Y:S02]  /*198a0*/  LDL R9, [R1+0x8] ;  /* 0x0000080001097983 */ /* 0x0003640000100800 */
[----:B------:R-:W-:Y:S02]  /*198b0*/  IMAD.IADD R0, R7, 0x1, R0 ;  /* 0x0000000107007824 */ /* 0x000fe400078e0200 */
[----:B------:R-:W2:Y:S03]  /*198c0*/  @P0 LDC R7, c[0x0][0x450] ;  /* 0x00011400ff070b82 */ /* 0x000ea60000000800 */
[----:B------:R-:W-:Y:S01]  /*198d0*/  LEA.HI.X R0, R6, UR9, R0, 0x1, P1 ;  /* 0x0000000906007c11 */ /* 0x000fe200088f0c00 */
[----:B------:R-:W-:-:S02]  /*198e0*/  IMAD.MOV.U32 R6, RZ, RZ, R8 ;  /* 0x000000ffff067224 */ /* 0x000fc400078e0008 */
[----:B0-----:R-:W-:-:S05]  /*198f0*/  @P0 IMAD.HI.U32 R5, R8, R5, RZ ;  /* 0x0000000508050227 */ /* 0x001fca00078e00ff */
[----:B--2---:R-:W-:-:S04]  /*19900*/  @P0 SHF.R.U32.HI R6, RZ, R7, R5 ;  /* 0x00000007ff060219 */ /* 0x004fc80000011605 */
[--C-:B------:R-:W-:Y:S01]  /*19910*/  SHF.R.S32.HI R7, RZ, 0x1f, R6.reuse ;  /* 0x0000001fff077819 */ /* 0x100fe20000011406 */
[----:B------:R-:W-:Y:S02]  /*19920*/  IMAD.MOV R5, RZ, RZ, -R6 ;  /* 0x000000ffff057224 */ /* 0x000fe400078e0a06 */
[----:B------:R-:W-:-:S04]  /*19930*/  IMAD.WIDE.U32 R2, R6, UR4, R2 ;  /* 0x0000000406027c25 */ /* 0x000fc8000f8e0002 */
[----:B------:R-:W-:Y:S02]  /*19940*/  IMAD R5, R10, R5, R8 ;  /* 0x000000050a057224 */ /* 0x000fe400078e0208 */
        /* <DEDUP_REMOVED lines=8> */
[----:B------:R-:W-:-:S02]  /*199d0*/  IMAD R6, R6, UR6, RZ ;  /* 0x0000000606067c24 */ /* 0x000fc4000f8e02ff */
        /* <DEDUP_REMOVED lines=8> */
[----:B-1----:R-:W-:Y:S06]  /*19a60*/  BRA.DIV UR4, `(.L_x_614) ;  /* 0x0000004a04987947 */ /* 0x002fec000b800000 */
        /* <DEDUP_REMOVED lines=40> */
[----:B0-----:R-:W0:Y:S01]  /*19cf0*/  SHFL.IDX PT, R2, R4, 0x3, 0x1c1f ;  /* 0x007c1f0004027f89 */ /* 0x001e2200000e0000 */
[----:B------:R-:W-:-:S03]  /*19d00*/  VIADD R3, R17, 0x80 ;  /* 0x0000008011037836 */ /* 0x000fc60000000000 */
[----:B------:R-:W1:Y:S02]  /*19d10*/  SHFL.IDX PT, R4, R7, RZ, 0x1c1f ;  /* 0x001c1fff07047589 */ /* 0x000e6400000e0000 */
[----:B------:R-:W-:Y:S01]  /*19d20*/  ISETP.GE.AND P3, PT, R3, R5, PT ;  /* 0x000000050300720c */ /* 0x000fe20003f66270 */
[----:B------:R-:W-:-:S05]  /*19d30*/  VIADD R3, R17, 0x60 ;  /* 0x0000006011037836 */ /* 0x000fca0000000000 */
[----:B------:R-:W-:-:S13]  /*19d40*/  ISETP.GE.AND P4, PT, R3, R5, PT ;  /* 0x000000050300720c */ /* 0x000fda0003f86270 */
[----:B0-----:R-:W-:-:S05]  /*19d50*/  @!P4 LEA R2, P5, R20, R2, 0x1 ;  /* 0x000000021402c211 */ /* 0x001fca00078a08ff */
[----:B------:R-:W-:Y:S01]  /*19d60*/  @!P4 IMAD.X R3, RZ, RZ, R0, P5 ;  /* 0x000000ffff03c224 */ /* 0x000fe200028e0600 */
[----:B-1----:R-:W-:Y:S01]  /*19d70*/  @!P3 LEA R4, P5, R20, R4, 0x1 ;  /* 0x000000041404b211 */ /* 0x002fe200078a08ff */
[----:B------:R-:W0:Y:S04]  /*19d80*/  SHFL.IDX PT, R0, R6, RZ, 0x1c1f ;  /* 0x001c1fff06007589 */ /* 0x000e2800000e0000 */
[----:B------:R-:W-:Y:S04]  /*19d90*/  @!P4 LDGSTS.E.BYPASS.LTC128B.128 [R9+0xf200], desc[UR60][R2.64], !P2 ;  /* 0x0f2000000209cfae */ /* 0x000fe8000d101d7c */
[----:B------:R-:W-:Y:S04]  /*19da0*/  @!P4 LDGSTS.E.BYPASS.LTC128B.128 [R9+0x12200], desc[UR60][R2.64+0x40], !P1 ;  /* 0x122000400209cfae */ /* 0x000fe8000c901d7c */
[----:B------:R1:W-:Y:S04]  /*19db0*/  @!P4 LDGSTS.E.BYPASS.LTC128B.128 [R9+0x15200], desc[UR60][R2.64+0x80], !P0 ;  /* 0x152000800209cfae */ /* 0x0003e8000c101d7c */
[----:B------:R-:W2:Y:S01]  /*19dc0*/  SHFL.IDX PT, R6, R6, 0x1, 0x1c1f ;  /* 0x003c1f0006067f89 */ /* 0x000ea200000e0000 */
[----:B0-----:R-:W-:-:S02]  /*19dd0*/  @!P3 IMAD.X R0, RZ, RZ, R0, P5 ;  /* 0x000000ffff00b224 */ /* 0x001fc400028e0600 */
[----:B-1----:R-:W-:Y:S02]  /*19de0*/  @!P3 IMAD.MOV.U32 R2, RZ, RZ, R4 ;  /* 0x000000ffff02b224 */ /* 0x002fe400078e0004 */
[----:B------:R-:W-:-:S05]  /*19df0*/  @!P3 IMAD.MOV.U32 R3, RZ, RZ, R0 ;  /* 0x000000ffff03b224 */ /* 0x000fca00078e0000 */
[----:B------:R-:W-:Y:S04]  /*19e00*/  @!P3 LDGSTS.E.BYPASS.LTC128B.128 [R9+0xfa00], desc[UR60][R2.64], !P2 ;  /* 0x0fa000000209bfae */ /* 0x000fe8000d101d7c */
[----:B------:R-:W-:Y:S04]  /*19e10*/  @!P3 LDGSTS.E.BYPASS.LTC128B.128 [R9+0x12a00], desc[UR60][R2.64+0x40], !P1 ;  /* 0x12a000400209bfae */ /* 0x000fe8000c901d7c */
[----:B------:R0:W-:Y:S04]  /*19e20*/  @!P3 LDGSTS.E.BYPASS.LTC128B.128 [R9+0x15a00], desc[UR60][R2.64+0x80], !P0 ;  /* 0x15a000800209bfae */ /* 0x0001e8000c101d7c */
[----:B0-2---:R0:W1:Y:S02]  /*19e30*/  SHFL.IDX PT, R2, R7, 0x1, 0x1c1f ;  /* 0x003c1f0007027f89 */ /* 0x00506400000e0000 */
.L_x_766:
        /* <DEDUP_REMOVED lines=13> */
.L_x_615:
        /* <DEDUP_REMOVED lines=8> */
[----:B------:R1:W-:Y:S01]  /*19f90*/  STL [R1+0x28], R2 ;  /* 0x0000280201007387 */ /* 0x0003e20000100800 */
[----:B------:R-:W-:-:S04]  /*19fa0*/  LEA.HI R0, R2, R2, RZ, 0x1 ;  /* 0x0000000202007211 */ /* 0x000fc800078f08ff */
[----:B------:R-:W-:-:S05]  /*19fb0*/  LOP3.LUT R0, R0, 0xfffffffe, RZ, 0xc0, !PT ;  /* 0xfffffffe00007812 */ /* 0x000fca00078ec0ff */
[----:B------:R-:W-:-:S05]  /*19fc0*/  IMAD.IADD R0, R2, 0x1, -R0 ;  /* 0x0000000102007824 */ /* 0x000fca00078e0a00 */
[----:B------:R-:W-:Y:S01]  /*19fd0*/  SHF.L.U32 R0, R0, 0x1f, RZ ;  /* 0x0000001f00007819 */ /* 0x000fe200000006ff */
[----:B------:R-:W-:Y:S01]  /*19fe0*/  NOP ;  /* 0x0000000000007918 */ /* 0x000fe20000000000 */
[----:B------:R1:W-:Y:S01]  /*19ff0*/  SYNCS.ARRIVE.TRANS64.A1T0 RZ, [R22+URZ+0x31c00], RZ ;  /* 0x031c00ff16ff79a7 */ /* 0x0003e2000810003f */
[----:B------:R-:W-:Y:S01]  /*1a000*/  BSSY B0, `(.L_x_616) ;  /* 0x0000003000007945 */ /* 0x000fe20003800000 */
[----:B------:R-:W2:Y:S03]  /*1a010*/  SYNCS.PHASECHK.TRANS64.TRYWAIT P0, [R22+URZ+0x31c20], R0 ;  /* 0x031c2000160075a7 */ /* 0x000ea6000800017f */
[----:B-12---:R-:W-:Y:S05]  /*1a020*/  @!P0 BRA `(.L_x_617) ;  /* 0x0000004c00388947 */ /* 0x006fea0003800000 */
.L_x_767:
[----:B------:R-:W-:Y:S05]  /*1a030*/  BSYNC B0 ;  /* 0x0000000000007941 */ /* 0x000fea0003800000 */
.L_x_616:
[----:B------:R-:W2:Y:S01]  /*1a040*/  LDL.LU R2, [R1+0x30] ;  /* 0x0000300001027983 */ /* 0x000ea20000300800 */
[----:B------:R-:W-:Y:S01]  /*1a050*/  BSSY B0, `(.L_x_618) ;  /* 0x000022b000007945 */ /* 0x000fe20003800000 */
[----:B--2---:R-:W-:-:S13]  /*1a060*/  ISETP.GE.AND P0, PT, R2, 0x91, PT ;  /* 0x000000910200780c */ /* 0x004fda0003f06270 */
[----:B------:R-:W-:Y:S05]  /*1a070*/  @!P0 BRA `(.L_x_619) ;  /* 0x0000002000a08947 */ /* 0x000fea0003800000 */
[----:B------:R-:W0:Y:S01]  /*1a080*/  LDL R2, [R1+0x10] ;  /* 0x0000100001027983 */ /* 0x000e220000100800 */
[----:B-1----:R-:W-:Y:S01]  /*1a090*/  IMAD.MOV.U32 R0, RZ, RZ, 0x1 ;  /* 0x00000001ff007424 */ /* 0x002fe200078e00ff */
[----:B------:R-:W-:Y:S01]  /*1a0a0*/  BSSY B2, `(.L_x_620) ;  /* 0x00000bd000027945 */ /* 0x000fe20003800000 */
[----:B0-----:R-:W-:-:S05]  /*1a0b0*/  IMAD.MOV R7, RZ, RZ, -R2 ;  /* 0x000000ffff077224 */ /* 0x001fca00078e0a02 */
[----:B------:R-:W-:-:S05]  /*1a0c0*/  VIADDMNMX R7, R7, R0, 0xffffffff, !PT ;  /* 0xffffffff07077446 */ /* 0x000fca0007800100 */
[----:B------:R-:W-:-:S05]  /*1a0d0*/  IMAD.IADD R0, R2, 0x1, R7 ;  /* 0x0000000102007824 */ /* 0x000fca00078e0207 */
[----:B------:R-:W-:-:S04]  /*1a0e0*/  LOP3.LUT R0, R0, 0x1, RZ, 0xc0, !PT ;  /* 0x0000000100007812 */ /* 0x000fc800078ec0ff */
[----:B------:R-:W-:Y:S01]  /*1a0f0*/  ISETP.NE.U32.AND P0, PT, R0, 0x1, PT ;  /* 0x000000010000780c */ /* 0x000fe20003f05070 */
[----:B------:R-:W-:-:S12]  /*1a100*/  VIADD R0, R2, 0xfffffffe ;  /* 0xfffffffe02007836 */ /* 0x000fd80000000000 */
[----:B------:R-:W-:Y:S05]  /*1a110*/  @P0 BRA `(.L_x_621) ;  /* 0x0000000800d40947 */ /* 0x000fea0003800000 */
[----:B------:R-:W2:Y:S01]  /*1a120*/  LDL R2, [R1+0x4c] ;  /* 0x00004c0001027983 */ /* 0x000ea20000100800 */
[----:B------:R-:W-:Y:S01]  /*1a130*/  VIADD R6, R23, 0x1 ;  /* 0x0000000117067836 */ /* 0x000fe20000000000 */
[----:B------:R-:W-:Y:S04]  /*1a140*/  BSSY B1, `(.L_x_622) ;  /* 0x00000ae000017945 */ /* 0x000fe80003800000 */
[----:B------:R-:W-:-:S04]  /*1a150*/  ISETP.NE.AND P0, PT, R6, 0x2, PT ;  /* 0x000000020600780c */ /* 0x000fc80003f05270 */
[----:B------:R-:W-:Y:S02]  /*1a160*/  SEL R9, RZ, 0x1, P0 ;  /* 0x00000001ff097807 */ /* 0x000fe40000000000 */
[----:B------:R-:W-:Y:S02]  /*1a170*/  SEL R6, R6, RZ, P0 ;  /* 0x000000ff06067207 */ /* 0x000fe40000000000 */
[----:B------:R-:W-:Y:S02]  /*1a180*/  LOP3.LUT R9, R26, R9, RZ, 0x3c, !PT ;  /* 0x000000091a097212 */ /* 0x000fe400078e3cff */
[----:B--2---:R-:W-:-:S13]  /*1a190*/  LOP3.LUT P1, RZ, R2, 0x1, RZ, 0xc0, !PT ;  /* 0x0000000102ff7812 */ /* 0x004fda000782c0ff */
[----:B------:R-:W-:Y:S05]  /*1a1a0*/  @!P1 BRA `(.L_x_623) ;  /* 0x00000008009c9947 */ /* 0x000fea0003800000 */
[----:B------:R-:W-:Y:S01]  /*1a1b0*/  ULDC.64 UR4, c[0x0][0x418] ;  /* 0x0001060000047ab9 */ /* 0x000fe20000000a00 */
[----:B------:R-:W-:Y:S01]  /*1a1c0*/  IMAD.MOV.U32 R5, RZ, RZ, R24 ;  /* 0x000000ffff057224 */ /* 0x000fe200078e0018 */
[----:B------:R-:W-:-:S04]  /*1a1d0*/  ISETP.NE.U32.AND P0, PT, RZ, UR4, PT ;  /* 0x00000004ff007c0c */ /* 0x000fc8000bf05070 */
[----:B------:R-:W-:-:S13]  /*1a1e0*/  ISETP.NE.AND.EX P0, PT, RZ, UR5, PT, P0 ;  /* 0x00000005ff007c0c */ /* 0x000fda000bf05300 */
[----:B------:R-:W-:Y:S05]  /*1a1f0*/  @!P0 BRA `(.L_x_624) ;  /* 0x0000000000488947 */ /* 0x000fea0003800000 */
[----:B------:R-:W2:Y:S01]  /*1a200*/  LDL R10, [R1+0x4] ;  /* 0x00000400010a7983 */ /* 0x000ea20000100800 */
        /* <DEDUP_REMOVED lines=17> */
.L_x_624:
[----:B------:R-:W-:Y:S01]  /*1a320*/  IMAD R3, R6, 0x8, R22 ;  /* 0x0000000806037824 */ /* 0x000fe200078e0216 */
[----:B------:R-:W-:Y:S01]  /*1a330*/  SHF.L.U32 R2, R9, 0x1f, RZ ;  /* 0x0000001f09027819 */ /* 0x000fe200000006ff */
[----:B------:R-:W-:Y:S03]  /*1a340*/  BSSY B3, `(.L_x_625) ;  /* 0x0000003000037945 */ /* 0x000fe60003800000 */
[----:B------:R-:W1:Y:S02]  /*1a350*/  SYNCS.PHASECHK.TRANS64.TRYWAIT P0, [R3+URZ+0x31c40], R2 ;  /* 0x031c4002030075a7 */ /* 0x000e64000800017f */
[----:B-1----:R-:W-:Y:S05]  /*1a360*/  @!P0 BRA `(.L_x_626) ;  /* 0x00000048007c8947 */ /* 0x002fea0003800000 */
.L_x_768:
[----:B------:R-:W-:Y:S05]  /*1a370*/  BSYNC B3 ;  /* 0x0000000000037941 */ /* 0x000fea0003800000 */
.L_x_625:
        /* <DEDUP_REMOVED lines=12> */
.L_x_628:
[----:B------:R-:W-:Y:S05]  /*1a440*/  BSYNC B3 ;  /* 0x0000000000037941 */ /* 0x000fea0003800000 */
.L_x_627:
        /* <DEDUP_REMOVED lines=11> */
.L_x_629:
        /* <DEDUP_REMOVED lines=16> */
.L_x_630:
        /* <DEDUP_REMOVED lines=16> */
.L_x_631:
        /* <DEDUP_REMOVED lines=15> */
.L_x_769:
[----:B------:R-:W-:Y:S05]  /*1a7f0*/  BSYNC B3 ;  /* 0x0000000000037941 */ /* 0x000fea0003800000 */
.L_x_632:
        /* <DEDUP_REMOVED lines=12> */
.L_x_635:
[----:B------:R-:W-:Y:S05]  /*1a8c0*/  BSYNC B3 ;  /* 0x0000000000037941 */ /* 0x000fea0003800000 */
.L_x_634:
        /* <DEDUP_REMOVED lines=11> */
.L_x_636:
        /* <DEDUP_REMOVED lines=15> */
.L_x_637:
        /* <DEDUP_REMOVED lines=15> */
.L_x_638:
        /* <DEDUP_REMOVED lines=12> */
.L_x_623:
[----:B------:R-:W-:Y:S05]  /*1ac20*/  BSYNC B1 ;  /* 0x0000000000017941 */ /* 0x000fea0003800000 */
.L_x_622:
[----:B------:R-:W2:Y:S01]  /*1ac30*/  LDL.LU R0, [R1+0x10] ;  /* 0x0000100001007983 */ /* 0x000ea20000300800 */
[----:B------:R-:W-:Y:S02]  /*1ac40*/  IMAD.MOV.U32 R23, RZ, RZ, R6 ;  /* 0x000000ffff177224 */ /* 0x000fe400078e0006 */
[----:B------:R-:W-:Y:S02]  /*1ac50*/  IMAD.MOV.U32 R26, RZ, RZ, R9 ;  /* 0x000000ffff1a7224 */ /* 0x000fe400078e0009 */
[----:B--2---:R-:W-:-:S07]  /*1ac60*/  VIADD R0, R0, 0xfffffffd ;  /* 0xfffffffd00007836 */ /* 0x004fce0000000000 */
.L_x_621:
[----:B------:R-:W-:Y:S05]  /*1ac70*/  BSYNC B2 ;  /* 0x0000000000027941 */ /* 0x000fea0003800000 */
.L_x_620:
[----:B------:R-:W2:Y:S01]  /*1ac80*/  LDL.LU R2, [R1+0x14] ;  /* 0x0000140001027983 */ /* 0x000ea20000300800 */
[----:B------:R-:W-:-:S05]  /*1ac90*/  IMAD.MOV R7, RZ, RZ, -R7 ;  /* 0x000000ffff077224 */ /* 0x000fca00078e0a07 */
[----:B--2---:R-:W-:-:S13]  /*1aca0*/  ISETP.NE.AND P0, PT, R2, R7, PT ;  /* 0x000000070200720c */ /* 0x004fda0003f05270 */
[----:B------:R-:W-:Y:S05]  /*1acb0*/  @!P0 BRA `(.L_x_619) ;  /* 0x0000001400908947 */ /* 0x000fea0003800000 */
[----:B------:R-:W-:-:S07]  /*1acc0*/  IMAD.MOV.U32 R4, RZ, RZ, R24 ;  /* 0x000000ffff047224 */ /* 0x000fce00078e0018 */
.L_x_673:
[----:B------:R-:W2:Y:S01]  /*1acd0*/  LDL R2, [R1+0x4c] ;  /* 0x00004c0001027983 */ /* 0x000ea20000100800 */
[----:B------:R-:W-:Y:S01]  /*1ace0*/  VIADD R6, R23, 0x1 ;  /* 0x0000000117067836 */ /* 0x000fe20000000000 */
[----:B------:R-:W-:Y:S05]  /*1acf0*/  YIELD ;  /* 0x0000000000007946 */ /* 0x000fea0003800000 */
[----:B------:R-:W-:Y:S01]  /*1ad00*/  ISETP.NE.AND P0, PT, R6, 0x2, PT ;  /* 0x000000020600780c */ /* 0x000fe20003f05270 */
[----:B------:R-:W-:Y:S03]  /*1ad10*/  BSSY B1, `(.L_x_639) ;  /* 0x00000ab000017945 */ /* 0x000fe60003800000 */
[----:B------:R-:W-:-:S02]  /*1ad20*/  SEL R7, RZ, 0x1, P0 ;  /* 0x00000001ff077807 */ /* 0x000fc40000000000 */
        /* <DEDUP_REMOVED lines=27> */
.L_x_641:
[----:B------:R-:W-:Y:S01]  /*1aee0*/  IMAD R3, R6, 0x8, R22 ;  /* 0x0000000806037824 */ /* 0x000fe200078e0216 */
[----:B------:R-:W-:Y:S01]  /*1aef0*/  SHF.L.U32 R2, R7, 0x1f, RZ ;  /* 0x0000001f07027819 */ /* 0x000fe200000006ff */
[----:B------:R-:W-:Y:S03]  /*1af00*/  BSSY B2, `(.L_x_642) ;  /* 0x0000003000027945 */ /* 0x000fe60003800000 */
[----:B------:R-:W1:Y:S02]  /*1af10*/  SYNCS.PHASECHK.TRANS64.TRYWAIT P0, [R3+URZ+0x31c40], R2 ;  /* 0x031c4002030075a7 */ /* 0x000e64000800017f */
[----:B-1----:R-:W-:Y:S05]  /*1af20*/  @!P0 BRA `(.L_x_643) ;  /* 0x0000003c00b48947 */ /* 0x002fea0003800000 */
.L_x_770:
[----:B------:R-:W-:Y:S05]  /*1af30*/  BSYNC B2 ;  /* 0x0000000000027941 */ /* 0x000fea0003800000 */
.L_x_642:
        /* <DEDUP_REMOVED lines=12> */
.L_x_645:
[----:B------:R-:W-:Y:S05]  /*1b000*/  BSYNC B2 ;  /* 0x0000000000027941 */ /* 0x000fea0003800000 */
.L_x_644:
        /* <DEDUP_REMOVED lines=11> */
.L_x_646:
        /* <DEDUP_REMOVED lines=16> */
.L_x_647:
        /* <DEDUP_REMOVED lines=16> */
.L_x_648:
        /* <DEDUP_REMOVED lines=15> */
.L_x_771:
[----:B------:R-:W-:Y:S05]  /*1b3b0*/  BSYNC B2 ;  /* 0x0000000000027941 */ /* 0x000fea0003800000 */
.L_x_649:
        /* <DEDUP_REMOVED lines=11> */
.L_x_652:
[----:B------:R-:W-:Y:S05]  /*1b470*/  BSYNC B2 ;  /* 0x0000000000027941 */ /* 0x000fea0003800000 */
.L_x_651:
        /* <DEDUP_REMOVED lines=10> */
.L_x_653:
        /* <DEDUP_REMOVED lines=15> */
.L_x_654:
        /* <DEDUP_REMOVED lines=15> */
.L_x_655:
        /* <DEDUP_REMOVED lines=12> */
.L_x_640:
[----:B------:R-:W-:Y:S05]  /*1b7c0*/  BSYNC B1 ;  /* 0x0000000000017941 */ /* 0x000fea0003800000 */
.L_x_639:
        /* <DEDUP_REMOVED lines=10> */
[----:B------:R-:W-:Y:S01]  /*1b870*/  VIADD R9, R0, 0xffffffff ;  /* 0xffffffff00097836 */ /* 0x000fe20000000000 */
        /* <DEDUP_REMOVED lines=21> */
.L_x_658:
[----:B------:R-:W-:Y:S01]  /*1b9d0*/  IMAD R2, R23, 0x8, R22 ;  /* 0x0000000817027824 */ /* 0x000fe200078e0216 */
[----:B------:R-:W-:Y:S01]  /*1b9e0*/  SHF.L.U32 R3, R26, 0x1f, RZ ;  /* 0x0000001f1a037819 */ /* 0x000fe200000006ff */
[----:B------:R-:W-:Y:S03]  /*1b9f0*/  BSSY B2, `(.L_x_659) ;  /* 0x0000003000027945 */ /* 0x000fe60003800000 */
[----:B------:R-:W1:Y:S02]  /*1ba00*/  SYNCS.PHASECHK.TRANS64.TRYWAIT P0, [R2+URZ+0x31c40], R3 ;  /* 0x031c4003020075a7 */ /* 0x000e64000800017f */
[----:B-1----:R-:W-:Y:S05]  /*1ba10*/  @!P0 BRA `(.L_x_660) ;  /* 0x0000003400208947 */ /* 0x002fea0003800000 */
.L_x_772:
[----:B------:R-:W-:Y:S05]  /*1ba20*/  BSYNC B2 ;  /* 0x0000000000027941 */ /* 0x000fea0003800000 */
.L_x_659:
        /* <DEDUP_REMOVED lines=12> */
.L_x_662:
[----:B------:R-:W-:Y:S05]  /*1baf0*/  BSYNC B2 ;  /* 0x0000000000027941 */ /* 0x000fea0003800000 */
.L_x_661:
        /* <DEDUP_REMOVED lines=12> */
.L_x_663:
        /* <DEDUP_REMOVED lines=16> */
.L_x_664:
        /* <DEDUP_REMOVED lines=16> */
.L_x_665:
        /* <DEDUP_REMOVED lines=15> */
.L_x_773:
[----:B------:R-:W-:Y:S05]  /*1beb0*/  BSYNC B2 ;  /* 0x0000000000027941 */ /* 0x000fea0003800000 */
.L_x_666:
        /* <DEDUP_REMOVED lines=11> */
.L_x_669:
[----:B------:R-:W-:Y:S05]  /*1bf70*/  BSYNC B2 ;  /* 0x0000000000027941 */ /* 0x000fea0003800000 */
.L_x_668:
        /* <DEDUP_REMOVED lines=10> */
.L_x_670:
        /* <DEDUP_REMOVED lines=15> */
.L_x_671:
        /* <DEDUP_REMOVED lines=15> */
.L_x_672:
        /* <DEDUP_REMOVED lines=12> */
.L_x_657:
[----:B------:R-:W-:Y:S05]  /*1c2c0*/  BSYNC B1 ;  /* 0x0000000000017941 */ /* 0x000fea0003800000 */
.L_x_656:
[C---:B------:R-:W-:Y:S01]  /*1c2d0*/  ISETP.GT.AND P0, PT, R0.reuse, 0x1, PT ;  /* 0x000000010000780c */ /* 0x040fe20003f04270 */
[----:B------:R-:W-:-:S12]  /*1c2e0*/  VIADD R0, R0, 0xfffffffe ;  /* 0xfffffffe00007836 */ /* 0x000fd80000000000 */
[----:B------:R-:W-:Y:S05]  /*1c2f0*/  @P0 BRA `(.L_x_673) ;  /* 0xffffffe800740947 */ /* 0x000fea000383ffff */
.L_x_619:
[----:B------:R-:W-:Y:S05]  /*1c300*/  BSYNC B0 ;  /* 0x0000000000007941 */ /* 0x000fea0003800000 */
.L_x_618:
[----:B------:R-:W2:Y:S01]  /*1c310*/  S2R R2, SR_TID.X ;  /* 0x0000000000027919 */ /* 0x000ea20000002100 */
[----:B------:R-:W-:Y:S01]  /*1c320*/  BSSY B0, `(.L_x_674) ;  /* 0x0000010000007945 */ /* 0x000fe20003800000 */
        /* <DEDUP_REMOVED lines=12> */
[----:B0-----:R-:W0:Y:S01]  /*1c3f0*/  POPC R7, R4 ;  /* 0x0000000400077309 */ /* 0x001e220000000000 */
[----:B--2---:R-:W0:Y:S02]  /*1c400*/  SHFL.IDX PT, R0, R3, R0, 0x1f ;  /* 0x00001f0003007589 */ /* 0x004e2400000e0000 */
[----:B0-----:R-:W-:-:S07]  /*1c410*/  IADD3 R16, R0, UR38, R7 ;  /* 0x0000002600107c10 */ /* 0x001fce000fffe007 */
.L_x_675:
[----:B------:R-:W-:Y:S05]  /*1c420*/  BSYNC B0 ;  /* 0x0000000000007941 */ /* 0x000fea0003800000 */
.L_x_674:
[----:B-1----:R-:W2:Y:S01]  /*1c430*/  LDL R0, [R1+0x4c] ;  /* 0x00004c0001007983 */ /* 0x002ea20000100800 */
[----:B------:R-:W-:Y:S01]  /*1c440*/  BSSY B0, `(.L_x_676) ;  /* 0x0000046000007945 */ /* 0x000fe20003800000 */
[----:B--2---:R-:W-:-:S13]  /*1c450*/  LOP3.LUT P0, RZ, R0, 0x1, RZ, 0xc0, !PT ;  /* 0x0000000100ff7812 */ /* 0x004fda000780c0ff */
[----:B------:R-:W-:Y:S05]  /*1c460*/  @!P0 BRA `(.L_x_677) ;  /* 0x00000004000c8947 */ /* 0x000fea0003800000 */
[----:B------:R-:W-:Y:S01]  /*1c470*/  IMAD R3, R23, 0x8, R22 ;  /* 0x0000000817037824 */ /* 0x000fe200078e0216 */
[----:B------:R-:W-:Y:S01]  /*1c480*/  SHF.L.U32 R0, R26, 0x1f, RZ ;  /* 0x0000001f1a007819 */ /* 0x000fe200000006ff */
[----:B------:R-:W-:Y:S01]  /*1c490*/  BSSY B1, `(.L_x_678) ;  /* 0x0000004000017945 */ /* 0x000fe20003800000 */
[----:B------:R-:W-:Y:S02]  /*1c4a0*/  ISETP.NE.AND P1, PT, R6, RZ, PT ;  /* 0x000000ff0600720c */ /* 0x000fe40003f25270 */
[----:B------:R-:W1:Y:S02]  /*1c4b0*/  SYNCS.PHASECHK.TRANS64.TRYWAIT P0, [R3+URZ+0x31c60], R0 ;  /* 0x031c6000030075a7 */ /* 0x000e64000800017f */
[----:B-1----:R-:W-:Y:S09]  /*1c4c0*/  @!P0 BRA `(.L_x_679) ;  /* 0x00000028009c8947 */ /* 0x002ff20003800000 */
.L_x_774:
[----:B------:R-:W-:Y:S05]  /*1c4d0*/  BSYNC B1 ;  /* 0x0000000000017941 */ /* 0x000fea0003800000 */
.L_x_678:
        /* <DEDUP_REMOVED lines=9> */
.L_x_681:
[----:B------:R-:W-:Y:S05]  /*1c570*/  BSYNC B1 ;  /* 0x0000000000017941 */ /* 0x000fea0003800000 */
.L_x_680:
        /* <DEDUP_REMOVED lines=10> */
.L_x_682:
        /* <DEDUP_REMOVED lines=15> */
.L_x_683:
        /* <DEDUP_REMOVED lines=15> */
.L_x_684:
        /* <DEDUP_REMOVED lines=10> */
.L_x_677:
[----:B------:R-:W-:Y:S05]  /*1c8a0*/  BSYNC B0 ;  /* 0x0000000000007941 */ /* 0x000fea0003800000 */
.L_x_676:
[----:B------:R-:W-:-:S05]  /*1c8b0*/  VIADD R23, R23, 0x1 ;  /* 0x0000000117177836 */ /* 0x000fca0000000000 */
[----:B------:R-:W-:-:S04]  /*1c8c0*/  ISETP.NE.AND P0, PT, R23, 0x2, PT ;  /* 0x000000021700780c */ /* 0x000fc80003f05270 */
[----:B------:R-:W-:Y:S02]  /*1c8d0*/  SEL R3, RZ, 0x1, P0 ;  /* 0x00000001ff037807 */ /* 0x000fe40000000000 */
[----:B------:R-:W-:Y:S02]  /*1c8e0*/  SEL R23, R23, RZ, P0 ;  /* 0x000000ff17177207 */ /* 0x000fe40000000000 */
[----:B------:R-:W-:-:S07]  /*1c8f0*/  LOP3.LUT R26, R26, R3, RZ, 0x3c, !PT ;  /* 0x000000031a1a7212 */ /* 0x000fce00078e3cff */
.L_x_600:
[----:B------:R-:W-:Y:S05]  /*1c900*/  BSYNC B7 ;  /* 0x0000000000077941 */ /* 0x000fea0003800000 */
.L_x_598:
[----:B------:R-:W2:Y:S02]  /*1c910*/  LDL R0, [R1+0x4c] ;  /* 0x00004c0001007983 */ /* 0x000ea40000100800 */
[----:B--2---:R-:W-:-:S13]  /*1c920*/  LOP3.LUT P0, RZ, R0, 0x2, RZ, 0xc0, !PT ;  /* 0x0000000200ff7812 */ /* 0x004fda000780c0ff */
        /* <DEDUP_REMOVED lines=10> */
.L_x_685:
[----:B------:R-:W2:Y:S01]  /*1c9d0*/  S2R R0, SR_TID.X ;  /* 0x0000000000007919 */ /* 0x000ea20000002100 */
[----:B------:R-:W-:Y:S01]  /*1c9e0*/  UMOV UR4, 0xffffffff ;  /* 0xffffffff00047882 */ /* 0x000fe20000000000 */
[----:B--2---:R-:W-:-:S04]  /*1c9f0*/  LOP3.LUT R8, R0, 0x1f, RZ, 0xc0, !PT ;  /* 0x0000001f00087812 */ /* 0x004fc800078ec0ff */
[----:B------:R-:W-:Y:S01]  /*1ca00*/  ISETP.NE.AND P0, PT, R8, 0x1f, PT ;  /* 0x0000001f0800780c */ /* 0x000fe20003f05270 */
[----:B------:R-:W-:-:S12]  /*1ca10*/  BRA.DIV UR4, `(.L_x_687) ;  /* 0x00000026045c7947 */ /* 0x000fd8000b800000 */
[----:B0-----:R-:W-:Y:S01]  /*1ca20*/  IMAD.IADD R5, R19, 0x1, R8 ;  /* 0x0000000113057824 */ /* 0x001fe200078e0208 */
[----:B------:R-:W-:-:S04]  /*1ca30*/  ULDC UR4, c[0x0][0xc3c] ;  /* 0x00030f0000047ab9 */ /* 0x000fc80000000800 */
[----:B------:R-:W-:-:S13]  /*1ca40*/  ISETP.GE.OR P1, PT, R5, UR4, !P0 ;  /* 0x0000000405007c0c */ /* 0x000fda000c726670 */
[----:B------:R-:W0:Y:S02]  /*1ca50*/  @!P1 LDC.64 R2, c[0x0][0xc80] ;  /* 0x00032000ff029b82 */ /* 0x000e240000000a00 */
[----:B0-----:R-:W-:-:S06]  /*1ca60*/  @!P1 IMAD.WIDE R2, R5, 0x4, R2 ;  /* 0x0000000405029825 */ /* 0x001fcc00078e0202 */
[----:B------:R0:W2:Y:S01]  /*1ca70*/  @!P1 LDG.E R3, desc[UR60][R2.64] ;  /* 0x0000003c02039981 */ /* 0x0000a2000c1e1900 */
[C---:B------:R-:W-:Y:S02]  /*1ca80*/  ISETP.GE.U32.AND P2, PT, R8.reuse, 0x2, PT ;  /* 0x000000020800780c */ /* 0x040fe40003f46070 */
[C---:B------:R-:W-:Y:S01]  /*1ca90*/  ISETP.GE.U32.AND P3, PT, R8.reuse, 0x4, PT ;  /* 0x000000040800780c */ /* 0x040fe20003f66070 */
[----:B------:R-:W-:Y:S01]  /*1caa0*/  SHFL.IDX PT, R0, R16, RZ, 0x1f ;  /* 0x00001fff10007589 */ /* 0x000fe200000e0000 */
[C---:B------:R-:W-:Y:S02]  /*1cab0*/  ISETP.GE.U32.AND P4, PT, R8.reuse, 0x8, PT ;  /* 0x000000080800780c */ /* 0x040fe40003f86070 */
[C---:B------:R-:W-:Y:S01]  /*1cac0*/  ISETP.GE.U32.AND P5, PT, R8.reuse, 0x10, PT ;  /* 0x000000100800780c */ /* 0x040fe20003fa6070 */
[----:B------:R-:W-:Y:S01]  /*1cad0*/  SHFL.IDX PT, R4, R16, 0x1, 0x1f ;  /* 0x00201f0010047f89 */ /* 0x000fe200000e0000 */
[----:B0-----:R-:W-:Y:S02]  /*1cae0*/  IMAD.MOV.U32 R2, RZ, RZ, RZ ;  /* 0x000000ffff027224 */ /* 0x001fe400078e00ff */
[----:B--2---:R-:W-:Y:S01]  /*1caf0*/  @!P1 IMAD.MOV.U32 R2, RZ, RZ, R3 ;  /* 0x000000ffff029224 */ /* 0x004fe200078e0003 */
[----:B------:R-:W-:-:S04]  /*1cb00*/  ISETP.NE.AND P1, PT, R8, RZ, PT ;  /* 0x000000ff0800720c */ /* 0x000fc80003f25270 */
[----:B------:R-:W0:Y:S02]  /*1cb10*/  SHFL.UP PT, R14, R2, 0x1, RZ ;  /* 0x04200000020e7989 */ /* 0x000e2400000e00ff */
[----:B0-----:R-:W-:-:S05]  /*1cb20*/  SEL R5, R14, RZ, P1 ;  /* 0x000000ff0e057207 */ /* 0x001fca0000800000 */
[----:B------:R-:W-:-:S05]  /*1cb30*/  IMAD.IADD R5, R2, 0x1, R5 ;  /* 0x0000000102057824 */ /* 0x000fca00078e0205 */
[----:B------:R-:W0:Y:S02]  /*1cb40*/  SHFL.UP PT, R14, R5, 0x2, RZ ;  /* 0x04400000050e7989 */ /* 0x000e2400000e00ff */
[----:B0-----:R-:W-:-:S05]  /*1cb50*/  SEL R6, R14, RZ, P2 ;  /* 0x000000ff0e067207 */ /* 0x001fca0001000000 */
        /* <DEDUP_REMOVED lines=11> */
.L_x_784:
[----:B------:R-:W-:Y:S02]  /*1cc10*/  ULDC UR4, c[0x0][0xc38] ;  /* 0x00030e0000047ab9 */ /* 0x000fe40000000800 */
[----:B------:R-:W-:-:S04]  /*1cc20*/  IMAD.U32 R16, RZ, RZ, UR4 ;  /* 0x00000004ff107e24 */ /* 0x000fc8000f8e00ff */
[----:B-1----:R-:W-:-:S04]  /*1cc30*/  IMAD R5, R14, R16, RZ ;  /* 0x000000100e057224 */ /* 0x002fc800078e02ff */
[----:B------:R-:W-:-:S05]  /*1cc40*/  IMAD.IADD R4, R4, 0x1, R5 ;  /* 0x0000000104047824 */ /* 0x000fca00078e0205 */
[----:B------:R-:W-:-:S13]  /*1cc50*/  ISETP.GT.AND P6, PT, R4, R0, PT ;  /* 0x000000000400720c */ /* 0x000fda0003fc4270 */
[----:B------:R-:W-:Y:S05]  /*1cc60*/  @P6 BRA `(.L_x_688) ;  /* 0x00000000009c6947 */ /* 0x000fea0003800000 */
.L_x_693:
        /* <DEDUP_REMOVED lines=14> */
.L_x_691:
[----:B------:R-:W-:Y:S05]  /*1cd50*/  BSYNC B0 ;  /* 0x0000000000007941 */ /* 0x000fea0003800000 */
.L_x_690:
        /* <DEDUP_REMOVED lines=18> */
.L_x_792:
[----:B------:R-:W-:Y:S02]  /*1ce80*/  ULDC UR4, c[0x0][0xc38] ;  /* 0x00030e0000047ab9 */ /* 0x000fe40000000800 */
[----:B------:R-:W-:-:S04]  /*1ce90*/  IMAD.U32 R16, RZ, RZ, UR4 ;  /* 0x00000004ff107e24 */ /* 0x000fc8000f8e00ff */
[----:B-1----:R-:W-:-:S04]  /*1cea0*/  IMAD R5, R14, R16, RZ ;  /* 0x000000100e057224 */ /* 0x002fc800078e02ff */
[----:B------:R-:W-:-:S05]  /*1ceb0*/  IMAD.IADD R4, R5, 0x1, R4 ;  /* 0x0000000105047824 */ /* 0x000fca00078e0204 */
[----:B------:R-:W-:-:S13]  /*1cec0*/  ISETP.GT.AND P6, PT, R4, R0, PT ;  /* 0x000000000400720c */ /* 0x000fda0003fc4270 */
[----:B------:R-:W-:Y:S05]  /*1ced0*/  @!P6 BRA `(.L_x_693) ;  /* 0xfffffffc0064e947 */ /* 0x000fea000383ffff */
.L_x_688:
        /* <DEDUP_REMOVED lines=8> */
.L_x_796:
[----:B------:R-:W-:Y:S01]  /*1cf60*/  ISETP.NE.AND P0, PT, R6, RZ, PT ;  /* 0x000000ff0600720c */ /* 0x000fe20003f05270 */
[----:B------:R-:W-:-:S12]  /*1cf70*/  IMAD.MOV.U32 R14, RZ, RZ, RZ ;  /* 0x000000ffff0e7224 */ /* 0x000fd800078e00ff */
[----:B------:R-:W-:Y:S05]  /*1cf80*/  @!P0 BRA `(.L_x_695) ;  /* 0x0000000000108947 */ /* 0x000fea0003800000 */
[----:B------:R-:W-:Y:S01]  /*1cf90*/  UMOV UR4, 0xffffffff ;  /* 0xffffffff00047882 */ /* 0x000fe20000000000 */
[----:B------:R-:W-:Y:S02]  /*1cfa0*/  VIADD R12, R4, 0xffffffff ;  /* 0xffffffff040c7836 */ /* 0x000fe40000000000 */
[----:B------:R-:W-:Y:S05]  /*1cfb0*/  BRA.DIV UR4, `(.L_x_696) ;  /* 0x0000002a041c7947 */ /* 0x000fea000b800000 */
[----:B------:R3:W4:Y:S02]  /*1cfc0*/  SHFL.IDX PT, R14, R3, R12, 0x1f ;  /* 0x00001f0c030e7589 */ /* 0x00072400000e0000 */
.L_x_695:
[----:B--2---:R-:W-:Y:S01]  /*1cfd0*/  IABS R6, R17 ;  /* 0x0000001100067213 */ /* 0x004fe20000000000 */
[----:B----4-:R-:W-:Y:S02]  /*1cfe0*/  IMAD R16, R14, R16, R5 ;  /* 0x000000100e107224 */ /* 0x010fe400078e0205 */
[----:B-1----:R-:W-:Y:S01]  /*1cff0*/  IMAD.MOV.U32 R2, RZ, RZ, RZ ;  /* 0x000000ffff027224 */ /* 0x002fe200078e00ff */
[----:B------:R-:W1:Y:S01]  /*1d000*/  I2F.RP R7, R6 ;  /* 0x0000000600077306 */ /* 0x000e620000209400 */
[----:B------:R-:W-:Y:S02]  /*1d010*/  IMAD.IADD R0, R0, 0x1, -R16 ;  /* 0x0000000100007824 */ /* 0x000fe400078e0a10 */
[----:B------:R-:W-:-:S05]  /*1d020*/  IMAD.IADD R19, R4, 0x1, R19 ;  /* 0x0000000104137824 */ /* 0x000fca00078e0213 */
[----:B-1----:R-:W0:Y:S02]  /*1d030*/  MUFU.RCP R7, R7 ;  /* 0x0000000700077308 */ /* 0x002e240000001000 */
[----:B0--3--:R-:W-:-:S06]  /*1d040*/  VIADD R3, R7, 0xffffffe ;  /* 0x0ffffffe07037836 */ /* 0x009fcc0000000000 */
[----:B------:R-:W0:Y:S02]  /*1d050*/  F2I.FTZ.U32.TRUNC.NTZ R3, R3 ;  /* 0x0000000300037305 */ /* 0x000e24000021f000 */
[----:B0-----:R-:W-:-:S04]  /*1d060*/  IMAD.MOV R5, RZ, RZ, -R3 ;  /* 0x000000ffff057224 */ /* 0x001fc800078e0a03 */
[----:B------:R-:W-:-:S04]  /*1d070*/  IMAD R5, R5, R6, RZ ;  /* 0x0000000605057224 */ /* 0x000fc800078e02ff */
[----:B------:R-:W-:Y:S01]  /*1d080*/  IMAD.HI.U32 R2, R3, R5, R2 ;  /* 0x0000000503027227 */ /* 0x000fe200078e0002 */
[----:B------:R-:W-:Y:S02]  /*1d090*/  IABS R5, R17 ;  /* 0x0000001100057213 */ /* 0x000fe40000000000 */
[----:B------:R-:W-:-:S03]  /*1d0a0*/  IABS R3, R0 ;  /* 0x0000000000037213 */ /* 0x000fc60000000000 */
[----:B------:R-:W-:Y:S02]  /*1d0b0*/  IMAD.MOV R5, RZ, RZ, -R5 ;  /* 0x000000ffff057224 */ /* 0x000fe400078e0a05 */
        /* <DEDUP_REMOVED lines=16> */
.L_x_689:
[----:B------:R-:W-:Y:S01]  /*1d1c0*/  UMOV UR4, URZ ;  /* 0x0000003f00047c82 */ /* 0x000fe20008000000 */
[----:B------:R-:W-:Y:S01]  /*1d1d0*/  UMOV UR5, URZ ;  /* 0x0000003f00057c82 */ /* 0x000fe20008000000 */
[----:B------:R-:W-:Y:S01]  /*1d1e0*/  ULDC UR6, c[0x0][0xc3c] ;  /* 0x00030f0000067ab9 */ /* 0x000fe20000000800 */
[----:B------:R-:W-:Y:S02]  /*1d1f0*/  IMAD.MOV.U32 R16, RZ, RZ, R0 ;  /* 0x000000ffff107224 */ /* 0x000fe400078e0000 */
[----:B------:R-:W-:Y:S02]  /*1d200*/  IMAD.U32 R17, RZ, RZ, UR4 ;  /* 0x00000004ff117e24 */ /* 0x000fe4000f8e00ff */
[----:B------:R-:W-:Y:S02]  /*1d210*/  IMAD.U32 R18, RZ, RZ, UR5 ;  /* 0x00000005ff127e24 */ /* 0x000fe4000f8e00ff */
[----:B------:R-:W-:-:S07]  /*1d220*/  IMAD.U32 R19, RZ, RZ, UR6 ;  /* 0x00000006ff137e24 */ /* 0x000fce000f8e00ff */
.L_x_697:
        /* <DEDUP_REMOVED lines=10> */
.L_x_686:
[----:B------:R-:W-:Y:S02]  /*1d2d0*/  ULDC UR4, c[0x0][0xc3c] ;  /* 0x00030f0000047ab9 */ /* 0x000fe40000000800 */
[----:B---3--:R-:W-:-:S13]  /*1d2e0*/  ISETP.GE.AND P0, PT, R19, UR4, PT ;  /* 0x0000000413007c0c */ /* 0x008fda000bf06270 */
[----:B------:R-:W-:Y:S05]  /*1d2f0*/  @!P0 BRA `(.L_x_698) ;  /* 0xffffff9800408947 */ /* 0x000fea000383ffff */
[----:B------:R-:W-:Y:S05]  /*1d300*/  BSYNC B8 ;  /* 0x0000000000087941 */ /* 0x000fea0003800000 */
.L_x_554:
[----:B--2---:R-:W2:Y:S01]  /*1d310*/  LDL.LU R0, [R1+0x28] ;  /* 0x0000280001007983 */ /* 0x004ea20000300800 */
[----:B------:R-:W-:Y:S01]  /*1d320*/  BSSY B0, `(.L_x_699) ;  /* 0x000000b000007945 */ /* 0x000fe20003800000 */
[----:B0-----:R-:W0:Y:S01]  /*1d330*/  S2R R5, SR_CgaCtaId ;  /* 0x0000000000057919 */ /* 0x001e220000008800 */
[----:B--2---:R-:W-:-:S05]  /*1d340*/  VIADD R0, R0, 0x1 ;  /* 0x0000000100007836 */ /* 0x004fca0000000000 */
[----:B------:R-:W-:-:S04]  /*1d350*/  LEA.HI R2, R0, R0, RZ, 0x1 ;  /* 0x0000000000027211 */ /* 0x000fc800078f08ff */
[----:B------:R-:W-:Y:S02]  /*1d360*/  LOP3.LUT R3, R2, 0xfffffffe, RZ, 0xc0, !PT ;  /* 0xfffffffe02037812 */ /* 0x000fe400078ec0ff */
[----:B------:R-:W-:-:S03]  /*1d370*/  MOV R2, 0x400 ;  /* 0x0000040000027802 */ /* 0x000fc60000000f00 */
[----:B------:R-:W-:Y:S01]  /*1d380*/  IMAD.IADD R0, R0, 0x1, -R3 ;  /* 0x0000000100007824 */ /* 0x000fe200078e0a03 */
[----:B0-----:R-:W-:-:S04]  /*1d390*/  LEA R9, R5, R2, 0x18 ;  /* 0x0000000205097211 */ /* 0x001fc800078ec0ff */
[----:B------:R-:W-:-:S04]  /*1d3a0*/  SHF.L.U32 R0, R0, 0x1f, RZ ;  /* 0x0000001f00007819 */ /* 0x000fc800000006ff */
[----:B------:R-:W0:Y:S02]  /*1d3b0*/  SYNCS.PHASECHK.TRANS64.TRYWAIT P0, [R9+URZ+0x31c20], R0 ;  /* 0x031c2000090075a7 */ /* 0x000e24000800017f */
[----:B0-----:R-:W-:Y:S05]  /*1d3c0*/  @!P0 BRA `(.L_x_700) ;  /* 0x00000024003c8947 */ /* 0x001fea0003800000 */
.L_x_799:
[----:B------:R-:W-:Y:S05]  /*1d3d0*/  BSYNC B0 ;  /* 0x0000000000007941 */ /* 0x000fea0003800000 */
.L_x_699:
[----:B------:R-:W-:-:S03]  /*1d3e0*/  UMOV UR4, 0xffffffff ;  /* 0xffffffff00047882 */ /* 0x000fc60000000000 */
[----:B------:R-:W-:Y:S05]  /*1d3f0*/  BRA.DIV UR4, `(.L_x_701) ;  /* 0x0000002604447947 */ /* 0x000fea000b800000 */
[----:B0-----:R-:W0:Y:S02]  /*1d400*/  S2R R0, SR_TID.X ;  /* 0x0000000000007919 */ /* 0x001e240000002100 */
[----:B0-----:R-:W-:-:S04]  /*1d410*/  SHF.R.U32.HI R0, RZ, 0x5, R0 ;  /* 0x00000005ff007819 */ /* 0x001fc80000011600 */
[----:B------:R-:W-:-:S05]  /*1d420*/  LOP3.LUT R0, R0, 0x3, RZ, 0xc0, !PT ;  /* 0x0000000300007812 */ /* 0x000fca00078ec0ff */
[----:B------:R0:W2:Y:S02]  /*1d430*/  SHFL.IDX PT, R14, R0, RZ, 0x1f ;  /* 0x00001fff000e7589 */ /* 0x0000a400000e0000 */
.L_x_802:
[----:B--2---:R-:W-:-:S13]  /*1d440*/  ISETP.NE.AND P0, PT, R14, RZ, PT ;  /* 0x000000ff0e00720c */ /* 0x004fda0003f05270 */
[----:B------:R-:W-:Y:S05]  /*1d450*/  @P0 BRA `(.L_x_408) ;  /* 0x0000000000880947 */ /* 0x000fea0003800000 */
[----:B------:R-:W-:-:S03]  /*1d460*/  UMOV UR4, 0xffffffff ;  /* 0xffffffff00047882 */ /* 0x000fc60000000000 */
[----:B------:R-:W-:Y:S05]  /*1d470*/  BRA.DIV UR4, `(.L_x_702) ;  /* 0x0000002604587947 */ /* 0x000fea000b800000 */
[----:B------:R-:W-:-:S13]  /*1d480*/  ELECT P6, URZ, PT ;  /* 0x00000000003f782f */ /* 0x000fda00038c0000 */
.L_x_805:
[----:B------:R-:W-:Y:S05]  /*1d490*/  @!P6 BRA `(.L_x_408) ;  /* 0x000000000078e947 */ /* 0x000fea0003800000 */
[----:B0-----:R-:W2:Y:S02]  /*1d4a0*/  LDL.LU R0, [R1+0x58] ;  /* 0x0000580001007983 */ /* 0x001ea40000300800 */
[----:B--2---:R-:W-:-:S04]  /*1d4b0*/  LOP3.LUT R0, R0, 0x2, RZ, 0xfc, !PT ;  /* 0x0000000200007812 */ /* 0x004fc800078efcff */
[----:B------:R-:W-:-:S13]  /*1d4c0*/  ISETP.NE.AND P2, PT, R0, 0x3, PT ;  /* 0x000000030000780c */ /* 0x000fda0003f45270 */
[----:B------:R-:W-:Y:S05]  /*1d4d0*/  @!P2 BRA `(.L_x_703) ;  /* 0x000000000004a947 */ /* 0x000fea0003800000 */
[----:B------:R-:W-:Y:S01]  /*1d4e0*/  BPT.TRAP 0x1 ;  /* 0x000000040000795c */ /* 0x000fe20000300000 */
.L_x_703:
[----:B------:R-:W-:Y:S01]  /*1d4f0*/  VIADD R0, R9, 0x31c40 ;  /* 0x00031c4009007836 */ /* 0x000fe20000000000 */
[----:B------:R-:W-:Y:S01]  /*1d500*/  SHF.L.U32 R4, R26, 0x1f, RZ ;  /* 0x0000001f1a047819 */ /* 0x000fe200000006ff */
[C---:B------:R-:W-:Y:S02]  /*1d510*/  VIADD R2, R23.reuse, 0x1 ;  /* 0x0000000117027836 */ /* 0x040fe40000000000 */
[----:B------:R-:W-:-:S03]  /*1d520*/  IMAD R5, R23, 0x8, R0 ;  /* 0x0000000817057824 */ /* 0x000fc600078e0200 */
[C---:B------:R-:W-:Y:S01]  /*1d530*/  ISETP.NE.AND P1, PT, R2.reuse, 0x2, PT ;  /* 0x000000020200780c */ /* 0x040fe20003f25270 */
[----:B------:R-:W0:Y:S03]  /*1d540*/  SYNCS.PHASECHK.TRANS64.TRYWAIT P0, [R5+URZ], R4 ;  /* 0x00000004050075a7 */ /* 0x000e26000800017f */
[----:B------:R-:W-:Y:S02]  /*1d550*/  SEL R3, RZ, 0x1, P1 ;  /* 0x00000001ff037807 */ /* 0x000fe40000800000 */
[----:B-1----:R-:W-:Y:S02]  /*1d560*/  SEL R7, R2, RZ, P1 ;  /* 0x000000ff02077207 */ /* 0x002fe40000800000 */
[----:B------:R-:W-:-:S03]  /*1d570*/  LOP3.LUT R2, R26, R3, RZ, 0x3c, !PT ;  /* 0x000000031a027212 */ /* 0x000fc600078e3cff */
[----:B------:R-:W-:Y:S01]  /*1d580*/  IMAD R3, R7, 0x8, R0 ;  /* 0x0000000807037824 */ /* 0x000fe200078e0200 */
[----:B------:R-:W-:Y:S01]  /*1d590*/  SHF.L.U32 R2, R2, 0x1f, RZ ;  /* 0x0000001f02027819 */ /* 0x000fe200000006ff */
[----:B0-----:R-:W-:Y:S06]  /*1d5a0*/  @!P0 BRA `(.L_x_704) ;  /* 0x00000024002c8947 */ /* 0x001fec0003800000 */
.L_x_806:
[----:B------:R-:W1:Y:S02]  /*1d5b0*/  SYNCS.PHASECHK.TRANS64.TRYWAIT P0, [R3+URZ], R2 ;  /* 0x00000002030075a7 */ /* 0x000e64000800017f */
[----:B-1----:R-:W-:Y:S05]  /*1d5c0*/  @!P0 BRA `(.L_x_705) ;  /* 0x0000002400388947 */ /* 0x002fea0003800000 */
.L_x_807:
[----:B------:R-:W-:Y:S05]  /*1d5d0*/  @!P2 BRA `(.L_x_706) ;  /* 0x000000000004a947 */ /* 0x000fea0003800000 */
[----:B------:R-:W-:Y:S01]  /*1d5e0*/  BPT.TRAP 0x1 ;  /* 0x000000040000795c */ /* 0x000fe20000300000 */
.L_x_706:
[----:B------:R-:W-:-:S04]  /*1d5f0*/  VIADD R0, R9, 0x31c60 ;  /* 0x00031c6009007836 */ /* 0x000fc80000000000 */
[----:B------:R-:W-:-:S04]  /*1d600*/  IMAD R23, R23, 0x8, R0 ;  /* 0x0000000817177824 */ /* 0x000fc800078e0200 */
[----:B------:R-:W2:Y:S02]  /*1d610*/  SYNCS.PHASECHK.TRANS64.TRYWAIT P0, [R23+URZ], R4 ;  /* 0x00000004170075a7 */ /* 0x000ea4000800017f */
[----:B--2---:R-:W-:Y:S05]  /*1d620*/  @!P0 BRA `(.L_x_707) ;  /* 0x0000002400348947 */ /* 0x004fea0003800000 */
.L_x_808:
[----:B------:R-:W-:-:S07]  /*1d630*/  IMAD R7, R7, 0x8, R0 ;  /* 0x0000000807077824 */ /* 0x000fce00078e0200 */
.L_x_708:
[----:B---3--:R3:W0:Y:S02]  /*1d640*/  SYNCS.PHASECHK.TRANS64.TRYWAIT P0, [R7+URZ], R2 ;  /* 0x00000002070075a7 */ /* 0x008624000800017f */
[----:B0-----:R-:W-:Y:S05]  /*1d650*/  @!P0 NANOSLEEP.SYNCS 0x989680 ;  /* 0x009896800000895d */ /* 0x001fea0003900000 */
[----:B------:R-:W0:Y:S02]  /*1d660*/  @!P0 SYNCS.PHASECHK.TRANS64 P0, [R7+URZ], R2 ;  /* 0x00000002070085a7 */ /* 0x000e24000800007f */
[----:B0-----:R-:W-:Y:S05]  /*1d670*/  @!P0 BRA `(.L_x_708) ;  /* 0xfffffffc00f08947 */ /* 0x001fea000383ffff */
.L_x_408:
[----:B------:R-:W-:Y:S05]  /*1d680*/  BSYNC B9 ;  /* 0x0000000000097941 */ /* 0x000fea0003800000 */
.L_x_405:
[----:B------:R-:W-:Y:S05]  /*1d690*/  EXIT ;  /* 0x000000000000794d */ /* 0x000fea0003800000 */
.L_x_424:
[----:B0-----:R0:W1:Y:S02]  /*1d6a0*/  SYNCS.PHASECHK.TRANS64.TRYWAIT P5, [R21+URZ+0x31c90], R87 ;  /* 0x031c9057150075a7 */ /* 0x00106400080a017f */
[----:B-1----:R-:W-:Y:S05]  /*1d6b0*/  @!P5 NANOSLEEP.SYNCS 0x989680 ;  /* 0x009896800000d95d */ /* 0x002fea0003900000 */
[----:B------:R-:W1:Y:S02]  /*1d6c0*/  @!P5 SYNCS.PHASECHK.TRANS64 P5, [R21+URZ+0x31c90], R87 ;  /* 0x031c90571500d5a7 */ /* 0x000e6400080a007f */
[----:B-1----:R-:W-:Y:S05]  /*1d6d0*/  @!P5 BRA `(.L_x_424) ;  /* 0xfffffffc00f0d947 */ /* 0x002fea000383ffff */
[----:B------:R-:W-:Y:S05]  /*1d6e0*/  BRA `(.L_x_709) ;  /* 0xfffffe58009c7947 */ /* 0x000fea000383ffff */
.L_x_452:
[----:B0-----:R0:W1:Y:S02]  /*1d6f0*/  SYNCS.PHASECHK.TRANS64.TRYWAIT P5, [R21+URZ+0x31c90], R87 ;  /* 0x031c9057150075a7 */ /* 0x00106400080a017f */
[----:B-1----:R-:W-:Y:S05]  /*1d700*/  @!P5 NANOSLEEP.SYNCS 0x989680 ;  /* 0x009896800000d95d */ /* 0x002fea0003900000 */
[----:B------:R-:W1:Y:S02]  /*1d710*/  @!P5 SYNCS.PHASECHK.TRANS64 P5, [R21+URZ+0x31c90], R87 ;  /* 0x031c90571500d5a7 */ /* 0x000e6400080a007f */
[----:B-1----:R-:W-:Y:S05]  /*1d720*/  @!P5 BRA `(.L_x_452) ;  /* 0xfffffffc00f0d947 */ /* 0x002fea000383ffff */
[----:B------:R-:W-:Y:S05]  /*1d730*/  BRA `(.L_x_710) ;  /* 0xfffffe7400087947 */ /* 0x000fea000383ffff */
.L_x_465:
[----:B0-----:R0:W1:Y:S02]  /*1d740*/  SYNCS.PHASECHK.TRANS64.TRYWAIT P4, [R21+URZ+0x31c90], R87 ;  /* 0x031c9057150075a7 */ /* 0x001064000808017f */
[----:B-1----:R-:W-:Y:S05]  /*1d750*/  @!P4 NANOSLEEP.SYNCS 0x989680 ;  /* 0x009896800000c95d */ /* 0x002fea0003900000 */
[----:B------:R-:W1:Y:S02]  /*1d760*/  @!P4 SYNCS.PHASECHK.TRANS64 P4, [R21+URZ+0x31c90], R87 ;  /* 0x031c90571500c5a7 */ /* 0x000e64000808007f */
[----:B-1----:R-:W-:Y:S05]  /*1d770*/  @!P4 BRA `(.L_x_465) ;  /* 0xfffffffc00f0c947 */ /* 0x002fea000383ffff */
[----:B------:R-:W-:Y:S05]  /*1d780*/  BRA `(.L_x_711) ;  /* 0xfffffe8c00787947 */ /* 0x000fea000383ffff */
.L_x_469:
[----:B--2---:R2:W3:Y:S02]  /*1d790*/  SYNCS.PHASECHK.TRANS64.TRYWAIT P3, [R21+URZ+0x31cb0], R87 ;  /* 0x031cb057150075a7 */ /* 0x0044e4000806017f */
[----:B---3--:R-:W-:Y:S05]  /*1d7a0*/  @!P3 NANOSLEEP.SYNCS 0x989680 ;  /* 0x009896800000b95d */ /* 0x008fea0003900000 */
[----:B------:R-:W3:Y:S02]  /*1d7b0*/  @!P3 SYNCS.PHASECHK.TRANS64 P3, [R21+URZ+0x31cb0], R87 ;  /* 0x031cb0571500b5a7 */ /* 0x000ee4000806007f */
[----:B---3--:R-:W-:Y:S05]  /*1d7c0*/  @!P3 BRA `(.L_x_469) ;  /* 0xfffffffc00f0b947 */ /* 0x008fea000383ffff */
[----:B------:R-:W-:Y:S05]  /*1d7d0*/  BRA `(.L_x_712) ;  /* 0xfffffe9000107947 */ /* 0x000fea000383ffff */
.L_x_475:
[----:B------:R-:W1:Y:S01]  /*1d7e0*/  S2R R4, SR_TID.X ;  /* 0x0000000000047919 */ /* 0x000e620000002100 */
[----:B------:R-:W-:Y:S01]  /*1d7f0*/  BSSY B0, `(.L_x_713) ;  /* 0x000000c000007945 */ /* 0x000fe20003800000 */
[----:B------:R-:W-:Y:S02]  /*1d800*/  IMAD.MOV.U32 R12, RZ, RZ, RZ ;  /* 0x000000ffff0c7224 */ /* 0x000fe400078e00ff */
[----:B------:R-:W-:Y:S02]  /*1d810*/  IMAD.MOV.U32 R11, RZ, RZ, 0x1f ;  /* 0x0000001fff0b7424 */ /* 0x000fe400078e00ff */
[----:B------:R-:W-:Y:S02]  /*1d820*/  IMAD.MOV.U32 R15, RZ, RZ, -0x1 ;  /* 0xffffffffff0f7424 */ /* 0x000fe400078e00ff */
[----:B-1----:R-:W-:-:S05]  /*1d830*/  VIADD R5, R4, 0xffffff80 ;  /* 0xffffff8004057836 */ /* 0x002fca0000000000 */
[----:B------:R-:W-:-:S04]  /*1d840*/  SHF.R.S32.HI R4, RZ, 0x1f, R5 ;  /* 0x0000001fff047819 */ /* 0x000fc80000011405 */
[----:B------:R-:W-:-:S04]  /*1d850*/  LEA.HI R4, R4, R5, RZ, 0x7 ;  /* 0x0000000504047211 */ /* 0x000fc800078f38ff */
[----:B------:R-:W-:-:S05]  /*1d860*/  SHF.R.S32.HI R4, RZ, 0x7, R4 ;  /* 0x00000007ff047819 */ /* 0x000fca0000011404 */
[----:B------:R-:W-:-:S07]  /*1d870*/  IMAD.MOV.U32 R13, RZ, RZ, R4 ;  /* 0x000000ffff0d7224 */ /* 0x000fce00078e0004 */
[----:B0----5:R-:W-:Y:S05]  /*1d880*/  WARPSYNC.COLLECTIVE R15, `(.L_x_714) ;  /* 0x000000000f087348 */ /* 0x021fea0003c00000 */
[----:B------:R1:W2:Y:S02]  /*1d890*/  SHFL.IDX P6, R14, R13, R12, R11 ;  /* 0x0000000c0d0e7389 */ /* 0x0002a400000c000b */
[----:B012--5:R-:W-:Y:S01]  /*1d8a0*/  ENDCOLLECTIVE ;  /* 0x000000000000791b */ /* 0x027fe20003800000 */
.L_x_714:
[----:B------:R-:W-:Y:S05]  /*1d8b0*/  BSYNC B0 ;  /* 0x0000000000007941 */ /* 0x000fea0003800000 */
.L_x_713:
[----:B------:R2:W-:Y:S01]  /*1d8c0*/  STL [R1+0x70], R14 ;  /* 0x0000700e01007387 */ /* 0x0005e20000100800 */
[----:B------:R-:W-:Y:S05]  /*1d8d0*/  BRA `(.L_x_715) ;  /* 0xfffffe9400687947 */ /* 0x000fea000383ffff */
.L_x_486:
[----:B------:R-:W-:Y:S01]  /*1d8e0*/  BSSY B1, `(.L_x_716) ;  /* 0x0000008000017945 */ /* 0x000fe20003800000 */
[----:B------:R-:W-:Y:S02]  /*1d8f0*/  IMAD.MOV.U32 R13, RZ, RZ, R23 ;  /* 0x000000ffff0d7224 */ /* 0x000fe400078e0017 */
[----:B------:R-:W-:Y:S02]  /*1d900*/  IMAD.MOV.U32 R12, RZ, RZ, RZ ;  /* 0x000000ffff0c7224 */ /* 0x000fe400078e00ff */
[----:B------:R-:W-:Y:S02]  /*1d910*/  IMAD.MOV.U32 R11, RZ, RZ, 0x1e1f ;  /* 0x00001e1fff0b7424 */ /* 0x000fe400078e00ff */
[----:B------:R-:W-:-:S07]  /*1d920*/  IMAD.MOV.U32 R15, RZ, RZ, -0x1 ;  /* 0xffffffffff0f7424 */ /* 0x000fce00078e00ff */
[----:B0-2---:R-:W-:Y:S05]  /*1d930*/  WARPSYNC.COLLECTIVE R15, `(.L_x_717) ;  /* 0x000000000f087348 */ /* 0x005fea0003c00000 */
[----:B--2---:R1:W2:Y:S02]  /*1d940*/  SHFL.IDX P6, R14, R13, R12, R11 ;  /* 0x0000000c0d0e7389 */ /* 0x0042a400000c000b */
[----:B012---:R-:W-:Y:S01]  /*1d950*/  ENDCOLLECTIVE ;  /* 0x000000000000791b */ /* 0x007fe20003800000 */
.L_x_717:
[----:B------:R-:W-:Y:S05]  /*1d960*/  BSYNC B1 ;  /* 0x0000000000017941 */ /* 0x000fea0003800000 */
.L_x_716:
[----:B------:R-:W-:Y:S02]  /*1d970*/  IMAD.MOV.U32 R13, RZ, RZ, R22 ;  /* 0x000000ffff0d7224 */ /* 0x000fe400078e0016 */
[----:B------:R-:W-:Y:S02]  /*1d980*/  IMAD.MOV.U32 R12, RZ, RZ, RZ ;  /* 0x000000ffff0c7224 */ /* 0x000fe400078e00ff */
[----:B------:R-:W-:Y:S02]  /*1d990*/  IMAD.MOV.U32 R11, RZ, RZ, 0x1e1f ;  /* 0x00001e1fff0b7424 */ /* 0x000fe400078e00ff */
[----:B------:R-:W-:Y:S02]  /*1d9a0*/  IMAD.MOV.U32 R15, RZ, RZ, -0x1 ;  /* 0xffffffffff0f7424 */ /* 0x000fe400078e00ff */
[----:B------:R-:W-:-:S07]  /*1d9b0*/  IMAD.MOV.U32 R3, RZ, RZ, R14 ;  /* 0x000000ffff037224 */ /* 0x000fce00078e000e */
[----:B------:R-:W-:Y:S05]  /*1d9c0*/  WARPSYNC.COLLECTIVE R15, `(.L_x_718) ;  /* 0x000000000f087348 */ /* 0x000fea0003c00000 */
[----:B------:R0:W1:Y:S02]  /*1d9d0*/  SHFL.IDX P6, R14, R13, R12, R11 ;  /* 0x0000000c0d0e7389 */ /* 0x00006400000c000b */
[----:B01----:R-:W-:Y:S01]  /*1d9e0*/  ENDCOLLECTIVE ;  /* 0x000000000000791b */ /* 0x003fe20003800000 */
.L_x_718:
[----:B------:R-:W-:Y:S02]  /*1d9f0*/  IMAD.MOV.U32 R13, RZ, RZ, R25 ;  /* 0x000000ffff0d7224 */ /* 0x000fe400078e0019 */
[----:B------:R-:W-:-:S07]  /*1da00*/  IMAD.MOV.U32 R0, RZ, RZ, R14 ;  /* 0x000000ffff007224 */ /* 0x000fce00078e000e */
[----:B------:R-:W-:Y:S05]  /*1da10*/  WARPSYNC.COLLECTIVE R15, `(.L_x_719) ;  /* 0x000000000f087348 */ /* 0x000fea0003c00000 */
[----:B------:R0:W1:Y:S02]  /*1da20*/  SHFL.IDX P6, R14, R13, R12, R11 ;  /* 0x0000000c0d0e7389 */ /* 0x00006400000c000b */
[----:B01----:R-:W-:Y:S01]  /*1da30*/  ENDCOLLECTIVE ;  /* 0x000000000000791b */ /* 0x003fe20003800000 */
.L_x_719:
[----:B------:R-:W-:Y:S02]  /*1da40*/  IMAD.MOV.U32 R13, RZ, RZ, R24 ;  /* 0x000000ffff0d7224 */ /* 0x000fe400078e0018 */
[----:B------:R-:W-:-:S07]  /*1da50*/  IMAD.MOV.U32 R5, RZ, RZ, R14 ;  /* 0x000000ffff057224 */ /* 0x000fce00078e000e */
[----:B------:R-:W-:Y:S05]  /*1da60*/  WARPSYNC.COLLECTIVE R15, `(.L_x_720) ;  /* 0x000000000f087348 */ /* 0x000fea0003c00000 */
[----:B------:R0:W1:Y:S02]  /*1da70*/  SHFL.IDX P6, R14, R13, R12, R11 ;  /* 0x0000000c0d0e7389 */ /* 0x00006400000c000b */
[----:B01----:R-:W-:Y:S01]  /*1da80*/  ENDCOLLECTIVE ;  /* 0x000000000000791b */ /* 0x003fe20003800000 */
.L_x_720:
[----:B------:R-:W-:Y:S05]  /*1da90*/  BRA `(.L_x_721) ;  /* 0xfffffe9800747947 */ /* 0x000fea000383ffff */
.L_x_490:
[----:B0-----:R0:W1:Y:S02]  /*1daa0*/  SYNCS.PHASECHK.TRANS64.TRYWAIT P1, [R16+URZ+0x31c00], R3 ;  /* 0x031c0003100075a7 */ /* 0x001064000802017f */
[----:B-1----:R-:W-:Y:S05]  /*1dab0*/  @!P1 NANOSLEEP.SYNCS 0x989680 ;  /* 0x009896800000995d */ /* 0x002fea0003900000 */
[----:B------:R-:W1:Y:S02]  /*1dac0*/  @!P1 SYNCS.PHASECHK.TRANS64 P1, [R16+URZ+0x31c00], R3 ;  /* 0x031c0003100095a7 */ /* 0x000e64000802007f */
[----:B-1----:R-:W-:Y:S05]  /*1dad0*/  @!P1 BRA `(.L_x_490) ;  /* 0xfffffffc00f09947 */ /* 0x002fea000383ffff */
[----:B------:R-:W-:Y:S05]  /*1dae0*/  BRA `(.L_x_722) ;  /* 0xfffffea000a47947 */ /* 0x000fea000383ffff */
.L_x_502:
        /* <DEDUP_REMOVED lines=8> */
.L_x_724:
[----:B------:R-:W-:Y:S05]  /*1db70*/  BSYNC B1 ;  /* 0x0000000000017941 */ /* 0x000fea0003800000 */
.L_x_723:
        /* <DEDUP_REMOVED lines=8> */
.L_x_725:
[----:B------:R-:W-:Y:S02]  /*1dc00*/  IMAD.MOV.U32 R33, RZ, RZ, R3 ;  /* 0x000000ffff217224 */ /* 0x000fe400078e0003 */
[----:B------:R-:W-:Y:S02]  /*1dc10*/  IMAD.MOV.U32 R13, RZ, RZ, R25 ;  /* 0x000000ffff0d7224 */ /* 0x000fe400078e0019 */
[----:B------:R-:W-:-:S07]  /*1dc20*/  IMAD.MOV.U32 R0, RZ, RZ, R14 ;  /* 0x000000ffff007224 */ /* 0x000fce00078e000e */
[----:B------:R-:W-:Y:S05]  /*1dc30*/  WARPSYNC.COLLECTIVE R15, `(.L_x_726) ;  /* 0x000000000f087348 */ /* 0x000fea0003c00000 */
[----:B------:R0:W1:Y:S02]  /*1dc40*/  SHFL.IDX P6, R14, R13, R12, R11 ;  /* 0x0000000c0d0e7389 */ /* 0x00006400000c000b */
[----:B01----:R-:W-:Y:S01]  /*1dc50*/  ENDCOLLECTIVE ;  /* 0x000000000000791b */ /* 0x003fe20003800000 */
.L_x_726:
[----:B------:R-:W-:Y:S02]  /*1dc60*/  IMAD.MOV.U32 R32, RZ, RZ, R0 ;  /* 0x000000ffff207224 */ /* 0x000fe400078e0000 */
[----:B------:R-:W-:Y:S02]  /*1dc70*/  IMAD.MOV.U32 R13, RZ, RZ, R24 ;  /* 0x000000ffff0d7224 */ /* 0x000fe400078e0018 */
[----:B------:R-:W-:-:S07]  /*1dc80*/  IMAD.MOV.U32 R5, RZ, RZ, R14 ;  /* 0x000000ffff057224 */ /* 0x000fce00078e000e */
[----:B------:R-:W-:Y:S05]  /*1dc90*/  WARPSYNC.COLLECTIVE R15, `(.L_x_727) ;  /* 0x000000000f087348 */ /* 0x000fea0003c00000 */
[----:B------:R0:W1:Y:S02]  /*1dca0*/  SHFL.IDX P6, R14, R13, R12, R11 ;  /* 0x0000000c0d0e7389 */ /* 0x00006400000c000b */
[----:B01----:R-:W-:Y:S01]  /*1dcb0*/  ENDCOLLECTIVE ;  /* 0x000000000000791b */ /* 0x003fe20003800000 */
.L_x_727:
[----:B------:R-:W-:Y:S05]  /*1dcc0*/  BRA `(.L_x_728) ;  /* 0xfffffeb000dc7947 */ /* 0x000fea000383ffff */
.L_x_506:
[----:B0-----:R0:W1:Y:S02]  /*1dcd0*/  SYNCS.PHASECHK.TRANS64.TRYWAIT P1, [R16+URZ+0x31c00], R3 ;  /* 0x031c0003100075a7 */ /* 0x001064000802017f */
[----:B-1----:R-:W-:Y:S05]  /*1dce0*/  @!P1 NANOSLEEP.SYNCS 0x989680 ;  /* 0x009896800000995d */ /* 0x002fea0003900000 */
[----:B------:R-:W1:Y:S02]  /*1dcf0*/  @!P1 SYNCS.PHASECHK.TRANS64 P1, [R16+URZ+0x31c00], R3 ;  /* 0x031c0003100095a7 */ /* 0x000e64000802007f */
[----:B-1----:R-:W-:Y:S05]  /*1dd00*/  @!P1 BRA `(.L_x_506) ;  /* 0xfffffffc00f09947 */ /* 0x002fea000383ffff */
[----:B------:R-:W-:Y:S05]  /*1dd10*/  BRA `(.L_x_729) ;  /* 0xfffffeb800747947 */ /* 0x000fea000383ffff */
.L_x_514:
[----:B-1----:R1:W3:Y:S02]  /*1dd20*/  SYNCS.PHASECHK.TRANS64.TRYWAIT P1, [R0+URZ+0x31c30], R5 ;  /* 0x031c3005000075a7 */ /* 0x0022e4000802017f */
[----:B---3--:R-:W-:Y:S05]  /*1dd30*/  @!P1 NANOSLEEP.SYNCS 0x989680 ;  /* 0x009896800000995d */ /* 0x008fea0003900000 */
[----:B------:R-:W3:Y:S02]  /*1dd40*/  @!P1 SYNCS.PHASECHK.TRANS64 P1, [R0+URZ+0x31c30], R5 ;  /* 0x031c3005000095a7 */ /* 0x000ee4000802007f */
[----:B---3--:R-:W-:Y:S05]  /*1dd50*/  @!P1 BRA `(.L_x_514) ;  /* 0xfffffffc00f09947 */ /* 0x008fea000383ffff */
[----:B------:R-:W-:Y:S05]  /*1dd60*/  BRA `(.L_x_513) ;  /* 0xfffffecc00b87947 */ /* 0x000fea000383ffff */
.L_x_520:
[----:B-1----:R1:W2:Y:S02]  /*1dd70*/  SYNCS.PHASECHK.TRANS64.TRYWAIT P3, [R14+URZ+0x31c30], R15 ;  /* 0x031c300f0e0075a7 */ /* 0x0022a4000806017f */
[----:B--2---:R-:W-:Y:S05]  /*1dd80*/  @!P3 NANOSLEEP.SYNCS 0x989680 ;  /* 0x009896800000b95d */ /* 0x004fea0003900000 */
[----:B------:R-:W2:Y:S02]  /*1dd90*/  @!P3 SYNCS.PHASECHK.TRANS64 P3, [R14+URZ+0x31c30], R15 ;  /* 0x031c300f0e00b5a7 */ /* 0x000ea4000806007f */
[----:B--2---:R-:W-:Y:S05]  /*1dda0*/  @!P3 BRA `(.L_x_520) ;  /* 0xfffffffc00f0b947 */ /* 0x004fea000383ffff */
[----:B------:R-:W-:Y:S05]  /*1ddb0*/  BRA `(.L_x_519) ;  /* 0xffffff10007c7947 */ /* 0x000fea000383ffff */
.L_x_525:
[----:B-1----:R1:W2:Y:S02]  /*1ddc0*/  SYNCS.PHASECHK.TRANS64.TRYWAIT P2, [R15+URZ+0x31c50], R14 ;  /* 0x031c500e0f0075a7 */ /* 0x0022a4000804017f */
[----:B--2---:R-:W-:Y:S05]  /*1ddd0*/  @!P2 NANOSLEEP.SYNCS 0x989680 ;  /* 0x009896800000a95d */ /* 0x004fea0003900000 */
[----:B------:R-:W2:Y:S02]  /*1dde0*/  @!P2 SYNCS.PHASECHK.TRANS64 P2, [R15+URZ+0x31c50], R14 ;  /* 0x031c500e0f00a5a7 */ /* 0x000ea4000804007f */
[----:B--2---:R-:W-:Y:S05]  /*1ddf0*/  @!P2 BRA `(.L_x_525) ;  /* 0xfffffffc00f0a947 */ /* 0x004fea000383ffff */
[----:B------:R-:W-:Y:S05]  /*1de00*/  BRA `(.L_x_524) ;  /* 0xffffff3400e87947 */ /* 0x000fea000383ffff */
.L_x_530:
[----:B-1----:R1:W2:Y:S02]  /*1de10*/  SYNCS.PHASECHK.TRANS64.TRYWAIT P0, [R9+URZ+0x31c50], R0 ;  /* 0x031c5000090075a7 */ /* 0x0022a4000800017f */
[----:B--2---:R-:W-:Y:S05]  /*1de20*/  @!P0 NANOSLEEP.SYNCS 0x989680 ;  /* 0x009896800000895d */ /* 0x004fea0003900000 */
[----:B------:R-:W2:Y:S02]  /*1de30*/  @!P0 SYNCS.PHASECHK.TRANS64 P0, [R9+URZ+0x31c50], R0 ;  /* 0x031c5000090085a7 */ /* 0x000ea4000800007f */
[----:B--2---:R-:W-:Y:S05]  /*1de40*/  @!P0 BRA `(.L_x_530) ;  /* 0xfffffffc00f08947 */ /* 0x004fea000383ffff */
[----:B------:R-:W-:Y:S05]  /*1de50*/  BRA `(.L_x_529) ;  /* 0xffffff5800747947 */ /* 0x000fea000383ffff */
.L_x_540:
[----:B------:R-:W-:Y:S02]  /*1de60*/  IMAD.MOV.U32 R13, RZ, RZ, R2 ;  /* 0x000000ffff0d7224 */ /* 0x000fe400078e0002 */
[----:B------:R-:W-:Y:S02]  /*1de70*/  IMAD.MOV.U32 R12, RZ, RZ, RZ ;  /* 0x000000ffff0c7224 */ /* 0x000fe400078e00ff */
[----:B------:R-:W-:Y:S02]  /*1de80*/  IMAD.MOV.U32 R11, RZ, RZ, 0x1c1f ;  /* 0x00001c1fff0b7424 */ /* 0x000fe400078e00ff */
[----:B------:R-:W-:-:S07]  /*1de90*/  IMAD.MOV.U32 R15, RZ, RZ, -0x1 ;  /* 0xffffffffff0f7424 */ /* 0x000fce00078e00ff */
[----:B0-----:R-:W-:Y:S05]  /*1dea0*/  WARPSYNC.COLLECTIVE R15, `(.L_x_730) ;  /* 0x000000000f087348 */ /* 0x001fea0003c00000 */
[----:B------:R1:W2:Y:S02]  /*1deb0*/  SHFL.IDX P6, R14, R13, R12, R11 ;  /* 0x0000000c0d0e7389 */ /* 0x0002a400000c000b */
[----:B012---:R-:W-:Y:S01]  /*1dec0*/  ENDCOLLECTIVE ;  /* 0x000000000000791b */ /* 0x007fe20003800000 */
.L_x_730:
[----:B------:R-:W-:Y:S02]  /*1ded0*/  IMAD.MOV.U32 R13, RZ, RZ, R0 ;  /* 0x000000ffff0d7224 */ /* 0x000fe400078e0000 */
[----:B------:R-:W-:-:S07]  /*1dee0*/  IMAD.MOV.U32 R3, RZ, RZ, R14 ;  /* 0x000000ffff037224 */ /* 0x000fce00078e000e */
[----:B------:R-:W-:Y:S05]  /*1def0*/  WARPSYNC.COLLECTIVE R15, `(.L_x_731) ;  /* 0x000000000f087348 */ /* 0x000fea0003c00000 */
[----:B------:R0:W1:Y:S02]  /*1df00*/  SHFL.IDX P6, R14, R13, R12, R11 ;  /* 0x0000000c0d0e7389 */ /* 0x00006400000c000b */
[----:B01----:R-:W-:Y:S01]  /*1df10*/  ENDCOLLECTIVE ;  /* 0x000000000000791b */ /* 0x003fe20003800000 */
.L_x_731:
[----:B------:R-:W-:Y:S05]  /*1df20*/  BRA `(.L_x_732) ;  /* 0xffffff7c00ac7947 */ /* 0x000fea000383ffff */
.L_x_543:
[----:B------:R-:W-:Y:S01]  /*1df30*/  BSSY B1, `(.L_x_733) ;  /* 0x0000008000017945 */ /* 0x000fe20003800000 */
[----:B------:R-:W-:Y:S02]  /*1df40*/  IMAD.MOV.U32 R13, RZ, RZ, R2 ;  /* 0x000000ffff0d7224 */ /* 0x000fe400078e0002 */
[----:B------:R-:W-:Y:S02]  /*1df50*/  IMAD.MOV.U32 R12, RZ, RZ, 0x1 ;  /* 0x00000001ff0c7424 */ /* 0x000fe400078e00ff */
[----:B----4-:R-:W-:Y:S02]  /*1df60*/  IMAD.MOV.U32 R11, RZ, RZ, 0x1c1f ;  /* 0x00001c1fff0b7424 */ /* 0x010fe400078e00ff */
[----:B------:R-:W-:-:S07]  /*1df70*/  IMAD.MOV.U32 R15, RZ, RZ, -0x1 ;  /* 0xffffffffff0f7424 */ /* 0x000fce00078e00ff */
[----:B0123--:R-:W-:Y:S05]  /*1df80*/  WARPSYNC.COLLECTIVE R15, `(.L_x_734) ;  /* 0x000000000f087348 */ /* 0x00ffea0003c00000 */
[----:B---3--:R3:W4:Y:S02]  /*1df90*/  SHFL.IDX P6, R14, R13, R12, R11 ;  /* 0x0000000c0d0e7389 */ /* 0x00872400000c000b */
[----:B01234-:R-:W-:Y:S01]  /*1dfa0*/  ENDCOLLECTIVE ;  /* 0x000000000000791b */ /* 0x01ffe20003800000 */
.L_x_734:
[----:B------:R-:W-:Y:S05]  /*1dfb0*/  BSYNC B1 ;  /* 0x0000000000017941 */ /* 0x000fea0003800000 */
.L_x_733:
[----:B------:R-:W-:Y:S02]  /*1dfc0*/  IMAD.MOV.U32 R13, RZ, RZ, R0 ;  /* 0x000000ffff0d7224 */ /* 0x000fe400078e0000 */
[----:B------:R-:W-:Y:S02]  /*1dfd0*/  IMAD.MOV.U32 R12, RZ, RZ, 0x1 ;  /* 0x00000001ff0c7424 */ /* 0x000fe400078e00ff */
[----:B------:R-:W-:Y:S02]  /*1dfe0*/  IMAD.MOV.U32 R11, RZ, RZ, 0x1c1f ;  /* 0x00001c1fff0b7424 */ /* 0x000fe400078e00ff */
[----:B------:R-:W-:Y:S02]  /*1dff0*/  IMAD.MOV.U32 R15, RZ, RZ, -0x1 ;  /* 0xffffffffff0f7424 */ /* 0x000fe400078e00ff */
[----:B------:R-:W-:-:S07]  /*1e000*/  IMAD.MOV.U32 R3, RZ, RZ, R14 ;  /* 0x000000ffff037224 */ /* 0x000fce00078e000e */
[----:B------:R-:W-:Y:S05]  /*1e010*/  WARPSYNC.COLLECTIVE R15, `(.L_x_735) ;  /* 0x000000000f087348 */ /* 0x000fea0003c00000 */
[----:B------:R0:W1:Y:S02]  /*1e020*/  SHFL.IDX P6, R14, R13, R12, R11 ;  /* 0x0000000c0d0e7389 */ /* 0x00006400000c000b */
[----:B01----:R-:W-:Y:S01]  /*1e030*/  ENDCOLLECTIVE ;  /* 0x000000000000791b */ /* 0x003fe20003800000 */
.L_x_735:
[----:B------:R-:W-:Y:S05]  /*1e040*/  BRA `(.L_x_736) ;  /* 0xffffff7c00c07947 */ /* 0x000fea000383ffff */
.L_x_560:
        /* <DEDUP_REMOVED lines=11> */
.L_x_738:
[----:B------:R-:W-:Y:S05]  /*1e100*/  BSYNC B1 ;  /* 0x0000000000017941 */ /* 0x000fea0003800000 */
.L_x_737:
[----:B------:R-:W-:Y:S05]  /*1e110*/  BRA `(.L_x_739) ;  /* 0xffffff9000747947 */ /* 0x000fea000383ffff */
.L_x_562:
[----:B------:R-:W-:Y:S01]  /*1e120*/  BSSY B1, `(.L_x_740) ;  /* 0x0000006000017945 */ /* 0x000fe20003800000 */
[----:B------:R-:W-:-:S07]  /*1e130*/  IMAD.MOV.U32 R15, RZ, RZ, -0x1 ;  /* 0xffffffffff0f7424 */ /* 0x000fce00078e00ff */
[----:B0-----:R-:W-:Y:S05]  /*1e140*/  WARPSYNC.COLLECTIVE R15, `(.L_x_741) ;  /* 0x000000000f0c7348 */ /* 0x001fea0003c00000 */
[----:B------:R-:W-:Y:S02]  /*1e150*/  ELECT P6, UR62, PT ;  /* 0x00000000003e782f */ /* 0x000fe400038c0000 */
[----:B------:R-:W-:Y:S01]  /*1e160*/  MOV R14, UR62 ;  /* 0x0000003e000e7c02 */ /* 0x000fe20008000f00 */
[----:B0-----:R-:W-:Y:S10]  /*1e170*/  ENDCOLLECTIVE ;  /* 0x000000000000791b */ /* 0x001ff40003800000 */
.L_x_741:
[----:B------:R-:W-:Y:S05]  /*1e180*/  BSYNC B1 ;  /* 0x0000000000017941 */ /* 0x000fea0003800000 */
.L_x_740:
[----:B------:R-:W-:Y:S05]  /*1e190*/  BRA `(.L_x_561) ;  /* 0xffffff90006c7947 */ /* 0x000fea000383ffff */
.L_x_564:
[----:B0-----:R0:W1:Y:S02]  /*1e1a0*/  SYNCS.PHASECHK.TRANS64.TRYWAIT P0, [R22+URZ+0x31c20], R5 ;  /* 0x031c2005160075a7 */ /* 0x001064000800017f */
[----:B-1----:R-:W-:Y:S05]  /*1e1b0*/  @!P0 NANOSLEEP.SYNCS 0x989680 ;  /* 0x009896800000895d */ /* 0x002fea0003900000 */
[----:B------:R-:W1:Y:S02]  /*1e1c0*/  @!P0 SYNCS.PHASECHK.TRANS64 P0, [R22+URZ+0x31c20], R5 ;  /* 0x031c2005160085a7 */ /* 0x000e64000800007f */
[----:B-1----:R-:W-:Y:S05]  /*1e1d0*/  @!P0 BRA `(.L_x_564) ;  /* 0xfffffffc00f08947 */ /* 0x002fea000383ffff */
[----:B------:R-:W-:Y:S05]  /*1e1e0*/  BRA `(.L_x_742) ;  /* 0xffffff90007c7947 */ /* 0x000fea000383ffff */
.L_x_568:
[----:B-1----:R1:W2:Y:S02]  /*1e1f0*/  SYNCS.PHASECHK.TRANS64.TRYWAIT P0, [R8+URZ+0x31ca0], R10 ;  /* 0x031ca00a080075a7 */ /* 0x0022a4000800017f */
[----:B--2---:R-:W-:Y:S05]  /*1e200*/  @!P0 NANOSLEEP.SYNCS 0x989680 ;  /* 0x009896800000895d */ /* 0x004fea0003900000 */
[----:B------:R-:W2:Y:S02]  /*1e210*/  @!P0 SYNCS.PHASECHK.TRANS64 P0, [R8+URZ+0x31ca0], R10 ;  /* 0x031ca00a080085a7 */ /* 0x000ea4000800007f */
[----:B--2---:R-:W-:Y:S05]  /*1e220*/  @!P0 BRA `(.L_x_568) ;  /* 0xfffffffc00f08947 */ /* 0x004fea000383ffff */
[----:B------:R-:W-:Y:S05]  /*1e230*/  BRA `(.L_x_743) ;  /* 0xffffff9000987947 */ /* 0x000fea000383ffff */
.L_x_575:
[----:B0-----:R0:W2:Y:S02]  /*1e240*/  SYNCS.PHASECHK.TRANS64.TRYWAIT P0, [R8+URZ+0x31cc0], R10 ;  /* 0x031cc00a080075a7 */ /* 0x0010a4000800017f */
[----:B--2---:R-:W-:Y:S05]  /*1e250*/  @!P0 NANOSLEEP.SYNCS 0x989680 ;  /* 0x009896800000895d */ /* 0x004fea0003900000 */
[----:B------:R-:W2:Y:S02]  /*1e260*/  @!P0 SYNCS.PHASECHK.TRANS64 P0, [R8+URZ+0x31cc0], R10 ;  /* 0x031cc00a080085a7 */ /* 0x000ea4000800007f */
[----:B--2---:R-:W-:Y:S05]  /*1e270*/  @!P0 BRA `(.L_x_575) ;  /* 0xfffffffc00f08947 */ /* 0x004fea000383ffff */
[----:B------:R-:W-:Y:S05]  /*1e280*/  BRA `(.L_x_744) ;  /* 0xffffff9400947947 */ /* 0x000fea000383ffff */
.L_x_584:
[----:B0-----:R0:W1:Y:S02]  /*1e290*/  SYNCS.PHASECHK.TRANS64.TRYWAIT P1, [R8+URZ+0x31ca0], R7 ;  /* 0x031ca007080075a7 */ /* 0x001064000802017f */
[----:B-1----:R-:W-:Y:S05]  /*1e2a0*/  @!P1 NANOSLEEP.SYNCS 0x989680 ;  /* 0x009896800000995d */ /* 0x002fea0003900000 */
[----:B------:R-:W1:Y:S02]  /*1e2b0*/  @!P1 SYNCS.PHASECHK.TRANS64 P1, [R8+URZ+0x31ca0], R7 ;  /* 0x031ca007080095a7 */ /* 0x000e64000802007f */
[----:B-1----:R-:W-:Y:S05]  /*1e2c0*/  @!P1 BRA `(.L_x_584) ;  /* 0xfffffffc00f09947 */ /* 0x002fea000383ffff */
[----:B------:R-:W-:Y:S05]  /*1e2d0*/  BRA `(.L_x_745) ;  /* 0xffffff9800d47947 */ /* 0x000fea000383ffff */
.L_x_591:
[----:B-1----:R1:W2:Y:S02]  /*1e2e0*/  SYNCS.PHASECHK.TRANS64.TRYWAIT P1, [R8+URZ+0x31cc0], R7 ;  /* 0x031cc007080075a7 */ /* 0x0022a4000802017f */
[----:B--2---:R-:W-:Y:S05]  /*1e2f0*/  @!P1 NANOSLEEP.SYNCS 0x989680 ;  /* 0x009896800000995d */ /* 0x004fea0003900000 */
[----:B------:R-:W2:Y:S02]  /*1e300*/  @!P1 SYNCS.PHASECHK.TRANS64 P1, [R8+URZ+0x31cc0], R7 ;  /* 0x031cc007080095a7 */ /* 0x000ea4000802007f */
[----:B--2---:R-:W-:Y:S05]  /*1e310*/  @!P1 BRA `(.L_x_591) ;  /* 0xfffffffc00f09947 */ /* 0x004fea000383ffff */
[----:B------:R-:W-:Y:S05]  /*1e320*/  BRA `(.L_x_746) ;  /* 0xffffff9c00cc7947 */ /* 0x000fea000383ffff */
.L_x_606:
        /* <DEDUP_REMOVED lines=11> */
.L_x_748:
[----:B------:R-:W-:Y:S05]  /*1e3e0*/  BSYNC B0 ;  /* 0x0000000000007941 */ /* 0x000fea0003800000 */
.L_x_747:
[----:B------:R-:W-:Y:S05]  /*1e3f0*/  BRA `(.L_x_749) ;  /* 0xffffffa8005c7947 */ /* 0x000fea000383ffff */
.L_x_608:
[----:B------:R-:W-:Y:S01]  /*1e400*/  BSSY B0, `(.L_x_750) ;  /* 0x0000006000007945 */ /* 0x000fe20003800000 */
[----:B------:R-:W-:-:S07]  /*1e410*/  IMAD.MOV.U32 R15, RZ, RZ, -0x1 ;  /* 0xffffffffff0f7424 */ /* 0x000fce00078e00ff */
[----:B01-3--:R-:W-:Y:S05]  /*1e420*/  WARPSYNC.COLLECTIVE R15, `(.L_x_751) ;  /* 0x000000000f0c7348 */ /* 0x00bfea0003c00000 */
[----:B------:R-:W-:Y:S02]  /*1e430*/  ELECT P6, UR62, PT ;  /* 0x00000000003e782f */ /* 0x000fe400038c0000 */
[----:B------:R-:W-:Y:S01]  /*1e440*/  MOV R14, UR62 ;  /* 0x0000003e000e7c02 */ /* 0x000fe20008000f00 */
[----:B01-3--:R-:W-:Y:S10]  /*1e450*/  ENDCOLLECTIVE ;  /* 0x000000000000791b */ /* 0x00bff40003800000 */
.L_x_751:
[----:B------:R-:W-:Y:S05]  /*1e460*/  BSYNC B0 ;  /* 0x0000000000007941 */ /* 0x000fea0003800000 */
.L_x_750:
[----:B------:R-:W-:Y:S05]  /*1e470*/  BRA `(.L_x_752) ;  /* 0xffffffa800647947 */ /* 0x000fea000383ffff */
.L_x_610:
[----:B-1----:R1:W2:Y:S02]  /*1e480*/  SYNCS.PHASECHK.TRANS64.TRYWAIT P0, [R0+URZ+0x31c40], R2 ;  /* 0x031c4002000075a7 */ /* 0x0022a4000800017f */
[----:B--2---:R-:W-:Y:S05]  /*1e490*/  @!P0 NANOSLEEP.SYNCS 0x989680 ;  /* 0x009896800000895d */ /* 0x004fea0003900000 */
[----:B------:R-:W2:Y:S02]  /*1e4a0*/  @!P0 SYNCS.PHASECHK.TRANS64 P0, [R0+URZ+0x31c40], R2 ;  /* 0x031c4002000085a7 */ /* 0x000ea4000800007f */
[----:B--2---:R-:W-:Y:S05]  /*1e4b0*/  @!P0 BRA `(.L_x_610) ;  /* 0xfffffffc00f08947 */ /* 0x004fea000383ffff */
[----:B------:R-:W-:Y:S05]  /*1e4c0*/  BRA `(.L_x_753) ;  /* 0xffffffa800bc7947 */ /* 0x000fea000383ffff */
.L_x_614:
        /* <DEDUP_REMOVED lines=12> */
.L_x_754:
[----:B------:R-:W-:Y:S02]  /*1e590*/  IMAD.MOV.U32 R13, RZ, RZ, R4 ;  /* 0x000000ffff0d7224 */ /* 0x000fe400078e0004 */
[----:B------:R-:W-:-:S07]  /*1e5a0*/  IMAD.MOV.U32 R2, RZ, RZ, R14 ;  /* 0x000000ffff027224 */ /* 0x000fce00078e000e */
[----:B------:R-:W-:Y:S05]  /*1e5b0*/  WARPSYNC.COLLECTIVE R15, `(.L_x_755) ;  /* 0x000000000f087348 */ /* 0x000fea0003c00000 */
[----:B------:R0:W1:Y:S02]  /*1e5c0*/  SHFL.IDX P6, R14, R13, R12, R11 ;  /* 0x0000000c0d0e7389 */ /* 0x00006400000c000b */
[----:B01----:R-:W-:Y:S01]  /*1e5d0*/  ENDCOLLECTIVE ;  /* 0x000000000000791b */ /* 0x003fe20003800000 */
.L_x_755:
[----:B------:R-:W-:Y:S02]  /*1e5e0*/  IMAD.MOV.U32 R13, RZ, RZ, R0 ;  /* 0x000000ffff0d7224 */ /* 0x000fe400078e0000 */
[----:B------:R-:W-:Y:S02]  /*1e5f0*/  IMAD.MOV.U32 R12, RZ, RZ, 0x1 ;  /* 0x00000001ff0c7424 */ /* 0x000fe400078e00ff */
[----:B------:R-:W-:-:S07]  /*1e600*/  IMAD.MOV.U32 R3, RZ, RZ, R14 ;  /* 0x000000ffff037224 */ /* 0x000fce00078e000e */
[----:B------:R-:W-:Y:S05]  /*1e610*/  WARPSYNC.COLLECTIVE R15, `(.L_x_756) ;  /* 0x000000000f087348 */ /* 0x000fea0003c00000 */
[----:B------:R0:W1:Y:S02]  /*1e620*/  SHFL.IDX P6, R14, R13, R12, R11 ;  /* 0x0000000c0d0e7389 */ /* 0x00006400000c000b */
[----:B01----:R-:W-:Y:S01]  /*1e630*/  ENDCOLLECTIVE ;  /* 0x000000000000791b */ /* 0x003fe20003800000 */
.L_x_756:
        /* <DEDUP_REMOVED lines=17> */
.L_x_757:
[----:B------:R-:W-:Y:S02]  /*1e750*/  IMAD.MOV.U32 R13, RZ, RZ, R0 ;  /* 0x000000ffff0d7224 */ /* 0x000fe400078e0000 */
[----:B------:R-:W-:Y:S02]  /*1e760*/  IMAD.MOV.U32 R12, RZ, RZ, 0x2 ;  /* 0x00000002ff0c7424 */ /* 0x000fe400078e00ff */
[----:B------:R-:W-:-:S07]  /*1e770*/  IMAD.MOV.U32 R3, RZ, RZ, R14 ;  /* 0x000000ffff037224 */ /* 0x000fce00078e000e */
[----:B------:R-:W-:Y:S05]  /*1e780*/  WARPSYNC.COLLECTIVE R15, `(.L_x_758) ;  /* 0x000000000f087348 */ /* 0x000fea0003c00000 */
[----:B------:R0:W1:Y:S02]  /*1e790*/  SHFL.IDX P6, R14, R13, R12, R11 ;  /* 0x0000000c0d0e7389 */ /* 0x00006400000c000b */
[----:B01----:R-:W-:Y:S01]  /*1e7a0*/  ENDCOLLECTIVE ;  /* 0x000000000000791b */ /* 0x003fe20003800000 */
.L_x_758:
        /* <DEDUP_REMOVED lines=18> */
.L_x_759:
[----:B------:R-:W-:Y:S02]  /*1e8d0*/  IMAD.MOV.U32 R13, RZ, RZ, R0 ;  /* 0x000000ffff0d7224 */ /* 0x000fe400078e0000 */
[----:B------:R-:W-:Y:S02]  /*1e8e0*/  IMAD.MOV.U32 R12, RZ, RZ, 0x3 ;  /* 0x00000003ff0c7424 */ /* 0x000fe400078e00ff */
[----:B------:R-:W-:-:S07]  /*1e8f0*/  IMAD.MOV.U32 R3, RZ, RZ, R14 ;  /* 0x000000ffff037224 */ /* 0x000fce00078e000e */
[----:B------:R-:W-:Y:S05]  /*1e900*/  WARPSYNC.COLLECTIVE R15, `(.L_x_760) ;  /* 0x000000000f087348 */ /* 0x000fea0003c00000 */
[----:B------:R0:W1:Y:S02]  /*1e910*/  SHFL.IDX P6, R14, R13, R12, R11 ;  /* 0x0000000c0d0e7389 */ /* 0x00006400000c000b */
[----:B01----:R-:W-:Y:S01]  /*1e920*/  ENDCOLLECTIVE ;  /* 0x000000000000791b */ /* 0x003fe20003800000 */
.L_x_760:
[----:B------:R-:W-:-:S05]  /*1e930*/  @!P3 LEA R3, P4, R20, R3, 0x1 ;  /* 0x000000031403b211 */ /* 0x000fca00078808ff */
[----:B------:R-:W-:-:S05]  /*1e940*/  @!P3 IMAD.X R2, RZ, RZ, R2, P4 ;  /* 0x000000ffff02b224 */ /* 0x000fca00020e0602 */
[----:B------:R-:W-:Y:S01]  /*1e950*/  @!P3 LOP3.LUT R3, R3, R2, RZ, 0x3c, !PT ;  /* 0x000000020303b212 */ /* 0x000fe200078e3cff */
[----:B------:R-:W-:-:S03]  /*1e960*/  IMAD.MOV.U32 R13, RZ, RZ, R4 ;  /* 0x000000ffff0d7224 */ /* 0x000fc600078e0004 */
[----:B------:R-:W-:-:S04]  /*1e970*/  @!P3 LOP3.LUT R2, R3, R2, RZ, 0x3c, !PT ;  /* 0x000000020302b212 */ /* 0x000fc800078e3cff */
[----:B------:R-:W-:Y:S01]  /*1e980*/  @!P3 LOP3.LUT R3, R3, R2, RZ, 0x3c, !PT ;  /* 0x000000020303b212 */ /* 0x000fe200078e3cff */
[----:B------:R-:W-:-:S07]  /*1e990*/  IMAD.MOV.U32 R0, RZ, RZ, R14 ;  /* 0x000000ffff007224 */ /* 0x000fce00078e000e */
[----:B------:R-:W-:Y:S05]  /*1e9a0*/  WARPSYNC.COLLECTIVE R15, `(.L_x_761) ;  /* 0x000000000f087348 */ /* 0x000fea0003c00000 */
[----:B------:R0:W1:Y:S02]  /*1e9b0*/  SHFL.IDX P6, R14, R13, R12, R11 ;  /* 0x0000000c0d0e7389 */ /* 0x00006400000c000b */
[----:B01----:R-:W-:Y:S01]  /*1e9c0*/  ENDCOLLECTIVE ;  /* 0x000000000000791b */ /* 0x003fe20003800000 */
.L_x_761:
[----:B------:R-:W-:Y:S01]  /*1e9d0*/  @!PT LDS RZ, [RZ] ;  /* 0x00000000fffff984 */ /* 0x000fe20000000800 */
[----:B------:R-:W-:Y:S01]  /*1e9e0*/  @!PT LDS RZ, [RZ] ;  /* 0x00000000fffff984 */ /* 0x000fe20000000800 */
[----:B------:R-:W-:Y:S01]  /*1e9f0*/  @!PT LDS RZ, [RZ] ;  /* 0x00000000fffff984 */ /* 0x000fe20000000800 */
[----:B------:R-:W-:Y:S04]  /*1ea00*/  @!P3 LDGSTS.E.BYPASS.LTC128B.128 [R9+0xea00], desc[UR60][R2.64], !P2 ;  /* 0x0ea000000209bfae */ /* 0x000fe8000d101d7c */
[----:B------:R-:W-:Y:S04]  /*1ea10*/  @!P3 LDGSTS.E.BYPASS.LTC128B.128 [R9+0x11a00], desc[UR60][R2.64+0x40], !P1 ;  /* 0x11a000400209bfae */ /* 0x000fe8000c901d7c */
[----:B------:R0:W-:Y:S01]  /*1ea20*/  @!P3 LDGSTS.E.BYPASS.LTC128B.128 [R9+0x14a00], desc[UR60][R2.64+0x80], !P0 ;  /* 0x14a000800209bfae */ /* 0x0001e2000c101d7c */
[----:B------:R-:W-:Y:S02]  /*1ea30*/  IMAD.MOV.U32 R13, RZ, RZ, R6 ;  /* 0x000000ffff0d7224 */ /* 0x000fe400078e0006 */
[----:B------:R-:W-:-:S02]  /*1ea40*/  IMAD.MOV.U32 R12, RZ, RZ, RZ ;  /* 0x000000ffff0c7224 */ /* 0x000fc400078e00ff */
[----:B0-----:R-:W-:Y:S02]  /*1ea50*/  IMAD.MOV.U32 R2, RZ, RZ, R14 ;  /* 0x000000ffff027224 */ /* 0x001fe400078e000e */
[----:B------:R-:W-:-:S07]  /*1ea60*/  VIADD R3, R17, 0x60 ;  /* 0x0000006011037836 */ /* 0x000fce0000000000 */
[----:B------:R-:W-:Y:S05]  /*1ea70*/  WARPSYNC.COLLECTIVE R15, `(.L_x_762) ;  /* 0x000000000f087348 */ /* 0x000fea0003c00000 */
[----:B------:R0:W1:Y:S02]  /*1ea80*/  SHFL.IDX P6, R14, R13, R12, R11 ;  /* 0x0000000c0d0e7389 */ /* 0x00006400000c000b */
[----:B01----:R-:W-:Y:S01]  /*1ea90*/  ENDCOLLECTIVE ;  /* 0x000000000000791b */ /* 0x003fe20003800000 */
.L_x_762:
[----:B------:R-:W-:Y:S01]  /*1eaa0*/  ISETP.GE.AND P3, PT, R3, R5, PT ;  /* 0x000000050300720c */ /* 0x000fe20003f66270 */
[----:B------:R-:W-:-:S12]  /*1eab0*/  IMAD.MOV.U32 R13, RZ, RZ, R7 ;  /* 0x000000ffff0d7224 */ /* 0x000fd800078e0007 */
[----:B------:R-:W-:-:S05]  /*1eac0*/  @!P3 LEA R2, P5, R20, R2, 0x1 ;  /* 0x000000021402b211 */ /* 0x000fca00078a08ff */
[----:B------:R-:W-:Y:S02]  /*1ead0*/  @!P3 IMAD.X R3, RZ, RZ, R0, P5 ;  /* 0x000000ffff03b224 */ /* 0x000fe400028e0600 */
[----:B------:R-:W-:-:S07]  /*1eae0*/  IMAD.MOV.U32 R0, RZ, RZ, R14 ;  /* 0x000000ffff007224 */ /* 0x000fce00078e000e */
[----:B------:R-:W-:Y:S05]  /*1eaf0*/  WARPSYNC.COLLECTIVE R15, `(.L_x_763) ;  /* 0x000000000f087348 */ /* 0x000fea0003c00000 */
[----:B------:R0:W1:Y:S02]  /*1eb00*/  SHFL.IDX P6, R14, R13, R12, R11 ;  /* 0x0000000c0d0e7389 */ /* 0x00006400000c000b */
[----:B01----:R-:W-:Y:S01]  /*1eb10*/  ENDCOLLECTIVE ;  /* 0x000000000000791b */ /* 0x003fe20003800000 */
.L_x_763:
[----:B------:R-:W-:Y:S01]  /*1eb20*/  @!PT LDS RZ, [RZ] ;  /* 0x00000000fffff984 */ /* 0x000fe20000000800 */
[----:B------:R-:W-:Y:S01]  /*1eb30*/  @!PT LDS RZ, [RZ] ;  /* 0x00000000fffff984 */ /* 0x000fe20000000800 */
[----:B------:R-:W-:Y:S01]  /*1eb40*/  @!PT LDS RZ, [RZ] ;  /* 0x00000000fffff984 */ /* 0x000fe20000000800 */
[----:B------:R0:W-:Y:S04]  /*1eb50*/  @!P3 LDGSTS.E.BYPASS.LTC128B.128 [R9+0xf200], desc[UR60][R2.64], !P2 ;  /* 0x0f2000000209bfae */ /* 0x0001e8000d101d7c */
[----:B------:R0:W-:Y:S04]  /*1eb60*/  @!P3 LDGSTS.E.BYPASS.LTC128B.128 [R9+0x12200], desc[UR60][R2.64+0x40], !P1 ;  /* 0x122000400209bfae */ /* 0x0001e8000c901d7c */
[----:B------:R0:W-:Y:S01]  /*1eb70*/  @!P3 LDGSTS.E.BYPASS.LTC128B.128 [R9+0x15200], desc[UR60][R2.64+0x80], !P0 ;  /* 0x152000800209bfae */ /* 0x0001e2000c101d7c */
[----:B------:R-:W-:Y:S02]  /*1eb80*/  IMAD.MOV.U32 R13, RZ, RZ, R6 ;  /* 0x000000ffff0d7224 */ /* 0x000fe400078e0006 */
[----:B------:R-:W-:-:S02]  /*1eb90*/  IMAD.MOV.U32 R12, RZ, RZ, 0x1 ;  /* 0x00000001ff0c7424 */ /* 0x000fc400078e00ff */
[----:B------:R-:W-:-:S07]  /*1eba0*/  IMAD.MOV.U32 R4, RZ, RZ, R14 ;  /* 0x000000ffff047224 */ /* 0x000fce00078e000e */
[----:B0-----:R-:W-:Y:S05]  /*1ebb0*/  WARPSYNC.COLLECTIVE R15, `(.L_x_764) ;  /* 0x000000000f087348 */ /* 0x001fea0003c00000 */
[----:B------:R1:W2:Y:S02]  /*1ebc0*/  SHFL.IDX P6, R14, R13, R12, R11 ;  /* 0x0000000c0d0e7389 */ /* 0x0002a400000c000b */
[----:B012---:R-:W-:Y:S01]  /*1ebd0*/  ENDCOLLECTIVE ;  /* 0x000000000000791b */ /* 0x007fe20003800000 */
.L_x_764:
[----:B------:R-:W-:-:S05]  /*1ebe0*/  VIADD R2, R17, 0x80 ;  /* 0x0000008011027836 */ /* 0x000fca0000000000 */
[----:B------:R-:W-:Y:S01]  /*1ebf0*/  ISETP.GE.AND P3, PT, R2, R5, PT ;  /* 0x000000050200720c */ /* 0x000fe20003f66270 */
[----:B------:R-:W-:-:S12]  /*1ec00*/  IMAD.MOV.U32 R13, RZ, RZ, R7 ;  /* 0x000000ffff0d7224 */ /* 0x000fd800078e0007 */
[----:B------:R-:W-:Y:S01]  /*1ec10*/  @!P3 LEA R4, P5, R20, R4, 0x1 ;  /* 0x000000041404b211 */ /* 0x000fe200078a08ff */
[----:B------:R-:W-:-:S12]  /*1ec20*/  IMAD.MOV.U32 R6, RZ, RZ, R14 ;  /* 0x000000ffff067224 */ /* 0x000fd800078e000e */
[----:B------:R-:W-:Y:S05]  /*1ec30*/  WARPSYNC.COLLECTIVE R15, `(.L_x_765) ;  /* 0x000000000f087348 */ /* 0x000fea0003c00000 */
[----:B------:R0:W1:Y:S02]  /*1ec40*/  SHFL.IDX P6, R14, R13, R12, R11 ;  /* 0x0000000c0d0e7389 */ /* 0x00006400000c000b */
[----:B01----:R-:W-:Y:S01]  /*1ec50*/  ENDCOLLECTIVE ;  /* 0x000000000000791b */ /* 0x003fe20003800000 */
.L_x_765:
[----:B------:R-:W-:Y:S02]  /*1ec60*/  @!P3 IMAD.X R0, RZ, RZ, R0, P5 ;  /* 0x000000ffff00b224 */ /* 0x000fe400028e0600 */
[----:B------:R-:W-:Y:S02]  /*1ec70*/  @!P3 IMAD.MOV.U32 R2, RZ, RZ, R4 ;  /* 0x000000ffff02b224 */ /* 0x000fe400078e0004 */
[----:B------:R-:W-:-:S05]  /*1ec80*/  @!P3 IMAD.MOV.U32 R3, RZ, RZ, R0 ;  /* 0x000000ffff03b224 */ /* 0x000fca00078e0000 */
[----:B------:R-:W-:Y:S01]  /*1ec90*/  @!PT LDS RZ, [RZ] ;  /* 0x00000000fffff984 */ /* 0x000fe20000000800 */
[----:B------:R-:W-:Y:S01]  /*1eca0*/  @!PT LDS RZ, [RZ] ;  /* 0x00000000fffff984 */ /* 0x000fe20000000800 */
[----:B------:R-:W-:Y:S01]  /*1ecb0*/  @!PT LDS RZ, [RZ] ;  /* 0x00000000fffff984 */ /* 0x000fe20000000800 */
[----:B------:R-:W-:Y:S04]  /*1ecc0*/  @!P3 LDGSTS.E.BYPASS.LTC128B.128 [R9+0xfa00], desc[UR60][R2.64], !P2 ;  /* 0x0fa000000209bfae */ /* 0x000fe8000d101d7c */
[----:B------:R-:W-:Y:S04]  /*1ecd0*/  @!P3 LDGSTS.E.BYPASS.LTC128B.128 [R9+0x12a00], desc[UR60][R2.64+0x40], !P1 ;  /* 0x12a000400209bfae */ /* 0x000fe8000c901d7c */
[----:B------:R0:W-:Y:S02]  /*1ece0*/  @!P3 LDGSTS.E.BYPASS.LTC128B.128 [R9+0x15a00], desc[UR60][R2.64+0x80], !P0 ;  /* 0x15a000800209bfae */ /* 0x0001e4000c101d7c */
[----:B0-----:R-:W-:Y:S01]  /*1ecf0*/  IMAD.MOV.U32 R2, RZ, RZ, R14 ;  /* 0x000000ffff027224 */ /* 0x001fe200078e000e */
[----:B------:R-:W-:Y:S06]  /*1ed00*/  BRA `(.L_x_766) ;  /* 0xffffffb0004c7947 */ /* 0x000fec000383ffff */
.L_x_617:
[----:B-1----:R1:W2:Y:S02]  /*1ed10*/  SYNCS.PHASECHK.TRANS64.TRYWAIT P0, [R22+URZ+0x31c20], R0 ;  /* 0x031c2000160075a7 */ /* 0x0022a4000800017f */
[----:B--2---:R-:W-:Y:S05]  /*1ed20*/  @!P0 NANOSLEEP.SYNCS 0x989680 ;  /* 0x009896800000895d */ /* 0x004fea0003900000 */
[----:B------:R-:W2:Y:S02]  /*1ed30*/  @!P0 SYNCS.PHASECHK.TRANS64 P0, [R22+URZ+0x31c20], R0 ;  /* 0x031c2000160085a7 */ /* 0x000ea4000800007f */
[----:B--2---:R-:W-:Y:S05]  /*1ed40*/  @!P0 BRA `(.L_x_617) ;  /* 0xfffffffc00f08947 */ /* 0x004fea000383ffff */
[----:B------:R-:W-:Y:S05]  /*1ed50*/  BRA `(.L_x_767) ;  /* 0xffffffb000b47947 */ /* 0x000fea000383ffff */
.L_x_626:
[----:B-1----:R1:W2:Y:S02]  /*1ed60*/  SYNCS.PHASECHK.TRANS64.TRYWAIT P0, [R3+URZ+0x31c40], R2 ;  /* 0x031c4002030075a7 */ /* 0x0022a4000800017f */
[----:B--2---:R-:W-:Y:S05]  /*1ed70*/  @!P0 NANOSLEEP.SYNCS 0x989680 ;  /* 0x009896800000895d */ /* 0x004fea0003900000 */
[----:B------:R-:W2:Y:S02]  /*1ed80*/  @!P0 SYNCS.PHASECHK.TRANS64 P0, [R3+URZ+0x31c40], R2 ;  /* 0x031c4002030085a7 */ /* 0x000ea4000800007f */
[----:B--2---:R-:W-:Y:S05]  /*1ed90*/  @!P0 BRA `(.L_x_626) ;  /* 0xfffffffc00f08947 */ /* 0x004fea000383ffff */
[----:B------:R-:W-:Y:S05]  /*1eda0*/  BRA `(.L_x_768) ;  /* 0xffffffb400707947 */ /* 0x000fea000383ffff */
.L_x_633:
[----:B0-----:R0:W1:Y:S02]  /*1edb0*/  SYNCS.PHASECHK.TRANS64.TRYWAIT P0, [R3+URZ+0x60], R2 ;  /* 0x00006002030075a7 */ /* 0x001064000800017f */
[----:B-1----:R-:W-:Y:S05]  /*1edc0*/  @!P0 NANOSLEEP.SYNCS 0x989680 ;  /* 0x009896800000895d */ /* 0x002fea0003900000 */
[----:B------:R-:W1:Y:S02]  /*1edd0*/  @!P0 SYNCS.PHASECHK.TRANS64 P0, [R3+URZ+0x60], R2 ;  /* 0x00006002030085a7 */ /* 0x000e64000800007f */
[----:B-1----:R-:W-:Y:S05]  /*1ede0*/  @!P0 BRA `(.L_x_633) ;  /* 0xfffffffc00f08947 */ /* 0x002fea000383ffff */
[----:B------:R-:W-:Y:S05]  /*1edf0*/  BRA `(.L_x_769) ;  /* 0xffffffb8007c7947 */ /* 0x000fea000383ffff */
.L_x_643:
[----:B-1----:R1:W2:Y:S02]  /*1ee00*/  SYNCS.PHASECHK.TRANS64.TRYWAIT P0, [R3+URZ+0x31c40], R2 ;  /* 0x031c4002030075a7 */ /* 0x0022a4000800017f */
[----:B--2---:R-:W-:Y:S05]  /*1ee10*/  @!P0 NANOSLEEP.SYNCS 0x989680 ;  /* 0x009896800000895d */ /* 0x004fea0003900000 */
[----:B------:R-:W2:Y:S02]  /*1ee20*/  @!P0 SYNCS.PHASECHK.TRANS64 P0, [R3+URZ+0x31c40], R2 ;  /* 0x031c4002030085a7 */ /* 0x000ea4000800007f */
[----:B--2---:R-:W-:Y:S05]  /*1ee30*/  @!P0 BRA `(.L_x_643) ;  /* 0xfffffffc00f08947 */ /* 0x004fea000383ffff */
[----:B------:R-:W-:Y:S05]  /*1ee40*/  BRA `(.L_x_770) ;  /* 0xffffffc000387947 */ /* 0x000fea000383ffff */
.L_x_650:
[----:B0-----:R0:W1:Y:S02]  /*1ee50*/  SYNCS.PHASECHK.TRANS64.TRYWAIT P0, [R12+URZ+0x60], R26 ;  /* 0x0000601a0c0075a7 */ /* 0x001064000800017f */
[----:B-1----:R-:W-:Y:S05]  /*1ee60*/  @!P0 NANOSLEEP.SYNCS 0x989680 ;  /* 0x009896800000895d */ /* 0x002fea0003900000 */
[----:B------:R-:W1:Y:S02]  /*1ee70*/  @!P0 SYNCS.PHASECHK.TRANS64 P0, [R12+URZ+0x60], R26 ;  /* 0x0000601a0c0085a7 */ /* 0x000e64000800007f */
[----:B-1----:R-:W-:Y:S05]  /*1ee80*/  @!P0 BRA `(.L_x_650) ;  /* 0xfffffffc00f08947 */ /* 0x002fea000383ffff */
[----:B------:R-:W-:Y:S05]  /*1ee90*/  BRA `(.L_x_771) ;  /* 0xffffffc400447947 */ /* 0x000fea000383ffff */
.L_x_660:
[----:B-1----:R1:W2:Y:S02]  /*1eea0*/  SYNCS.PHASECHK.TRANS64.TRYWAIT P0, [R2+URZ+0x31c40], R3 ;  /* 0x031c4003020075a7 */ /* 0x0022a4000800017f */
[----:B--2---:R-:W-:Y:S05]  /*1eeb0*/  @!P0 NANOSLEEP.SYNCS 0x989680 ;  /* 0x009896800000895d */ /* 0x004fea0003900000 */
[----:B------:R-:W2:Y:S02]  /*1eec0*/  @!P0 SYNCS.PHASECHK.TRANS64 P0, [R2+URZ+0x31c40], R3 ;  /* 0x031c4003020085a7 */ /* 0x000ea4000800007f */
[----:B--2---:R-:W-:Y:S05]  /*1eed0*/  @!P0 BRA `(.L_x_660) ;  /* 0xfffffffc00f08947 */ /* 0x004fea000383ffff */
[----:B------:R-:W-:Y:S05]  /*1eee0*/  BRA `(.L_x_772) ;  /* 0xffffffc800cc7947 */ /* 0x000fea000383ffff */
.L_x_667:
[----:B0-----:R0:W1:Y:S02]  /*1eef0*/  SYNCS.PHASECHK.TRANS64.TRYWAIT P0, [R7+URZ+0x60], R2 ;  /* 0x00006002070075a7 */ /* 0x001064000800017f */
[----:B-1----:R-:W-:Y:S05]  /*1ef00*/  @!P0 NANOSLEEP.SYNCS 0x989680 ;  /* 0x009896800000895d */ /* 0x002fea0003900000 */
[----:B------:R-:W1:Y:S02]  /*1ef10*/  @!P0 SYNCS.PHASECHK.TRANS64 P0, [R7+URZ+0x60], R2 ;  /* 0x00006002070085a7 */ /* 0x000e64000800007f */
[----:B-1----:R-:W-:Y:S05]  /*1ef20*/  @!P0 BRA `(.L_x_667) ;  /* 0xfffffffc00f08947 */ /* 0x002fea000383ffff */
[----:B------:R-:W-:Y:S05]  /*1ef30*/  BRA `(.L_x_773) ;  /* 0xffffffcc00dc7947 */ /* 0x000fea000383ffff */
.L_x_679:
[----:B-1----:R1:W2:Y:S02]  /*1ef40*/  SYNCS.PHASECHK.TRANS64.TRYWAIT P0, [R3+URZ+0x31c60], R0 ;  /* 0x031c6000030075a7 */ /* 0x0022a4000800017f */
[----:B--2---:R-:W-:Y:S05]  /*1ef50*/  @!P0 NANOSLEEP.SYNCS 0x989680 ;  /* 0x009896800000895d */ /* 0x004fea0003900000 */
[----:B------:R-:W2:Y:S02]  /*1ef60*/  @!P0 SYNCS.PHASECHK.TRANS64 P0, [R3+URZ+0x31c60], R0 ;  /* 0x031c6000030085a7 */ /* 0x000ea4000800007f */
[----:B--2---:R-:W-:Y:S05]  /*1ef70*/  @!P0 BRA `(.L_x_679) ;  /* 0xfffffffc00f08947 */ /* 0x004fea000383ffff */
[----:B------:R-:W-:Y:S05]  /*1ef80*/  BRA `(.L_x_774) ;  /* 0xffffffd400507947 */ /* 0x000fea000383ffff */
.L_x_687:
[----:B------:R-:W-:Y:S01]  /*1ef90*/  BSSY B0, `(.L_x_775) ;  /* 0x0000008000007945 */ /* 0x000fe20003800000 */
[----:B------:R-:W-:Y:S02]  /*1efa0*/  IMAD.MOV.U32 R13, RZ, RZ, R16 ;  /* 0x000000ffff0d7224 */ /* 0x000fe400078e0010 */
[----:B------:R-:W-:Y:S02]  /*1efb0*/  IMAD.MOV.U32 R12, RZ, RZ, RZ ;  /* 0x000000ffff0c7224 */ /* 0x000fe400078e00ff */
[----:B------:R-:W-:Y:S02]  /*1efc0*/  IMAD.MOV.U32 R11, RZ, RZ, 0x1f ;  /* 0x0000001fff0b7424 */ /* 0x000fe400078e00ff */
[----:B------:R-:W-:-:S07]  /*1efd0*/  IMAD.MOV.U32 R15, RZ, RZ, -0x1 ;  /* 0xffffffffff0f7424 */ /* 0x000fce00078e00ff */
[----:B01----:R-:W-:Y:S05]  /*1efe0*/  WARPSYNC.COLLECTIVE R15, `(.L_x_776) ;  /* 0x000000000f087348 */ /* 0x003fea0003c00000 */
[----:B------:R2:W3:Y:S02]  /*1eff0*/  SHFL.IDX P6, R14, R13, R12, R11 ;  /* 0x0000000c0d0e7389 */ /* 0x0004e400000c000b */
[----:B0123--:R-:W-:Y:S01]  /*1f000*/  ENDCOLLECTIVE ;  /* 0x000000000000791b */ /* 0x00ffe20003800000 */
.L_x_776:
[----:B------:R-:W-:Y:S05]  /*1f010*/  BSYNC B0 ;  /* 0x0000000000007941 */ /* 0x000fea0003800000 */
.L_x_775:
        /* <DEDUP_REMOVED lines=9> */
.L_x_777:
        /* <DEDUP_REMOVED lines=18> */
.L_x_778:
[----:B------:R-:W-:Y:S01]  /*1f1d0*/  IMAD.MOV.U32 R12, RZ, RZ, 0x2 ;  /* 0x00000002ff0c7424 */ /* 0x000fe200078e00ff */
[----:B------:R-:W-:-:S05]  /*1f1e0*/  SEL R5, R14, RZ, P1 ;  /* 0x000000ff0e057207 */ /* 0x000fca0000800000 */
[----:B------:R-:W-:-:S04]  /*1f1f0*/  IMAD.IADD R5, R2, 0x1, R5 ;  /* 0x0000000102057824 */ /* 0x000fc800078e0205 */
[----:B------:R-:W-:-:S07]  /*1f200*/  IMAD.MOV.U32 R13, RZ, RZ, R5 ;  /* 0x000000ffff0d7224 */ /* 0x000fce00078e0005 */
[----:B------:R-:W-:Y:S05]  /*1f210*/  WARPSYNC.COLLECTIVE R15, `(.L_x_779) ;  /* 0x000000000f087348 */ /* 0x000fea0003c00000 */
[----:B------:R0:W1:Y:S02]  /*1f220*/  SHFL.UP P6, R14, R13, R12, R11 ;  /* 0x0400000c0d0e7389 */ /* 0x00006400000c000b */
[----:B01----:R-:W-:Y:S01]  /*1f230*/  ENDCOLLECTIVE ;  /* 0x000000000000791b */ /* 0x003fe20003800000 */
.L_x_779:
[----:B------:R-:W-:Y:S01]  /*1f240*/  IMAD.MOV.U32 R12, RZ, RZ, 0x4 ;  /* 0x00000004ff0c7424 */ /* 0x000fe200078e00ff */
[----:B------:R-:W-:-:S05]  /*1f250*/  SEL R6, R14, RZ, P2 ;  /* 0x000000ff0e067207 */ /* 0x000fca0001000000 */
[----:B------:R-:W-:-:S04]  /*1f260*/  IMAD.IADD R6, R5, 0x1, R6 ;  /* 0x0000000105067824 */ /* 0x000fc800078e0206 */
[----:B------:R-:W-:-:S07]  /*1f270*/  IMAD.MOV.U32 R13, RZ, RZ, R6 ;  /* 0x000000ffff0d7224 */ /* 0x000fce00078e0006 */
[----:B------:R-:W-:Y:S05]  /*1f280*/  WARPSYNC.COLLECTIVE R15, `(.L_x_780) ;  /* 0x000000000f087348 */ /* 0x000fea0003c00000 */
[----:B------:R0:W1:Y:S02]  /*1f290*/  SHFL.UP P6, R14, R13, R12, R11 ;  /* 0x0400000c0d0e7389 */ /* 0x00006400000c000b */
[----:B01----:R-:W-:Y:S01]  /*1f2a0*/  ENDCOLLECTIVE ;  /* 0x000000000000791b */ /* 0x003fe20003800000 */
.L_x_780:
[----:B------:R-:W-:Y:S01]  /*1f2b0*/  IMAD.MOV.U32 R12, RZ, RZ, 0x8 ;  /* 0x00000008ff0c7424 */ /* 0x000fe200078e00ff */
[----:B------:R-:W-:-:S05]  /*1f2c0*/  SEL R7, R14, RZ, P3 ;  /* 0x000000ff0e077207 */ /* 0x000fca0001800000 */
[----:B------:R-:W-:-:S04]  /*1f2d0*/  IMAD.IADD R7, R6, 0x1, R7 ;  /* 0x0000000106077824 */ /* 0x000fc800078e0207 */
[----:B------:R-:W-:-:S07]  /*1f2e0*/  IMAD.MOV.U32 R13, RZ, RZ, R7 ;  /* 0x000000ffff0d7224 */ /* 0x000fce00078e0007 */
[----:B------:R-:W-:Y:S05]  /*1f2f0*/  WARPSYNC.COLLECTIVE R15, `(.L_x_781) ;  /* 0x000000000f087348 */ /* 0x000fea0003c00000 */
[----:B------:R0:W1:Y:S02]  /*1f300*/  SHFL.UP P6, R14, R13, R12, R11 ;  /* 0x0400000c0d0e7389 */ /* 0x00006400000c000b */
[----:B01----:R-:W-:Y:S01]  /*1f310*/  ENDCOLLECTIVE ;  /* 0x000000000000791b */ /* 0x003fe20003800000 */
.L_x_781:
[----:B------:R-:W-:Y:S01]  /*1f320*/  IMAD.MOV.U32 R12, RZ, RZ, 0x10 ;  /* 0x00000010ff0c7424 */ /* 0x000fe200078e00ff */
[----:B------:R-:W-:-:S05]  /*1f330*/  SEL R14, R14, RZ, P4 ;  /* 0x000000ff0e0e7207 */ /* 0x000fca0002000000 */
[----:B------:R-:W-:-:S04]  /*1f340*/  IMAD.IADD R5, R7, 0x1, R14 ;  /* 0x0000000107057824 */ /* 0x000fc800078e020e */
[----:B------:R-:W-:-:S07]  /*1f350*/  IMAD.MOV.U32 R13, RZ, RZ, R5 ;  /* 0x000000ffff0d7224 */ /* 0x000fce00078e0005 */
[----:B------:R-:W-:Y:S05]  /*1f360*/  WARPSYNC.COLLECTIVE R15, `(.L_x_782) ;  /* 0x000000000f087348 */ /* 0x000fea0003c00000 */
[----:B------:R0:W1:Y:S02]  /*1f370*/  SHFL.UP P6, R14, R13, R12, R11 ;  /* 0x0400000c0d0e7389 */ /* 0x00006400000c000b */
[----:B01----:R-:W-:Y:S01]  /*1f380*/  ENDCOLLECTIVE ;  /* 0x000000000000791b */ /* 0x003fe20003800000 */
.L_x_782:
        /* <DEDUP_REMOVED lines=8> */
.L_x_783:
[----:B------:R-:W-:Y:S05]  /*1f410*/  BRA `(.L_x_784) ;  /* 0xffffffd400fc7947 */ /* 0x000fea000383ffff */
.L_x_692:
        /* <DEDUP_REMOVED lines=8> */
.L_x_786:
[----:B------:R-:W-:Y:S05]  /*1f4a0*/  BSYNC B0 ;  /* 0x0000000000007941 */ /* 0x000fea0003800000 */
.L_x_785:
        /* <DEDUP_REMOVED lines=8> */
.L_x_787:
[----:B------:R-:W-:Y:S01]  /*1f530*/  IMAD.MOV.U32 R12, RZ, RZ, 0x4 ;  /* 0x00000004ff0c7424 */ /* 0x000fe200078e00ff */
[----:B------:R-:W-:-:S05]  /*1f540*/  SEL R14, R14, RZ, P2 ;  /* 0x000000ff0e0e7207 */ /* 0x000fca0001000000 */
[----:B------:R-:W-:-:S04]  /*1f550*/  IMAD.IADD R3, R13, 0x1, R14 ;  /* 0x000000010d037824 */ /* 0x000fc800078e020e */
[----:B------:R-:W-:-:S07]  /*1f560*/  IMAD.MOV.U32 R13, RZ, RZ, R3 ;  /* 0x000000ffff0d7224 */ /* 0x000fce00078e0003 */
[----:B------:R-:W-:Y:S05]  /*1f570*/  WARPSYNC.COLLECTIVE R15, `(.L_x_788) ;  /* 0x000000000f087348 */ /* 0x000fea0003c00000 */
[----:B------:R0:W1:Y:S02]  /*1f580*/  SHFL.UP P6, R14, R13, R12, R11 ;  /* 0x0400000c0d0e7389 */ /* 0x00006400000c000b */
[----:B01----:R-:W-:Y:S01]  /*1f590*/  ENDCOLLECTIVE ;  /* 0x000000000000791b */ /* 0x003fe20003800000 */
.L_x_788:
[----:B------:R-:W-:Y:S01]  /*1f5a0*/  IMAD.MOV.U32 R12, RZ, RZ, 0x8 ;  /* 0x00000008ff0c7424 */ /* 0x000fe200078e00ff */
[----:B------:R-:W-:-:S05]  /*1f5b0*/  SEL R14, R14, RZ, P3 ;  /* 0x000000ff0e0e7207 */ /* 0x000fca0001800000 */
[----:B------:R-:W-:-:S04]  /*1f5c0*/  IMAD.IADD R5, R3, 0x1, R14 ;  /* 0x0000000103057824 */ /* 0x000fc800078e020e */
[----:B------:R-:W-:-:S07]  /*1f5d0*/  IMAD.MOV.U32 R13, RZ, RZ, R5 ;  /* 0x000000ffff0d7224 */ /* 0x000fce00078e0005 */
[----:B------:R-:W-:Y:S05]  /*1f5e0*/  WARPSYNC.COLLECTIVE R15, `(.L_x_789) ;  /* 0x000000000f087348 */ /* 0x000fea0003c00000 */
[----:B------:R0:W1:Y:S02]  /*1f5f0*/  SHFL.UP P6, R14, R13, R12, R11 ;  /* 0x0400000c0d0e7389 */ /* 0x00006400000c000b */
[----:B01----:R-:W-:Y:S01]  /*1f600*/  ENDCOLLECTIVE ;  /* 0x000000000000791b */ /* 0x003fe20003800000 */
.L_x_789:
[----:B------:R-:W-:Y:S01]  /*1f610*/  IMAD.MOV.U32 R12, RZ, RZ, 0x10 ;  /* 0x00000010ff0c7424 */ /* 0x000fe200078e00ff */
[----:B------:R-:W-:-:S05]  /*1f620*/  SEL R6, R14, RZ, P4 ;  /* 0x000000ff0e067207 */ /* 0x000fca0002000000 */
[----:B------:R-:W-:-:S04]  /*1f630*/  IMAD.IADD R6, R5, 0x1, R6 ;  /* 0x0000000105067824 */ /* 0x000fc800078e0206 */
[----:B------:R-:W-:-:S07]  /*1f640*/  IMAD.MOV.U32 R13, RZ, RZ, R6 ;  /* 0x000000ffff0d7224 */ /* 0x000fce00078e0006 */
[----:B------:R-:W-:Y:S05]  /*1f650*/  WARPSYNC.COLLECTIVE R15, `(.L_x_790) ;  /* 0x000000000f087348 */ /* 0x000fea0003c00000 */
[----:B------:R0:W1:Y:S02]  /*1f660*/  SHFL.UP P6, R14, R13, R12, R11 ;  /* 0x0400000c0d0e7389 */ /* 0x00006400000c000b */
[----:B01----:R-:W-:Y:S01]  /*1f670*/  ENDCOLLECTIVE ;  /* 0x000000000000791b */ /* 0x003fe20003800000 */
.L_x_790:
        /* <DEDUP_REMOVED lines=8> */
.L_x_791:
[----:B------:R-:W-:Y:S05]  /*1f700*/  BRA `(.L_x_792) ;  /* 0xffffffd400dc7947 */ /* 0x000fea000383ffff */
.L_x_694:
[----:B------:R-:W-:Y:S01]  /*1f710*/  BSSY B0, `(.L_x_793) ;  /* 0x0000006000007945 */ /* 0x000fe20003800000 */
[----:B------:R-:W-:Y:S01]  /*1f720*/  PLOP3.LUT P6, PT, P6, PT, PT, 0x8, 0x0 ;  /* 0x000000000000781c */ /* 0x000fe200037ce170 */
[----:B------:R-:W-:-:S12]  /*1f730*/  IMAD.MOV.U32 R15, RZ, RZ, -0x1 ;  /* 0xffffffffff0f7424 */ /* 0x000fd800078e00ff */
[----:B0-----:R-:W-:Y:S05]  /*1f740*/  WARPSYNC.COLLECTIVE R15, `(.L_x_794) ;  /* 0x000000000f087348 */ /* 0x001fea0003c00000 */
[----:B------:R-:W-:Y:S01]  /*1f750*/  VOTE.ANY R14, PT, P6 ;  /* 0x00000000000e7806 */ /* 0x000fe200030e0100 */
[----:B0-----:R-:W-:Y:S06]  /*1f760*/  ENDCOLLECTIVE ;  /* 0x000000000000791b */ /* 0x001fec0003800000 */
.L_x_794:
[----:B------:R-:W-:Y:S05]  /*1f770*/  BSYNC B0 ;  /* 0x0000000000007941 */ /* 0x000fea0003800000 */
.L_x_793:
        /* <DEDUP_REMOVED lines=9> */
.L_x_795:
[----:B------:R-:W-:Y:S01]  /*1f810*/  IMAD.MOV.U32 R17, RZ, RZ, R14 ;  /* 0x000000ffff117224 */ /* 0x000fe200078e000e */
[----:B------:R-:W-:Y:S06]  /*1f820*/  BRA `(.L_x_796) ;  /* 0xffffffd400cc7947 */ /* 0x000fec000383ffff */
.L_x_696:
[----:B------:R-:W-:Y:S01]  /*1f830*/  BSSY B0, `(.L_x_797) ;  /* 0x0000007000007945 */ /* 0x000fe20003800000 */
[----:B------:R-:W-:Y:S02]  /*1f840*/  IMAD.MOV.U32 R13, RZ, RZ, R3 ;  /* 0x000000ffff0d7224 */ /* 0x000fe400078e0003 */
[----:B------:R-:W-:Y:S02]  /*1f850*/  IMAD.MOV.U32 R11, RZ, RZ, 0x1f ;  /* 0x0000001fff0b7424 */ /* 0x000fe400078e00ff */
[----:B------:R-:W-:-:S07]  /*1f860*/  IMAD.MOV.U32 R15, RZ, RZ, -0x1 ;  /* 0xffffffffff0f7424 */ /* 0x000fce00078e00ff */
[----:B012---:R-:W-:Y:S05]  /*1f870*/  WARPSYNC.COLLECTIVE R15, `(.L_x_798) ;  /* 0x000000000f087348 */ /* 0x007fea0003c00000 */
[----:B------:R3:W4:Y:S02]  /*1f880*/  SHFL.IDX P6, R14, R13, R12, R11 ;  /* 0x0000000c0d0e7389 */ /* 0x00072400000c000b */
[----:B01234-:R-:W-:Y:S01]  /*1f890*/  ENDCOLLECTIVE ;  /* 0x000000000000791b */ /* 0x01ffe20003800000 */
.L_x_798:
[----:B------:R-:W-:Y:S05]  /*1f8a0*/  BSYNC B0 ;  /* 0x0000000000007941 */ /* 0x000fea0003800000 */
.L_x_797:
[----:B------:R-:W-:Y:S05]  /*1f8b0*/  BRA `(.L_x_695) ;  /* 0xffffffd400c47947 */ /* 0x000fea000383ffff */
.L_x_700:
[----:B0-----:R0:W2:Y:S02]  /*1f8c0*/  SYNCS.PHASECHK.TRANS64.TRYWAIT P0, [R9+URZ+0x31c20], R0 ;  /* 0x031c2000090075a7 */ /* 0x0010a4000800017f */
[----:B--2---:R-:W-:Y:S05]  /*1f8d0*/  @!P0 NANOSLEEP.SYNCS 0x989680 ;  /* 0x009896800000895d */ /* 0x004fea0003900000 */
[----:B------:R-:W2:Y:S02]  /*1f8e0*/  @!P0 SYNCS.PHASECHK.TRANS64 P0, [R9+URZ+0x31c20], R0 ;  /* 0x031c2000090085a7 */ /* 0x000ea4000800007f */
[----:B--2---:R-:W-:Y:S05]  /*1f8f0*/  @!P0 BRA `(.L_x_700) ;  /* 0xfffffffc00f08947 */ /* 0x004fea000383ffff */
[----:B------:R-:W-:Y:S05]  /*1f900*/  BRA `(.L_x_799) ;  /* 0xffffffd800b07947 */ /* 0x000fea000383ffff */
.L_x_701:
[----:B------:R-:W2:Y:S01]  /*1f910*/  S2R R2, SR_TID.X ;  /* 0x0000000000027919 */ /* 0x000ea20000002100 */
[----:B------:R-:W-:Y:S01]  /*1f920*/  BSSY B0, `(.L_x_800) ;  /* 0x000000a000007945 */ /* 0x000fe20003800000 */
[----:B------:R-:W-:Y:S02]  /*1f930*/  IMAD.MOV.U32 R12, RZ, RZ, RZ ;  /* 0x000000ffff0c7224 */ /* 0x000fe400078e00ff */
[----:B------:R-:W-:Y:S02]  /*1f940*/  IMAD.MOV.U32 R11, RZ, RZ, 0x1f ;  /* 0x0000001fff0b7424 */ /* 0x000fe400078e00ff */
[----:B------:R-:W-:Y:S01]  /*1f950*/  IMAD.MOV.U32 R15, RZ, RZ, -0x1 ;  /* 0xffffffffff0f7424 */ /* 0x000fe200078e00ff */
[----:B--2---:R-:W-:-:S04]  /*1f960*/  SHF.R.U32.HI R2, RZ, 0x5, R2 ;  /* 0x00000005ff027819 */ /* 0x004fc80000011602 */
[----:B------:R-:W-:-:S05]  /*1f970*/  LOP3.LUT R2, R2, 0x3, RZ, 0xc0, !PT ;  /* 0x0000000302027812 */ /* 0x000fca00078ec0ff */
[----:B------:R-:W-:-:S07]  /*1f980*/  IMAD.MOV.U32 R13, RZ, RZ, R2 ;  /* 0x000000ffff0d7224 */ /* 0x000fce00078e0002 */
[----:B01--4-:R-:W-:Y:S05]  /*1f990*/  WARPSYNC.COLLECTIVE R15, `(.L_x_801) ;  /* 0x000000000f087348 */ /* 0x013fea0003c00000 */
[----:B------:R2:W3:Y:S02]  /*1f9a0*/  SHFL.IDX P6, R14, R13, R12, R11 ;  /* 0x0000000c0d0e7389 */ /* 0x0004e400000c000b */
[----:B01234-:R-:W-:Y:S01]  /*1f9b0*/  ENDCOLLECTIVE ;  /* 0x000000000000791b */ /* 0x01ffe20003800000 */
.L_x_801:
[----:B------:R-:W-:Y:S05]  /*1f9c0*/  BSYNC B0 ;  /* 0x0000000000007941 */ /* 0x000fea0003800000 */
.L_x_800:
[----:B------:R-:W-:Y:S05]  /*1f9d0*/  BRA `(.L_x_802) ;  /* 0xffffffd800987947 */ /* 0x000fea000383ffff */
.L_x_702:
[----:B------:R-:W-:Y:S01]  /*1f9e0*/  BSSY B0, `(.L_x_803) ;  /* 0x0000006000007945 */ /* 0x000fe20003800000 */
[----:B------:R-:W-:-:S07]  /*1f9f0*/  IMAD.MOV.U32 R15, RZ, RZ, -0x1 ;  /* 0xffffffffff0f7424 */ /* 0x000fce00078e00ff */
[----:B01--4-:R-:W-:Y:S05]  /*1fa00*/  WARPSYNC.COLLECTIVE R15, `(.L_x_804) ;  /* 0x000000000f0c7348 */ /* 0x013fea0003c00000 */
[----:B------:R-:W-:Y:S02]  /*1fa10*/  ELECT P6, UR62, PT ;  /* 0x00000000003e782f */ /* 0x000fe400038c0000 */
[----:B------:R-:W-:Y:S01]  /*1fa20*/  MOV R14, UR62 ;  /* 0x0000003e000e7c02 */ /* 0x000fe20008000f00 */
[----:B01--4-:R-:W-:Y:S10]  /*1fa30*/  ENDCOLLECTIVE ;  /* 0x000000000000791b */ /* 0x013ff40003800000 */
.L_x_804:
[----:B------:R-:W-:Y:S05]  /*1fa40*/  BSYNC B0 ;  /* 0x0000000000007941 */ /* 0x000fea0003800000 */
.L_x_803:
[----:B------:R-:W-:Y:S05]  /*1fa50*/  BRA `(.L_x_805) ;  /* 0xffffffd8008c7947 */ /* 0x000fea000383ffff */
.L_x_704:
[----:B0-----:R0:W1:Y:S02]  /*1fa60*/  SYNCS.PHASECHK.TRANS64.TRYWAIT P0, [R5+URZ], R4 ;  /* 0x00000004050075a7 */ /* 0x001064000800017f */
[----:B-1----:R-:W-:Y:S05]  /*1fa70*/  @!P0 NANOSLEEP.SYNCS 0x989680 ;  /* 0x009896800000895d */ /* 0x002fea0003900000 */
[----:B------:R-:W1:Y:S02]  /*1fa80*/  @!P0 SYNCS.PHASECHK.TRANS64 P0, [R5+URZ], R4 ;  /* 0x00000004050085a7 */ /* 0x000e64000800007f */
[----:B-1----:R-:W-:Y:S05]  /*1fa90*/  @!P0 BRA `(.L_x_704) ;  /* 0xfffffffc00f08947 */ /* 0x002fea000383ffff */
[----:B------:R-:W-:Y:S05]  /*1faa0*/  BRA `(.L_x_806) ;  /* 0xffffffd800c07947 */ /* 0x000fea000383ffff */
.L_x_705:
[----:B-1----:R1:W2:Y:S02]  /*1fab0*/  SYNCS.PHASECHK.TRANS64.TRYWAIT P0, [R3+URZ], R2 ;  /* 0x00000002030075a7 */ /* 0x0022a4000800017f */
[----:B--2---:R-:W-:Y:S05]  /*1fac0*/  @!P0 NANOSLEEP.SYNCS 0x989680 ;  /* 0x009896800000895d */ /* 0x004fea0003900000 */
[----:B------:R-:W2:Y:S02]  /*1fad0*/  @!P0 SYNCS.PHASECHK.TRANS64 P0, [R3+URZ], R2 ;  /* 0x00000002030085a7 */ /* 0x000ea4000800007f */
[----:B--2---:R-:W-:Y:S05]  /*1fae0*/  @!P0 BRA `(.L_x_705) ;  /* 0xfffffffc00f08947 */ /* 0x004fea000383ffff */
[----:B------:R-:W-:Y:S05]  /*1faf0*/  BRA `(.L_x_807) ;  /* 0xffffffd800b47947 */ /* 0x000fea000383ffff */
.L_x_707:
[----:B--2---:R2:W3:Y:S02]  /*1fb00*/  SYNCS.PHASECHK.TRANS64.TRYWAIT P0, [R23+URZ], R4 ;  /* 0x00000004170075a7 */ /* 0x0044e4000800017f */
[----:B---3--:R-:W-:Y:S05]  /*1fb10*/  @!P0 NANOSLEEP.SYNCS 0x989680 ;  /* 0x009896800000895d */ /* 0x008fea0003900000 */
[----:B------:R-:W3:Y:S02]  /*1fb20*/  @!P0 SYNCS.PHASECHK.TRANS64 P0, [R23+URZ], R4 ;  /* 0x00000004170085a7 */ /* 0x000ee4000800007f */
[----:B---3--:R-:W-:Y:S05]  /*1fb30*/  @!P0 BRA `(.L_x_707) ;  /* 0xfffffffc00f08947 */ /* 0x008fea000383ffff */
[----:B------:R-:W-:Y:S05]  /*1fb40*/  BRA `(.L_x_808) ;  /* 0xffffffd800b87947 */ /* 0x000fea000383ffff */
.L_x_809:
        /* <DEDUP_REMOVED lines=11> */
.L_x_2726:


//--------------------- .text._ZN7cutlass13device_kernelIN5flash11enable_sm90INS1_16FlashAttnFwdSm90INS1_25CollectiveMainloopFwdSm90ILi2EN4cute5tupleIJNS5_1CILi1EEES8_S8_EEENS6_IJNS7_ILi192EEENS7_ILi128EEENS7_ILi96EEEEEELi96ENS_6half_tEfNS_4arch4Sm90ELb0ELb1ELb0ELb0ELb0ELb0ELb0ELb0ELb1ELb1ELb0ELb0EEENS1_21CollectiveEpilogueFwdINS6_IJSA_SC_SB_EEES9_SE_SG_Li384ELb0ELb1ELb0ELb0EEENS1_30DynamicPersistentTileSchedulerILi384ELi128ELb0ELb1ELb1EEEEEEEEEvNT_6ParamsE --------------------------
	.section	.text._ZN7cutlass13device_kernelIN5flash11enable_sm90INS1_16FlashAttnFwdSm90INS1_25CollectiveMainloopFwdSm90ILi2EN4cute5tupleIJNS5_1CILi1EEES8_S8_EEENS6_IJNS7_ILi192EEENS7_ILi128EEENS7_ILi96EEEEEELi96ENS_6half_tEfNS_4arch4Sm90ELb0ELb1ELb0ELb0ELb0ELb0ELb0ELb0ELb1ELb1ELb0ELb0EEENS1_21CollectiveEpilogueFwdINS6_IJSA_SC_SB_EEES9_SE_SG_Li384ELb0ELb1ELb0ELb0EEENS1_30DynamicPersistentTileSchedulerILi384ELi128ELb0ELb1ELb1EEEEEEEEEvNT_6ParamsE,"ax",@progbits
	.align	128
.text._ZN7cutlass13device_kernelIN5flash11enable_sm90INS1_16FlashAttnFwdSm90INS1_25CollectiveMainloopFwdSm90ILi2EN4cute5tupleIJNS5_1CILi1EEES8_S8_EEENS6_IJNS7_ILi192EEENS7_ILi128EEENS7_ILi96EEEEEELi96ENS_6half_tEfNS_4arch4Sm90ELb0ELb1ELb0ELb0ELb0ELb0ELb0ELb0ELb1ELb1ELb0ELb0EEENS1_21CollectiveEpilogueFwdINS6_IJSA_SC_SB_EEES9_SE_SG_Li384ELb0ELb1ELb0ELb0EEENS1_30DynamicPersistentTileSchedulerILi384ELi128ELb0ELb1ELb1EEEEEEEEEvNT_6ParamsE:
        .type           _ZN7cutlass13device_kernelIN5flash11enable_sm90INS1_16FlashAttnFwdSm90INS1_25CollectiveMainloopFwdSm90ILi2EN4cute5tupleIJNS5_1CILi1EEES8_S8_EEENS6_IJNS7_ILi192EEENS7_ILi128EEENS7_ILi96EEEEEELi96ENS_6half_tEfNS_4arch4Sm90ELb0ELb1ELb0ELb0ELb0ELb0ELb0ELb0ELb1ELb1ELb0ELb0EEENS1_21CollectiveEpilogueFwdINS6_IJSA_SC_SB_EEES9_SE_SG_Li384ELb0ELb1ELb0ELb0EEENS1_30DynamicPersistentTileSchedulerILi384ELi128ELb0ELb1ELb1EEEEEEEEEvNT_6ParamsE,@function
        .size           _ZN7cutlass13device_kernelIN5flash11enable_sm90INS1_16FlashAttnFwdSm90INS1_25CollectiveMainloopFwdSm90ILi2EN4cute5tupleIJNS5_1CILi1EEES8_S8_EEENS6_IJNS7_ILi192EEENS7_ILi128EEENS7_ILi96EEEEEELi96ENS_6half_tEfNS_4arch4Sm90ELb0ELb1ELb0ELb0ELb0ELb0ELb0ELb0ELb1ELb1ELb0ELb0EEENS1_21CollectiveEpilogueFwdINS6_IJSA_SC_SB_EEES9_SE_SG_Li384ELb0ELb1ELb0ELb0EEENS1_30DynamicPersistentTileSchedulerILi384ELi128ELb0ELb1ELb1EEEEEEEEEvNT_6ParamsE,(.L_x_2727 - _ZN7cutlass13device_kernelIN5flash11enable_sm90INS1_16FlashAttnFwdSm90INS1_25CollectiveMainloopFwdSm90ILi2EN4cute5tupleIJNS5_1CILi1EEES8_S8_EEENS6_IJNS7_ILi192EEENS7_ILi128EEENS7_ILi96EEEEEELi96ENS_6half_tEfNS_4arch4Sm90ELb0ELb1ELb0ELb0ELb0ELb0ELb0ELb0ELb1ELb1ELb0ELb0EEENS1_21CollectiveEpilogueFwdINS6_IJSA_SC_SB_EEES9_SE_SG_Li384ELb0ELb1ELb0ELb0EEENS1_30DynamicPersistentTileSchedulerILi384ELi128ELb0ELb1ELb1EEEEEEEEEvNT_6ParamsE)
        .other          _ZN7cutlass13device_kernelIN5flash11enable_sm90INS1_16FlashAttnFwdSm90INS1_25CollectiveMainloopFwdSm90ILi2EN4cute5tupleIJNS5_1CILi1EEES8_S8_EEENS6_IJNS7_ILi192EEENS7_ILi128EEENS7_ILi96EEEEEELi96ENS_6half_tEfNS_4arch4Sm90ELb0ELb1ELb0ELb0ELb0ELb0ELb0ELb0ELb1ELb1ELb0ELb0EEENS1_21CollectiveEpilogueFwdINS6_IJSA_SC_SB_EEES9_SE_SG_Li384ELb0ELb1ELb0ELb0EEENS1_30DynamicPersistentTileSchedulerILi384ELi128ELb0ELb1ELb1EEEEEEEEEvNT_6ParamsE,@"STO_CUDA_ENTRY STV_DEFAULT"
_ZN7cutlass13device_kernelIN5flash11enable_sm90INS1_16FlashAttnFwdSm90INS1_25CollectiveMainloopFwdSm90ILi2EN4cute5tupleIJNS5_1CILi1EEES8_S8_EEENS6_IJNS7_ILi192EEENS7_ILi128EEENS7_ILi96EEEEEELi96ENS_6half_tEfNS_4arch4Sm90ELb0ELb1ELb0ELb0ELb0ELb0ELb0ELb0ELb1ELb1ELb0ELb0EEENS1_21CollectiveEpilogueFwdINS6_IJSA_SC_SB_EEES9_SE_SG_Li384ELb0ELb1ELb0ELb0EEENS1_30DynamicPersistentTileSchedulerILi384ELi128ELb0ELb1ELb1EEEEEEEEEvNT_6ParamsE:
[----:B------:R-:W0:Y:S01]  /*0000*/  LDC R1, c[0x0][0x28] ;  /* 0x00000a00ff017b82 */ /* 0x000e220000000800 */
[----:B------:R-:W1:Y:S01]  /*0010*/  S2R R3, SR_TID.X ;  /* 0x0000000000037919 */ /* 0x000e620000002100 */
[----:B------:R-:W-:Y:S01]  /*0020*/  ELECT P0, URZ, PT ;  /* 0x00000000003f782f */ /* 0x000fe20003800000 */
[----:B------:R-:W-:Y:S01]  /*0030*/  BSSY B0, `(.L_x_810) ;  /* 0x000000e000007945 */ /* 0x000fe20003800000 */
[--C-:B-1----:R-:W-:Y:S02]  /*0040*/  SHF.R.U32.HI R0, RZ, 0x5, R3.reuse ;  /* 0x00000005ff007819 */ /* 0x102fe40000011603 */
[----:B------:R-:W-:-:S03]  /*0050*/  SHF.R.U32.HI R3, RZ, 0x7, R3 ;  /* 0x00000007ff037819 */ /* 0x000fc60000011603 */
[----:B------:R-:W1:Y:S02]  /*0060*/  SHFL.IDX PT, R2, R0, RZ, 0x1f ;  /* 0x00001fff00027589 */ /* 0x000e6400000e0000 */
[----:B-1----:R-:W-:-:S13]  /*0070*/  ISETP.EQ.AND P0, PT, R2, RZ, P0 ;  /* 0x000000ff0200720c */ /* 0x002fda0000702270 */
[----:B0-----:R-:W-:Y:S05]  /*0080*/  @!P0 BRA `(.L_x_811) ;  /* 0x0000000000208947 */ /* 0x001fea0003800000 */
        /* <DEDUP_REMOVED lines=8> */
.L_x_811:
[----:B------:R-:W-:Y:S05]  /*0110*/  BSYNC B0 ;  /* 0x0000000000007941 */ /* 0x000fea0003800000 */
.L_x_810:
[----:B------:R-:W-:Y:S01]  /*0120*/  VOTEU.ANY UP0, P0 ;  /* 0x00000000003f7886 */ /* 0x000fe20000000100 */
[----:B------:R-:W0:Y:S01]  /*0130*/  SHFL.IDX PT, R3, R3, RZ, 0x1f ;  /* 0x00001fff03037589 */ /* 0x000e2200000e0000 */
[----:B------:R-:W-:Y:S01]  /*0140*/  UMOV UR4, 0x80 ;  /* 0x0000008000047882 */ /* 0x000fe20000000000 */
[----:B------:R-:W-:Y:S01]  /*0150*/  UMOV UR7, 0x180 ;  /* 0x0000018000077882 */ /* 0x000fe20000000000 */
[----:B------:R-:W-:Y:S01]  /*0160*/  VOTEU.ANY UP1, P0 ;  /* 0x00000000003f7886 */ /* 0x000fe20000020100 */
[----:B------:R-:W1:Y:S01]  /*0170*/  @UP0 S2UR UR8, SR_CgaCtaId ;  /* 0x00000000000809c3 */ /* 0x000e620000008800 */
[----:B------:R-:W2:Y:S01]  /*0180*/  SHFL.IDX PT, R2, R0, RZ, 0x1f ;  /* 0x00001fff00027589 */ /* 0x000ea200000e0000 */
[----:B------:R-:W-:Y:S01]  /*0190*/  @UP0 UMOV UR6, 0x400 ;  /* 0x0000040000060882 */ /* 0x000fe20000000000 */
[----:B------:R-:W-:-:S04]  /*01a0*/  @UP0 UIADD3 UR4, -UR4, 0x100000, URZ ;  /* 0x0010000004040890 */ /* 0x000fc8000fffe13f */
[----:B------:R-:W-:Y:S02]  /*01b0*/  @UP0 USHF.L.U32 UR5, UR4, 0xb, URZ ;  /* 0x0000000b04050899 */ /* 0x000fe4000800063f */
[----:B------:R-:W-:Y:S01]  /*01c0*/  @UP0 USHF.L.U32 UR4, UR4, 0x1, URZ ;  /* 0x0000000104040899 */ /* 0x000fe2000800063f */
[----:B------:R-:W-:Y:S01]  /*01d0*/  VOTEU.ANY UP2, P0 ;  /* 0x00000000003f7886 */ /* 0x000fe20000040100 */
[----:B0-----:R-:W-:Y:S01]  /*01e0*/  R2UR UR9, R3 ;  /* 0x00000000030972ca */ /* 0x001fe200000e0000 */
[----:B-1----:R-:W-:Y:S01]  /*01f0*/  @UP0 ULEA UR8, UR8, UR6, 0x18 ;  /* 0x0000000608080291 */ /* 0x002fe2000f8ec03f */
[----:B--2---:R-:W-:Y:S01]  /*0200*/  ISETP.NE.AND P1, PT, R2, RZ, PT ;  /* 0x000000ff0200720c */ /* 0x004fe20003f25270 */
[----:B------:R-:W-:-:S04]  /*0210*/  @UP0 UIADD3 UR6, -UR7, 0x100000, URZ ;  /* 0x0010000007060890 */ /* 0x000fc8000fffe13f */
[----:B------:R-:W-:Y:S02]  /*0220*/  @UP0 USHF.L.U32 UR7, UR6, 0xb, URZ ;  /* 0x0000000b06070899 */ /* 0x000fe4000800063f */
[----:B------:R-:W-:-:S04]  /*0230*/  @UP0 USHF.L.U32 UR6, UR6, 0x1, URZ ;  /* 0x0000000106060899 */ /* 0x000fc8000800063f */
[----:B------:R-:W-:Y:S01]  /*0240*/  UISETP.NE.AND UP0, UPT, UR9, URZ, UPT ;  /* 0x0000003f0900728c */ /* 0x000fe2000bf05270 */
[----:B------:R-:W0:Y:S02]  /*0250*/  FENCE.VIEW.ASYNC.S ;  /* 0x00000000000073c6 */ /* 0x000e240000000000 */
[----:B0-----:R0:W1:Y:S05]  /*0260*/  @UP1 SYNCS.EXCH.64 URZ, [UR8+0x2d800], UR4 ;  /* 0x02d80004083f15b2 */ /* 0x00106a0008000100 */
[----:B------:R0:W2:Y:S01]  /*0270*/  @UP2 SYNCS.EXCH.64 URZ, [UR8+0x2d820], UR6 ;  /* 0x02d82006083f25b2 */ /* 0x0000a20008000100 */
        /* <DEDUP_REMOVED lines=17> */
[----:B------:R3:W0:Y:S02]  /*0390*/  SYNCS.EXCH.64 URZ, [UR8+0x2d848], UR6 ;  /* 0x02d84806083f75b2 */ /* 0x0006240008000100 */
[----:B---3--:R-:W-:Y:S01]  /*03a0*/  NOP ;  /* 0x0000000000007918 */ /* 0x008fe20000000000 */
.L_x_812:
[----:B------:R-:W3:Y:S01]  /*03b0*/  SHFL.IDX PT, R2, R0, RZ, 0x1f ;  /* 0x00001fff00027589 */ /* 0x000ee200000e0000 */
[----:B------:R-:W-:Y:S01]  /*03c0*/  NOP ;  /* 0x0000000000007918 */ /* 0x000fe20000000000 */
[----:B---3--:R-:W-:-:S13]  /*03d0*/  ISETP.NE.AND P0, PT, R2, RZ, PT ;  /* 0x000000ff0200720c */ /* 0x008fda0003f05270 */
        /* <DEDUP_REMOVED lines=17> */
[----:B------:R3:W0:Y:S02]  /*04f0*/  SYNCS.EXCH.64 URZ, [UR8+0x2d868], UR6 ;  /* 0x02d86806083f75b2 */ /* 0x0006240008000100 */
[----:B---3--:R-:W-:Y:S01]  /*0500*/  NOP ;  /* 0x0000000000007918 */ /* 0x008fe20000000000 */
.L_x_813:
[----:B------:R-:W3:Y:S01]  /*0510*/  SHFL.IDX PT, R2, R0, RZ, 0x1f ;  /* 0x00001fff00027589 */ /* 0x000ee200000e0000 */
[----:B------:R-:W-:Y:S01]  /*0520*/  NOP ;  /* 0x0000000000007918 */ /* 0x000fe20000000000 */
[----:B---3--:R-:W-:-:S13]  /*0530*/  ISETP.NE.AND P0, PT, R2, RZ, PT ;  /* 0x000000ff0200720c */ /* 0x008fda0003f05270 */
        /* <DEDUP_REMOVED lines=13> */
[----:B------:R3:W0:Y:S02]  /*0610*/  SYNCS.EXCH.64 URZ, [UR6+0x2d888], UR4 ;  /* 0x02d88804063f75b2 */ /* 0x0006240008000100 */
[----:B---3--:R-:W-:Y:S01]  /*0620*/  NOP ;  /* 0x0000000000007918 */ /* 0x008fe20000000000 */
.L_x_814:
        /* <DEDUP_REMOVED lines=22> */
.L_x_815:
        /* <DEDUP_REMOVED lines=22> */
.L_x_816:
[----:B------:R-:W-:Y:S01]  /*08f0*/  PLOP3.LUT P0, PT, PT, PT, UP0, 0x80, 0x0 ;  /* 0x000000000000781c */ /* 0x000fe20003f0f008 */
[----:B------:R-:W-:Y:S01]  /*0900*/  UMOV UR38, 0x1 ;  /* 0x0000000100267882 */ /* 0x000fe20000000000 */
[----:B------:R-:W-:Y:S01]  /*0910*/  NOP ;  /* 0x0000000000007918 */ /* 0x000fe20000000000 */
[----:B------:R-:W-:Y:S01]  /*0920*/  USEL UR38, UR38, 0x2, !UP0 ;  /* 0x0000000226267887 */ /* 0x000fe2000c000000 */
[----:B------:R-:W-:Y:S01]  /*0930*/  ULDC.64 UR48, c[0x0][0x208] ;  /* 0x0000820000307ab9 */ /* 0x000fe20000000a00 */
[----:B012-4-:R-:W-:Y:S08]  /*0940*/  BAR.SYNC.DEFER_BLOCKING 0x0 ;  /* 0x0000000000007b1d */ /* 0x017ff00000010000 */
[----:B------:R-:W-:Y:S05]  /*0950*/  @!P0 BRA `(.L_x_817) ;  /* 0x000000ec00488947 */ /* 0x000fea0003800000 */
.L_x_818:
[----:B------:R-:W-:-:S08]  /*0960*/  NOP ;  /* 0x0000000000007918 */ /* 0x000fd00000000000 */
[----:B------:R-:W0:Y:S02]  /*0970*/  USETMAXREG.TRY_ALLOC.CTAPOOL UP0, 0xa0 ;  /* 0x000000a0000079c8 */ /* 0x000e240008000600 */
[----:B0-----:R-:W-:-:S13]  /*0980*/  PLOP3.LUT P0, PT, PT, PT, UP0, 0x80, 0x0 ;  /* 0x000000000000781c */ /* 0x001fda0003f0f008 */
[----:B------:R-:W-:Y:S05]  /*0990*/  @!P0 BRA `(.L_x_818) ;  /* 0xfffffffc00f08947 */ /* 0x000fea000383ffff */
[----:B------:R-:W0:Y:S01]  /*09a0*/  S2R R2, SR_TID.X ;  /* 0x0000000000027919 */ /* 0x000e220000002100 */
[----:B------:R-:W1:Y:S08]  /*09b0*/  S2UR UR4, SR_CTAID.X ;  /* 0x00000000000479c3 */ /* 0x000e700000002500 */
[----:B------:R-:W-:Y:S08]  /*09c0*/  BAR.ARV 0x4, 0x200 ;  /* 0x0108000000007b1d */ /* 0x000ff00000002000 */
[----:B------:R-:W-:Y:S06]  /*09d0*/  BAR.ARV 0x8, 0x200 ;  /* 0x0208000000007b1d */ /* 0x000fec0000002000 */
[----:B0-----:R-:W-:-:S04]  /*09e0*/  LOP3.LUT R0, R2, 0xffffff80, RZ, 0xc0, !PT ;  /* 0xffffff8002007812 */ /* 0x001fc800078ec0ff */
[----:B------:R-:W-:Y:S02]  /*09f0*/  ISETP.NE.AND P0, PT, R0, 0x80, PT ;  /* 0x000000800000780c */ /* 0x000fe40003f05270 */
[----:B------:R-:W1:Y:S11]  /*0a00*/  LDC R0, c[0x0][0xc38] ;  /* 0x00030e00ff007b82 */ /* 0x000e760000000800 */
[----:B------:R-:W-:Y:S06]  /*0a10*/  @!P0 BAR.ARV 0x9, 0x100 ;  /* 0x0244000000008b1d */ /* 0x000fec0000002000 */
[----:B-1----:R-:W-:-:S13]  /*0a20*/  ISETP.LE.AND P0, PT, R0, UR4, PT ;  /* 0x0000000400007c0c */ /* 0x002fda000bf03270 */
[----:B------:R-:W-:Y:S05]  /*0a30*/  @P0 EXIT ;  /* 0x000000000000094d */ /* 0x000fea0003800000 */
[----:B------:R-:W-:Y:S01]  /*0a40*/  VIADD R150, R2, 0xffffff80 ;  /* 0xffffff8002967836 */ /* 0x000fe20000000000 */
[----:B------:R-:W0:Y:S01]  /*0a50*/  S2UR UR5, SR_CgaCtaId ;  /* 0x00000000000579c3 */ /* 0x000e220000008800 */
[----:B------:R-:W-:Y:S01]  /*0a60*/  UMOV UR42, 0x400 ;  /* 0x00000400002a7882 */ /* 0x000fe20000000000 */
[----:B------:R-:W-:Y:S01]  /*0a70*/  IMAD.MOV.U32 R18, RZ, RZ, 0x40 ;  /* 0x00000040ff127424 */ /* 0x000fe200078e00ff */
[----:B------:R-:W-:Y:S01]  /*0a80*/  ULOP3.LUT UR47, UR38, 0x1, URZ, 0xfc, !UPT ;  /* 0x00000001262f7892 */ /* 0x000fe2000f8efc3f */
[----:B------:R-:W-:Y:S01]  /*0a90*/  SHF.R.S32.HI R3, RZ, 0x1f, R150 ;  /* 0x0000001fff037819 */ /* 0x000fe20000011496 */
[----:B------:R-:W-:Y:S01]  /*0aa0*/  UMOV UR46, URZ ;  /* 0x0000003f002e7c82 */ /* 0x000fe20008000000 */
[----:B------:R-:W-:Y:S01]  /*0ab0*/  UMOV UR50, URZ ;  /* 0x0000003f00327c82 */ /* 0x000fe20008000000 */
[----:B------:R-:W-:Y:S01]  /*0ac0*/  UMOV UR45, URZ ;  /* 0x0000003f002d7c82 */ /* 0x000fe20008000000 */
[CC--:B------:R-:W-:Y:S02]  /*0ad0*/  LEA.HI R0, R3.reuse, R150.reuse, RZ, 0x4 ;  /* 0x0000009603007211 */ /* 0x0c0fe400078f20ff */
[----:B------:R-:W-:-:S02]  /*0ae0*/  LEA.HI R145, R3, R150, RZ, 0x7 ;  /* 0x0000009603917211 */ /* 0x000fc400078f38ff */
[----:B------:R-:W-:Y:S02]  /*0af0*/  LOP3.LUT R5, R0, 0xfffffff0, RZ, 0xc0, !PT ;  /* 0xfffffff000057812 */ /* 0x000fe400078ec0ff */
[----:B------:R-:W-:Y:S02]  /*0b00*/  SHF.R.S32.HI R7, RZ, 0x4, R0 ;  /* 0x00000004ff077819 */ /* 0x000fe40000011400 */
[----:B------:R-:W-:Y:S01]  /*0b10*/  LOP3.LUT R9, R145, 0xffffff80, RZ, 0xc0, !PT ;  /* 0xffffff8091097812 */ /* 0x000fe200078ec0ff */
[----:B------:R-:W-:Y:S01]  /*0b20*/  IMAD.IADD R5, R150, 0x1, -R5 ;  /* 0x0000000196057824 */ /* 0x000fe200078e0a05 */
[----:B------:R-:W-:Y:S02]  /*0b30*/  LEA.HI R2, R0, R7, RZ, 0x1 ;  /* 0x0000000700027211 */ /* 0x000fe400078f08ff */
[----:B------:R-:W-:Y:S01]  /*0b40*/  LEA.HI R4, R3, R150, RZ, 0x5 ;  /* 0x0000009603047211 */ /* 0x000fe200078f28ff */
[----:B------:R-:W-:Y:S01]  /*0b50*/  IMAD.IADD R144, R150, 0x1, -R9 ;  /* 0x0000000196907824 */ /* 0x000fe200078e0a09 */
[----:B------:R-:W-:-:S02]  /*0b60*/  SHF.R.S32.HI R0, RZ, 0x1f, R5 ;  /* 0x0000001fff007819 */ /* 0x000fc40000011405 */
[----:B------:R-:W-:Y:S01]  /*0b70*/  LOP3.LUT R2, R2, 0x1ffffffe, RZ, 0xc0, !PT ;  /* 0x1ffffffe02027812 */ /* 0x000fe200078ec0ff */
[----:B0-----:R-:W-:Y:S01]  /*0b80*/  ULEA UR42, UR5, UR42, 0x18 ;  /* 0x0000002a052a7291 */ /* 0x001fe2000f8ec03f */
[----:B------:R-:W-:Y:S02]  /*0b90*/  LEA.HI R0, R0, R5, RZ, 0x3 ;  /* 0x0000000500007211 */ /* 0x000fe400078f18ff */
[----:B------:R-:W-:Y:S01]  /*0ba0*/  SHF.R.S32.HI R4, RZ, 0x5, R4 ;  /* 0x00000005ff047819 */ /* 0x000fe20000011404 */
[----:B------:R-:W-:Y:S01]  /*0bb0*/  IMAD.IADD R7, R7, 0x1, -R2 ;  /* 0x0000000107077824 */ /* 0x000fe200078e0a02 */
[C---:B------:R-:W-:Y:S01]  /*0bc0*/  LOP3.LUT R2, R0.reuse, 0xfffffff8, RZ, 0xc0, !PT ;  /* 0xfffffff800027812 */ /* 0x040fe200078ec0ff */
[----:B------:R-:W-:Y:S01]  /*0bd0*/  IMAD.SHL.U32 R0, R0, 0x40, RZ ;  /* 0x0000004000007824 */ /* 0x000fe200078e00ff */
[----:B------:R-:W-:Y:S01]  /*0be0*/  SHF.R.S32.HI R9, RZ, 0x1f, R144 ;  /* 0x0000001fff097819 */ /* 0x000fe20000011490 */
[----:B------:R-:W-:Y:S01]  /*0bf0*/  IMAD R10, R4, 0x10, R5 ;  /* 0x00000010040a7824 */ /* 0x000fe200078e0205 */
[----:B------:R-:W-:Y:S01]  /*0c00*/  LEA.HI R3, R3, R150, RZ, 0x2 ;  /* 0x0000009603037211 */ /* 0x000fe200078f10ff */
[----:B------:R-:W-:Y:S01]  /*0c10*/  IMAD.IADD R2, R5, 0x1, -R2 ;  /* 0x0000000105027824 */ /* 0x000fe200078e0a02 */
[----:B------:R-:W-:Y:S01]  /*0c20*/  LEA.HI R6, R9, R144, RZ, 0x2 ;  /* 0x0000009009067211 */ /* 0x000fe200078f10ff */
[----:B------:R-:W-:Y:S01]  /*0c30*/  IMAD.SHL.U32 R7, R7, 0x8, RZ ;  /* 0x0000000807077824 */ /* 0x000fe200078e00ff */
[----:B------:R-:W-:-:S02]  /*0c40*/  LOP3.LUT R0, R0, 0x7ffffe00, RZ, 0xc0, !PT ;  /* 0x7ffffe0000007812 */ /* 0x000fc400078ec0ff */
[C---:B------:R-:W-:Y:S01]  /*0c50*/  R2P PR, R2.reuse, 0x6 ;  /* 0x0000000602007804 */ /* 0x040fe20000000000 */
[----:B------:R-:W-:Y:S01]  /*0c60*/  IMAD.SHL.U32 R2, R2, 0x40, RZ ;  /* 0x0000004002027824 */ /* 0x000fe200078e00ff */
[--C-:B------:R-:W-:Y:S01]  /*0c70*/  SHF.R.S32.HI R8, RZ, 0x2, R6.reuse ;  /* 0x00000002ff087819 */ /* 0x100fe20000011406 */
[----:B------:R-:W-:Y:S01]  /*0c80*/  IMAD.U32 R147, R10, 0x20, R7 ;  /* 0x000000200a937824 */ /* 0x000fe200078e0007 */
[----:B------:R-:W-:Y:S01]  /*0c90*/  SHF.R.S32.HI R11, RZ, 0x1f, R6 ;  /* 0x0000001fff0b7819 */ /* 0x000fe20000011406 */
[----:B------:R-:W-:Y:S01]  /*0ca0*/  IMAD R0, R4, 0x400, R0 ;  /* 0x0000040004007824 */ /* 0x000fe200078e0200 */
[----:B------:R-:W-:Y:S02]  /*0cb0*/  LOP3.LUT R2, R2, 0x1c0, RZ, 0xc0, !PT ;  /* 0x000001c002027812 */ /* 0x000fe400078ec0ff */
[----:B------:R-:W-:Y:S02]  /*0cc0*/  SHF.R.S32.HI R145, RZ, 0x7, R145 ;  /* 0x00000007ff917819 */ /* 0x000fe40000011491 */
[----:B------:R-:W-:-:S02]  /*0cd0*/  LOP3.LUT R7, R2, 0x8, R7, 0xf8, !PT ;  /* 0x0000000802077812 */ /* 0x000fc400078ef807 */
[----:B------:R-:W-:Y:S01]  /*0ce0*/  SHF.R.U32.HI R2, RZ, 0x3, R2 ;  /* 0x00000003ff027819 */ /* 0x000fe20000011602 */
[----:B------:R-:W-:Y:S01]  /*0cf0*/  IMAD.HI R4, R145, 0x55555556, RZ ;  /* 0x5555555691047827 */ /* 0x000fe200078e02ff */
[----:B------:R-:W-:Y:S02]  /*0d00*/  LOP3.LUT R141, R3, 0xfffffffc, RZ, 0xc0, !PT ;  /* 0xfffffffc038d7812 */ /* 0x000fe400078ec0ff */
[----:B------:R-:W-:Y:S02]  /*0d10*/  LOP3.LUT R7, R7, R2, RZ, 0x3c, !PT ;  /* 0x0000000207077212 */ /* 0x000fe400078e3cff */
[----:B------:R-:W-:Y:S01]  /*0d20*/  LEA.HI R11, R11, R8, RZ, 0x3 ;  /* 0x000000080b0b7211 */ /* 0x000fe200078f18ff */
[----:B------:R-:W-:Y:S01]  /*0d30*/  IMAD.IADD R141, R150, 0x1, -R141 ;  /* 0x00000001968d7824 */ /* 0x000fe200078e0a8d */
[----:B------:R-:W-:Y:S01]  /*0d40*/  LEA.HI R9, R9, R144, RZ, 0x5 ;  /* 0x0000009009097211 */ /* 0x000fe200078f28ff */
[----:B------:R-:W-:Y:S01]  /*0d50*/  IMAD.IADD R0, R0, 0x1, R7 ;  /* 0x0000000100007824 */ /* 0x000fe200078e0207 */
[----:B------:R-:W-:Y:S01]  /*0d60*/  LOP3.LUT R11, R11, 0xfffffff8, RZ, 0xc0, !PT ;  /* 0xfffffff80b0b7812 */ /* 0x000fe200078ec0ff */
[----:B------:R-:W-:Y:S01]  /*0d70*/  IMAD.SHL.U32 R138, R141, 0x8, RZ ;  /* 0x000000088d8a7824 */ /* 0x000fe200078e00ff */
[----:B------:R-:W-:-:S02]  /*0d80*/  LEA.HI R4, R4, R4, RZ, 0x1 ;  /* 0x0000000404047211 */ /* 0x000fc400078f08ff */
[----:B------:R-:W-:Y:S01]  /*0d90*/  SHF.R.S32.HI R9, RZ, 0x5, R9 ;  /* 0x00000005ff097819 */ /* 0x000fe20000011409 */
[----:B------:R-:W-:Y:S01]  /*0da0*/  IMAD.IADD R8, R8, 0x1, -R11 ;  /* 0x0000000108087824 */ /* 0x000fe200078e0a0b */
[----:B------:R-:W-:Y:S01]  /*0db0*/  LEA.HI R2, R141, R141, RZ, 0x1 ;  /* 0x0000008d8d027211 */ /* 0x000fe200078f08ff */
[----:B------:R-:W-:Y:S01]  /*0dc0*/  IMAD R4, R4, -0x3, R145 ;  /* 0xfffffffd04047824 */ /* 0x000fe200078e0291 */
[----:B------:R-:W-:Y:S01]  /*0dd0*/  LEA R17, R0, UR42, 0x1 ;  /* 0x0000002a00117c11 */ /* 0x000fe2000f8e08ff */
[----:B------:R-:W-:Y:S01]  /*0de0*/  IMAD R9, R9, 0x10, R8 ;  /* 0x0000001009097824 */ /* 0x000fe200078e0208 */
[----:B------:R-:W-:Y:S01]  /*0df0*/  LOP3.LUT R2, R2, 0x1ffffffe, RZ, 0xc0, !PT ;  /* 0x1ffffffe02027812 */ /* 0x000fe200078ec0ff */
[----:B------:R-:W-:Y:S01]  /*0e00*/  VIADD R139, R138, 0x20 ;  /* 0x000000208a8b7836 */ /* 0x000fe20000000000 */
[----:B------:R-:W-:Y:S01]  /*0e10*/  SHF.R.S32.HI R142, RZ, 0x2, R3 ;  /* 0x00000002ff8e7819 */ /* 0x000fe20000011403 */
[C---:B------:R-:W-:Y:S01]  /*0e20*/  VIADD R22, R17.reuse, 0x21800 ;  /* 0x0002180011167836 */ /* 0x040fe20000000000 */
[----:B------:R-:W-:Y:S01]  /*0e30*/  SEL R18, R18, 0xffffffc0, !P2 ;  /* 0xffffffc012127807 */ /* 0x000fe20005000000 */
[----:B------:R-:W-:Y:S01]  /*0e40*/  VIADD R140, R138, 0x40 ;  /* 0x000000408a8c7836 */ /* 0x000fe20000000000 */
[----:B------:R-:W-:Y:S01]  /*0e50*/  LOP3.LUT R3, R6, 0x7ffffffc, RZ, 0xc0, !PT ;  /* 0x7ffffffc06037812 */ /* 0x000fe200078ec0ff */
[----:B------:R-:W-:Y:S01]  /*0e60*/  VIADD R23, R17, 0x21820 ;  /* 0x0002182011177836 */ /* 0x000fe20000000000 */
[----:B------:R-:W-:Y:S01]  /*0e70*/  SHF.R.S32.HI R149, RZ, 0x1f, R139 ;  /* 0x0000001fff957819 */ /* 0x000fe2000001148b */
[----:B------:R-:W-:Y:S01]  /*0e80*/  IMAD R146, R4, 0x40, R9 ;  /* 0x0000004004927824 */ /* 0x000fe200078e0209 */
[----:B------:R-:W-:Y:S01]  /*0e90*/  SHF.R.S32.HI R148, RZ, 0x1f, R140 ;  /* 0x0000001fff947819 */ /* 0x000fe2000001148c */
[----:B------:R-:W-:-:S02]  /*0ea0*/  IMAD.IADD R137, R141, 0x1, -R2 ;  /* 0x000000018d897824 */ /* 0x000fc400078e0a02 */
[C---:B------:R-:W-:Y:S02]  /*0eb0*/  @P1 VIADD R23, R22.reuse, 0xffffffe0 ;  /* 0xffffffe016171836 */ /* 0x040fe40000000000 */
[----:B------:R-:W-:Y:S02]  /*0ec0*/  IMAD.IADD R22, R22, 0x1, R18 ;  /* 0x0000000116167824 */ /* 0x000fe400078e0212 */
[----:B------:R-:W-:Y:S02]  /*0ed0*/  IMAD.IADD R16, R144, 0x1, -R3 ;  /* 0x0000000190107824 */ /* 0x000fe400078e0a03 */
[----:B------:R-:W-:Y:S02]  /*0ee0*/  IMAD R137, R137, 0x8, R146 ;  /* 0x0000000889897824 */ /* 0x000fe400078e0292 */
[----:B------:R-:W-:Y:S02]  /*0ef0*/  IMAD.IADD R18, R18, 0x1, R23 ;  /* 0x0000000112127824 */ /* 0x000fe400078e0217 */
[----:B------:R-:W-:-:S07]  /*0f00*/  VIADD R136, R23, 0x6000 ;  /* 0x0000600017887836 */ /* 0x000fce0000000000 */
.L_x_907:
[----:B------:R-:W-:Y:S01]  /*0f10*/  ULDC UR5, c[0x0][0xc60] ;  /* 0x0003180000057ab9 */ /* 0x000fe20000000800 */
[----:B------:R-:W-:Y:S01]  /*0f20*/  UMOV UR8, UR4 ;  /* 0x0000000400087c82 */ /* 0x000fe20008000000 */
[----:B------:R-:W-:-:S11]  /*0f30*/  UISETP.NE.AND UP0, UPT, UR5, 0x1, UPT ;  /* 0x000000010500788c */ /* 0x000fd6000bf05270 */
[----:B------:R-:W-:Y:S01]  /*0f40*/  @UP0 ULDC UR6, c[0x0][0xc64] ;  /* 0x0003190000060ab9 */ /* 0x000fe20000000800 */
[----:B------:R-:W-:Y:S01]  /*0f50*/  @UP0 ULDC UR9, c[0x0][0xc68] ;  /* 0x00031a0000090ab9 */ /* 0x000fe20000000800 */
[----:B------:R-:W-:-:S04]  /*0f60*/  UIMAD.WIDE.U32 UR6, UR4, UR6, URZ ;  /* 0x00000006040672a5 */ /* 0x000fc8000f8e003f */
[----:B------:R-:W-:-:S03]  /*0f70*/  @UP0 USHF.R.U32.HI UR8, URZ, UR9, UR7 ;  /* 0x000000093f080299 */ /* 0x000fc60008011607 */
[----:B------:R-:W-:Y:S02]  /*0f80*/  ULDC UR6, c[0x0][0xc78] ;  /* 0x00031e0000067ab9 */ /* 0x000fe40000000800 */
[----:B------:R-:W-:Y:S02]  /*0f90*/  UISETP.GE.AND UP0, UPT, UR8, UR6, UPT ;  /* 0x000000060800728c */ /* 0x000fe4000bf06270 */
[----:B------:R-:W-:-:S04]  /*0fa0*/  UIADD3 UR6, -UR8, URZ, URZ ;  /* 0x0000003f08067290 */ /* 0x000fc8000fffe13f */
[----:B------:R-:W-:Y:S01]  /*0fb0*/  PLOP3.LUT P0, PT, PT, PT, UP0, 0x80, 0x0 ;  /* 0x000000000000781c */ /* 0x000fe20003f0f008 */
[----:B------:R-:W-:-:S12]  /*0fc0*/  UIMAD UR9, UR5, UR6, UR4 ;  /* 0x00000006050972a4 */ /* 0x000fd8000f8e0204 */
[----:B012345:R-:W-:Y:S05]  /*0fd0*/  @!P0 BRA `(.L_x_819) ;  /* 0x0000000000208947 */ /* 0x03ffea0003800000 */
[----:B------:R-:W-:Y:S01]  /*0fe0*/  ULDC UR7, c[0x0][0xc6c] ;  /* 0x00031b0000077ab9 */ /* 0x000fe20000000800 */
[----:B------:R-:W-:Y:S01]  /*0ff0*/  UMOV UR6, UR9 ;  /* 0x0000000900067c82 */ /* 0x000fe20008000000 */
[----:B------:R-:W-:-:S11]  /*1000*/  UISETP.NE.AND UP0, UPT, UR7, 0x1, UPT ;  /* 0x000000010700788c */ /* 0x000fd6000bf05270 */
[----:B------:R-:W-:Y:S02]  /*1010*/  @UP0 ULDC.64 UR10, c[0x0][0xc70] ;  /* 0x00031c00000a0ab9 */ /* 0x000fe40000000a00 */
[----:B------:R-:W-:-:S04]  /*1020*/  UIMAD.WIDE.U32 UR4, UR9, UR10, URZ ;  /* 0x0000000a090472a5 */ /* 0x000fc8000f8e003f */
[----:B------:R-:W-:-:S04]  /*1030*/  @UP0 USHF.R.U32.HI UR6, URZ, UR11, UR5 ;  /* 0x0000000b3f060299 */ /* 0x000fc80008011605 */
[----:B------:R-:W-:Y:S01]  /*1040*/  UIMAD UR4, UR6, UR7, URZ ;  /* 0x00000007060472a4 */ /* 0x000fe2000f8e023f */
[----:B------:R-:W-:Y:S11]  /*1050*/  BRA `(.L_x_820) ;  /* 0x00000000001c7947 */ /* 0x000ff60003800000 */
.L_x_819:
[----:B------:R-:W-:Y:S01]  /*1060*/  ULDC UR7, c[0x0][0xc54] ;  /* 0x0003150000077ab9 */ /* 0x000fe20000000800 */
[----:B------:R-:W-:Y:S01]  /*1070*/  UMOV UR6, UR9 ;  /* 0x0000000900067c82 */ /* 0x000fe20008000000 */
[----:B------:R-:W-:-:S11]  /*1080*/  UISETP.NE.AND UP0, UPT, UR7, 0x1, UPT ;  /* 0x000000010700788c */ /* 0x000fd6000bf05270 */
[----:B------:R-:W-:Y:S02]  /*1090*/  @UP0 ULDC.64 UR10, c[0x0][0xc58] ;  /* 0x00031600000a0ab9 */ /* 0x000fe40000000a00 */
[----:B------:R-:W-:-:S04]  /*10a0*/  UIMAD.WIDE.U32 UR4, UR9, UR10, URZ ;  /* 0x0000000a090472a5 */ /* 0x000fc8000f8e003f */
[----:B------:R-:W-:-:S04]  /*10b0*/  @UP0 USHF.R.U32.HI UR6, URZ, UR11, UR5 ;  /* 0x0000000b3f060299 */ /* 0x000fc80008011605 */
[----:B------:R-:W-:-:S12]  /*10c0*/  UIMAD UR4, UR6, UR7, URZ ;  /* 0x00000007060472a4 */ /* 0x000fd8000f8e023f */
.L_x_820:
[----:B------:R-:W-:Y:S01]  /*10d0*/  ULOP3.LUT UR6, URZ, UR6, URZ, 0x33, !UPT ;  /* 0x000000063f067292 */ /* 0x000fe2000f8e333f */
[----:B------:R-:W-:Y:S01]  /*10e0*/  ULDC UR7, c[0x0][0x448] ;  /* 0x0001120000077ab9 */ /* 0x000fe20000000800 */
[----:B------:R-:W-:Y:S01]  /*10f0*/  ULDC UR5, c[0x0][0xc3c] ;  /* 0x00030f0000057ab9 */ /* 0x000fe20000000800 */
[----:B------:R-:W-:Y:S02]  /*1100*/  UISETP.NE.AND UP1, UPT, UR7, 0x1, UPT ;  /* 0x000000010700788c */ /* 0x000fe4000bf25270 */
[----:B------:R-:W-:Y:S01]  /*1110*/  UIADD3 UR6, UR6, UR5, URZ ;  /* 0x0000000506067290 */ /* 0x000fe2000fffe03f */
[----:B------:R-:W-:Y:S01]  /*1120*/  ULDC.64 UR10, c[0x0][0x418] ;  /* 0x00010600000a7ab9 */ /* 0x000fe20000000a00 */
[----:B------:R-:W-:Y:S01]  /*1130*/  UIADD3 UR4, UR9, -UR4, URZ ;  /* 0x8000000409047290 */ /* 0x000fe2000fffe03f */
[----:B------:R-:W-:Y:S01]  /*1140*/  ULDC UR40, c[0x0][0xc48] ;  /* 0x0003120000287ab9 */ /* 0x000fe20000000800 */
[----:B------:R-:W-:Y:S02]  /*1150*/  UISETP.NE.U32.AND UP0, UPT, UR10, URZ, UPT ;  /* 0x0000003f0a00728c */ /* 0x000fe4000bf05070 */
[----:B------:R-:W-:-:S02]  /*1160*/  UIMAD UR41, UR6, 0xc0, URZ ;  /* 0x000000c0062978a4 */ /* 0x000fc4000f8e023f */
[----:B------:R-:W-:Y:S01]  /*1170*/  UISETP.NE.AND UP2, UPT, UR40, 0x1, UPT ;  /* 0x000000012800788c */ /* 0x000fe2000bf45270 */
[----:B------:R-:W-:Y:S01]  /*1180*/  ULDC UR13, c[0x0][0xc54] ;  /* 0x00031500000d7ab9 */ /* 0x000fe20000000800 */
[----:B------:R-:W-:Y:S02]  /*1190*/  UISETP.NE.AND.EX UP0, UPT, UR11, URZ, UPT, UP0 ;  /* 0x0000003f0b00728c */ /* 0x000fe4000bf05300 */
[----:B------:R-:W-:Y:S02]  /*11a0*/  UIADD3 UR10, UR41, 0xbf, URZ ;  /* 0x000000bf290a7890 */ /* 0x000fe4000fffe03f */
[----:B------:R-:W-:Y:S01]  /*11b0*/  UIMAD UR13, UR8, UR13, UR4 ;  /* 0x0000000d080d72a4 */ /* 0x000fe2000f8e0204 */
[----:B------:R-:W-:Y:S01]  /*11c0*/  ULDC UR43, c[0x0][0x424] ;  /* 0x00010900002b7ab9 */ /* 0x000fe20000000800 */
[----:B------:R-:W-:Y:S01]  /*11d0*/  ULDC UR52, c[0x0][0x288] ;  /* 0x0000a20000347ab9 */ /* 0x000fe20000000800 */
[----:B------:R-:W-:Y:S01]  /*11e0*/  ULDC.64 UR4, c[0x0][0x9e0] ;  /* 0x0002780000047ab9 */ /* 0x000fe20000000a00 */
[----:B------:R-:W-:Y:S01]  /*11f0*/  @UP1 ULDC UR8, c[0x0][0x44c] ;  /* 0x0001130000081ab9 */ /* 0x000fe20000000800 */
[----:B------:R-:W-:-:S02]  /*1200*/  UIADD3 UR11, -UR52, 0x1, URZ ;  /* 0x00000001340b7890 */ /* 0x000fc4000fffe13f */
[----:B------:R-:W-:Y:S02]  /*1210*/  UISETP.GE.AND UP3, UPT, UR5, 0x1, UPT ;  /* 0x000000010500788c */ /* 0x000fe4000bf66270 */
[----:B------:R-:W-:Y:S02]  /*1220*/  USEL UR43, UR43, 0x1, UP0 ;  /* 0x000000012b2b7887 */ /* 0x000fe40008000000 */
[----:B------:R-:W-:Y:S01]  /*1230*/  UIMAD.WIDE.U32 UR8, UR10, UR8, URZ ;  /* 0x000000080a0872a5 */ /* 0x000fe2000f8e003f */
[----:B------:R-:W-:Y:S01]  /*1240*/  ULDC UR12, c[0x0][0x2f0] ;  /* 0x0000bc00000c7ab9 */ /* 0x000fe20000000800 */
[----:B------:R-:W-:Y:S01]  /*1250*/  @UP1 ULDC UR15, c[0x0][0x450] ;  /* 0x00011400000f1ab9 */ /* 0x000fe20000000800 */
[----:B------:R-:W-:Y:S01]  /*1260*/  @UP2 ULDC UR6, c[0x0][0xc4c] ;  /* 0x0003130000062ab9 */ /* 0x000fe20000000800 */
[----:B------:R-:W-:Y:S01]  /*1270*/  UIMAD UR11, UR43, UR12, UR11 ;  /* 0x0000000c2b0b72a4 */ /* 0x000fe2000f8e020b */
[----:B------:R-:W-:Y:S01]  /*1280*/  PLOP3.LUT P1, PT, PT, PT, UP3, 0x80, 0x0 ;  /* 0x000000000000781c */ /* 0x000fe20003f2f038 */
[----:B------:R-:W-:-:S02]  /*1290*/  @UP1 USHF.R.U32.HI UR10, URZ, UR15, UR9 ;  /* 0x0000000f3f0a1299 */ /* 0x000fc40008011609 */
[----:B------:R-:W-:Y:S01]  /*12a0*/  UIMAD.WIDE.U32 UR6, UR13, UR6, URZ ;  /* 0x000000060d0672a5 */ /* 0x000fe2000f8e003f */
[----:B------:R-:W-:Y:S01]  /*12b0*/  @UP2 ULDC UR14, c[0x0][0xc50] ;  /* 0x00031400000e2ab9 */ /* 0x000fe20000000800 */
[----:B------:R-:W-:Y:S01]  /*12c0*/  UIADD3 UR10, UR11, UR10, URZ ;  /* 0x0000000a0b0a7290 */ /* 0x000fe2000fffe03f */
[----:B------:R-:W-:Y:S01]  /*12d0*/  UMOV UR44, UR13 ;  /* 0x0000000d002c7c82 */ /* 0x000fe20008000000 */
[----:B------:R-:W-:Y:S02]  /*12e0*/  @UP2 USHF.R.U32.HI UR44, URZ, UR14, UR7 ;  /* 0x0000000e3f2c2299 */ /* 0x000fe40008011607 */
[----:B------:R-:W-:Y:S02]  /*12f0*/  UIADD3 UR4, UR10, UR4, URZ ;  /* 0x000000040a047290 */ /* 0x000fe4000fffe03f */
[----:B------:R-:W-:-:S04]  /*1300*/  UIADD3 UR6, -UR44, URZ, URZ ;  /* 0x0000003f2c067290 */ /* 0x000fc8000fffe13f */
[----:B------:R-:W-:Y:S01]  /*1310*/  UIMAD UR40, UR40, UR6, UR13 ;  /* 0x00000006282872a4 */ /* 0x000fe2000f8e020d */
[----:B------:R-:W-:Y:S01]  /*1320*/  IMAD.U32 R0, RZ, RZ, UR4 ;  /* 0x00000004ff007e24 */ /* 0x000fe2000f8e00ff */
[----:B------:R-:W-:Y:S10]  /*1330*/  @!P1 BRA `(.L_x_821) ;  /* 0x0000000000409947 */ /* 0x000ff40003800000 */
[----:B------:R-:W-:Y:S01]  /*1340*/  ISETP.LT.AND P0, PT, RZ, UR10, PT ;  /* 0x0000000aff007c0c */ /* 0x000fe2000bf01270 */
[----:B------:R-:W-:-:S12]  /*1350*/  UIADD3 UR4, UR10, -0x1, URZ ;  /* 0xffffffff0a047890 */ /* 0x000fd8000fffe03f */
[----:B------:R-:W-:Y:S05]  /*1360*/  @P0 BRA `(.L_x_822) ;  /* 0x00000000001c0947 */ /* 0x000fea0003800000 */
[----:B------:R-:W-:Y:S02]  /*1370*/  UISETP.NE.AND UP0, UPT, UR5, 0x1, UPT ;  /* 0x000000010500788c */ /* 0x000fe4000bf05270 */
[----:B------:R-:W-:-:S09]  /*1380*/  UIADD3 UR4, -UR10, URZ, URZ ;  /* 0x0000003f0a047290 */ /* 0x000fd2000fffe13f */
[----:B------:R-:W-:Y:S02]  /*1390*/  @UP0 ULDC.64 UR8, c[0x0][0x9e8] ;  /* 0x00027a0000080ab9 */ /* 0x000fe40000000a00 */
[----:B------:R-:W-:-:S04]  /*13a0*/  UIMAD.WIDE.U32 UR6, UR4, UR8, URZ ;  /* 0x00000008040672a5 */ /* 0x000fc8000f8e003f */
[----:B------:R-:W-:-:S04]  /*13b0*/  @UP0 USHF.R.U32.HI UR4, URZ, UR9, UR7 ;  /* 0x000000093f040299 */ /* 0x000fc80008011607 */
[----:B------:R-:W-:Y:S01]  /*13c0*/  ULOP3.LUT UR4, URZ, UR4, URZ, 0x33, !UPT ;  /* 0x000000043f047292 */ /* 0x000fe2000f8e333f */
[----:B------:R-:W-:Y:S11]  /*13d0*/  BRA `(.L_x_823) ;  /* 0x0000000000107947 */ /* 0x000ff60003800000 */
.L_x_822:
[----:B------:R-:W-:-:S11]  /*13e0*/  UISETP.NE.AND UP0, UPT, UR5, 0x1, UPT ;  /* 0x000000010500788c */ /* 0x000fd6000bf05270 */
[----:B------:R-:W-:Y:S02]  /*13f0*/  @UP0 ULDC.64 UR8, c[0x0][0x9e8] ;  /* 0x00027a0000080ab9 */ /* 0x000fe40000000a00 */
[----:B------:R-:W-:-:S04]  /*1400*/  UIMAD.WIDE.U32 UR6, UR4, UR8, URZ ;  /* 0x00000008040672a5 */ /* 0x000fc8000f8e003f */
[----:B------:R-:W-:-:S12]  /*1410*/  @UP0 USHF.R.U32.HI UR4, URZ, UR9, UR7 ;  /* 0x000000093f040299 */ /* 0x000fd80008011607 */
.L_x_823:
[----:B------:R-:W-:-:S06]  /*1420*/  UIMAD UR4, UR4, UR5, UR5 ;  /* 0x00000005040472a4 */ /* 0x000fcc000f8e0205 */
[----:B------:R-:W-:-:S07]  /*1430*/  VIMNMX R0, R0, UR4, PT ;  /* 0x0000000400007c48 */ /* 0x000fce000bfe0100 */
.L_x_821:
[----:B------:R-:W-:Y:S01]  /*1440*/  UIMAD UR4, UR43, UR12, 0x7f ;  /* 0x0000007f2b0474a4 */ /* 0x000fe2000f8e020c */
[----:B------:R-:W-:Y:S01]  /*1450*/  VIADD R0, R0, 0x7f ;  /* 0x0000007f00007836 */ /* 0x000fe20000000000 */
[----:B------:R-:W-:Y:S01]  /*1460*/  @UP1 ULDC UR6, c[0x0][0x44c] ;  /* 0x0001130000061ab9 */ /* 0x000fe20000000800 */
[----:B------:R-:W-:Y:S01]  /*1470*/  @UP1 ULDC UR10, c[0x0][0x450] ;  /* 0x00011400000a1ab9 */ /* 0x000fe20000000800 */
[----:B------:R-:W-:Y:S02]  /*1480*/  USHF.R.S32.HI UR8, URZ, 0x1f, UR4 ;  /* 0x0000001f3f087899 */ /* 0x000fe40008011404 */
[----:B------:R-:W-:Y:S01]  /*1490*/  UIMAD.WIDE.U32 UR6, UR41, UR6, URZ ;  /* 0x00000006290672a5 */ /* 0x000fe2000f8e003f */
[----:B------:R-:W-:Y:S01]  /*14a0*/  SHF.R.S32.HI R3, RZ, 0x1f, R0 ;  /* 0x0000001fff037819 */ /* 0x000fe20000011400 */
[----:B------:R-:W-:Y:S01]  /*14b0*/  UMOV UR9, UR41 ;  /* 0x0000002900097c82 */ /* 0x000fe20008000000 */
[----:B------:R-:W-:Y:S02]  /*14c0*/  ULEA.HI UR8, UR8, UR4, URZ, 0x7 ;  /* 0x0000000408087291 */ /* 0x000fe4000f8f383f */
[----:B------:R-:W-:Y:S01]  /*14d0*/  @UP1 USHF.R.U32.HI UR9, URZ, UR10, UR7 ;  /* 0x0000000a3f091299 */ /* 0x000fe20008011607 */
[----:B------:R-:W-:Y:S01]  /*14e0*/  LEA.HI R3, R3, R0, RZ, 0x7 ;  /* 0x0000000003037211 */ /* 0x000fe200078f38ff */
[----:B------:R-:W-:-:S02]  /*14f0*/  UIMAD UR52, UR43, UR12, -UR52 ;  /* 0x0000000c2b3472a4 */ /* 0x000fc4000f8e0a34 */
[----:B------:R-:W-:Y:S01]  /*1500*/  USHF.R.S32.HI UR8, URZ, 0x7, UR8 ;  /* 0x000000073f087899 */ /* 0x000fe20008011408 */
[----:B------:R-:W-:Y:S01]  /*1510*/  SHF.R.S32.HI R3, RZ, 0x7, R3 ;  /* 0x00000007ff037819 */ /* 0x000fe20000011403 */
[----:B------:R-:W-:-:S03]  /*1520*/  UIADD3 UR4, UR52, UR9, URZ ;  /* 0x0000000934047290 */ /* 0x000fc6000fffe03f */
[----:B------:R-:W-:Y:S01]  /*1530*/  ULDC UR9, c[0x0][0x9dc] ;  /* 0x0002770000097ab9 */ /* 0x000fe20000000800 */
[----:B------:R-:W-:Y:S01]  /*1540*/  VIMNMX R88, R3, UR8, PT ;  /* 0x0000000803587c48 */ /* 0x000fe2000bfe0100 */
[----:B------:R-:W-:Y:S01]  /*1550*/  UIADD3 UR9, UR4, -UR9, URZ ;  /* 0x8000000904097290 */ /* 0x000fe2000fffe03f */
[----:B------:R-:W-:Y:S11]  /*1560*/  @!P1 BRA `(.L_x_824) ;  /* 0x0000000000449947 */ /* 0x000ff60003800000 */
[----:B------:R-:W-:-:S06]  /*1570*/  UISETP.GT.AND UP0, UPT, UR4, -0x1, UPT ;  /* 0xffffffff0400788c */ /* 0x000fcc000bf04270 */
[----:B------:R-:W-:-:S13]  /*1580*/  PLOP3.LUT P0, PT, PT, PT, UP0, 0x80, 0x0 ;  /* 0x000000000000781c */ /* 0x000fda0003f0f008 */
[----:B------:R-:W-:Y:S05]  /*1590*/  @P0 BRA `(.L_x_825) ;  /* 0x00000000001c0947 */ /* 0x000fea0003800000 */
[----:B------:R-:W-:Y:S02]  /*15a0*/  UISETP.NE.AND UP0, UPT, UR5, 0x1, UPT ;  /* 0x000000010500788c */ /* 0x000fe4000bf05270 */
[----:B------:R-:W-:-:S09]  /*15b0*/  ULOP3.LUT UR4, URZ, UR4, URZ, 0x33, !UPT ;  /* 0x000000043f047292 */ /* 0x000fd2000f8e333f */
[----:B------:R-:W-:Y:S02]  /*15c0*/  @UP0 ULDC.64 UR10, c[0x0][0x9e8] ;  /* 0x00027a00000a0ab9 */ /* 0x000fe40000000a00 */
[----:B------:R-:W-:-:S04]  /*15d0*/  UIMAD.WIDE.U32 UR6, UR4, UR10, URZ ;  /* 0x0000000a040672a5 */ /* 0x000fc8000f8e003f */
[----:B------:R-:W-:-:S04]  /*15e0*/  @UP0 USHF.R.U32.HI UR4, URZ, UR11, UR7 ;  /* 0x0000000b3f040299 */ /* 0x000fc80008011607 */
[----:B------:R-:W-:Y:S01]  /*15f0*/  ULOP3.LUT UR4, URZ, UR4, URZ, 0x33, !UPT ;  /* 0x000000043f047292 */ /* 0x000fe2000f8e333f */
[----:B------:R-:W-:Y:S11]  /*1600*/  BRA `(.L_x_826) ;  /* 0x0000000000107947 */ /* 0x000ff60003800000 */
.L_x_825:
[----:B------:R-:W-:-:S11]  /*1610*/  UISETP.NE.AND UP0, UPT, UR5, 0x1, UPT ;  /* 0x000000010500788c */ /* 0x000fd6000bf05270 */
[----:B------:R-:W-:Y:S02]  /*1620*/  @UP0 ULDC.64 UR10, c[0x0][0x9e8] ;  /* 0x00027a00000a0ab9 */ /* 0x000fe40000000a00 */
[----:B------:R-:W-:-:S04]  /*1630*/  UIMAD.WIDE.U32 UR6, UR4, UR10, URZ ;  /* 0x0000000a040672a5 */ /* 0x000fc8000f8e003f */
[----:B------:R-:W-:-:S12]  /*1640*/  @UP0 USHF.R.U32.HI UR4, URZ, UR11, UR7 ;  /* 0x0000000b3f040299 */ /* 0x000fd80008011607 */
.L_x_826:
[----:B------:R-:W-:-:S04]  /*1650*/  UIMAD UR4, UR4, UR5, URZ ;  /* 0x00000005040472a4 */ /* 0x000fc8000f8e023f */
[----:B------:R-:W-:-:S04]  /*1660*/  UISETP.LT.AND UP0, UPT, UR9, UR4, UPT ;  /* 0x000000040900728c */ /* 0x000fc8000bf01270 */
[----:B------:R-:W-:-:S12]  /*1670*/  USEL UR9, UR9, UR4, !UP0 ;  /* 0x0000000409097287 */ /* 0x000fd8000c000000 */
.L_x_824:
[----:B------:R-:W-:Y:S01]  /*1680*/  USHF.R.S32.HI UR4, URZ, 0x1f, UR9 ;  /* 0x0000001f3f047899 */ /* 0x000fe20008011409 */
[----:B------:R-:W-:Y:S02]  /*1690*/  PLOP3.LUT P0, PT, PT, PT, PT, 0x80, 0x0 ;  /* 0x000000000000781c */ /* 0x000fe40003f0f070 */
[----:B------:R-:W-:Y:S01]  /*16a0*/  CS2R R36, SRZ ;  /* 0x0000000000247805 */ /* 0x000fe2000001ff00 */
[----:B------:R-:W-:Y:S01]  /*16b0*/  IMAD.MOV.U32 R48, RZ, RZ, RZ ;  /* 0x000000ffff307224 */ /* 0x000fe200078e00ff */
[----:B------:R-:W-:Y:S01]  /*16c0*/  ULEA.HI UR4, UR4, UR9, URZ, 0x7 ;  /* 0x0000000904047291 */ /* 0x000fe2000f8f383f */
[----:B------:R-:W-:Y:S01]  /*16d0*/  CS2R R30, SRZ ;  /* 0x00000000001e7805 */ /* 0x000fe2000001ff00 */
[----:B------:R-:W-:Y:S01]  /*16e0*/  IMAD.MOV.U32 R133, RZ, RZ, RZ ;  /* 0x000000ffff857224 */ /* 0x000fe200078e00ff */
[----:B------:R-:W-:Y:S01]  /*16f0*/  CS2R R28, SRZ ;  /* 0x00000000001c7805 */ /* 0x000fe2000001ff00 */
[----:B------:R-:W-:Y:S01]  /*1700*/  USHF.R.S32.HI UR4, URZ, 0x7, UR4 ;  /* 0x000000073f047899 */ /* 0x000fe20008011404 */
[----:B------:R-:W-:Y:S01]  /*1710*/  IMAD.MOV.U32 R44, RZ, RZ, RZ ;  /* 0x000000ffff2c7224 */ /* 0x000fe200078e00ff */
[----:B------:R-:W-:Y:S01]  /*1720*/  CS2R R26, SRZ ;  /* 0x00000000001a7805 */ /* 0x000fe2000001ff00 */
[----:B------:R-:W-:Y:S01]  /*1730*/  IMAD.MOV.U32 R129, RZ, RZ, RZ ;  /* 0x000000ffff817224 */ /* 0x000fe200078e00ff */
[----:B------:R-:W-:Y:S01]  /*1740*/  UISETP.LT.AND UP0, UPT, URZ, UR4, UPT ;  /* 0x000000043f00728c */ /* 0x000fe2000bf01270 */
[----:B------:R-:W-:Y:S01]  /*1750*/  IMAD.MOV.U32 R46, RZ, RZ, RZ ;  /* 0x000000ffff2e7224 */ /* 0x000fe200078e00ff */
[----:B------:R-:W-:Y:S01]  /*1760*/  CS2R R122, SRZ ;  /* 0x00000000007a7805 */ /* 0x000fe2000001ff00 */
[----:B------:R-:W-:Y:S01]  /*1770*/  IMAD.MOV.U32 R125, RZ, RZ, RZ ;  /* 0x000000ffff7d7224 */ /* 0x000fe200078e00ff */
[----:B------:R-:W-:Y:S01]  /*1780*/  USEL UR39, URZ, UR4, !UP0 ;  /* 0x000000043f277287 */ /* 0x000fe2000c000000 */
[----:B------:R-:W-:-:S02]  /*1790*/  CS2R R120, SRZ ;  /* 0x0000000000787805 */ /* 0x000fc4000001ff00 */
[----:B------:R-:W-:Y:S02]  /*17a0*/  CS2R R118, SRZ ;  /* 0x0000000000767805 */ /* 0x000fe4000001ff00 */
[----:B------:R-:W-:Y:S02]  /*17b0*/  CS2R R116, SRZ ;  /* 0x0000000000747805 */ /* 0x000fe4000001ff00 */
[----:B------:R-:W-:Y:S02]  /*17c0*/  CS2R R114, SRZ ;  /* 0x0000000000727805 */ /* 0x000fe4000001ff00 */
[----:B------:R-:W-:Y:S02]  /*17d0*/  CS2R R112, SRZ ;  /* 0x0000000000707805 */ /* 0x000fe4000001ff00 */
[----:B------:R-:W-:Y:S02]  /*17e0*/  ISETP.GT.AND P1, PT, R88, UR39, PT ;  /* 0x0000002758007c0c */ /* 0x000fe4000bf24270 */
        /* <DEDUP_REMOVED lines=8> */
[----:B------:R-:W-:Y:S01]  /*1870*/  CS2R R94, SRZ ;  /* 0x00000000005e7805 */ /* 0x000fe2000001ff00 */
[----:B------:R-:W-:Y:S01]  /*1880*/  IMAD.MOV.U32 R93, RZ, RZ, RZ ;  /* 0x000000ffff5d7224 */ /* 0x000fe200078e00ff */
[----:B------:R-:W-:Y:S02]  /*1890*/  CS2R R6, SRZ ;  /* 0x0000000000067805 */ /* 0x000fe4000001ff00 */
[----:B------:R-:W-:Y:S01]  /*18a0*/  CS2R R90, SRZ ;  /* 0x00000000005a7805 */ /* 0x000fe2000001ff00 */
[----:B------:R-:W-:Y:S01]  /*18b0*/  IMAD.MOV.U32 R42, RZ, RZ, RZ ;  /* 0x000000ffff2a7224 */ /* 0x000fe200078e00ff */
[----:B------:R-:W-:Y:S06]  /*18c0*/  @!P1 BRA `(.L_x_827) ;  /* 0x000000c400889947 */ /* 0x000fec0003800000 */
[----:B------:R-:W0:Y:S02]  /*18d0*/  SHFL.IDX PT, R0, R145, RZ, 0x1f ;  /* 0x00001fff91007589 */ /* 0x000e2400000e0000 */
[----:B0-----:R-:W-:-:S13]  /*18e0*/  R2UR UR37, R0 ;  /* 0x00000000002572ca */ /* 0x001fda00000e0000 */
[----:B------:R-:W-:-:S04]  /*18f0*/  UIMAD.WIDE UR4, UR37, 0x55555556, URZ ;  /* 0x55555556250478a5 */ /* 0x000fc8000f8e023f */
[----:B------:R-:W-:Y:S02]  /*1900*/  ULEA.HI UR51, UR5, UR5, URZ, 0x1 ;  /* 0x0000000505337291 */ /* 0x000fe4000f8f083f */
[----:B------:R-:W-:Y:S02]  /*1910*/  UIADD3 UR5, UR42, 0x21800, URZ ;  /* 0x000218002a057890 */ /* 0x000fe4000fffe03f */
[----:B------:R-:W-:Y:S02]  /*1920*/  UIMAD UR51, UR51, -0x3, UR37 ;  /* 0xfffffffd333378a4 */ /* 0x000fe4000f8e0225 */
[----:B------:R-:W-:Y:S02]  /*1930*/  ULOP3.LUT UP0, URZ, UR5, 0x3ff, URZ, 0xc0, !UPT ;  /* 0x000003ff053f7892 */ /* 0x000fe4000f80c03f */
[----:B------:R-:W-:Y:S02]  /*1940*/  ULEA UR4, UR51, UR42, 0xc ;  /* 0x0000002a33047291 */ /* 0x000fe4000f8e603f */
[----:B------:R-:W-:-:S02]  /*1950*/  ULEA UR5, UR51, UR5, 0xd ;  /* 0x0000000533057291 */ /* 0x000fc4000f8e683f */
[----:B------:R-:W-:Y:S01]  /*1960*/  PLOP3.LUT P0, PT, PT, PT, UP0, 0x80, 0x0 ;  /* 0x000000000000781c */ /* 0x000fe20003f0f008 */
[----:B------:R-:W-:Y:S02]  /*1970*/  UIADD3 UR4, UR4, 0xc400, URZ ;  /* 0x0000c40004047890 */ /* 0x000fe4000fffe03f */
[----:B------:R-:W-:Y:S02]  /*1980*/  USHF.R.U32.HI UR5, URZ, 0x4, UR5 ;  /* 0x000000043f057899 */ /* 0x000fe40008011605 */
[----:B------:R-:W-:Y:S02]  /*1990*/  USHF.R.U32.HI UR4, URZ, 0x4, UR4 ;  /* 0x000000043f047899 */ /* 0x000fe40008011604 */
[----:B------:R-:W-:Y:S02]  /*19a0*/  ULOP3.LUT UR36, UR5, 0x3fff, URZ, 0xc0, !UPT ;  /* 0x00003fff05247892 */ /* 0x000fe4000f8ec03f */
[----:B------:R-:W-:-:S04]  /*19b0*/  ULOP3.LUT UR53, UR4, 0x3fff, URZ, 0xc0, !UPT ;  /* 0x00003fff04357892 */ /* 0x000fc8000f8ec03f */
[----:B------:R-:W-:Y:S08]  /*19c0*/  @!P0 BRA `(.L_x_828) ;  /* 0x0000000000408947 */ /* 0x000ff00003800000 */
        /* <DEDUP_REMOVED lines=16> */
.L_x_828:
[----:B------:R-:W-:Y:S01]  /*1ad0*/  ULEA.HI UR4, UR46, UR46, URZ, 0x1 ;  /* 0x0000002e2e047291 */ /* 0x000fe2000f8f083f */
[----:B------:R-:W-:-:S03]  /*1ae0*/  IMAD.U32 R2, RZ, RZ, UR47 ;  /* 0x0000002fff027e24 */ /* 0x000fc6000f8e00ff */
[----:B------:R-:W-:Y:S02]  /*1af0*/  ULOP3.LUT UR4, UR4, 0xfffffffe, URZ, 0xc0, !UPT ;  /* 0xfffffffe04047892 */ /* 0x000fe4000f8ec03f */
[----:B------:R-:W-:Y:S02]  /*1b00*/  ISETP.NE.AND P0, PT, R2, 0x3, PT ;  /* 0x000000030200780c */ /* 0x000fe40003f05270 */
[----:B------:R-:W-:-:S06]  /*1b10*/  UIADD3 UR4, UR46, -UR4, URZ ;  /* 0x800000042e047290 */ /* 0x000fcc000fffe03f */
[----:B------:R-:W-:-:S05]  /*1b20*/  IMAD.U32 R0, RZ, RZ, UR4 ;  /* 0x00000004ff007e24 */ /* 0x000fca000f8e00ff */
[----:B------:R-:W-:-:S04]  /*1b30*/  SHF.L.U32 R0, R0, 0x1f, RZ ;  /* 0x0000001f00007819 */ /* 0x000fc800000006ff */
[----:B------:R-:W0:Y:S02]  /*1b40*/  SYNCS.PHASECHK.TRANS64.TRYWAIT P1, [UR42+0x2d800], R0 ;  /* 0x02d80000ff0075a7 */ /* 0x000e24000802016a */
[----:B0-----:R-:W-:Y:S05]  /*1b50*/  @!P1 BRA `(.L_x_829) ;  /* 0x00000128004c9947 */ /* 0x001fea0003800000 */
.L_x_1019:
[----:B------:R-:W-:Y:S05]  /*1b60*/  @!P0 BRA `(.L_x_830) ;  /* 0x0000000000048947 */ /* 0x000fea0003800000 */
[----:B------:R-:W-:Y:S01]  /*1b70*/  BPT.TRAP 0x1 ;  /* 0x000000040000795c */ /* 0x000fe20000300000 */
.L_x_830:
[----:B------:R-:W-:Y:S02]  /*1b80*/  IMAD.U32 R5, RZ, RZ, UR45 ;  /* 0x0000002dff057e24 */ /* 0x000fe4000f8e00ff */
[----:B0-----:R-:W-:-:S03]  /*1b90*/  IMAD.U32 R0, RZ, RZ, UR50 ;  /* 0x00000032ff007e24 */ /* 0x001fc6000f8e00ff */
[----:B------:R-:W-:Y:S02]  /*1ba0*/  LEA R5, R5, UR42, 0x3 ;  /* 0x0000002a05057c11 */ /* 0x000fe4000f8e18ff */
[----:B------:R-:W-:-:S04]  /*1bb0*/  SHF.L.U32 R0, R0, 0x1f, RZ ;  /* 0x0000001f00007819 */ /* 0x000fc800000006ff */
[----:B------:R0:W1:Y:S01]  /*1bc0*/  SYNCS.PHASECHK.TRANS64.TRYWAIT P2, [R5+URZ+0x2d830], R0 ;  /* 0x02d83000050075a7 */ /* 0x000062000804017f */
[----:B------:R-:W-:Y:S05]  /*1bd0*/  @!P0 BRA `(.L_x_831) ;  /* 0x0000000000048947 */ /* 0x000fea0003800000 */
[----:B------:R-:W-:Y:S01]  /*1be0*/  BPT.TRAP 0x1 ;  /* 0x000000040000795c */ /* 0x000fe20000300000 */
.L_x_831:
[----:B------:R-:W2:Y:S02]  /*1bf0*/  S2R R2, SR_TID.X ;  /* 0x0000000000027919 */ /* 0x000ea40000002100 */
[----:B--2---:R-:W-:Y:S01]  /*1c00*/  LOP3.LUT P1, RZ, R2, 0x7f, RZ, 0xc0, !PT ;  /* 0x0000007f02ff7812 */ /* 0x004fe2000782c0ff */
[----:B-1----:R-:W-:-:S12]  /*1c10*/  @P2 BRA `(.L_x_832) ;  /* 0x0000000000082947 */ /* 0x002fd80003800000 */
[----:B------:R-:W1:Y:S02]  /*1c20*/  SYNCS.PHASECHK.TRANS64.TRYWAIT P2, [R5+URZ+0x2d830], R0 ;  /* 0x02d83000050075a7 */ /* 0x000e64000804017f */
[----:B-1----:R-:W-:Y:S05]  /*1c30*/  @!P2 BRA `(.L_x_833) ;  /* 0x00000128002ca947 */ /* 0x002fea0003800000 */
.L_x_832:
[----:B------:R-:W-:Y:S05]  /*1c40*/  WARPSYNC.ALL ;  /* 0x0000000000007948 */ /* 0x000fea0003800000 */
[----:B------:R-:W-:Y:S01]  /*1c50*/  UIADD3 UR4, UR42, 0x15400, URZ ;  /* 0x000154002a047890 */ /* 0x000fe2000fffe03f */
[----:B------:R-:W-:Y:S01]  /*1c60*/  WARPGROUP.ARRIVE ;  /* 0x00000000000079c5 */ /* 0x000fe20000000000 */
[----:B------:R-:W-:Y:S01]  /*1c70*/  UMOV UR5, 0x80000020 ;  /* 0x8000002000057882 */ /* 0x000fe20000000000 */
[----:B------:R-:W-:Y:S01]  /*1c80*/  UMOV UR7, 0x80000020 ;  /* 0x8000002000077882 */ /* 0x000fe20000000000 */
[----:B------:R-:W-:Y:S01]  /*1c90*/  USHF.R.U32.HI UR4, URZ, 0x4, UR4 ;  /* 0x000000043f047899 */ /* 0x000fe20008011604 */
[----:B01----:R-:W-:Y:S01]  /*1ca0*/  VIADD R0, R137, UR41 ;  /* 0x0000002989007c36 */ /* 0x003fe20008000000 */
[----:B------:R-:W-:Y:S01]  /*1cb0*/  UMOV UR9, 0x80000020 ;  /* 0x8000002000097882 */ /* 0x000fe20000000000 */
[----:B------:R-:W-:Y:S01]  /*1cc0*/  UMOV UR11, 0x80000020 ;  /* 0x80000020000b7882 */ /* 0x000fe20000000000 */
[----:B------:R-:W-:Y:S01]  /*1cd0*/  ULOP3.LUT UR4, UR4, 0x3fff, URZ, 0xc0, !UPT ;  /* 0x00003fff04047892 */ /* 0x000fe2000f8ec03f */
[----:B------:R-:W0:Y:S01]  /*1ce0*/  LDC R6, c[0x0][0x2f0] ;  /* 0x0000bc00ff067b82 */ /* 0x000e220000000800 */
[----:B------:R-:W-:Y:S01]  /*1cf0*/  UMOV UR13, 0x80000020 ;  /* 0x80000020000d7882 */ /* 0x000fe20000000000 */
[----:B------:R-:W-:Y:S01]  /*1d00*/  UMOV UR15, 0x80000020 ;  /* 0x80000020000f7882 */ /* 0x000fe20000000000 */
[----:B------:R-:W-:Y:S01]  /*1d10*/  ULOP3.LUT UR32, UR4, 0x10000, URZ, 0xfc, !UPT ;  /* 0x0001000004207892 */ /* 0x000fe2000f8efc3f */
[----:B------:R-:W-:Y:S01]  /*1d20*/  IMAD.MOV.U32 R4, RZ, RZ, R0 ;  /* 0x000000ffff047224 */ /* 0x000fe200078e0000 */
[----:B------:R-:W-:Y:S01]  /*1d30*/  ULOP3.LUT UR4, UR53, 0x10000, URZ, 0xfc, !UPT ;  /* 0x0001000035047892 */ /* 0x000fe2000f8efc3f */
[----:B------:R-:W-:Y:S01]  /*1d40*/  IMAD.MOV.U32 R3, RZ, RZ, -0x80 ;  /* 0xffffff80ff037424 */ /* 0x000fe200078e00ff */
[----:B------:R-:W-:Y:S01]  /*1d50*/  UIMAD UR6, UR45, 0x600, UR32 ;  /* 0x000006002d0678a4 */ /* 0x000fe2000f8e0220 */
[----:B------:R-:W1:Y:S01]  /*1d60*/  LDC R143, c[0x0][0x288] ;  /* 0x0000a200ff8f7b82 */ /* 0x000e620000000800 */
[----:B------:R-:W-:Y:S01]  /*1d70*/  UIADD3 UR8, UR4, 0x2, URZ ;  /* 0x0000000204087890 */ /* 0x000fe2000fffe03f */
[C---:B------:R-:W-:Y:S01]  /*1d80*/  IMAD R9, R88.reuse, R3, 0x80 ;  /* 0x0000008058097424 */ /* 0x040fe200078e0203 */
[----:B------:R-:W-:Y:S01]  /*1d90*/  UIADD3 UR10, UR6, 0x2, URZ ;  /* 0x00000002060a7890 */ /* 0x000fe2000fffe03f */
[----:B------:R-:W-:Y:S01]  /*1da0*/  LEA R7, R88, 0xffffff80, 0x7 ;  /* 0xffffff8058077811 */ /* 0x000fe200078e38ff */
[----:B------:R-:W-:Y:S01]  /*1db0*/  UIADD3 UR12, UR4, 0x300, URZ ;  /* 0x00000300040c7890 */ /* 0x000fe2000fffe03f */
[----:B------:R-:W-:Y:S01]  /*1dc0*/  VIADD R3, R9, 0x1 ;  /* 0x0000000109037836 */ /* 0x000fe20000000000 */
[----:B------:R-:W-:-:S02]  /*1dd0*/  UIADD3 UR14, UR6, 0x200, URZ ;  /* 0x00000200060e7890 */ /* 0x000fc4000fffe03f */
[----:B------:R-:W-:Y:S01]  /*1de0*/  HGMMA.64x128x16.F32 R24, gdesc[UR4], RZ, !UPT, gsb0 ;  /* 0x01e00000041879f0 */ /* 0x000fe2000c0008ff */
[----:B------:R-:W-:Y:S01]  /*1df0*/  UIADD3 UR16, UR4, 0x302, URZ ;  /* 0x0000030204107890 */ /* 0x000fe2000fffe03f */
[----:B------:R-:W-:Y:S01]  /*1e00*/  IMAD R3, R16, -0x2, R3 ;  /* 0xfffffffe10037824 */ /* 0x000fe200078e0203 */
[----:B------:R-:W-:Y:S01]  /*1e10*/  UIADD3 UR18, UR6, 0x202, URZ ;  /* 0x0000020206127890 */ /* 0x000fe2000fffe03f */
[----:B------:R-:W-:Y:S01]  /*1e20*/  UMOV UR17, 0x80000020 ;  /* 0x8000002000117882 */ /* 0x000fe20000000000 */
        /* <DEDUP_REMOVED lines=9> */
[----:B------:R-:W-:Y:S01]  /*1ec0*/  ULDC UR6, c[0x0][0x448] ;  /* 0x0001120000067ab9 */ /* 0x000fe20000000800 */
[----:B------:R-:W-:Y:S01]  /*1ed0*/  ULDC UR35, c[0x0][0x9dc] ;  /* 0x0002770000237ab9 */ /* 0x000fe20000000800 */
[----:B------:R-:W-:-:S06]  /*1ee0*/  UISETP.NE.AND UP0, UPT, UR6, 0x1, UPT ;  /* 0x000000010600788c */ /* 0x000fcc000bf05270 */
[----:B------:R-:W-:Y:S02]  /*1ef0*/  PLOP3.LUT P2, PT, PT, PT, UP0, 0x80, 0x0 ;  /* 0x000000000000781c */ /* 0x000fe40003f4f008 */
[----:B------:R-:W-:-:S03]  /*1f00*/  PLOP3.LUT P3, PT, PT, PT, UP0, 0x80, 0x0 ;  /* 0x000000000000781c */ /* 0x000fc60003f6f008 */
[----:B------:R-:W-:-:S08]  /*1f10*/  @UP0 ULDC UR6, c[0x0][0x44c] ;  /* 0x0001130000060ab9 */ /* 0x000fd00000000800 */
[----:B------:R-:W-:Y:S01]  /*1f20*/  @P2 IMAD.HI.U32 R2, R0, UR6, RZ ;  /* 0x0000000600022c27 */ /* 0x000fe2000f8e00ff */
[----:B------:R-:W-:-:S03]  /*1f30*/  @UP0 ULDC UR6, c[0x0][0x450] ;  /* 0x0001140000060ab9 */ /* 0x000fc60000000800 */
[----:B------:R-:W-:Y:S01]  /*1f40*/  @!P1 VIADD R0, R5, 0x2d840 ;  /* 0x0002d84005009836 */ /* 0x000fe20000000000 */
[----:B------:R-:W-:Y:S01]  /*1f50*/  @P3 SHF.R.U32.HI R4, RZ, UR6, R2 ;  /* 0x00000006ff043c19 */ /* 0x000fe20008011602 */
[----:B------:R-:W-:Y:S02]  /*1f60*/  ULDC.64 UR6, c[0x0][0x9e0] ;  /* 0x0002780000067ab9 */ /* 0x000fe40000000a00 */
[----:B------:R-:W-:Y:S01]  /*1f70*/  UISETP.GE.AND UP1, UPT, UR7, 0x1, UPT ;  /* 0x000000010700788c */ /* 0x000fe2000bf26270 */
[----:B------:R-:W-:Y:S01]  /*1f80*/  @!P1 PRMT R0, RZ, 0x654, R0 ;  /* 0x00000654ff009816 */ /* 0x000fe20000000000 */
[----:B------:R-:W2:Y:S04]  /*1f90*/  SHFL.IDX PT, R5, R4, RZ, 0x1c1f ;  /* 0x001c1fff04057589 */ /* 0x000ea800000e0000 */
[----:B------:R-:W-:Y:S01]  /*1fa0*/  PLOP3.LUT P2, PT, PT, PT, UP1, 0x40, 0x0 ;  /* 0x000000000000781c */ /* 0x000fe20003f4e818 */
[----:B------:R-:W-:-:S02]  /*1fb0*/  WARPGROUP.DEPBAR.LE gsb0, 0x0 ;  /* 0x00008000000079c5 */ /* 0x000fc40000010000 */
[----:B------:R-:W-:-:S06]  /*1fc0*/  WARPGROUP.ARRIVE ;  /* 0x00000000000079c5 */ /* 0x000fcc0000000000 */
[----:B------:R-:W-:Y:S01]  /*1fd0*/  HGMMA.64x128x16.F32 R24, gdesc[UR8], R24, gsb0 ;  /* 0x01e00000081879f0 */ /* 0x000fe20008000818 */
[----:B------:R-:W-:Y:S02]  /*1fe0*/  ULOP3.LUT UR10, URZ, UR35, URZ, 0x33, !UPT ;  /* 0x000000233f0a7292 */ /* 0x000fe4000f8e333f */
[----:B------:R-:W-:Y:S02]  /*1ff0*/  WARPGROUP.DEPBAR.LE gsb0, 0x0 ;  /* 0x00008000000079c5 */ /* 0x000fe40000010000 */
[----:B------:R-:W-:-:S07]  /*2000*/  WARPGROUP.ARRIVE ;  /* 0x00000000000079c5 */ /* 0x000fce0000000000 */
[----:B------:R-:W-:Y:S03]  /*2010*/  HGMMA.64x128x16.F32 R24, gdesc[UR12], R24, gsb0 ;  /* 0x01e000000c1879f0 */ /* 0x000fe60008000818 */
        /* <DEDUP_REMOVED lines=10> */
[----:B------:R0:W-:Y:S02]  /*20c0*/  @!P1 SYNCS.ARRIVE.TRANS64.RED.A1T0 RZ, [R0+URZ], RZ ;  /* 0x000000ff00ff99a7 */ /* 0x0001e4000810043f */
[C---:B0-----:R-:W-:Y:S02]  /*20d0*/  IMAD R0, R6.reuse, UR43, R3 ;  /* 0x0000002b06007c24 */ /* 0x041fe4000f8e0203 */
[----:B------:R-:W-:Y:S02]  /*20e0*/  IMAD R3, R6, UR43, R9 ;  /* 0x0000002b06037c24 */ /* 0x000fe4000f8e0209 */
[----:B-1----:R-:W-:-:S02]  /*20f0*/  IMAD.IADD R0, R0, 0x1, -R143 ;  /* 0x0000000100007824 */ /* 0x002fc400078e0a8f */
[----:B------:R-:W-:Y:S02]  /*2100*/  IMAD R10, R16, -0x2, R3 ;  /* 0xfffffffe100a7824 */ /* 0x000fe400078e0203 */
[C---:B------:R-:W-:Y:S02]  /*2110*/  VIADD R11, R0.reuse, UR6 ;  /* 0x00000006000b7c36 */ /* 0x040fe40008000000 */
[----:B------:R-:W-:-:S03]  /*2120*/  VIADD R12, R0, UR10 ;  /* 0x0000000a000c7c36 */ /* 0x000fc60008000000 */
[----:B--2---:R-:W-:Y:S01]  /*2130*/  VIADDMNMX R0, R5, R11, R10, PT ;  /* 0x0000000b05007246 */ /* 0x004fe2000380010a */
[----:B------:R-:W-:Y:S01]  /*2140*/  IMAD.IADD R2, R12, 0x1, R5 ;  /* 0x000000010c027824 */ /* 0x000fe200078e0205 */
[----:B------:R-:W-:Y:S06]  /*2150*/  @P2 BRA `(.L_x_834) ;  /* 0x00000000005c2947 */ /* 0x000fec0003800000 */
[----:B------:R-:W-:Y:S01]  /*2160*/  IMAD R8, R6, UR43, R5 ;  /* 0x0000002b06087c24 */ /* 0x000fe2000f8e0205 */
[----:B------:R-:W-:Y:S03]  /*2170*/  BSSY B0, `(.L_x_835) ;  /* 0x0000011000007945 */ /* 0x000fe60003800000 */
[----:B------:R-:W-:-:S05]  /*2180*/  IMAD.IADD R8, R8, 0x1, -R143 ;  /* 0x0000000108087824 */ /* 0x000fca00078e0a8f */
[----:B------:R-:W-:-:S13]  /*2190*/  ISETP.GT.AND P2, PT, R8, -0x1, PT ;  /* 0xffffffff0800780c */ /* 0x000fda0003f44270 */
[----:B------:R-:W-:Y:S05]  /*21a0*/  @P2 BRA `(.L_x_836) ;  /* 0x0000000000202947 */ /* 0x000fea0003800000 */
[----:B------:R-:W-:Y:S01]  /*21b0*/  UISETP.NE.AND UP2, UPT, UR7, 0x1, UPT ;  /* 0x000000010700788c */ /* 0x000fe2000bf45270 */
[----:B------:R-:W-:-:S05]  /*21c0*/  LOP3.LUT R8, RZ, R8, RZ, 0x33, !PT ;  /* 0x00000008ff087212 */ /* 0x000fca00078e33ff */
[----:B------:R-:W-:-:S05]  /*21d0*/  PLOP3.LUT P2, PT, PT, PT, UP2, 0x80, 0x0 ;  /* 0x000000000000781c */ /* 0x000fca0003f4f028 */
[----:B------:R-:W-:-:S08]  /*21e0*/  @UP2 ULDC.64 UR10, c[0x0][0x9e8] ;  /* 0x00027a00000a2ab9 */ /* 0x000fd00000000a00 */
[----:B------:R-:W-:-:S05]  /*21f0*/  @P2 IMAD.HI.U32 R3, R8, UR10, RZ ;  /* 0x0000000a08032c27 */ /* 0x000fca000f8e00ff */
[----:B------:R-:W-:-:S04]  /*2200*/  @P2 SHF.R.U32.HI R8, RZ, UR11, R3 ;  /* 0x0000000bff082c19 */ /* 0x000fc80008011603 */
[----:B------:R-:W-:Y:S01]  /*2210*/  LOP3.LUT R8, RZ, R8, RZ, 0x33, !PT ;  /* 0x00000008ff087212 */ /* 0x000fe200078e33ff */
[----:B------:R-:W-:Y:S06]  /*2220*/  BRA `(.L_x_837) ;  /* 0x0000000000147947 */ /* 0x000fec0003800000 */
.L_x_836:
[----:B------:R-:W-:-:S06]  /*2230*/  UISETP.NE.AND UP2, UPT, UR7, 0x1, UPT ;  /* 0x000000010700788c */ /* 0x000fcc000bf45270 */
[----:B------:R-:W-:-:S05]  /*2240*/  PLOP3.LUT P2, PT, PT, PT, UP2, 0x80, 0x0 ;  /* 0x000000000000781c */ /* 0x000fca0003f4f028 */
[----:B------:R-:W-:-:S08]  /*2250*/  @UP2 ULDC.64 UR10, c[0x0][0x9e8] ;  /* 0x00027a00000a2ab9 */ /* 0x000fd00000000a00 */
[----:B------:R-:W-:-:S05]  /*2260*/  @P2 IMAD.HI.U32 R3, R8, UR10, RZ ;  /* 0x0000000a08032c27 */ /* 0x000fca000f8e00ff */
[----:B------:R-:W-:-:S07]  /*2270*/  @P2 SHF.R.U32.HI R8, RZ, UR11, R3 ;  /* 0x0000000bff082c19 */ /* 0x000fce0008011603 */
.L_x_837:
[----:B------:R-:W-:Y:S05]  /*2280*/  BSYNC B0 ;  /* 0x0000000000007941 */ /* 0x000fea0003800000 */
.L_x_835:
[----:B------:R-:W-:-:S04]  /*2290*/  IMAD R3, R8, UR7, -R7 ;  /* 0x0000000708037c24 */ /* 0x000fc8000f8e0a07 */
[----:B------:R-:W-:-:S05]  /*22a0*/  IMAD R3, R16, -0x2, R3 ;  /* 0xfffffffe10037824 */ /* 0x000fca00078e0203 */
[----:B------:R-:W-:Y:S02]  /*22b0*/  VIMNMX R2, R2, R3, !PT ;  /* 0x0000000302027248 */ /* 0x000fe40007fe0100 */
[----:B------:R-:W-:-:S07]  /*22c0*/  VIADDMNMX R0, R3, UR7, R0, PT ;  /* 0x0000000703007c46 */ /* 0x000fce000b800100 */
.L_x_834:
[C---:B------:R-:W-:Y:S02]  /*22d0*/  ISETP.GE.AND P4, PT, R9.reuse, 0x9, PT ;  /* 0x000000090900780c */ /* 0x040fe40003f86270 */
[C---:B------:R-:W-:Y:S02]  /*22e0*/  ISETP.GE.AND P2, PT, R9.reuse, 0x2, PT ;  /* 0x000000020900780c */ /* 0x040fe40003f46270 */
[----:B------:R-:W-:Y:S02]  /*22f0*/  ISETP.GE.AND P5, PT, R9, 0xa, PT ;  /* 0x0000000a0900780c */ /* 0x000fe40003fa6270 */
[----:B------:R-:W-:Y:S02]  /*2300*/  LOP3.LUT R19, R19, 0xfffffffd, RZ, 0xc0, !PT ;  /* 0xfffffffd13137812 */ /* 0x000fe400078ec0ff */
[----:B------:R-:W-:-:S04]  /*2310*/  ISETP.GT.AND P3, PT, R2, 0x1, !P2 ;  /* 0x000000010200780c */ /* 0x000fc80005764270 */
[----:B------:R-:W-:Y:S02]  /*2320*/  ISETP.LT.OR P3, PT, R0, 0x2, P3 ;  /* 0x000000020000780c */ /* 0x000fe40001f61670 */
[----:B------:R-:W-:Y:S02]  /*2330*/  @P4 LOP3.LUT R19, R19, 0x2, RZ, 0xfc, !PT ;  /* 0x0000000213134812 */ /* 0x000fe400078efcff */
[----:B------:R-:W-:Y:S02]  /*2340*/  FSEL R25, R25, -INF , !P3 ;  /* 0xff80000019197808 */ /* 0x000fe40005800000 */
[----:B------:R-:W-:Y:S02]  /*2350*/  LOP3.LUT R19, R19, 0xfffffffb, RZ, 0xc0, !PT ;  /* 0xfffffffb13137812 */ /* 0x000fe400078ec0ff */
[----:B------:R-:W-:Y:S02]  /*2360*/  ISETP.GT.AND P4, PT, R2, 0x8, !P4 ;  /* 0x000000080200780c */ /* 0x000fe40006784270 */
[----:B------:R-:W-:-:S02]  /*2370*/  @P5 LOP3.LUT R19, R19, 0x4, RZ, 0xfc, !PT ;  /* 0x0000000413135812 */ /* 0x000fc400078efcff */
[----:B------:R-:W-:Y:S02]  /*2380*/  ISETP.GT.AND P3, PT, R2, 0x9, !P5 ;  /* 0x000000090200780c */ /* 0x000fe40006f64270 */
[C---:B------:R-:W-:Y:S02]  /*2390*/  ISETP.GE.AND P5, PT, R9.reuse, 0x11, PT ;  /* 0x000000110900780c */ /* 0x040fe40003fa6270 */
[C---:B------:R-:W-:Y:S02]  /*23a0*/  ISETP.LT.OR P4, PT, R0.reuse, 0x9, P4 ;  /* 0x000000090000780c */ /* 0x040fe40002781670 */
[----:B------:R-:W-:Y:S02]  /*23b0*/  ISETP.LT.OR P3, PT, R0, 0xa, P3 ;  /* 0x0000000a0000780c */ /* 0x000fe40001f61670 */
[----:B------:R-:W-:Y:S02]  /*23c0*/  FSEL R28, R28, -INF , !P4 ;  /* 0xff8000001c1c7808 */ /* 0x000fe40006000000 */
[----:B------:R-:W-:-:S02]  /*23d0*/  ISETP.GE.AND P4, PT, R9, 0x12, PT ;  /* 0x000000120900780c */ /* 0x000fc40003f86270 */
[----:B------:R-:W-:Y:S02]  /*23e0*/  LOP3.LUT R19, R19, 0xfffffff7, RZ, 0xc0, !PT ;  /* 0xfffffff713137812 */ /* 0x000fe400078ec0ff */
[----:B------:R-:W-:Y:S02]  /*23f0*/  FSEL R29, R29, -INF , !P3 ;  /* 0xff8000001d1d7808 */ /* 0x000fe40005800000 */
[----:B------:R-:W-:Y:S02]  /*2400*/  ISETP.GT.AND P3, PT, R2, 0x10, !P5 ;  /* 0x000000100200780c */ /* 0x000fe40006f64270 */
[----:B------:R-:W-:Y:S02]  /*2410*/  @P5 LOP3.LUT R19, R19, 0x8, RZ, 0xfc, !PT ;  /* 0x0000000813135812 */ /* 0x000fe400078efcff */
[----:B------:R-:W-:Y:S02]  /*2420*/  ISETP.LT.OR P3, PT, R0, 0x11, P3 ;  /* 0x000000110000780c */ /* 0x000fe40001f61670 */
[----:B------:R-:W-:-:S02]  /*2430*/  LOP3.LUT R19, R19, 0xfdffffff, RZ, 0xc0, !PT ;  /* 0xfdffffff13137812 */ /* 0x000fc400078ec0ff */
[----:B------:R-:W-:Y:S02]  /*2440*/  FSEL R32, R32, -INF , !P3 ;  /* 0xff80000020207808 */ /* 0x000fe40005800000 */
[----:B------:R-:W-:Y:S02]  /*2450*/  @P4 LOP3.LUT R19, R19, 0x2000000, RZ, 0xfc, !PT ;  /* 0x0200000013134812 */ /* 0x000fe400078efcff */
[----:B------:R-:W-:Y:S02]  /*2460*/  ISETP.GT.AND P3, PT, R2, 0x11, !P4 ;  /* 0x000000110200780c */ /* 0x000fe40006764270 */
[----:B------:R-:W-:Y:S02]  /*2470*/  ISETP.GE.AND P4, PT, R9, 0x19, PT ;  /* 0x000000190900780c */ /* 0x000fe40003f86270 */
[----:B------:R-:W-:Y:S02]  /*2480*/  ISETP.LT.OR P3, PT, R0, 0x12, P3 ;  /* 0x000000120000780c */ /* 0x000fe40001f61670 */
[----:B------:R-:W-:-:S02]  /*2490*/  LOP3.LUT R19, R19, 0xfeffffff, RZ, 0xc0, !PT ;  /* 0xfeffffff13137812 */ /* 0x000fc400078ec0ff */
[----:B------:R-:W-:Y:S02]  /*24a0*/  FSEL R33, R33, -INF , !P3 ;  /* 0xff80000021217808 */ /* 0x000fe40005800000 */
[----:B------:R-:W-:-:S04]  /*24b0*/  ISETP.GT.AND P3, PT, R2, 0x18, !P4 ;  /* 0x000000180200780c */ /* 0x000fc80006764270 */
[----:B------:R-:W-:Y:S02]  /*24c0*/  ISETP.LT.OR P3, PT, R0, 0x19, P3 ;  /* 0x000000190000780c */ /* 0x000fe40001f61670 */
[----:B------:R-:W-:Y:S02]  /*24d0*/  @P4 LOP3.LUT R19, R19, 0x1000000, RZ, 0xfc, !PT ;  /* 0x0100000013134812 */ /* 0x000fe400078efcff */
[----:B------:R-:W-:Y:S02]  /*24e0*/  ISETP.GE.AND P4, PT, R9, 0x1a, PT ;  /* 0x0000001a0900780c */ /* 0x000fe40003f86270 */
[----:B------:R-:W-:Y:S02]  /*24f0*/  LOP3.LUT R19, R19, 0xff7fffff, RZ, 0xc0, !PT ;  /* 0xff7fffff13137812 */ /* 0x000fe400078ec0ff */
[----:B------:R-:W-:Y:S02]  /*2500*/  FSEL R36, R36, -INF , !P3 ;  /* 0xff80000024247808 */ /* 0x000fe40005800000 */
[----:B------:R-:W-:-:S04]  /*2510*/  ISETP.GT.AND P3, PT, R2, 0x19, !P4 ;  /* 0x000000190200780c */ /* 0x000fc80006764270 */
[----:B------:R-:W-:-:S03]  /*2520*/  ISETP.LT.OR P3, PT, R0, 0x1a, P3 ;  /* 0x0000001a0000780c */ /* 0x000fc60001f61670 */
        /* <DEDUP_REMOVED lines=110> */
[----:B------:R-:W-:Y:S02]  /*2c10*/  FSEL R73, R73, -INF , !P3 ;  /* 0xff80000049497808 */ /* 0x000fe40005800000 */
[----:B------:R-:W-:Y:S02]  /*2c20*/  LOP3.LUT R19, R19, 0xffffffef, RZ, 0xc0, !PT ;  /* 0xffffffef13137812 */ /* 0x000fe400078ec0ff */
[----:B------:R-:W-:-:S04]  /*2c30*/  ISETP.GT.AND P3, PT, R2, 0x68, !P4 ;  /* 0x000000680200780c */ /* 0x000fc80006764270 */
[----:B------:R-:W-:-:S03]  /*2c40*/  ISETP.LT.OR P3, PT, R0, 0x69, P3 ;  /* 0x000000690000780c */ /* 0x000fc60001f61670 */
[----:B------:R-:W-:Y:S02]  /*2c50*/  @P4 LOP3.LUT R19, R19, 0x10, RZ, 0xfc, !PT ;  /* 0x0000001013134812 */ /* 0x000fe400078efcff */
[----:B------:R-:W-:Y:S02]  /*2c60*/  ISETP.GE.AND P4, PT, R9, 0x6a, PT ;  /* 0x0000006a0900780c */ /* 0x000fe40003f86270 */
[----:B------:R-:W-:Y:S02]  /*2c70*/  FSEL R76, R76, -INF , !P3 ;  /* 0xff8000004c4c7808 */ /* 0x000fe40005800000 */
[----:B------:R-:W-:Y:S02]  /*2c80*/  ISETP.GT.AND P3, PT, R2, 0x69, !P4 ;  /* 0x000000690200780c */ /* 0x000fe40006764270 */
[----:B------:R-:W-:Y:S02]  /*2c90*/  LOP3.LUT R19, R19, 0xfbffffff, RZ, 0xc0, !PT ;  /* 0xfbffffff13137812 */ /* 0x000fe400078ec0ff */
[----:B------:R-:W-:-:S04]  /*2ca0*/  ISETP.LT.OR P3, PT, R0, 0x6a, P3 ;  /* 0x0000006a0000780c */ /* 0x000fc80001f61670 */
[----:B------:R-:W-:Y:S02]  /*2cb0*/  FSEL R77, R77, -INF , !P3 ;  /* 0xff8000004d4d7808 */ /* 0x000fe40005800000 */
[----:B------:R-:W-:Y:S02]  /*2cc0*/  ISETP.GE.AND P3, PT, R9, 0x71, PT ;  /* 0x000000710900780c */ /* 0x000fe40003f66270 */
[----:B------:R-:W-:Y:S02]  /*2cd0*/  @P4 LOP3.LUT R19, R19, 0x4000000, RZ, 0xfc, !PT ;  /* 0x0400000013134812 */ /* 0x000fe400078efcff */
[----:B------:R-:W-:Y:S02]  /*2ce0*/  ISETP.GT.AND P4, PT, R2, 0x70, !P3 ;  /* 0x000000700200780c */ /* 0x000fe40005f84270 */
[----:B------:R-:W-:Y:S02]  /*2cf0*/  LOP3.LUT R19, R19, 0xfffffffe, RZ, 0xc0, !PT ;  /* 0xfffffffe13137812 */ /* 0x000fe400078ec0ff */
[----:B------:R-:W-:-:S04]  /*2d00*/  ISETP.LT.OR P4, PT, R0, 0x71, P4 ;  /* 0x000000710000780c */ /* 0x000fc80002781670 */
[----:B------:R-:W-:Y:S02]  /*2d10*/  FSEL R80, R80, -INF , !P4 ;  /* 0xff80000050507808 */ /* 0x000fe40006000000 */
[----:B------:R-:W-:-:S04]  /*2d20*/  ISETP.GE.AND P4, PT, R9, 0x72, PT ;  /* 0x000000720900780c */ /* 0x000fc80003f86270 */
[----:B------:R-:W-:-:S04]  /*2d30*/  ISETP.GT.AND P5, PT, R2, 0x71, !P4 ;  /* 0x000000710200780c */ /* 0x000fc800067a4270 */
[----:B------:R-:W-:-:S04]  /*2d40*/  ISETP.LT.OR P5, PT, R0, 0x72, P5 ;  /* 0x000000720000780c */ /* 0x000fc80002fa1670 */
[----:B------:R-:W-:Y:S02]  /*2d50*/  FSEL R81, R81, -INF , !P5 ;  /* 0xff80000051517808 */ /* 0x000fe40006800000 */
[----:B------:R-:W-:-:S04]  /*2d60*/  ISETP.GE.AND P5, PT, R9, 0x79, PT ;  /* 0x000000790900780c */ /* 0x000fc80003fa6270 */
[----:B------:R-:W-:-:S04]  /*2d70*/  ISETP.GT.AND P6, PT, R2, 0x78, !P5 ;  /* 0x000000780200780c */ /* 0x000fc80006fc4270 */
[----:B------:R-:W-:-:S04]  /*2d80*/  ISETP.LT.OR P6, PT, R0, 0x79, P6 ;  /* 0x000000790000780c */ /* 0x000fc800037c1670 */
[----:B------:R-:W-:Y:S02]  /*2d90*/  FSEL R84, R84, -INF , !P6 ;  /* 0xff80000054547808 */ /* 0x000fe40007000000 */
[----:B------:R-:W-:-:S13]  /*2da0*/  ISETP.GE.AND P6, PT, R9, 0x1, PT ;  /* 0x000000010900780c */ /* 0x000fda0003fc6270 */
[----:B------:R-:W-:Y:S02]  /*2db0*/  @P6 LOP3.LUT R19, R19, 0x1, RZ, 0xfc, !PT ;  /* 0x0000000113136812 */ /* 0x000fe400078efcff */
[----:B------:R-:W-:Y:S02]  /*2dc0*/  ISETP.GT.AND P6, PT, R2, RZ, !P6 ;  /* 0x000000ff0200720c */ /* 0x000fe400077c4270 */
[----:B------:R-:W-:Y:S02]  /*2dd0*/  LOP3.LUT R19, R19, 0xf7ffffff, RZ, 0xc0, !PT ;  /* 0xf7ffffff13137812 */ /* 0x000fe400078ec0ff */
[----:B------:R-:W-:-:S04]  /*2de0*/  ISETP.LT.OR P6, PT, R0, 0x1, P6 ;  /* 0x000000010000780c */ /* 0x000fc800037c1670 */
[----:B------:R-:W-:Y:S02]  /*2df0*/  FSEL R5, R24, -INF , !P6 ;  /* 0xff80000018057808 */ /* 0x000fe40007000000 */
[----:B------:R-:W-:Y:S02]  /*2e00*/  ISETP.GE.AND P6, PT, R9, 0x7a, PT ;  /* 0x0000007a0900780c */ /* 0x000fe40003fc6270 */
[----:B------:R-:W0:Y:S11]  /*2e10*/  SHFL.IDX PT, R9, R4, 0x1, 0x1c1f ;  /* 0x003c1f0004097f89 */ /* 0x000e3600000e0000 */
[----:B------:R-:W-:-:S02]  /*2e20*/  @P6 LOP3.LUT R19, R19, 0x8000000, RZ, 0xfc, !PT ;  /* 0x0800000013136812 */ /* 0x000fc400078efcff */
[----:B------:R-:W-:-:S04]  /*2e30*/  ISETP.GT.AND P6, PT, R2, 0x79, !P6 ;  /* 0x000000790200780c */ /* 0x000fc800077c4270 */
[----:B------:R-:W-:-:S04]  /*2e40*/  ISETP.LT.OR P6, PT, R0, 0x7a, P6 ;  /* 0x0000007a0000780c */ /* 0x000fc800037c1670 */
[----:B------:R-:W-:Y:S02]  /*2e50*/  FSEL R85, R85, -INF , !P6 ;  /* 0xff80000055557808 */ /* 0x000fe40007000000 */
[----:B------:R-:W-:Y:S01]  /*2e60*/  PLOP3.LUT P6, PT, PT, PT, UP1, 0x40, 0x0 ;  /* 0x000000000000781c */ /* 0x000fe20003fce818 */
[----:B0-----:R-:W-:Y:S01]  /*2e70*/  IMAD.IADD R3, R12, 0x1, R9 ;  /* 0x000000010c037824 */ /* 0x001fe200078e0209 */
[----:B------:R-:W-:-:S11]  /*2e80*/  VIADDMNMX R2, R9, R11, R10, PT ;  /* 0x0000000b09027246 */ /* 0x000fd6000380010a */
[----:B------:R-:W-:Y:S05]  /*2e90*/  @P6 BRA `(.L_x_838) ;  /* 0x0000000000646947 */ /* 0x000fea0003800000 */
        /* <DEDUP_REMOVED lines=9> */
[----:B------:R-:W-:Y:S01]  /*2f30*/  @P6 IMAD.HI.U32 R4, R0, UR10, RZ ;  /* 0x0000000a00046c27 */ /* 0x000fe2000f8e00ff */
[----:B------:R-:W-:-:S13]  /*2f40*/  PLOP3.LUT P6, PT, PT, PT, UP2, 0x80, 0x0 ;  /* 0x000000000000781c */ /* 0x000fda0003fcf028 */
[----:B------:R-:W-:-:S04]  /*2f50*/  @P6 SHF.R.U32.HI R0, RZ, UR11, R4 ;  /* 0x0000000bff006c19 */ /* 0x000fc80008011604 */
[----:B------:R-:W-:Y:S01]  /*2f60*/  LOP3.LUT R0, RZ, R0, RZ, 0x33, !PT ;  /* 0x00000000ff007212 */ /* 0x000fe200078e33ff */
[----:B------:R-:W-:Y:S06]  /*2f70*/  BRA `(.L_x_841) ;  /* 0x0000000000187947 */ /* 0x000fec0003800000 */
.L_x_840:
[----:B------:R-:W-:-:S06]  /*2f80*/  UISETP.NE.AND UP2, UPT, UR7, 0x1, UPT ;  /* 0x000000010700788c */ /* 0x000fcc000bf45270 */
[----:B------:R-:W-:-:S05]  /*2f90*/  PLOP3.LUT P6, PT, PT, PT, UP2, 0x80, 0x0 ;  /* 0x000000000000781c */ /* 0x000fca0003fcf028 */
[----:B------:R-:W-:-:S08]  /*2fa0*/  @UP2 ULDC.64 UR10, c[0x0][0x9e8] ;  /* 0x00027a00000a2ab9 */ /* 0x000fd00000000a00 */
[----:B------:R-:W-:Y:S01]  /*2fb0*/  @P6 IMAD.HI.U32 R4, R0, UR10, RZ ;  /* 0x0000000a00046c27 */ /* 0x000fe2000f8e00ff */
[----:B------:R-:W-:-:S13]  /*2fc0*/  PLOP3.LUT P6, PT, PT, PT, UP2, 0x80, 0x0 ;  /* 0x000000000000781c */ /* 0x000fda0003fcf028 */
[----:B------:R-:W-:-:S07]  /*2fd0*/  @P6 SHF.R.U32.HI R0, RZ, UR11, R4 ;  /* 0x0000000bff006c19 */ /* 0x000fce0008011604 */
.L_x_841:
[----:B------:R-:W-:Y:S05]  /*2fe0*/  BSYNC B0 ;  /* 0x0000000000007941 */ /* 0x000fea0003800000 */
.L_x_839:
[----:B------:R-:W-:-:S04]  /*2ff0*/  IMAD R7, R0, UR7, -R7 ;  /* 0x0000000700077c24 */ /* 0x000fc8000f8e0a07 */
[----:B------:R-:W-:-:S05]  /*3000*/  IMAD R7, R16, -0x2, R7 ;  /* 0xfffffffe10077824 */ /* 0x000fca00078e0207 */
[----:B------:R-:W-:Y:S02]  /*3010*/  VIMNMX R3, R3, R7, !PT ;  /* 0x0000000703037248 */ /* 0x000fe40007fe0100 */
[----:B------:R-:W-:-:S07]  /*3020*/  VIADDMNMX R2, R7, UR7, R2, PT ;  /* 0x0000000707027c46 */ /* 0x000fce000b800102 */
.L_x_838:
[----:B------:R-:W-:Y:S01]  /*3030*/  ISETP.GT.AND P2, PT, R3, 0x1, !P2 ;  /* 0x000000010300780c */ /* 0x000fe20005744270 */
[----:B------:R-:W-:Y:S01]  /*3040*/  ULDC UR33, c[0x0][0x988] ;  /* 0x0002620000217ab9 */ /* 0x000fe20000000800 */
[----:B------:R-:W-:Y:S01]  /*3050*/  LOP3.LUT P6, RZ, R19, 0x8, RZ, 0xc0, !PT ;  /* 0x0000000813ff7812 */ /* 0x000fe200078cc0ff */
[----:B------:R-:W-:Y:S01]  /*3060*/  @UP0 ULDC UR10, c[0x0][0x44c] ;  /* 0x00011300000a0ab9 */ /* 0x000fe20000000800 */
[----:B------:R-:W-:Y:S01]  /*3070*/  ISETP.LT.OR P2, PT, R2, 0x2, P2 ;  /* 0x000000020200780c */ /* 0x000fe20001741670 */
[----:B------:R-:W-:Y:S01]  /*3080*/  UIMAD.WIDE.U32 UR10, UR41, UR10, URZ ;  /* 0x0000000a290a72a5 */ /* 0x000fe2000f8e003f */
[----:B------:R-:W-:Y:S01]  /*3090*/  FMNMX.FTZ R7, R5, R25, !PT ;  /* 0x0000001905077209 */ /* 0x000fe20007810000 */
[----:B------:R-:W-:Y:S01]  /*30a0*/  @UP0 ULDC UR15, c[0x0][0x450] ;  /* 0x00011400000f0ab9 */ /* 0x000fe20000000800 */
[----:B------:R-:W-:Y:S01]  /*30b0*/  FSEL R27, R27, -INF , !P2 ;  /* 0xff8000001b1b7808 */ /* 0x000fe20005000000 */
[----:B------:R-:W-:Y:S01]  /*30c0*/  UMOV UR14, UR41 ;  /* 0x00000029000e7c82 */ /* 0x000fe20008000000 */
[----:B------:R-:W-:Y:S01]  /*30d0*/  LOP3.LUT P2, RZ, R19, 0x2, RZ, 0xc0, !PT ;  /* 0x0000000213ff7812 */ /* 0x000fe2000784c0ff */
[----:B------:R-:W-:Y:S01]  /*30e0*/  @UP0 USHF.R.U32.HI UR14, URZ, UR15, UR11 ;  /* 0x0000000f3f0e0299 */ /* 0x000fe2000801160b */
[----:B------:R-:W-:-:S02]  /*30f0*/  FMNMX.FTZ R0, R28, R7, !PT ;  /* 0x000000071c007209 */ /* 0x000fc40007810000 */
[----:B------:R-:W-:Y:S01]  /*3100*/  ISETP.GT.AND P2, PT, R3, 0x8, !P2 ;  /* 0x000000080300780c */ /* 0x000fe20005744270 */
[----:B------:R-:W-:Y:S01]  /*3110*/  UIADD3 UR52, UR52, UR14, URZ ;  /* 0x0000000e34347290 */ /* 0x000fe2000fffe03f */
[----:B------:R-:W-:Y:S02]  /*3120*/  FMNMX.FTZ R7, R29, R0, !PT ;  /* 0x000000001d077209 */ /* 0x000fe40007810000 */
[----:B------:R-:W-:Y:S01]  /*3130*/  ISETP.LT.OR P2, PT, R2, 0x9, P2 ;  /* 0x000000090200780c */ /* 0x000fe20001741670 */
[----:B------:R-:W-:Y:S01]  /*3140*/  UIADD3 UR6, UR52, UR6, URZ ;  /* 0x0000000634067290 */ /* 0x000fe2000fffe03f */
[----:B------:R-:W-:Y:S02]  /*3150*/  FMNMX.FTZ R0, R32, R7, !PT ;  /* 0x0000000720007209 */ /* 0x000fe40007810000 */
[----:B------:R-:W-:Y:S02]  /*3160*/  FSEL R30, R30, -INF , !P2 ;  /* 0xff8000001e1e7808 */ /* 0x000fe40005000000 */
[----:B------:R-:W-:-:S02]  /*3170*/  LOP3.LUT P2, RZ, R19, 0x4, RZ, 0xc0, !PT ;  /* 0x0000000413ff7812 */ /* 0x000fc4000784c0ff */
[----:B------:R-:W-:Y:S02]  /*3180*/  FMNMX.FTZ R7, R33, R0, !PT ;  /* 0x0000000021077209 */ /* 0x000fe40007810000 */
[----:B------:R-:W-:Y:S02]  /*3190*/  ISETP.GT.AND P2, PT, R3, 0x9, !P2 ;  /* 0x000000090300780c */ /* 0x000fe40005744270 */
[----:B------:R-:W-:Y:S02]  /*31a0*/  FMNMX.FTZ R0, R36, R7, !PT ;  /* 0x0000000724007209 */ /* 0x000fe40007810000 */
[----:B------:R-:W-:Y:S02]  /*31b0*/  ISETP.LT.OR P2, PT, R2, 0xa, P2 ;  /* 0x0000000a0200780c */ /* 0x000fe40001741670 */
[----:B------:R-:W-:Y:S02]  /*31c0*/  FMNMX.FTZ R7, R37, R0, !PT ;  /* 0x0000000025077209 */ /* 0x000fe40007810000 */
[----:B------:R-:W-:-:S02]  /*31d0*/  FSEL R31, R31, -INF , !P2 ;  /* 0xff8000001f1f7808 */ /* 0x000fc40005000000 */
[----:B------:R-:W-:Y:S02]  /*31e0*/  ISETP.GT.AND P2, PT, R3, 0x10, !P6 ;  /* 0x000000100300780c */ /* 0x000fe40007744270 */
[----:B------:R-:W-:Y:S02]  /*31f0*/  FMNMX.FTZ R0, R40, R7, !PT ;  /* 0x0000000728007209 */ /* 0x000fe40007810000 */
[----:B------:R-:W-:Y:S02]  /*3200*/  ISETP.LT.OR P2, PT, R2, 0x11, P2 ;  /* 0x000000110200780c */ /* 0x000fe40001741670 */
[C---:B------:R-:W-:Y:S02]  /*3210*/  LOP3.LUT P6, RZ, R19.reuse, 0x8000, RZ, 0xc0, !PT ;  /* 0x0000800013ff7812 */ /* 0x040fe400078cc0ff */
        /* <DEDUP_REMOVED lines=8> */
[----:B------:R-:W-:Y:S02]  /*32a0*/  LOP3.LUT P2, RZ, R19, 0x1000000, RZ, 0xc0, !PT ;  /* 0x0100000013ff7812 */ /* 0x000fe4000784c0ff */
[----:B------:R-:W-:Y:S02]  /*32b0*/  FMNMX.FTZ R0, R48, R7, !PT ;  /* 0x0000000730007209 */ /* 0x000fe40007810000 */
[----:B------:R-:W-:Y:S02]  /*32c0*/  ISETP.GT.AND P2, PT, R3, 0x18, !P2 ;  /* 0x000000180300780c */ /* 0x000fe40005744270 */
[----:B------:R-:W-:Y:S02]  /*32d0*/  FMNMX.FTZ R7, R49, R0, !PT ;  /* 0x0000000031077209 */ /* 0x000fe40007810000 */
[----:B------:R-:W-:Y:S02]  /*32e0*/  ISETP.LT.OR P2, PT, R2, 0x19, P2 ;  /* 0x000000190200780c */ /* 0x000fe40001741670 */
[----:B------:R-:W-:-:S02]  /*32f0*/  FMNMX.FTZ R0, R52, R7, !PT ;  /* 0x0000000734007209 */ /* 0x000fc40007810000 */
[----:B------:R-:W-:Y:S02]  /*3300*/  FSEL R38, R38, -INF , !P2 ;  /* 0xff80000026267808 */ /* 0x000fe40005000000 */
[----:B------:R-:W-:Y:S02]  /*3310*/  LOP3.LUT P2, RZ, R19, 0x800000, RZ, 0xc0, !PT ;  /* 0x0080000013ff7812 */ /* 0x000fe4000784c0ff */
[----:B------:R-:W-:Y:S02]  /*3320*/  FMNMX.FTZ R7, R53, R0, !PT ;  /* 0x0000000035077209 */ /* 0x000fe40007810000 */
[----:B------:R-:W-:Y:S02]  /*3330*/  ISETP.GT.AND P2, PT, R3, 0x19, !P2 ;  /* 0x000000190300780c */ /* 0x000fe40005744270 */
[----:B------:R-:W-:Y:S02]  /*3340*/  FMNMX.FTZ R0, R56, R7, !PT ;  /* 0x0000000738007209 */ /* 0x000fe40007810000 */
[----:B------:R-:W-:-:S02]  /*3350*/  ISETP.LT.OR P2, PT, R2, 0x1a, P2 ;  /* 0x0000001a0200780c */ /* 0x000fc40001741670 */
[----:B------:R-:W-:Y:S02]  /*3360*/  FMNMX.FTZ R7, R57, R0, !PT ;  /* 0x0000000039077209 */ /* 0x000fe40007810000 */
[----:B------:R-:W-:Y:S02]  /*3370*/  FSEL R39, R39, -INF , !P2 ;  /* 0xff80000027277808 */ /* 0x000fe40005000000 */
[----:B------:R-:W-:Y:S02]  /*3380*/  LOP3.LUT P2, RZ, R19, 0x400000, RZ, 0xc0, !PT ;  /* 0x0040000013ff7812 */ /* 0x000fe4000784c0ff */
[----:B------:R-:W-:Y:S02]  /*3390*/  FMNMX.FTZ R0, R60, R7, !PT ;  /* 0x000000073c007209 */ /* 0x000fe40007810000 */
[----:B------:R-:W-:Y:S02]  /*33a0*/  ISETP.GT.AND P2, PT, R3, 0x20, !P2 ;  /* 0x000000200300780c */ /* 0x000fe40005744270 */
[----:B------:R-:W-:-:S02]  /*33b0*/  FMNMX.FTZ R7, R61, R0, !PT ;  /* 0x000000003d077209 */ /* 0x000fc40007810000 */
[----:B------:R-:W-:Y:S02]  /*33c0*/  ISETP.LT.OR P2, PT, R2, 0x21, P2 ;  /* 0x000000210200780c */ /* 0x000fe40001741670 */
[----:B------:R-:W-:Y:S02]  /*33d0*/  FMNMX.FTZ R0, R64, R7, !PT ;  /* 0x0000000740007209 */ /* 0x000fe40007810000 */
[----:B------:R-:W-:Y:S02]  /*33e0*/  FSEL R42, R42, -INF , !P2 ;  /* 0xff8000002a2a7808 */ /* 0x000fe40005000000 */
[----:B------:R-:W-:Y:S02]  /*33f0*/  LOP3.LUT P2, RZ, R19, 0x200000, RZ, 0xc0, !PT ;  /* 0x0020000013ff7812 */ /* 0x000fe4000784c0ff */
[----:B------:R-:W-:Y:S02]  /*3400*/  FMNMX.FTZ R7, R65, R0, !PT ;  /* 0x0000000041077209 */ /* 0x000fe40007810000 */
[----:B------:R-:W-:-:S02]  /*3410*/  ISETP.GT.AND P2, PT, R3, 0x21, !P2 ;  /* 0x000000210300780c */ /* 0x000fc40005744270 */
[----:B------:R-:W-:Y:S02]  /*3420*/  FMNMX.FTZ R0, R68, R7, !PT ;  /* 0x0000000744007209 */ /* 0x000fe40007810000 */
[----:B------:R-:W-:Y:S02]  /*3430*/  ISETP.LT.OR P2, PT, R2, 0x22, P2 ;  /* 0x000000220200780c */ /* 0x000fe40001741670 */
[----:B------:R-:W-:Y:S02]  /*3440*/  FMNMX.FTZ R7, R69, R0, !PT ;  /* 0x0000000045077209 */ /* 0x000fe40007810000 */
[----:B------:R-:W-:Y:S02]  /*3450*/  FSEL R43, R43, -INF , !P2 ;  /* 0xff8000002b2b7808 */ /* 0x000fe40005000000 */
[----:B------:R-:W-:Y:S02]  /*3460*/  LOP3.LUT P2, RZ, R19, 0x100000, RZ, 0xc0, !PT ;  /* 0x0010000013ff7812 */ /* 0x000fe4000784c0ff */
[----:B------:R-:W-:-:S02]  /*3470*/  FMNMX.FTZ R0, R72, R7, !PT ;  /* 0x0000000748007209 */ /* 0x000fc40007810000 */
[----:B------:R-:W-:Y:S02]  /*3480*/  ISETP.GT.AND P2, PT, R3, 0x28, !P2 ;  /* 0x000000280300780c */ /* 0x000fe40005744270 */
[----:B------:R-:W-:Y:S02]  /*3490*/  FMNMX.FTZ R7, R73, R0, !PT ;  /* 0x0000000049077209 */ /* 0x000fe40007810000 */
[----:B------:R-:W-:Y:S02]  /*34a0*/  ISETP.LT.OR P2, PT, R2, 0x29, P2 ;  /* 0x000000290200780c */ /* 0x000fe40001741670 */
        /* <DEDUP_REMOVED lines=14> */
[----:B------:R-:W-:Y:S01]  /*3590*/  ISETP.GT.AND P3, PT, R3, 0x70, !P3 ;  /* 0x000000700300780c */ /* 0x000fe20005f64270 */
[----:B------:R-:W0:Y:S01]  /*35a0*/  SHFL.BFLY PT, R0, R7, 0x2, 0x1f ;  /* 0x0c401f0007007f89 */ /* 0x000e2200000e0000 */
[----:B------:R-:W-:-:S02]  /*35b0*/  FSEL R50, R50, -INF , !P2 ;  /* 0xff80000032327808 */ /* 0x000fc40005000000 */
[----:B------:R-:W-:Y:S02]  /*35c0*/  LOP3.LUT P2, RZ, R19, 0x20000, RZ, 0xc0, !PT ;  /* 0x0002000013ff7812 */ /* 0x000fe4000784c0ff */
[C---:B------:R-:W-:Y:S02]  /*35d0*/  ISETP.GT.AND P4, PT, R3.reuse, 0x71, !P4 ;  /* 0x000000710300780c */ /* 0x040fe40006784270 */
[C---:B------:R-:W-:Y:S02]  /*35e0*/  ISETP.GT.AND P2, PT, R3.reuse, 0x31, !P2 ;  /* 0x000000310300780c */ /* 0x040fe40005744270 */
[C---:B------:R-:W-:Y:S02]  /*35f0*/  ISETP.LT.OR P3, PT, R2.reuse, 0x71, P3 ;  /* 0x000000710200780c */ /* 0x040fe40001f61670 */
[----:B------:R-:W-:Y:S02]  /*3600*/  ISETP.LT.OR P2, PT, R2, 0x32, P2 ;  /* 0x000000320200780c */ /* 0x000fe40001741670 */
[----:B------:R-:W-:-:S02]  /*3610*/  ISETP.GT.AND P5, PT, R3, 0x78, !P5 ;  /* 0x000000780300780c */ /* 0x000fc40006fa4270 */
[----:B------:R-:W-:Y:S02]  /*3620*/  FSEL R51, R51, -INF , !P2 ;  /* 0xff80000033337808 */ /* 0x000fe40005000000 */
[----:B------:R-:W-:Y:S02]  /*3630*/  LOP3.LUT P2, RZ, R19, 0x10000, RZ, 0xc0, !PT ;  /* 0x0001000013ff7812 */ /* 0x000fe4000784c0ff */
[----:B------:R-:W-:Y:S02]  /*3640*/  ISETP.LT.OR P4, PT, R2, 0x72, P4 ;  /* 0x000000720200780c */ /* 0x000fe40002781670 */
[----:B------:R-:W-:Y:S02]  /*3650*/  ISETP.GT.AND P2, PT, R3, 0x38, !P2 ;  /* 0x000000380300780c */ /* 0x000fe40005744270 */
[----:B------:R-:W-:Y:S02]  /*3660*/  FSEL R82, R82, -INF , !P3 ;  /* 0xff80000052527808 */ /* 0x000fe40005800000 */
[----:B------:R-:W-:-:S02]  /*3670*/  ISETP.LT.OR P2, PT, R2, 0x39, P2 ;  /* 0x000000390200780c */ /* 0x000fc40001741670 */
[----:B0-----:R-:W-:Y:S02]  /*3680*/  FMNMX.FTZ R9, R7, R0, !PT ;  /* 0x0000000007097209 */ /* 0x001fe40007810000 */
[----:B------:R-:W-:Y:S02]  /*3690*/  FSEL R54, R54, -INF , !P2 ;  /* 0xff80000036367808 */ /* 0x000fe40005000000 */
[----:B------:R-:W-:Y:S01]  /*36a0*/  ISETP.GT.AND P2, PT, R3, 0x39, !P6 ;  /* 0x000000390300780c */ /* 0x000fe20007744270 */
[----:B------:R-:W0:Y:S01]  /*36b0*/  SHFL.BFLY PT, R0, R9, 0x1, 0x1f ;  /* 0x0c201f0009007f89 */ /* 0x000e2200000e0000 */
[----:B------:R-:W-:Y:S02]  /*36c0*/  LOP3.LUT P6, RZ, R19, 0x10, RZ, 0xc0, !PT ;  /* 0x0000001013ff7812 */ /* 0x000fe400078cc0ff */
[C---:B------:R-:W-:Y:S02]  /*36d0*/  ISETP.LT.OR P2, PT, R2.reuse, 0x3a, P2 ;  /* 0x0000003a0200780c */ /* 0x040fe40001741670 */
[----:B------:R-:W-:-:S02]  /*36e0*/  ISETP.LT.OR P5, PT, R2, 0x79, P5 ;  /* 0x000000790200780c */ /* 0x000fc40002fa1670 */
[----:B------:R-:W-:Y:S02]  /*36f0*/  FSEL R55, R55, -INF , !P2 ;  /* 0xff80000037377808 */ /* 0x000fe40005000000 */
[----:B------:R-:W-:Y:S02]  /*3700*/  LOP3.LUT P2, RZ, R19, 0x4000, RZ, 0xc0, !PT ;  /* 0x0000400013ff7812 */ /* 0x000fe4000784c0ff */
[----:B------:R-:W-:Y:S02]  /*3710*/  FSEL R83, R83, -INF , !P4 ;  /* 0xff80000053537808 */ /* 0x000fe40006000000 */
[----:B------:R-:W-:Y:S02]  /*3720*/  ISETP.GT.AND P2, PT, R3, 0x40, !P2 ;  /* 0x000000400300780c */ /* 0x000fe40005744270 */
[----:B------:R-:W-:Y:S02]  /*3730*/  FSEL R86, R86, -INF , !P5 ;  /* 0xff80000056567808 */ /* 0x000fe40006800000 */
[----:B------:R-:W-:-:S04]  /*3740*/  ISETP.LT.OR P2, PT, R2, 0x41, P2 ;  /* 0x000000410200780c */ /* 0x000fc80001741670 */
[----:B------:R-:W-:Y:S02]  /*3750*/  FSEL R58, R58, -INF , !P2 ;  /* 0xff8000003a3a7808 */ /* 0x000fe40005000000 */
[----:B------:R-:W-:Y:S02]  /*3760*/  LOP3.LUT P2, RZ, R19, 0x2000, RZ, 0xc0, !PT ;  /* 0x0000200013ff7812 */ /* 0x000fe4000784c0ff */
[----:B0-----:R-:W-:Y:S02]  /*3770*/  FMNMX.FTZ R0, R9, R0, !PT ;  /* 0x0000000009007209 */ /* 0x001fe40007810000 */
[----:B------:R-:W-:-:S03]  /*3780*/  ISETP.GT.AND P2, PT, R3, 0x41, !P2 ;  /* 0x000000410300780c */ /* 0x000fc60005744270 */
[----:B------:R-:W-:Y:S01]  /*3790*/  FMUL.FTZ R90, R0, UR33 ;  /* 0x00000021005a7c20 */ /* 0x000fe20008410000 */
[----:B------:R-:W-:-:S04]  /*37a0*/  ISETP.LT.OR P2, PT, R2, 0x42, P2 ;  /* 0x000000420200780c */ /* 0x000fc80001741670 */
[----:B------:R-:W-:Y:S02]  /*37b0*/  FSEL R59, R59, -INF , !P2 ;  /* 0xff8000003b3b7808 */ /* 0x000fe40005000000 */
[----:B------:R-:W-:-:S04]  /*37c0*/  LOP3.LUT P2, RZ, R19, 0x1000, RZ, 0xc0, !PT ;  /* 0x0000100013ff7812 */ /* 0x000fc8000784c0ff */
[----:B------:R-:W-:-:S04]  /*37d0*/  ISETP.GT.AND P2, PT, R3, 0x48, !P2 ;  /* 0x000000480300780c */ /* 0x000fc80005744270 */
        /* <DEDUP_REMOVED lines=30> */
[----:B------:R-:W-:Y:S02]  /*39c0*/  ISETP.GT.AND P2, PT, R3, 0x68, !P6 ;  /* 0x000000680300780c */ /* 0x000fe40007744270 */
[----:B------:R-:W-:Y:S02]  /*39d0*/  LOP3.LUT P6, RZ, R19, 0x1, RZ, 0xc0, !PT ;  /* 0x0000000113ff7812 */ /* 0x000fe400078cc0ff */
[----:B------:R-:W-:-:S04]  /*39e0*/  ISETP.LT.OR P2, PT, R2, 0x69, P2 ;  /* 0x000000690200780c */ /* 0x000fc80001741670 */
[----:B------:R-:W-:Y:S02]  /*39f0*/  FSEL R78, R78, -INF , !P2 ;  /* 0xff8000004e4e7808 */ /* 0x000fe40005000000 */
[----:B------:R-:W-:-:S04]  /*3a00*/  FSETP.NEU.FTZ.AND P2, PT, R0, -INF , PT ;  /* 0xff8000000000780b */ /* 0x000fc80003f5d000 */
[----:B------:R-:W-:Y:S02]  /*3a10*/  FSEL R90, R90, RZ, P2 ;  /* 0x000000ff5a5a7208 */ /* 0x000fe40001000000 */
[----:B------:R-:W-:Y:S02]  /*3a20*/  ISETP.GT.AND P2, PT, R3, RZ, !P6 ;  /* 0x000000ff0300720c */ /* 0x000fe40007744270 */
[----:B------:R-:W-:Y:S01]  /*3a30*/  LOP3.LUT P6, RZ, R19, 0x8000000, RZ, 0xc0, !PT ;  /* 0x0800000013ff7812 */ /* 0x000fe200078cc0ff */
[--C-:B------:R-:W-:Y:S01]  /*3a40*/  FFMA.FTZ R8, R5, UR33, -R90.reuse ;  /* 0x0000002105087c23 */ /* 0x100fe2000801085a */
[----:B------:R-:W-:Y:S01]  /*3a50*/  ISETP.LT.OR P2, PT, R2, 0x1, P2 ;  /* 0x000000010200780c */ /* 0x000fe20001741670 */
[--C-:B------:R-:W-:Y:S01]  /*3a60*/  FFMA.FTZ R10, R28, UR33, -R90.reuse ;  /* 0x000000211c0a7c23 */ /* 0x100fe2000801085a */
[--C-:B------:R-:W-:Y:S01]  /*3a70*/  FFMA.FTZ R12, R32, UR33, -R90.reuse ;  /* 0x00000021200c7c23 */ /* 0x100fe2000801085a */
[----:B------:R-:W-:Y:S01]  /*3a80*/  ISETP.GT.AND P6, PT, R3, 0x79, !P6 ;  /* 0x000000790300780c */ /* 0x000fe200077c4270 */
[--C-:B------:R-:W-:Y:S01]  /*3a90*/  FFMA.FTZ R24, R40, UR33, -R90.reuse ;  /* 0x0000002128187c23 */ /* 0x100fe2000801085a */
[----:B------:R-:W-:Y:S01]  /*3aa0*/  FSEL R4, R26, -INF , !P2 ;  /* 0xff8000001a047808 */ /* 0x000fe20005000000 */
[--C-:B------:R-:W-:Y:S01]  /*3ab0*/  FFMA.FTZ R7, R25, UR33, -R90.reuse ;  /* 0x0000002119077c23 */ /* 0x100fe2000801085a */
[----:B------:R-:W-:Y:S01]  /*3ac0*/  LOP3.LUT P2, RZ, R19, 0x4000000, RZ, 0xc0, !PT ;  /* 0x0400000013ff7812 */ /* 0x000fe2000784c0ff */
[----:B------:R-:W-:Y:S01]  /*3ad0*/  MUFU.EX2 R8, R8 ;  /* 0x0000000800087308 */ /* 0x000fe20000000800 */
[----:B------:R-:W-:Y:S01]  /*3ae0*/  FMNMX.FTZ R5, R4, R27, !PT ;  /* 0x0000001b04057209 */ /* 0x000fe20007810000 */
[--C-:B------:R-:W-:Y:S01]  /*3af0*/  FFMA.FTZ R9, R29, UR33, -R90.reuse ;  /* 0x000000211d097c23 */ /* 0x100fe2000801085a */
[----:B------:R-:W-:Y:S01]  /*3b00*/  ISETP.GT.AND P2, PT, R3, 0x69, !P2 ;  /* 0x000000690300780c */ /* 0x000fe20005744270 */
[--C-:B------:R-:W-:Y:S01]  /*3b10*/  FFMA.FTZ R26, R44, UR33, -R90.reuse ;  /* 0x000000212c1a7c23 */ /* 0x100fe2000801085a */
[----:B------:R-:W-:Y:S01]  /*3b20*/  FMNMX.FTZ R14, R30, R5, !PT ;  /* 0x000000051e0e7209 */ /* 0x000fe20007810000 */
[--C-:B------:R-:W-:Y:S01]  /*3b30*/  FFMA.FTZ R25, R45, UR33, -R90.reuse ;  /* 0x000000212d197c23 */ /* 0x100fe2000801085a */
[----:B------:R-:W-:Y:S01]  /*3b40*/  ISETP.LT.OR P2, PT, R2, 0x6a, P2 ;  /* 0x0000006a0200780c */ /* 0x000fe20001741670 */
[----:B------:R-:W0:Y:S01]  /*3b50*/  MUFU.EX2 R7, R7 ;  /* 0x0000000700077308 */ /* 0x000e220000000800 */
[----:B------:R-:W-:Y:S01]  /*3b60*/  FMNMX.FTZ R5, R31, R14, !PT ;  /* 0x0000000e1f057209 */ /* 0x000fe20007810000 */
[--C-:B------:R-:W-:Y:S01]  /*3b70*/  FFMA.FTZ R53, R53, UR33, -R90.reuse ;  /* 0x0000002135357c23 */ /* 0x100fe2000801085a */
[----:B------:R-:W-:Y:S01]  /*3b80*/  FSEL R79, R79, -INF , !P2 ;  /* 0xff8000004f4f7808 */ /* 0x000fe20005000000 */
[--C-:B------:R-:W-:Y:S01]  /*3b90*/  FFMA.FTZ R45, R65, UR33, -R90.reuse ;  /* 0x00000021412d7c23 */ /* 0x100fe2000801085a */
[----:B------:R-:W-:Y:S01]  /*3ba0*/  FMNMX.FTZ R14, R34, R5, !PT ;  /* 0x00000005220e7209 */ /* 0x000fe20007810000 */
[--C-:B------:R-:W-:Y:S01]  /*3bb0*/  FFMA.FTZ R44, R68, UR33, -R90.reuse ;  /* 0x00000021442c7c23 */ /* 0x100fe2000801085a */
[----:B------:R-:W-:Y:S01]  /*3bc0*/  ISETP.LT.OR P6, PT, R2, 0x7a, P6 ;  /* 0x0000007a0200780c */ /* 0x000fe200037c1670 */
[--C-:B------:R-:W-:Y:S01]  /*3bd0*/  FFMA.FTZ R2, R60, UR33, -R90.reuse ;  /* 0x000000213c027c23 */ /* 0x100fe2000801085a */
[----:B------:R-:W-:Y:S01]  /*3be0*/  FMNMX.FTZ R5, R35, R14, !PT ;  /* 0x0000000e23057209 */ /* 0x000fe20007810000 */
[--C-:B------:R-:W-:Y:S01]  /*3bf0*/  FFMA.FTZ R14, R36, UR33, -R90.reuse ;  /* 0x00000021240e7c23 */ /* 0x100fe2000801085a */
[----:B------:R-:W-:Y:S01]  /*3c00*/  FSEL R87, R87, -INF , !P6 ;  /* 0xff80000057577808 */ /* 0x000fe20007000000 */
[----:B------:R-:W1:Y:S01]  /*3c10*/  MUFU.EX2 R10, R10 ;  /* 0x0000000a000a7308 */ /* 0x000e620000000800 */
[----:B------:R-:W-:Y:S01]  /*3c20*/  FMNMX.FTZ R20, R38, R5, !PT ;  /* 0x0000000526147209 */ /* 0x000fe20007810000 */
[--C-:B------:R-:W-:Y:S01]  /*3c30*/  FFMA.FTZ R13, R33, UR33, -R90.reuse ;  /* 0x00000021210d7c23 */ /* 0x100fe2000801085a */
[--C-:B------:R-:W-:Y:S01]  /*3c40*/  FFMA.FTZ R21, R41, UR33, -R90.reuse ;  /* 0x0000002129157c23 */ /* 0x100fe2000801085a */
[--C-:B------:R-:W-:Y:S01]  /*3c50*/  FFMA.FTZ R41, R72, UR33, -R90.reuse ;  /* 0x0000002148297c23 */ /* 0x100fe2000801085a */
[----:B------:R-:W-:Y:S01]  /*3c60*/  FMNMX.FTZ R5, R39, R20, !PT ;  /* 0x0000001427057209 */ /* 0x000fe20007810000 */
[--C-:B------:R-:W-:Y:S01]  /*3c70*/  FFMA.FTZ R15, R37, UR33, -R90.reuse ;  /* 0x00000021250f7c23 */ /* 0x100fe2000801085a */
[--C-:B------:R-:W-:Y:S01]  /*3c80*/  FFMA.FTZ R29, R49, UR33, -R90.reuse ;  /* 0x00000021311d7c23 */ /* 0x100fe2000801085a */
[----:B------:R-:W2:Y:S01]  /*3c90*/  MUFU.EX2 R9, R9 ;  /* 0x0000000900097308 */ /* 0x000ea20000000800 */
[----:B------:R-:W-:Y:S01]  /*3ca0*/  FMNMX.FTZ R20, R42, R5, !PT ;  /* 0x000000052a147209 */ /* 0x000fe20007810000 */
[--C-:B------:R-:W-:Y:S01]  /*3cb0*/  FFMA.FTZ R33, R57, UR33, -R90.reuse ;  /* 0x0000002139217c23 */ /* 0x100fe2000801085a */
[--C-:B------:R-:W-:Y:S01]  /*3cc0*/  FFMA.FTZ R37, R61, UR33, -R90.reuse ;  /* 0x000000213d257c23 */ /* 0x100fe2000801085a */
[--C-:B------:R-:W-:Y:S01]  /*3cd0*/  FFMA.FTZ R57, R77, UR33, -R90.reuse ;  /* 0x000000214d397c23 */ /* 0x100fe2000801085a */
[----:B------:R-:W-:Y:S01]  /*3ce0*/  FMNMX.FTZ R5, R43, R20, !PT ;  /* 0x000000142b057209 */ /* 0x000fe20007810000 */
[--C-:B------:R-:W-:Y:S01]  /*3cf0*/  FFMA.FTZ R49, R81, UR33, -R90.reuse ;  /* 0x0000002151317c23 */ /* 0x100fe2000801085a */
[----:B------:R-:W-:Y:S01]  /*3d00*/  FFMA.FTZ R61, R85, UR33, -R90 ;  /* 0x00000021553d7c23 */ /* 0x000fe2000801085a */
[----:B------:R3:W-:Y:S01]  /*3d10*/  MUFU.EX2 R3, R53 ;  /* 0x0000003500037308 */ /* 0x0007e20000000800 */
[----:B------:R-:W-:-:S04]  /*3d20*/  FMNMX.FTZ R20, R46, R5, !PT ;  /* 0x000000052e147209 */ /* 0x000fc80007810000 */
[----:B------:R-:W-:-:S03]  /*3d30*/  FMNMX.FTZ R5, R47, R20, !PT ;  /* 0x000000142f057209 */ /* 0x000fc60007810000 */
[----:B------:R-:W4:Y:S01]  /*3d40*/  MUFU.EX2 R12, R12 ;  /* 0x0000000c000c7308 */ /* 0x000f220000000800 */
[----:B------:R-:W-:Y:S01]  /*3d50*/  FMNMX.FTZ R20, R50, R5, !PT ;  /* 0x0000000532147209 */ /* 0x000fe20007810000 */
[----:B---3--:R-:W-:-:S03]  /*3d60*/  FFMA.FTZ R53, R69, UR33, -R90 ;  /* 0x0000002145357c23 */ /* 0x008fc6000801085a */
[----:B------:R-:W-:-:S03]  /*3d70*/  FMNMX.FTZ R5, R51, R20, !PT ;  /* 0x0000001433057209 */ /* 0x000fc60007810000 */
[----:B------:R-:W3:Y:S01]  /*3d80*/  MUFU.EX2 R13, R13 ;  /* 0x0000000d000d7308 */ /* 0x000ee20000000800 */
[----:B------:R-:W-:-:S04]  /*3d90*/  FMNMX.FTZ R20, R54, R5, !PT ;  /* 0x0000000536147209 */ /* 0x000fc80007810000 */
[----:B------:R-:W-:-:S03]  /*3da0*/  FMNMX.FTZ R5, R55, R20, !PT ;  /* 0x0000001437057209 */ /* 0x000fc60007810000 */
[----:B------:R-:W-:Y:S01]  /*3db0*/  MUFU.EX2 R14, R14 ;  /* 0x0000000e000e7308 */ /* 0x000fe20000000800 */
[----:B------:R-:W-:-:S04]  /*3dc0*/  FMNMX.FTZ R20, R58, R5, !PT ;  /* 0x000000053a147209 */ /* 0x000fc80007810000 */
[----:B------:R-:W-:Y:S01]  /*3dd0*/  FMNMX.FTZ R5, R59, R20, !PT ;  /* 0x000000143b057209 */ /* 0x000fe20007810000 */
[--C-:B------:R-:W-:Y:S01]  /*3de0*/  FFMA.FTZ R20, R48, UR33, -R90.reuse ;  /* 0x0000002130147c23 */ /* 0x100fe2000801085a */
[----:B------:R-:W-:Y:S01]  /*3df0*/  FFMA.FTZ R48, R73, UR33, -R90 ;  /* 0x0000002149307c23 */ /* 0x000fe2000801085a */
[----:B------:R-:W-:Y:S01]  /*3e00*/  MUFU.EX2 R15, R15 ;  /* 0x0000000f000f7308 */ /* 0x000fe20000000800 */
        /* <DEDUP_REMOVED lines=13> */
[----:B------:R-:W-:Y:S02]  /*3ee0*/  FFMA.FTZ R32, R56, UR33, -R90 ;  /* 0x0000002138207c23 */ /* 0x000fe4000801085a */
[----:B------:R-:W-:Y:S01]  /*3ef0*/  MUFU.EX2 R25, R25 ;  /* 0x0000001900197308 */ /* 0x000fe20000000800 */
[----:B------:R-:W-:-:S04]  /*3f00*/  FMNMX.FTZ R36, R78, R5, !PT ;  /* 0x000000054e247209 */ /* 0x000fc80007810000 */
[----:B------:R-:W-:-:S03]  /*3f10*/  FMNMX.FTZ R5, R79, R36, !PT ;  /* 0x000000244f057209 */ /* 0x000fc60007810000 */
[----:B------:R-:W-:Y:S01]  /*3f20*/  MUFU.EX2 R20, R20 ;  /* 0x0000001400147308 */ /* 0x000fe20000000800 */
[----:B------:R-:W-:-:S04]  /*3f30*/  FMNMX.FTZ R36, R82, R5, !PT ;  /* 0x0000000552247209 */ /* 0x000fc80007810000 */
[----:B------:R-:W-:-:S03]  /*3f40*/  FMNMX.FTZ R5, R83, R36, !PT ;  /* 0x0000002453057209 */ /* 0x000fc60007810000 */
[----:B------:R-:W-:Y:S01]  /*3f50*/  MUFU.EX2 R29, R29 ;  /* 0x0000001d001d7308 */ /* 0x000fe20000000800 */
[----:B------:R-:W-:-:S04]  /*3f60*/  FMNMX.FTZ R36, R86, R5, !PT ;  /* 0x0000000556247209 */ /* 0x000fc80007810000 */
[----:B------:R-:W-:Y:S01]  /*3f70*/  FMNMX.FTZ R5, R87, R36, !PT ;  /* 0x0000002457057209 */ /* 0x000fe20007810000 */
[--C-:B------:R-:W-:Y:S02]  /*3f80*/  FFMA.FTZ R36, R64, UR33, -R90.reuse ;  /* 0x0000002140247c23 */ /* 0x100fe4000801085a */
[----:B------:R-:W-:Y:S02]  /*3f90*/  MUFU.EX2 R28, R28 ;  /* 0x0000001c001c7308 */ /* 0x000fe40000000800 */
[----:B------:R-:W5:Y:S06]  /*3fa0*/  SHFL.BFLY PT, R40, R5, 0x2, 0x1f ;  /* 0x0c401f0005287f89 */ /* 0x000f6c00000e0000 */
[----:B------:R-:W-:Y:S08]  /*3fb0*/  MUFU.EX2 R32, R32 ;  /* 0x0000002000207308 */ /* 0x000ff00000000800 */
[----:B------:R-:W-:Y:S08]  /*3fc0*/  MUFU.EX2 R33, R33 ;  /* 0x0000002100217308 */ /* 0x000ff00000000800 */
[----:B------:R-:W-:Y:S01]  /*3fd0*/  MUFU.EX2 R2, R2 ;  /* 0x0000000200027308 */ /* 0x000fe20000000800 */
[----:B-----5:R-:W-:Y:S01]  /*3fe0*/  FMNMX.FTZ R11, R5, R40, !PT ;  /* 0x00000028050b7209 */ /* 0x020fe20007810000 */
[----:B------:R-:W-:-:S04]  /*3ff0*/  FFMA.FTZ R40, R80, UR33, -R90 ;  /* 0x0000002150287c23 */ /* 0x000fc8000801085a */
[----:B------:R-:W5:Y:S02]  /*4000*/  SHFL.BFLY PT, R56, R11, 0x1, 0x1f ;  /* 0x0c201f000b387f89 */ /* 0x000f6400000e0000 */
[----:B------:R-:W-:Y:S08]  /*4010*/  MUFU.EX2 R37, R37 ;  /* 0x0000002500257308 */ /* 0x000ff00000000800 */
[----:B------:R-:W-:Y:S08]  /*4020*/  MUFU.EX2 R36, R36 ;  /* 0x0000002400247308 */ /* 0x000ff00000000800 */
[----:B------:R-:W-:Y:S01]  /*4030*/  MUFU.EX2 R45, R45 ;  /* 0x0000002d002d7308 */ /* 0x000fe20000000800 */
[----:B-----5:R-:W-:-:S07]  /*4040*/  FMNMX.FTZ R5, R11, R56, !PT ;  /* 0x000000380b057209 */ /* 0x020fce0007810000 */
[----:B------:R-:W-:Y:S01]  /*4050*/  MUFU.EX2 R44, R44 ;  /* 0x0000002c002c7308 */ /* 0x000fe20000000800 */
[----:B------:R-:W-:Y:S01]  /*4060*/  FFMA.FTZ R56, R84, UR33, -R90 ;  /* 0x0000002154387c23 */ /* 0x000fe2000801085a */
[C---:B------:R-:W-:Y:S01]  /*4070*/  FSETP.NEU.FTZ.AND P2, PT, R5.reuse, -INF , PT ;  /* 0xff8000000500780b */ /* 0x040fe20003f5d000 */
[----:B------:R-:W-:-:S05]  /*4080*/  FMUL.FTZ R60, R5, UR33 ;  /* 0x00000021053c7c20 */ /* 0x000fca0008410000 */
[----:B------:R-:W-:Y:S01]  /*4090*/  MUFU.EX2 R53, R53 ;  /* 0x0000003500357308 */ /* 0x000fe20000000800 */
[----:B------:R-:W-:Y:S02]  /*40a0*/  FSEL R60, R60, RZ, P2 ;  /* 0x000000ff3c3c7208 */ /* 0x000fe40001000000 */
[----:B------:R-:W-:-:S03]  /*40b0*/  PLOP3.LUT P2, PT, PT, PT, UP1, 0x40, 0x0 ;  /* 0x000000000000781c */ /* 0x000fc60003f4e818 */
[--C-:B------:R-:W-:Y:S01]  /*40c0*/  FFMA.FTZ R11, R4, UR33, -R60.reuse ;  /* 0x00000021040b7c23 */ /* 0x100fe2000801083c */
[--C-:B------:R-:W-:Y:S01]  /*40d0*/  FFMA.FTZ R64, R27, UR33, -R60.reuse ;  /* 0x000000211b407c23 */ /* 0x100fe2000801083c */
[--C-:B------:R-:W-:Y:S01]  /*40e0*/  FFMA.FTZ R65, R30, UR33, -R60.reuse ;  /* 0x000000211e417c23 */ /* 0x100fe2000801083c */
[--C-:B------:R-:W-:Y:S01]  /*40f0*/  FFMA.FTZ R27, R35, UR33, -R60.reuse ;  /* 0x00000021231b7c23 */ /* 0x100fe2000801083c */
[--C-:B------:R-:W-:Y:S01]  /*4100*/  FFMA.FTZ R31, R31, UR33, -R60.reuse ;  /* 0x000000211f1f7c23 */ /* 0x100fe2000801083c */
[----:B------:R5:W-:Y:S01]  /*4110*/  MUFU.EX2 R68, R64 ;  /* 0x0000004000447308 */ /* 0x000be20000000800 */
[--C-:B------:R-:W-:Y:S01]  /*4120*/  FFMA.FTZ R35, R39, UR33, -R60.reuse ;  /* 0x0000002127237c23 */ /* 0x100fe2000801083c */
[--C-:B------:R-:W-:Y:S01]  /*4130*/  FFMA.FTZ R39, R42, UR33, -R60.reuse ;  /* 0x000000212a277c23 */ /* 0x100fe2000801083c */
[--C-:B------:R-:W-:Y:S01]  /*4140*/  FFMA.FTZ R4, R34, UR33, -R60.reuse ;  /* 0x0000002122047c23 */ /* 0x100fe2000801083c */
[--C-:B------:R-:W-:Y:S01]  /*4150*/  FFMA.FTZ R42, R43, UR33, -R60.reuse ;  /* 0x000000212b2a7c23 */ /* 0x100fe2000801083c */
[--C-:B------:R-:W-:Y:S01]  /*4160*/  FFMA.FTZ R43, R55, UR33, -R60.reuse ;  /* 0x00000021372b7c23 */ /* 0x100fe2000801083c */
[----:B0-----:R-:W-:Y:S01]  /*4170*/  FADD.FTZ R55, R8, R7 ;  /* 0x0000000708377221 */ /* 0x001fe20000010000 */
[--C-:B------:R-:W-:Y:S01]  /*4180*/  FFMA.FTZ R30, R38, UR33, -R60.reuse ;  /* 0x00000021261e7c23 */ /* 0x100fe2000801083c */
[----:B------:R-:W0:Y:S01]  /*4190*/  MUFU.EX2 R11, R11 ;  /* 0x0000000b000b7308 */ /* 0x000e220000000800 */
[--C-:B------:R-:W-:Y:S01]  /*41a0*/  FFMA.FTZ R38, R54, UR33, -R60.reuse ;  /* 0x0000002136267c23 */ /* 0x100fe2000801083c */
[----:B-1----:R-:W-:Y:S01]  /*41b0*/  FADD.FTZ R54, R10, R55 ;  /* 0x000000370a367221 */ /* 0x002fe20000010000 */
[--C-:B-----5:R-:W-:Y:S01]  /*41c0*/  FFMA.FTZ R64, R46, UR33, -R60.reuse ;  /* 0x000000212e407c23 */ /* 0x120fe2000801083c */
[--C-:B------:R-:W-:Y:S01]  /*41d0*/  FFMA.FTZ R46, R58, UR33, -R60.reuse ;  /* 0x000000213a2e7c23 */ /* 0x100fe2000801083c */
[----:B------:R-:W-:Y:S01]  /*41e0*/  FFMA.FTZ R34, R51, UR33, -R60 ;  /* 0x0000002133227c23 */ /* 0x000fe2000801083c */
[C---:B--2---:R-:W-:Y:S01]  /*41f0*/  FADD.FTZ R55, R9.reuse, R54 ;  /* 0x0000003609377221 */ /* 0x044fe20000010000 */
[----:B------:R-:W-:Y:S01]  /*4200*/  F2FP.F16.F32.PACK_AB R10, R9, R10 ;  /* 0x0000000a090a723e */ /* 0x000fe200000000ff */
[----:B------:R1:W2:Y:S01]  /*4210*/  MUFU.EX2 R69, R65 ;  /* 0x0000004100457308 */ /* 0x0002a20000000800 */
[----:B------:R-:W-:Y:S01]  /*4220*/  F2FP.F16.F32.PACK_AB R8, R7, R8 ;  /* 0x000000080708723e */ /* 0x000fe200000000ff */
[----:B----4-:R-:W-:Y:S01]  /*4230*/  FADD.FTZ R58, R12, R55 ;  /* 0x000000370c3a7221 */ /* 0x010fe20000010000 */
[----:B---3--:R-:W-:Y:S01]  /*4240*/  F2FP.F16.F32.PACK_AB R12, R13, R12 ;  /* 0x0000000c0d0c723e */ /* 0x008fe200000000ff */
[--C-:B------:R-:W-:Y:S01]  /*4250*/  FFMA.FTZ R51, R63, UR33, -R60.reuse ;  /* 0x000000213f337c23 */ /* 0x100fe2000801083c */
[--C-:B------:R-:W-:Y:S01]  /*4260*/  FFMA.FTZ R7, R66, UR33, -R60.reuse ;  /* 0x0000002142077c23 */ /* 0x100fe2000801083c */
[--C-:B------:R-:W-:Y:S01]  /*4270*/  FFMA.FTZ R70, R70, UR33, -R60.reuse ;  /* 0x0000002146467c23 */ /* 0x100fe2000801083c */
[----:B------:R-:W-:Y:S01]  /*4280*/  FFMA.FTZ R71, R71, UR33, -R60 ;  /* 0x0000002147477c23 */ /* 0x000fe2000801083c */
[----:B------:R3:W4:Y:S01]  /*4290*/  MUFU.EX2 R72, R31 ;  /* 0x0000001f00487308 */ /* 0x0007220000000800 */
[----:B0-----:R-:W-:Y:S01]  /*42a0*/  FADD.FTZ R54, R11, R68 ;  /* 0x000000440b367221 */ /* 0x001fe20000010000 */
[--C-:B-1----:R-:W-:Y:S01]  /*42b0*/  FFMA.FTZ R65, R47, UR33, -R60.reuse ;  /* 0x000000212f417c23 */ /* 0x102fe2000801083c */
[----:B------:R-:W-:Y:S01]  /*42c0*/  FFMA.FTZ R47, R59, UR33, -R60 ;  /* 0x000000213b2f7c23 */ /* 0x000fe2000801083c */
[----:B------:R-:W-:Y:S01]  /*42d0*/  FADD.FTZ R59, R13, R58 ;  /* 0x0000003a0d3b7221 */ /* 0x000fe20000010000 */
[----:B------:R-:W-:Y:S01]  /*42e0*/  F2FP.F16.F32.PACK_AB R9, R68, R11 ;  /* 0x0000000b4409723e */ /* 0x000fe200000000ff */
[--C-:B------:R-:W-:Y:S01]  /*42f0*/  FFMA.FTZ R74, R74, UR33, -R60.reuse ;  /* 0x000000214a4a7c23 */ /* 0x100fe2000801083c */
[----:B------:R-:W-:Y:S01]  /*4300*/  FFMA.FTZ R75, R75, UR33, -R60 ;  /* 0x000000214b4b7c23 */ /* 0x000fe2000801083c */
[----:B------:R-:W0:Y:S01]  /*4310*/  MUFU.EX2 R4, R4 ;  /* 0x0000000400047308 */ /* 0x000e220000000800 */
[----:B--2---:R-:W-:Y:S01]  /*4320*/  FADD.FTZ R55, R69, R54 ;  /* 0x0000003645377221 */ /* 0x004fe20000010000 */
[--C-:B---3--:R-:W-:Y:S01]  /*4330*/  FFMA.FTZ R31, R50, UR33, -R60.reuse ;  /* 0x00000021321f7c23 */ /* 0x108fe2000801083c */
[--C-:B------:R-:W-:Y:S01]  /*4340*/  FFMA.FTZ R50, R62, UR33, -R60.reuse ;  /* 0x000000213e327c23 */ /* 0x100fe2000801083c */
[----:B------:R-:W-:Y:S01]  /*4350*/  FADD.FTZ R62, R14, R59 ;  /* 0x0000003b0e3e7221 */ /* 0x000fe20000010000 */
[----:B------:R-:W-:Y:S01]  /*4360*/  F2FP.F16.F32.PACK_AB R14, R15, R14 ;  /* 0x0000000e0f0e723e */ /* 0x000fe200000000ff */
[--C-:B------:R-:W-:Y:S01]  /*4370*/  FFMA.FTZ R54, R67, UR33, -R60.reuse ;  /* 0x0000002143367c23 */ /* 0x100fe2000801083c */
[----:B------:R-:W-:Y:S01]  /*4380*/  FFMA.FTZ R78, R78, UR33, -R60 ;  /* 0x000000214e4e7c23 */ /* 0x000fe2000801083c */
[----:B------:R-:W1:Y:S01]  /*4390*/  MUFU.EX2 R27, R27 ;  /* 0x0000001b001b7308 */ /* 0x000e620000000800 */
[C---:B----4-:R-:W-:Y:S01]  /*43a0*/  FADD.FTZ R55, R72.reuse, R55 ;  /* 0x0000003748377221 */ /* 0x050fe20000010000 */
[----:B------:R-:W-:Y:S01]  /*43b0*/  FADD.FTZ R59, R15, R62 ;  /* 0x0000003e0f3b7221 */ /* 0x000fe20000010000 */
[----:B------:R-:W-:Y:S01]  /*43c0*/  F2FP.F16.F32.PACK_AB R11, R72, R69 ;  /* 0x00000045480b723e */ /* 0x000fe200000000ff */
[--C-:B------:R-:W-:Y:S01]  /*43d0*/  FFMA.FTZ R79, R79, UR33, -R60.reuse ;  /* 0x000000214f4f7c23 */ /* 0x100fe2000801083c */
[--C-:B------:R-:W-:Y:S01]  /*43e0*/  FFMA.FTZ R82, R82, UR33, -R60.reuse ;  /* 0x0000002152527c23 */ /* 0x100fe2000801083c */
[----:B------:R-:W-:Y:S01]  /*43f0*/  FADD.FTZ R62, R24, R59 ;  /* 0x0000003b183e7221 */ /* 0x000fe20000010000 */
[--C-:B------:R-:W-:Y:S01]  /*4400*/  FFMA.FTZ R83, R83, UR33, -R60.reuse ;  /* 0x0000002153537c23 */ /* 0x100fe2000801083c */
[----:B------:R-:W2:Y:S01]  /*4410*/  MUFU.EX2 R30, R30 ;  /* 0x0000001e001e7308 */ /* 0x000ea20000000800 */
[----:B0-----:R-:W-:Y:S01]  /*4420*/  FADD.FTZ R58, R4, R55 ;  /* 0x00000037043a7221 */ /* 0x001fe20000010000 */
[----:B------:R0:W-:Y:S01]  /*4430*/  STSM.16.M88.4 [R17+0x21800], R8 ;  /* 0x0218000811007844 */ /* 0x0001e20000000200 */
[--C-:B------:R-:W-:Y:S01]  /*4440*/  FFMA.FTZ R86, R86, UR33, -R60.reuse ;  /* 0x0000002156567c23 */ /* 0x100fe2000801083c */
[----:B------:R-:W-:Y:S01]  /*4450*/  FFMA.FTZ R60, R87, UR33, -R60 ;  /* 0x00000021573c7c23 */ /* 0x000fe2000801083c */
[----:B------:R-:W-:-:S03]  /*4460*/  F2FP.F16.F32.PACK_AB R24, R21, R24 ;  /* 0x000000181518723e */ /* 0x000fc600000000ff */
[----:B------:R-:W3:Y:S01]  /*4470*/  MUFU.EX2 R35, R35 ;  /* 0x0000002300237308 */ /* 0x000ee20000000800 */
[----:B-1----:R-:W-:-:S07]  /*4480*/  FADD.FTZ R55, R27, R58 ;  /* 0x0000003a1b377221 */ /* 0x002fce0000010000 */
[----:B------:R-:W1:Y:S01]  /*4490*/  MUFU.EX2 R39, R39 ;  /* 0x0000002700277308 */ /* 0x000e620000000800 */
[----:B--2---:R-:W-:Y:S01]  /*44a0*/  FADD.FTZ R58, R30, R55 ;  /* 0x000000371e3a7221 */ /* 0x004fe20000010000 */
[----:B------:R-:W-:Y:S01]  /*44b0*/  FADD.FTZ R55, R21, R62 ;  /* 0x0000003e15377221 */ /* 0x000fe20000010000 */
[----:B0-----:R-:W-:-:S03]  /*44c0*/  F2FP.F16.F32.PACK_AB R10, R3, R28 ;  /* 0x0000001c030a723e */ /* 0x001fc600000000ff */
[----:B------:R-:W-:Y:S01]  /*44d0*/  FADD.FTZ R62, R26, R55 ;  /* 0x000000371a3e7221 */ /* 0x000fe20000010000 */
[----:B------:R-:W-:Y:S01]  /*44e0*/  F2FP.F16.F32.PACK_AB R26, R25, R26 ;  /* 0x0000001a191a723e */ /* 0x000fe200000000ff */
[----:B------:R-:W0:Y:S01]  /*44f0*/  MUFU.EX2 R42, R42 ;  /* 0x0000002a002a7308 */ /* 0x000e220000000800 */
[----:B---3--:R-:W-:Y:S01]  /*4500*/  FADD.FTZ R58, R35, R58 ;  /* 0x0000003a233a7221 */ /* 0x008fe20000010000 */
[----:B------:R-:W-:-:S04]  /*4510*/  FADD.FTZ R59, R25, R62 ;  /* 0x0000003e193b7221 */ /* 0x000fc80000010000 */
[----:B------:R-:W-:Y:S02]  /*4520*/  FADD.FTZ R62, R20, R59 ;  /* 0x0000003b143e7221 */ /* 0x000fe40000010000 */
[----:B------:R-:W2:Y:S01]  /*4530*/  MUFU.EX2 R64, R64 ;  /* 0x0000004000407308 */ /* 0x000ea20000000800 */
[----:B-1----:R-:W-:-:S07]  /*4540*/  FADD.FTZ R55, R39, R58 ;  /* 0x0000003a27377221 */ /* 0x002fce0000010000 */
[----:B------:R-:W1:Y:S01]  /*4550*/  MUFU.EX2 R65, R65 ;  /* 0x0000004100417308 */ /* 0x000e620000000800 */
[C---:B0-----:R-:W-:Y:S01]  /*4560*/  FADD.FTZ R55, R42.reuse, R55 ;  /* 0x000000372a377221 */ /* 0x041fe20000010000 */
[----:B------:R-:W-:-:S06]  /*4570*/  F2FP.F16.F32.PACK_AB R25, R42, R39 ;  /* 0x000000272a19723e */ /* 0x000fcc00000000ff */
[----:B------:R-:W0:Y:S01]  /*4580*/  MUFU.EX2 R31, R31 ;  /* 0x0000001f001f7308 */ /* 0x000e220000000800 */
[----:B--2---:R-:W-:Y:S01]  /*4590*/  FADD.FTZ R58, R64, R55 ;  /* 0x00000037403a7221 */ /* 0x004fe20000010000 */
[----:B------:R-:W-:-:S04]  /*45a0*/  FADD.FTZ R55, R29, R62 ;  /* 0x0000003e1d377221 */ /* 0x000fc80000010000 */
[----:B------:R-:W-:Y:S01]  /*45b0*/  FADD.FTZ R62, R28, R55 ;  /* 0x000000371c3e7221 */ /* 0x000fe20000010000 */
[----:B------:R-:W-:Y:S01]  /*45c0*/  F2FP.F16.F32.PACK_AB R28, R33, R32 ;  /* 0x00000020211c723e */ /* 0x000fe200000000ff */
[----:B------:R-:W2:Y:S01]  /*45d0*/  MUFU.EX2 R34, R34 ;  /* 0x0000002200227308 */ /* 0x000ea20000000800 */
[----:B-1----:R-:W-:Y:S01]  /*45e0*/  FADD.FTZ R58, R65, R58 ;  /* 0x0000003a413a7221 */ /* 0x002fe20000010000 */
[----:B------:R-:W-:-:S04]  /*45f0*/  FADD.FTZ R15, R3, R62 ;  /* 0x0000003e030f7221 */ /* 0x000fc80000010000 */
[----:B------:R-:W-:Y:S01]  /*4600*/  FADD.FTZ R8, R32, R15 ;  /* 0x0000000f20087221 */ /* 0x000fe20000010000 */
[----:B------:R-:W-:Y:S01]  /*4610*/  F2FP.F16.F32.PACK_AB R15, R35, R30 ;  /* 0x0000001e230f723e */ /* 0x000fe200000000ff */
[----:B------:R-:W1:Y:S01]  /*4620*/  MUFU.EX2 R38, R38 ;  /* 0x0000002600267308 */ /* 0x000e620000000800 */
[----:B0-----:R-:W-:Y:S01]  /*4630*/  FADD.FTZ R13, R31, R58 ;  /* 0x0000003a1f0d7221 */ /* 0x001fe20000010000 */
[----:B------:R-:W-:Y:S01]  /*4640*/  FADD.FTZ R11, R33, R8 ;  /* 0x00000008210b7221 */ /* 0x000fe20000010000 */
[----:B------:R-:W-:-:S03]  /*4650*/  F2FP.F16.F32.PACK_AB R30, R37, R2 ;  /* 0x00000002251e723e */ /* 0x000fc600000000ff */
[----:B------:R-:W-:Y:S02]  /*4660*/  FADD.FTZ R8, R2, R11 ;  /* 0x0000000b02087221 */ /* 0x000fe40000010000 */
[----:B------:R-:W0:Y:S01]  /*4670*/  MUFU.EX2 R43, R43 ;  /* 0x0000002b002b7308 */ /* 0x000e220000000800 */
[----:B--2---:R-:W-:Y:S01]  /*4680*/  FADD.FTZ R9, R34, R13 ;  /* 0x0000000d22097221 */ /* 0x004fe20000010000 */
[----:B------:R-:W-:Y:S01]  /*4690*/  F2FP.F16.F32.PACK_AB R13, R27, R4 ;  /* 0x000000041b0d723e */ /* 0x000fe200000000ff */
[----:B------:R-:W-:Y:S01]  /*46a0*/  FADD.FTZ R11, R37, R8 ;  /* 0x00000008250b7221 */ /* 0x000fe20000010000 */
[----:B------:R-:W-:Y:S02]  /*46b0*/  F2FP.F16.F32.PACK_AB R8, R29, R20 ;  /* 0x000000141d08723e */ /* 0x000fe400000000ff */
[----:B------:R-:W-:Y:S01]  /*46c0*/  F2FP.F16.F32.PACK_AB R27, R65, R64 ;  /* 0x00000040411b723e */ /* 0x000fe200000000ff */
[----:B------:R-:W-:Y:S01]  /*46d0*/  FADD.FTZ R20, R36, R11 ;  /* 0x0000000b24147221 */ /* 0x000fe20000010000 */
[----:B------:R-:W2:Y:S01]  /*46e0*/  MUFU.EX2 R46, R46 ;  /* 0x0000002e002e7308 */ /* 0x000ea20000000800 */
[----:B-1----:R-:W-:Y:S01]  /*46f0*/  FADD.FTZ R4, R38, R9 ;  /* 0x0000000926047221 */ /* 0x002fe20000010000 */
[----:B------:R1:W-:Y:S01]  /*4700*/  STSM.16.M88.4 [R23], R12 ;  /* 0x0000000c17007844 */ /* 0x0003e20000000200 */
[----:B------:R-:W-:-:S03]  /*4710*/  FADD.FTZ R3, R45, R20 ;  /* 0x000000142d037221 */ /* 0x000fc60000010000 */
[----:B------:R3:W-:Y:S01]  /*4720*/  STSM.16.M88.4 [R22], R24 ;  /* 0x0000001816007844 */ /* 0x0007e20000000200 */
[----:B------:R-:W-:Y:S01]  /*4730*/  FADD.FTZ R2, R44, R3 ;  /* 0x000000032c027221 */ /* 0x000fe20000010000 */
[----:B------:R-:W4:Y:S01]  /*4740*/  MUFU.EX2 R47, R47 ;  /* 0x0000002f002f7308 */ /* 0x000f220000000800 */
[C---:B0-----:R-:W-:Y:S01]  /*4750*/  FADD.FTZ R9, R43.reuse, R4 ;  /* 0x000000042b097221 */ /* 0x041fe20000010000 */
[----:B------:R-:W-:-:S06]  /*4760*/  F2FP.F16.F32.PACK_AB R11, R43, R38 ;  /* 0x000000262b0b723e */ /* 0x000fcc00000000ff */
[----:B------:R-:W0:Y:S01]  /*4770*/  MUFU.EX2 R50, R50 ;  /* 0x0000003200327308 */ /* 0x000e220000000800 */
[----:B--2---:R-:W-:Y:S01]  /*4780*/  FADD.FTZ R4, R46, R9 ;  /* 0x000000092e047221 */ /* 0x004fe20000010000 */
[----:B-1----:R-:W-:Y:S02]  /*4790*/  F2FP.F16.F32.PACK_AB R12, R45, R36 ;  /* 0x000000242d0c723e */ /* 0x002fe400000000ff */
[----:B------:R-:W-:-:S04]  /*47a0*/  F2FP.F16.F32.PACK_AB R14, R53, R44 ;  /* 0x0000002c350e723e */ /* 0x000fc800000000ff */
[----:B------:R-:W1:Y:S01]  /*47b0*/  MUFU.EX2 R51, R51 ;  /* 0x0000003300337308 */ /* 0x000e620000000800 */
[C---:B----4-:R-:W-:Y:S01]  /*47c0*/  FADD.FTZ R9, R47.reuse, R4 ;  /* 0x000000042f097221 */ /* 0x050fe20000010000 */
[----:B------:R-:W-:-:S06]  /*47d0*/  F2FP.F16.F32.PACK_AB R29, R47, R46 ;  /* 0x0000002e2f1d723e */ /* 0x000fcc00000000ff */
[----:B------:R-:W2:Y:S01]  /*47e0*/  MUFU.EX2 R7, R7 ;  /* 0x0000000700077308 */ /* 0x000ea20000000800 */
[----:B0-----:R-:W-:Y:S01]  /*47f0*/  FADD.FTZ R4, R50, R9 ;  /* 0x0000000932047221 */ /* 0x001fe20000010000 */
[----:B------:R-:W-:-:S05]  /*4800*/  F2FP.F16.F32.PACK_AB R9, R34, R31 ;  /* 0x0000001f2209723e */ /* 0x000fca00000000ff */
[----:B------:R0:W-:Y:S01]  /*4810*/  STSM.16.M88.4 [R18], R8 ;  /* 0x0000000812007844 */ /* 0x0001e20000000200 */
[----:B------:R-:W4:Y:S01]  /*4820*/  MUFU.EX2 R54, R54 ;  /* 0x0000003600367308 */ /* 0x000f220000000800 */
[C---:B-1----:R-:W-:Y:S01]  /*4830*/  FADD.FTZ R4, R51.reuse, R4 ;  /* 0x0000000433047221 */ /* 0x042fe20000010000 */
[----:B------:R-:W-:-:S05]  /*4840*/  F2FP.F16.F32.PACK_AB R31, R51, R50 ;  /* 0x00000032331f723e */ /* 0x000fca00000000ff */
[----:B------:R1:W-:Y:S01]  /*4850*/  STSM.16.M88.4 [R17+0x27800], R28 ;  /* 0x0278001c11007844 */ /* 0x0003e20000000200 */
[----:B------:R-:W5:Y:S01]  /*4860*/  MUFU.EX2 R70, R70 ;  /* 0x0000004600467308 */ /* 0x000f620000000800 */
[----:B--2---:R-:W-:Y:S01]  /*4870*/  FADD.FTZ R3, R7, R4 ;  /* 0x0000000407037221 */ /* 0x004fe20000010000 */
[----:B------:R-:W-:-:S06]  /*4880*/  FADD.FTZ R4, R53, R2 ;  /* 0x0000000235047221 */ /* 0x000fcc0000010000 */
[----:B------:R-:W2:Y:S01]  /*4890*/  MUFU.EX2 R71, R71 ;  /* 0x0000004700477308 */ /* 0x000ea20000000800 */
[C---:B----4-:R-:W-:Y:S01]  /*48a0*/  FADD.FTZ R3, R54.reuse, R3 ;  /* 0x0000000336037221 */ /* 0x050fe20000010000 */
[----:B------:R-:W-:-:S06]  /*48b0*/  F2FP.F16.F32.PACK_AB R13, R54, R7 ;  /* 0x00000007360d723e */ /* 0x000fcc00000000ff */
[----:B------:R-:W4:Y:S01]  /*48c0*/  MUFU.EX2 R41, R41 ;  /* 0x0000002900297308 */ /* 0x000f220000000800 */
[----:B-----5:R-:W-:-:S07]  /*48d0*/  FADD.FTZ R2, R70, R3 ;  /* 0x0000000346027221 */ /* 0x020fce0000010000 */
[----:B------:R-:W3:Y:S01]  /*48e0*/  MUFU.EX2 R48, R48 ;  /* 0x0000003000307308 */ /* 0x000ee20000000800 */
[C---:B--2---:R-:W-:Y:S01]  /*48f0*/  F2FP.F16.F32.PACK_AB R15, R71.reuse, R70 ;  /* 0x00000046470f723e */ /* 0x044fe200000000ff */
[----:B------:R-:W-:-:S04]  /*4900*/  FADD.FTZ R7, R71, R2 ;  /* 0x0000000247077221 */ /* 0x000fc80000010000 */
[----:B------:R1:W-:Y:S02]  /*4910*/  STSM.16.M88.4 [R136], R12 ;  /* 0x0000000c88007844 */ /* 0x0003e40000000200 */
[----:B------:R-:W-:Y:S01]  /*4920*/  MUFU.EX2 R52, R52 ;  /* 0x0000003400347308 */ /* 0x000fe20000000800 */
[----:B----4-:R-:W-:-:S07]  /*4930*/  FADD.FTZ R21, R41, R4 ;  /* 0x0000000429157221 */ /* 0x010fce0000010000 */
[----:B------:R-:W2:Y:S01]  /*4940*/  MUFU.EX2 R57, R57 ;  /* 0x0000003900397308 */ /* 0x000ea20000000800 */
[C---:B---3--:R-:W-:Y:S01]  /*4950*/  F2FP.F16.F32.PACK_AB R24, R48.reuse, R41 ;  /* 0x000000293018723e */ /* 0x048fe200000000ff */
[----:B------:R-:W-:-:S06]  /*4960*/  FADD.FTZ R21, R48, R21 ;  /* 0x0000001530157221 */ /* 0x000fcc0000010000 */
[----:B------:R-:W3:Y:S08]  /*4970*/  MUFU.EX2 R74, R74 ;  /* 0x0000004a004a7308 */ /* 0x000ef00000000800 */
[----:B------:R-:W4:Y:S01]  /*4980*/  MUFU.EX2 R75, R75 ;  /* 0x0000004b004b7308 */ /* 0x000f220000000800 */
[----:B--2---:R-:W-:-:S07]  /*4990*/  F2FP.F16.F32.PACK_AB R26, R57, R52 ;  /* 0x00000034391a723e */ /* 0x004fce00000000ff */
[----:B------:R-:W2:Y:S01]  /*49a0*/  MUFU.EX2 R78, R78 ;  /* 0x0000004e004e7308 */ /* 0x000ea20000000800 */
[----:B---3--:R-:W-:-:S07]  /*49b0*/  FADD.FTZ R2, R74, R7 ;  /* 0x000000074a027221 */ /* 0x008fce0000010000 */
[----:B------:R-:W3:Y:S01]  /*49c0*/  MUFU.EX2 R79, R79 ;  /* 0x0000004f004f7308 */ /* 0x000ee20000000800 */
[C---:B----4-:R-:W-:Y:S01]  /*49d0*/  F2FP.F16.F32.PACK_AB R25, R75.reuse, R74 ;  /* 0x0000004a4b19723e */ /* 0x050fe200000000ff */
[----:B------:R-:W-:Y:S01]  /*49e0*/  FADD.FTZ R7, R75, R2 ;  /* 0x000000024b077221 */ /* 0x000fe20000010000 */
[----:B------:R-:W-:-:S05]  /*49f0*/  FADD.FTZ R2, R52, R21 ;  /* 0x0000001534027221 */ /* 0x000fca0000010000 */
[----:B------:R-:W-:Y:S01]  /*4a00*/  MUFU.EX2 R40, R40 ;  /* 0x0000002800287308 */ /* 0x000fe20000000800 */
[----:B--2---:R-:W-:Y:S01]  /*4a10*/  FADD.FTZ R4, R78, R7 ;  /* 0x000000074e047221 */ /* 0x004fe20000010000 */
[----:B------:R-:W-:Y:S01]  /*4a20*/  FADD.FTZ R7, R57, R2 ;  /* 0x0000000239077221 */ /* 0x000fe20000010000 */
[----:B------:R-:W-:-:S05]  /*4a30*/  VIADD R2, R88, 0xfffffffe ;  /* 0xfffffffe58027836 */ /* 0x000fca0000000000 */
[----:B------:R-:W0:Y:S01]  /*4a40*/  MUFU.EX2 R49, R49 ;  /* 0x0000003100317308 */ /* 0x000e220000000800 */
[C---:B---3--:R-:W-:Y:S01]  /*4a50*/  F2FP.F16.F32.PACK_AB R27, R79.reuse, R78 ;  /* 0x0000004e4f1b723e */ /* 0x048fe200000000ff */
[----:B------:R-:W-:-:S04]  /*4a60*/  FADD.FTZ R21, R79, R4 ;  /* 0x000000044f157221 */ /* 0x000fc80000010000 */
[----:B------:R1:W-:Y:S02]  /*4a70*/  STSM.16.M88.4 [R22+0x6000], R24 ;  /* 0x0060001816007844 */ /* 0x0003e40000000200 */
[----:B------:R-:W2:Y:S08]  /*4a80*/  MUFU.EX2 R56, R56 ;  /* 0x0000003800387308 */ /* 0x000eb00000000800 */
[----:B------:R-:W3:Y:S01]  /*4a90*/  MUFU.EX2 R61, R61 ;  /* 0x0000003d003d7308 */ /* 0x000ee20000000800 */
[----:B0-----:R-:W-:Y:S01]  /*4aa0*/  F2FP.F16.F32.PACK_AB R8, R49, R40 ;  /* 0x000000283108723e */ /* 0x001fe200000000ff */
[----:B------:R-:W-:-:S04]  /*4ab0*/  FADD.FTZ R40, R40, R7 ;  /* 0x0000000728287221 */ /* 0x000fc80000010000 */
[----:B------:R-:W-:Y:S02]  /*4ac0*/  FADD.FTZ R49, R49, R40 ;  /* 0x0000002831317221 */ /* 0x000fe40000010000 */
[----:B------:R-:W-:Y:S02]  /*4ad0*/  MUFU.EX2 R82, R82 ;  /* 0x0000005200527308 */ /* 0x000fe40000000800 */
[----:B--2---:R-:W-:-:S06]  /*4ae0*/  FADD.FTZ R4, R56, R49 ;  /* 0x0000003138047221 */ /* 0x004fcc0000010000 */
[----:B------:R-:W0:Y:S01]  /*4af0*/  MUFU.EX2 R83, R83 ;  /* 0x0000005300537308 */ /* 0x000e220000000800 */
[C---:B---3--:R-:W-:Y:S01]  /*4b00*/  F2FP.F16.F32.PACK_AB R10, R61.reuse, R56 ;  /* 0x000000383d0a723e */ /* 0x048fe200000000ff */
[----:B------:R-:W-:-:S06]  /*4b10*/  FADD.FTZ R4, R61, R4 ;  /* 0x000000043d047221 */ /* 0x000fcc0000010000 */
[----:B------:R-:W-:Y:S08]  /*4b20*/  MUFU.EX2 R86, R86 ;  /* 0x0000005600567308 */ /* 0x000ff00000000800 */
[----:B------:R-:W2:Y:S01]  /*4b30*/  MUFU.EX2 R3, R60 ;  /* 0x0000003c00037308 */ /* 0x000ea20000000800 */
[----:B0-----:R-:W-:Y:S01]  /*4b40*/  F2FP.F16.F32.PACK_AB R9, R83, R82 ;  /* 0x000000525309723e */ /* 0x001fe200000000ff */
[----:B------:R-:W-:-:S04]  /*4b50*/  FADD.FTZ R82, R82, R21 ;  /* 0x0000001552527221 */ /* 0x000fc80000010000 */
[----:B------:R-:W-:Y:S01]  /*4b60*/  FADD.FTZ R83, R83, R82 ;  /* 0x0000005253537221 */ /* 0x000fe20000010000 */
[----:B--2---:R-:W-:-:S03]  /*4b70*/  F2FP.F16.F32.PACK_AB R11, R3, R86 ;  /* 0x00000056030b723e */ /* 0x004fc600000000ff */
[----:B------:R-:W-:Y:S02]  /*4b80*/  FADD.FTZ R86, R86, R83 ;  /* 0x0000005356567221 */ /* 0x000fe40000010000 */
[----:B------:R1:W-:Y:S02]  /*4b90*/  STSM.16.M88.4 [R18+0x6000], R8 ;  /* 0x0060000812007844 */ /* 0x0003e40000000200 */
[----:B------:R-:W-:Y:S01]  /*4ba0*/  FADD.FTZ R3, R3, R86 ;  /* 0x0000005603037221 */ /* 0x000fe20000010000 */
[----:B------:R0:W-:Y:S06]  /*4bb0*/  MEMBAR.ALL.CTA ;  /* 0x0000000000007992 */ /* 0x0001ec0000008000 */
[----:B0-----:R-:W0:Y:S02]  /*4bc0*/  FENCE.VIEW.ASYNC.S ;  /* 0x00000000000073c6 */ /* 0x001e240000000000 */
[----:B0-----:R-:W-:Y:S01]  /*4bd0*/  NOP ;  /* 0x0000000000007918 */ /* 0x001fe20000000000 */
[----:B------:R-:W-:Y:S05]  /*4be0*/  @P2 BRA `(.L_x_842) ;  /* 0x0000000000442947 */ /* 0x000fea0003800000 */
        /* <DEDUP_REMOVED lines=10> */
.L_x_843:
[----:B------:R-:W-:-:S11]  /*4c90*/  UISETP.NE.AND UP2, UPT, UR7, 0x1, UPT ;  /* 0x000000010700788c */ /* 0x000fd6000bf45270 */
[----:B------:R-:W-:Y:S02]  /*4ca0*/  @UP2 ULDC.64 UR10, c[0x0][0x9e8] ;  /* 0x00027a00000a2ab9 */ /* 0x000fe40000000a00 */
[----:B------:R-:W-:-:S04]  /*4cb0*/  UIMAD.WIDE.U32 UR14, UR18, UR10, URZ ;  /* 0x0000000a120e72a5 */ /* 0x000fc8000f8e003f */
[----:B------:R-:W-:-:S12]  /*4cc0*/  @UP2 USHF.R.U32.HI UR18, URZ, UR11, UR15 ;  /* 0x0000000b3f122299 */ /* 0x000fd8000801160f */
.L_x_844:
[----:B------:R-:W-:-:S04]  /*4cd0*/  UIMAD UR7, UR18, UR7, UR7 ;  /* 0x00000007120772a4 */ /* 0x000fc8000f8e0207 */
[----:B------:R-:W-:-:S04]  /*4ce0*/  UISETP.LT.AND UP2, UPT, UR6, UR7, UPT ;  /* 0x000000070600728c */ /* 0x000fc8000bf41270 */
[----:B------:R-:W-:-:S12]  /*4cf0*/  USEL UR6, UR6, UR7, UP2 ;  /* 0x0000000706067287 */ /* 0x000fd80009000000 */
.L_x_842:
[----:B------:R-:W-:Y:S01]  /*4d00*/  USHF.R.S32.HI UR7, URZ, 0x1f, UR6 ;  /* 0x0000001f3f077899 */ /* 0x000fe20008011406 */
[----:B------:R-:W-:Y:S02]  /*4d10*/  CS2R R134, SRZ ;  /* 0x0000000000867805 */ /* 0x000fe4000001ff00 */
[----:B------:R-:W-:Y:S02]  /*4d20*/  CS2R R132, SRZ ;  /* 0x0000000000847805 */ /* 0x000fe4000001ff00 */
[----:B------:R-:W-:Y:S01]  /*4d30*/  CS2R R130, SRZ ;  /* 0x0000000000827805 */ /* 0x000fe2000001ff00 */
[----:B------:R-:W-:Y:S01]  /*4d40*/  ULEA.HI UR7, UR7, UR6, URZ, 0x7 ;  /* 0x0000000607077291 */ /* 0x000fe2000f8f383f */
[----:B------:R-:W-:Y:S02]  /*4d50*/  CS2R R128, SRZ ;  /* 0x0000000000807805 */ /* 0x000fe4000001ff00 */
[----:B------:R-:W-:Y:S02]  /*4d60*/  CS2R R126, SRZ ;  /* 0x00000000007e7805 */ /* 0x000fe4000001ff00 */
[----:B------:R-:W-:Y:S01]  /*4d70*/  CS2R R124, SRZ ;  /* 0x00000000007c7805 */ /* 0x000fe2000001ff00 */
[----:B------:R-:W-:Y:S01]  /*4d80*/  USHF.R.S32.HI UR7, URZ, 0x7, UR7 ;  /* 0x000000073f077899 */ /* 0x000fe20008011407 */
[----:B------:R-:W-:-:S02]  /*4d90*/  CS2R R122, SRZ ;  /* 0x00000000007a7805 */ /* 0x000fc4000001ff00 */
[----:B------:R-:W-:Y:S02]  /*4da0*/  CS2R R120, SRZ ;  /* 0x0000000000787805 */ /* 0x000fe4000001ff00 */
[----:B------:R-:W-:Y:S01]  /*4db0*/  CS2R R118, SRZ ;  /* 0x0000000000767805 */ /* 0x000fe2000001ff00 */
[----:B------:R-:W-:Y:S01]  /*4dc0*/  UISETP.LT.AND UP2, UPT, UR39, UR7, UPT ;  /* 0x000000072700728c */ /* 0x000fe2000bf41270 */
[----:B------:R-:W-:Y:S02]  /*4dd0*/  CS2R R116, SRZ ;  /* 0x0000000000747805 */ /* 0x000fe4000001ff00 */
[----:B------:R-:W-:Y:S02]  /*4de0*/  CS2R R114, SRZ ;  /* 0x0000000000727805 */ /* 0x000fe4000001ff00 */
[----:B------:R-:W-:Y:S01]  /*4df0*/  CS2R R112, SRZ ;  /* 0x0000000000707805 */ /* 0x000fe2000001ff00 */
[----:B------:R-:W-:Y:S01]  /*4e00*/  USEL UR55, UR39, UR7, !UP2 ;  /* 0x0000000727377287 */ /* 0x000fe2000d000000 */
[----:B------:R-:W-:-:S02]  /*4e10*/  CS2R R110, SRZ ;  /* 0x00000000006e7805 */ /* 0x000fc4000001ff00 */
[----:B------:R-:W-:Y:S02]  /*4e20*/  CS2R R108, SRZ ;  /* 0x00000000006c7805 */ /* 0x000fe4000001ff00 */
[----:B------:R-:W-:Y:S02]  /*4e30*/  CS2R R106, SRZ ;  /* 0x00000000006a7805 */ /* 0x000fe4000001ff00 */
[----:B------:R-:W-:Y:S02]  /*4e40*/  CS2R R104, SRZ ;  /* 0x0000000000687805 */ /* 0x000fe4000001ff00 */
[----:B------:R-:W-:Y:S02]  /*4e50*/  CS2R R102, SRZ ;  /* 0x0000000000667805 */ /* 0x000fe4000001ff00 */
[----:B------:R-:W-:Y:S02]  /*4e60*/  ISETP.GE.AND P2, PT, R2, UR55, PT ;  /* 0x0000003702007c0c */ /* 0x000fe4000bf46270 */
[----:B------:R-:W-:-:S02]  /*4e70*/  CS2R R100, SRZ ;  /* 0x0000000000647805 */ /* 0x000fc4000001ff00 */
[----:B------:R-:W-:Y:S02]  /*4e80*/  CS2R R98, SRZ ;  /* 0x0000000000627805 */ /* 0x000fe4000001ff00 */
[----:B------:R-:W-:Y:S02]  /*4e90*/  CS2R R96, SRZ ;  /* 0x0000000000607805 */ /* 0x000fe4000001ff00 */
[----:B------:R-:W-:Y:S02]  /*4ea0*/  CS2R R94, SRZ ;  /* 0x00000000005e7805 */ /* 0x000fe4000001ff00 */
[----:B------:R-:W-:Y:S02]  /*4eb0*/  CS2R R92, SRZ ;  /* 0x00000000005c7805 */ /* 0x000fe4000001ff00 */
[----:B------:R-:W-:Y:S02]  /*4ec0*/  CS2R R90, SRZ ;  /* 0x00000000005a7805 */ /* 0x000fe4000001ff00 */
[----:B------:R-:W-:Y:S01]  /*4ed0*/  CS2R R88, SRZ ;  /* 0x0000000000587805 */ /* 0x000fe2000001ff00 */
[----:B------:R-:W-:Y:S06]  /*4ee0*/  @!P2 BRA `(.L_x_845) ;  /* 0x000000300074a947 */ /* 0x000fec0003800000 */
[----:B------:R-:W-:Y:S01]  /*4ef0*/  IMAD.MOV.U32 R135, RZ, RZ, RZ ;  /* 0x000000ffff877224 */ /* 0x000fe200078e00ff */
[----:B------:R-:W-:Y:S01]  /*4f00*/  ULDC UR34, c[0x0][0x9e4] ;  /* 0x0002790000227ab9 */ /* 0x000fe20000000800 */
[----:B------:R-:W-:Y:S01]  /*4f10*/  ULDC UR35, c[0x0][0x9dc] ;  /* 0x0002770000237ab9 */ /* 0x000fe20000000800 */
[----:B------:R-:W-:Y:S01]  /*4f20*/  ULDC UR33, c[0x0][0x988] ;  /* 0x0002620000217ab9 */ /* 0x000fe20000000800 */
[----:B------:R-:W-:-:S05]  /*4f30*/  ULDC UR52, c[0x0][0x9e0] ;  /* 0x0002780000347ab9 */ /* 0x000fca0000000800 */
.L_x_862:
[----:B------:R-:W-:Y:S01]  /*4f40*/  UIADD3 UR54, UR45, 0x1, URZ ;  /* 0x000000012d367890 */ /* 0x000fe2000fffe03f */
[----:B------:R-:W-:-:S03]  /*4f50*/  ISETP.NE.AND P3, PT, RZ, UR37, PT ;  /* 0x00000025ff007c0c */ /* 0x000fc6000bf65270 */
[----:B------:R-:W-:-:S04]  /*4f60*/  UISETP.NE.AND UP2, UPT, UR54, 0x2, UPT ;  /* 0x000000023600788c */ /* 0x000fc8000bf45270 */
[----:B------:R-:W-:Y:S02]  /*4f70*/  USEL UR53, URZ, 0x1, UP2 ;  /* 0x000000013f357887 */ /* 0x000fe40009000000 */
[----:B------:R-:W-:Y:S02]  /*4f80*/  USEL UR54, UR54, URZ, UP2 ;  /* 0x0000003f36367287 */ /* 0x000fe40009000000 */
[----:B------:R-:W-:Y:S02]  /*4f90*/  ULOP3.LUT UR53, UR50, UR53, URZ, 0x3c, !UPT ;  /* 0x0000003532357292 */ /* 0x000fe4000f8e3c3f */
[----:B0-----:R-:W-:Y:S10]  /*4fa0*/  @P3 BRA `(.L_x_846) ;  /* 0x00000000002c3947 */ /* 0x001ff40003800000 */
[----:B------:R-:W-:Y:S05]  /*4fb0*/  @!P0 BRA `(.L_x_847) ;  /* 0x0000000000048947 */ /* 0x000fea0003800000 */
[----:B------:R-:W-:Y:S01]  /*4fc0*/  BPT.TRAP 0x1 ;  /* 0x000000040000795c */ /* 0x000fe20000300000 */
.L_x_847:
[----:B------:R-:W-:Y:S01]  /*4fd0*/  ULEA UR6, UR54, UR42, 0x3 ;  /* 0x0000002a36067291 */ /* 0x000fe2000f8e183f */
[----:B------:R-:W-:-:S05]  /*4fe0*/  IMAD.U32 R6, RZ, RZ, UR53 ;  /* 0x00000035ff067e24 */ /* 0x000fca000f8e00ff */
[----:B------:R-:W-:-:S04]  /*4ff0*/  SHF.L.U32 R6, R6, 0x1f, RZ ;  /* 0x0000001f06067819 */ /* 0x000fc800000006ff */
[----:B------:R0:W2:Y:S01]  /*5000*/  SYNCS.PHASECHK.TRANS64.TRYWAIT P2, [UR6+0x2d830], R6 ;  /* 0x02d83006ff0075a7 */ /* 0x0000a20008040146 */
[----:B------:R-:W-:Y:S05]  /*5010*/  @!P0 BRA `(.L_x_848) ;  /* 0x0000000000048947 */ /* 0x000fea0003800000 */
[----:B------:R-:W-:Y:S01]  /*5020*/  BPT.TRAP 0x1 ;  /* 0x000000040000795c */ /* 0x000fe20000300000 */
.L_x_848:
[----:B--2---:R-:W-:Y:S05]  /*5030*/  @P2 BRA `(.L_x_846) ;  /* 0x0000000000082947 */ /* 0x004fea0003800000 */
[----:B------:R-:W2:Y:S02]  /*5040*/  SYNCS.PHASECHK.TRANS64.TRYWAIT P2, [UR6+0x2d830], R6 ;  /* 0x02d83006ff0075a7 */ /* 0x000ea40008040146 */
[----:B--2---:R-:W-:Y:S05]  /*5050*/  @!P2 BRA `(.L_x_849) ;  /* 0x000000f40038a947 */ /* 0x004fea0003800000 */
.L_x_846:
[----:B--2---:R-:W2:Y:S01]  /*5060*/  S2R R7, SR_TID.X ;  /* 0x0000000000077919 */ /* 0x004ea20000002100 */
[----:B------:R-:W-:Y:S01]  /*5070*/  UIMAD UR6, UR54, 0x600, UR32 ;  /* 0x00000600360678a4 */ /* 0x000fe2000f8e0220 */
[----:B------:R-:W-:Y:S01]  /*5080*/  UMOV UR7, 0x80000020 ;  /* 0x8000002000077882 */ /* 0x000fe20000000000 */
[----:B------:R-:W-:Y:S02]  /*5090*/  UMOV UR11, 0x80000020 ;  /* 0x80000020000b7882 */ /* 0x000fe40000000000 */
[----:B------:R-:W-:Y:S02]  /*50a0*/  UIADD3 UR10, UR6, 0x2, URZ ;  /* 0x00000002060a7890 */ /* 0x000fe4000fffe03f */
[----:B------:R-:W-:Y:S01]  /*50b0*/  UIADD3 UR14, UR6, 0x200, URZ ;  /* 0x00000200060e7890 */ /* 0x000fe2000fffe03f */
[----:B------:R-:W-:Y:S01]  /*50c0*/  UMOV UR15, 0x80000020 ;  /* 0x80000020000f7882 */ /* 0x000fe20000000000 */
[----:B------:R-:W-:Y:S01]  /*50d0*/  UIADD3 UR18, UR6, 0x202, URZ ;  /* 0x0000020206127890 */ /* 0x000fe2000fffe03f */
[----:B------:R-:W-:Y:S01]  /*50e0*/  UMOV UR19, 0x80000020 ;  /* 0x8000002000137882 */ /* 0x000fe20000000000 */
[----:B------:R-:W-:Y:S01]  /*50f0*/  UIADD3 UR22, UR6, 0x400, URZ ;  /* 0x0000040006167890 */ /* 0x000fe2000fffe03f */
[----:B------:R-:W-:Y:S01]  /*5100*/  UMOV UR23, 0x80000020 ;  /* 0x8000002000177882 */ /* 0x000fe20000000000 */
[----:B------:R-:W-:Y:S01]  /*5110*/  UIADD3 UR26, UR6, 0x402, URZ ;  /* 0x00000402061a7890 */ /* 0x000fe2000fffe03f */
[----:B------:R-:W-:Y:S01]  /*5120*/  UMOV UR27, 0x80000020 ;  /* 0x80000020001b7882 */ /* 0x000fe20000000000 */
[----:B--2---:R-:W-:-:S05]  /*5130*/  SHF.R.U32.HI R7, RZ, 0x7, R7 ;  /* 0x00000007ff077819 */ /* 0x004fca0000011607 */
[----:B0-----:R-:W-:-:S05]  /*5140*/  VIADD R6, R7, 0x8 ;  /* 0x0000000807067836 */ /* 0x001fca0000000000 */
[----:B------:R0:W-:Y:S06]  /*5150*/  BAR.SYNC.DEFER_BLOCKING R6, 0x100 ;  /* 0x000400060000751d */ /* 0x0001ec0000010000 */
[----:B-1----:R-:W-:-:S06]  /*5160*/  WARPGROUP.ARRIVE ;  /* 0x00000000000079c5 */ /* 0x002fcc0000000000 */
[----:B------:R-:W-:Y:S03]  /*5170*/  HGMMA.64x128x16.F32 R24, gdesc[UR4], RZ, !UPT, gsb0 ;  /* 0x01e00000041879f0 */ /* 0x000fe6000c0008ff */
        /* <DEDUP_REMOVED lines=16> */
[----:B0-----:R-:W-:Y:S05]  /*5280*/  @P3 BRA `(.L_x_850) ;  /* 0x00000000002c3947 */ /* 0x001fea0003800000 */
[----:B------:R-:W-:Y:S05]  /*5290*/  @!P0 BRA `(.L_x_851) ;  /* 0x0000000000048947 */ /* 0x000fea0003800000 */
[----:B------:R-:W-:Y:S01]  /*52a0*/  BPT.TRAP 0x1 ;  /* 0x000000040000795c */ /* 0x000fe20000300000 */
.L_x_851:
[----:B------:R-:W-:Y:S01]  /*52b0*/  ULEA UR6, UR45, UR42, 0x3 ;  /* 0x0000002a2d067291 */ /* 0x000fe2000f8e183f */
[----:B------:R-:W-:-:S05]  /*52c0*/  IMAD.U32 R6, RZ, RZ, UR50 ;  /* 0x00000032ff067e24 */ /* 0x000fca000f8e00ff */
[----:B------:R-:W-:-:S04]  /*52d0*/  SHF.L.U32 R6, R6, 0x1f, RZ ;  /* 0x0000001f06067819 */ /* 0x000fc800000006ff */
[----:B------:R0:W1:Y:S01]  /*52e0*/  SYNCS.PHASECHK.TRANS64.TRYWAIT P2, [UR6+0x2d850], R6 ;  /* 0x02d85006ff0075a7 */ /* 0x0000620008040146 */
[----:B------:R-:W-:Y:S05]  /*52f0*/  @!P0 BRA `(.L_x_852) ;  /* 0x0000000000048947 */ /* 0x000fea0003800000 */
[----:B------:R-:W-:Y:S01]  /*5300*/  BPT.TRAP 0x1 ;  /* 0x000000040000795c */ /* 0x000fe20000300000 */
.L_x_852:
[----:B-1----:R-:W-:Y:S05]  /*5310*/  @P2 BRA `(.L_x_850) ;  /* 0x0000000000082947 */ /* 0x002fea0003800000 */
[----:B------:R-:W1:Y:S02]  /*5320*/  SYNCS.PHASECHK.TRANS64.TRYWAIT P2, [UR6+0x2d850], R6 ;  /* 0x02d85006ff0075a7 */ /* 0x000e640008040146 */
[----:B-1----:R-:W-:Y:S05]  /*5330*/  @!P2 BRA `(.L_x_853) ;  /* 0x000000f00098a947 */ /* 0x002fea0003800000 */
.L_x_850:
[----:B------:R-:W-:Y:S01]  /*5340*/  UIADD3 UR6, UR42, 0x400, URZ ;  /* 0x000004002a067890 */ /* 0x000fe2000fffe03f */
[----:B------:R-:W-:Y:S01]  /*5350*/  WARPGROUP.ARRIVE ;  /* 0x00000000000079c5 */ /* 0x000fe20000000000 */
[----:B------:R-:W-:-:S05]  /*5360*/  ULEA UR7, UR51, UR42, 0xd ;  /* 0x0000002a33077291 */ /* 0x000fca000f8e683f */
[----:B------:R-:W1:Y:S01]  /*5370*/  S2R R9, SR_TID.X ;  /* 0x0000000000097919 */ /* 0x000e620000002100 */
[----:B------:R-:W-:Y:S01]  /*5380*/  USHF.R.U32.HI UR6, URZ, 0x4, UR6 ;  /* 0x000000043f067899 */ /* 0x000fe20008011606 */
[----:B------:R-:W-:Y:S01]  /*5390*/  PLOP3.LUT P2, PT, PT, PT, UP0, 0x80, 0x0 ;  /* 0x000000000000781c */ /* 0x000fe20003f4f008 */
[----:B------:R-:W-:Y:S01]  /*53a0*/  UIADD3 UR7, UR7, 0x21800, URZ ;  /* 0x0002180007077890 */ /* 0x000fe2000fffe03f */
[----:B------:R-:W-:Y:S01]  /*53b0*/  PLOP3.LUT P3, PT, PT, PT, UP0, 0x80, 0x0 ;  /* 0x000000000000781c */ /* 0x000fe20003f6f008 */
[----:B------:R-:W-:Y:S01]  /*53c0*/  ULOP3.LUT UR6, UR6, 0x3fff, URZ, 0xc0, !UPT ;  /* 0x00003fff06067892 */ /* 0x000fe2000f8ec03f */
[----:B------:R-:W-:Y:S01]  /*53d0*/  VIADD R14, R137, UR41 ;  /* 0x00000029890e7c36 */ /* 0x000fe20008000000 */
[----:B------:R-:W-:Y:S01]  /*53e0*/  USHF.R.U32.HI UR7, URZ, 0x4, UR7 ;  /* 0x000000043f077899 */ /* 0x000fe20008011607 */
[----:B------:R-:W-:Y:S01]  /*53f0*/  IMAD.U32 R8, RZ, RZ, UR54 ;  /* 0x00000036ff087e24 */ /* 0x000fe2000f8e00ff */
[----:B------:R-:W-:Y:S01]  /*5400*/  ULOP3.LUT UR10, UR6, 0x2000000, URZ, 0xfc, !UPT ;  /* 0x02000000060a7892 */ /* 0x000fe2000f8efc3f */
[----:B------:R-:W2:Y:S01]  /*5410*/  LDC R143, c[0x0][0x288] ;  /* 0x0000a200ff8f7b82 */ /* 0x000ea20000000800 */
[----:B------:R-:W-:Y:S01]  /*5420*/  ULOP3.LUT UR6, UR7, 0x3fff, URZ, 0xc0, !UPT ;  /* 0x00003fff07067892 */ /* 0x000fe2000f8ec03f */
[----:B------:R-:W-:Y:S01]  /*5430*/  IMAD.SHL.U32 R13, R2, 0x80, RZ ;  /* 0x00000080020d7824 */ /* 0x000fe200078e00ff */
[----:B------:R-:W-:Y:S01]  /*5440*/  UIMAD UR7, UR45, 0x600, UR10 ;  /* 0x000006002d0778a4 */ /* 0x000fe2000f8e020a */
[----:B------:R-:W-:Y:S01]  /*5450*/  @!P1 LEA R8, R8, UR42, 0x3 ;  /* 0x0000002a08089c11 */ /* 0x000fe2000f8e18ff */
[----:B------:R-:W-:Y:S01]  /*5460*/  ULOP3.LUT UR6, UR6, 0x10000, URZ, 0xfc, !UPT ;  /* 0x0001000006067892 */ /* 0x000fe2000f8efc3f */
[----:B------:R-:W-:Y:S01]  /*5470*/  UMOV UR31, 0x80000020 ;  /* 0x80000020001f7882 */ /* 0x000fe20000000000 */
[----:B------:R-:W-:-:S02]  /*5480*/  UMOV UR29, 0x40000040 ;  /* 0x40000040001d7882 */ /* 0x000fc40000000000 */
[----:B------:R-:W-:Y:S01]  /*5490*/  @!P1 VIADD R8, R8, 0x2d840 ;  /* 0x0002d84008089836 */ /* 0x000fe20000000000 */
[----:B------:R-:W-:Y:S02]  /*54a0*/  UMOV UR30, UR7 ;  /* 0x00000007001e7c82 */ /* 0x000fe40008000000 */
[----:B------:R-:W-:Y:S02]  /*54b0*/  UMOV UR28, UR6 ;  /* 0x00000006001c7c82 */ /* 0x000fe40008000000 */
[----:B------:R-:W-:Y:S01]  /*54c0*/  HGMMA.64x96x16.F32 R88, gdesc[UR28].tnspB, R88, gsb0 ;  /* 0x416000001c5879f0 */ /* 0x000fe20008000858 */
[----:B------:R-:W-:Y:S01]  /*54d0*/  UIADD3 UR30, UR7, 0x40, URZ ;  /* 0x00000040071e7890 */ /* 0x000fe2000fffe03f */
[----:B------:R-:W-:Y:S01]  /*54e0*/  @!P1 PRMT R8, RZ, 0x654, R8 ;  /* 0x00000654ff089816 */ /* 0x000fe20000000008 */
[----:B------:R-:W-:Y:S01]  /*54f0*/  UIADD3 UR28, UR6, 0x2, URZ ;  /* 0x00000002061c7890 */ /* 0x000fe2000fffe03f */
[----:B------:R-:W-:Y:S01]  /*5500*/  UMOV UR31, 0x80000020 ;  /* 0x80000020001f7882 */ /* 0x000fe20000000000 */
[----:B------:R-:W-:Y:S01]  /*5510*/  UMOV UR29, 0x40000040 ;  /* 0x40000040001d7882 */ /* 0x000fe20000000000 */
[----:B-1----:R-:W-:-:S05]  /*5520*/  SHF.R.U32.HI R7, RZ, 0x7, R9 ;  /* 0x00000007ff077819 */ /* 0x002fca0000011609 */
[----:B------:R-:W-:Y:S01]  /*5530*/  VIADD R7, R7, 0x9 ;  /* 0x0000000907077836 */ /* 0x000fe20000000000 */
        /* <DEDUP_REMOVED lines=42> */
[----:B------:R-:W-:Y:S02]  /*57e0*/  @UP0 ULDC UR6, c[0x0][0x44c] ;  /* 0x0001130000060ab9 */ /* 0x000fe40000000800 */
[----:B0-----:R-:W-:Y:S01]  /*57f0*/  @P2 IMAD.HI.U32 R6, R14, UR6, RZ ;  /* 0x000000060e062c27 */ /* 0x001fe2000f8e00ff */
[----:B------:R-:W-:Y:S01]  /*5800*/  @UP0 ULDC UR6, c[0x0][0x450] ;  /* 0x0001140000060ab9 */ /* 0x000fe20000000800 */
[----:B------:R-:W-:-:S02]  /*5810*/  ISETP.GE.U32.AND P2, PT, R9, 0x180, PT ;  /* 0x000001800900780c */ /* 0x000fc40003f46070 */
[----:B------:R-:W-:Y:S02]  /*5820*/  IADD3 R9, -R13, 0x1, RZ ;  /* 0x000000010d097810 */ /* 0x000fe40007ffe1ff */
[----:B------:R-:W-:Y:S01]  /*5830*/  @P3 SHF.R.U32.HI R14, RZ, UR6, R6 ;  /* 0x00000006ff0e3c19 */ /* 0x000fe20008011606 */
[----:B------:R-:W-:Y:S01]  /*5840*/  ULOP3.LUT UR6, URZ, UR35, URZ, 0x33, !UPT ;  /* 0x000000233f067292 */ /* 0x000fe2000f8e333f */
[----:B------:R-:W0:Y:S01]  /*5850*/  LDC R6, c[0x0][0x2f0] ;  /* 0x0000bc00ff067b82 */ /* 0x000e220000000800 */
[----:B------:R-:W-:Y:S01]  /*5860*/  SEL R7, R7, 0x9, !P2 ;  /* 0x0000000907077807 */ /* 0x000fe20005000000 */
[----:B------:R-:W-:Y:S01]  /*5870*/  IMAD R9, R16, -0x2, R9 ;  /* 0xfffffffe10097824 */ /* 0x000fe200078e0209 */
[----:B------:R-:W1:Y:S01]  /*5880*/  SHFL.IDX PT, R15, R14, RZ, 0x1c1f ;  /* 0x001c1fff0e0f7589 */ /* 0x000e6200000e0000 */
[----:B------:R-:W-:Y:S01]  /*5890*/  PLOP3.LUT P2, PT, PT, PT, UP1, 0x40, 0x0 ;  /* 0x000000000000781c */ /* 0x000fe20003f4e818 */
[----:B------:R-:W-:Y:S02]  /*58a0*/  WARPGROUP.DEPBAR.LE gsb0, 0x0 ;  /* 0x00008000000079c5 */ /* 0x000fe40000010000 */
[----:B------:R-:W-:-:S06]  /*58b0*/  WARPGROUP.ARRIVE ;  /* 0x00000000000079c5 */ /* 0x000fcc0000000000 */
[----:B------:R-:W-:Y:S03]  /*58c0*/  HGMMA.64x96x16.F32 R88, gdesc[UR28].tnspB, R88, gsb0 ;  /* 0x416000001c5879f0 */ /* 0x000fe60008000858 */
[----:B------:R-:W-:Y:S02]  /*58d0*/  WARPGROUP.DEPBAR.LE gsb0, 0x0 ;  /* 0x00008000000079c5 */ /* 0x000fe40000010000 */
[----:B------:R3:W-:Y:S06]  /*58e0*/  BAR.ARV R7, 0x100 ;  /* 0x000400070000751d */ /* 0x0007ec0000002000 */
[----:B------:R0:W-:Y:S02]  /*58f0*/  @!P1 SYNCS.ARRIVE.TRANS64.RED.A1T0 RZ, [R8+URZ], RZ ;  /* 0x000000ff08ff99a7 */ /* 0x0001e4000810043f */
[----:B0-----:R-:W-:-:S04]  /*5900*/  IMAD R8, R6, UR43, R9 ;  /* 0x0000002b06087c24 */ /* 0x001fc8000f8e0209 */
[----:B--2---:R-:W-:-:S04]  /*5910*/  IMAD.IADD R8, R8, 0x1, -R143 ;  /* 0x0000000108087824 */ /* 0x004fc800078e0a8f */
[C---:B------:R-:W-:Y:S02]  /*5920*/  VIADD R12, R8.reuse, UR52 ;  /* 0x00000034080c7c36 */ /* 0x040fe40008000000 */
[----:B------:R-:W-:Y:S02]  /*5930*/  VIADD R11, R8, UR6 ;  /* 0x00000006080b7c36 */ /* 0x000fe40008000000 */
[C---:B-1----:R-:W-:Y:S02]  /*5940*/  IMAD.IADD R10, R15.reuse, 0x1, R12 ;  /* 0x000000010f0a7824 */ /* 0x042fe400078e020c */
[----:B---3--:R-:W-:Y:S01]  /*5950*/  IMAD.IADD R7, R15, 0x1, R11 ;  /* 0x000000010f077824 */ /* 0x008fe200078e020b */
[----:B------:R-:W-:Y:S06]  /*5960*/  @P2 BRA `(.L_x_854) ;  /* 0x00000000005c2947 */ /* 0x000fec0003800000 */
[----:B------:R-:W-:Y:S01]  /*5970*/  IMAD R8, R6, UR43, R15 ;  /* 0x0000002b06087c24 */ /* 0x000fe2000f8e020f */
[----:B------:R-:W-:Y:S03]  /*5980*/  BSSY B0, `(.L_x_855) ;  /* 0x0000011000007945 */ /* 0x000fe60003800000 */
[----:B------:R-:W-:-:S05]  /*5990*/  IMAD.IADD R20, R8, 0x1, -R143 ;  /* 0x0000000108147824 */ /* 0x000fca00078e0a8f */
[----:B------:R-:W-:-:S13]  /*59a0*/  ISETP.GT.AND P2, PT, R20, -0x1, PT ;  /* 0xffffffff1400780c */ /* 0x000fda0003f44270 */
[----:B------:R-:W-:Y:S05]  /*59b0*/  @P2 BRA `(.L_x_856) ;  /* 0x0000000000202947 */ /* 0x000fea0003800000 */
[----:B------:R-:W-:Y:S01]  /*59c0*/  IMAD.U32 R15, RZ, RZ, UR34 ;  /* 0x00000022ff0f7e24 */ /* 0x000fe2000f8e00ff */
[----:B------:R-:W-:-:S04]  /*59d0*/  LOP3.LUT R21, RZ, R20, RZ, 0x33, !PT ;  /* 0x00000014ff157212 */ /* 0x000fc800078e33ff */
[----:B------:R-:W-:-:S13]  /*59e0*/  ISETP.NE.AND P2, PT, R15, 0x1, PT ;  /* 0x000000010f00780c */ /* 0x000fda0003f45270 */
[----:B------:R-:W0:Y:S02]  /*59f0*/  @P2 LDC.64 R8, c[0x0][0x9e8] ;  /* 0x00027a00ff082b82 */ /* 0x000e240000000a00 */
[----:B0-----:R-:W-:-:S05]  /*5a00*/  @P2 IMAD.HI.U32 R8, R21, R8, RZ ;  /* 0x0000000815082227 */ /* 0x001fca00078e00ff */
[----:B------:R-:W-:-:S04]  /*5a10*/  @P2 SHF.R.U32.HI R21, RZ, R9, R8 ;  /* 0x00000009ff152219 */ /* 0x000fc80000011608 */
[----:B------:R-:W-:Y:S01]  /*5a20*/  LOP3.LUT R20, RZ, R21, RZ, 0x33, !PT ;  /* 0x00000015ff147212 */ /* 0x000fe200078e33ff */
[----:B------:R-:W-:Y:S06]  /*5a30*/  BRA `(.L_x_857) ;  /* 0x0000000000147947 */ /* 0x000fec0003800000 */
.L_x_856:
[----:B------:R-:W-:-:S05]  /*5a40*/  IMAD.U32 R15, RZ, RZ, UR34 ;  /* 0x00000022ff0f7e24 */ /* 0x000fca000f8e00ff */
[----:B------:R-:W-:-:S13]  /*5a50*/  ISETP.NE.AND P2, PT, R15, 0x1, PT ;  /* 0x000000010f00780c */ /* 0x000fda0003f45270 */
[----:B------:R-:W0:Y:S02]  /*5a60*/  @P2 LDC.64 R8, c[0x0][0x9e8] ;  /* 0x00027a00ff082b82 */ /* 0x000e240000000a00 */
[----:B0-----:R-:W-:-:S05]  /*5a70*/  @P2 IMAD.HI.U32 R8, R20, R8, RZ ;  /* 0x0000000814082227 */ /* 0x001fca00078e00ff */
[----:B------:R-:W-:-:S07]  /*5a80*/  @P2 SHF.R.U32.HI R20, RZ, R9, R8 ;  /* 0x00000009ff142219 */ /* 0x000fce0000011608 */
.L_x_857:
[----:B------:R-:W-:Y:S05]  /*5a90*/  BSYNC B0 ;  /* 0x0000000000007941 */ /* 0x000fea0003800000 */
.L_x_855:
[----:B------:R-:W-:-:S04]  /*5aa0*/  IMAD R9, R20, R15, -R13 ;  /* 0x0000000f14097224 */ /* 0x000fc800078e0a0d */
[----:B------:R-:W-:-:S05]  /*5ab0*/  IMAD R8, R16, -0x2, R9 ;  /* 0xfffffffe10087824 */ /* 0x000fca00078e0209 */
[----:B------:R-:W-:Y:S02]  /*5ac0*/  VIADDMNMX R10, R8, R15, R10, PT ;  /* 0x0000000f080a7246 */ /* 0x000fe4000380010a */
[----:B------:R-:W-:-:S07]  /*5ad0*/  VIMNMX R7, R7, R8, !PT ;  /* 0x0000000807077248 */ /* 0x000fce0007fe0100 */
.L_x_854:
[----:B------:R-:W-:Y:S01]  /*5ae0*/  ISETP.GT.AND P2, PT, R2, -0x1, PT ;  /* 0xffffffff0200780c */ /* 0x000fe20003f44270 */
[----:B------:R-:W0:Y:S03]  /*5af0*/  SHFL.IDX PT, R8, R14, 0x1, 0x1c1f ;  /* 0x003c1f000e087f89 */ /* 0x000e2600000e0000 */
[C---:B------:R-:W-:Y:S02]  /*5b00*/  ISETP.GT.AND P5, PT, R7.reuse, RZ, P2 ;  /* 0x000000ff0700720c */ /* 0x040fe400017a4270 */
[C---:B------:R-:W-:Y:S02]  /*5b10*/  ISETP.GT.AND P4, PT, R7.reuse, 0x1, P2 ;  /* 0x000000010700780c */ /* 0x040fe40001784270 */
[----:B------:R-:W-:Y:S02]  /*5b20*/  ISETP.LT.OR P5, PT, R10, 0x1, P5 ;  /* 0x000000010a00780c */ /* 0x000fe40002fa1670 */
[----:B------:R-:W-:-:S02]  /*5b30*/  ISETP.GT.AND P6, PT, R7, 0x8, P2 ;  /* 0x000000080700780c */ /* 0x000fc400017c4270 */
[----:B------:R-:W-:Y:S02]  /*5b40*/  FSEL R24, R24, -INF , !P5 ;  /* 0xff80000018187808 */ /* 0x000fe40006800000 */
[C---:B------:R-:W-:Y:S02]  /*5b50*/  ISETP.GT.AND P5, PT, R7.reuse, 0x10, P2 ;  /* 0x000000100700780c */ /* 0x040fe400017a4270 */
[----:B------:R-:W-:Y:S02]  /*5b60*/  ISETP.GT.AND P3, PT, R7, 0x9, P2 ;  /* 0x000000090700780c */ /* 0x000fe40001764270 */
[C---:B------:R-:W-:Y:S02]  /*5b70*/  ISETP.LT.OR P5, PT, R10.reuse, 0x11, P5 ;  /* 0x000000110a00780c */ /* 0x040fe40002fa1670 */
[----:B------:R-:W-:Y:S02]  /*5b80*/  ISETP.LT.OR P4, PT, R10, 0x2, P4 ;  /* 0x000000020a00780c */ /* 0x000fe40002781670 */
[----:B------:R-:W-:-:S02]  /*5b90*/  FSEL R32, R32, -INF , !P5 ;  /* 0xff80000020207808 */ /* 0x000fc40006800000 */
[----:B------:R-:W-:Y:S01]  /*5ba0*/  ISETP.GT.AND P5, PT, R7, 0x20, P2 ;  /* 0x000000200700780c */ /* 0x000fe200017a4270 */
[--C-:B0-----:R-:W-:Y:S01]  /*5bb0*/  IMAD.IADD R12, R12, 0x1, R8.reuse ;  /* 0x000000010c0c7824 */ /* 0x101fe200078e0208 */
[C---:B------:R-:W-:Y:S01]  /*5bc0*/  ISETP.LT.OR P6, PT, R10.reuse, 0x9, P6 ;  /* 0x000000090a00780c */ /* 0x040fe200037c1670 */
[----:B------:R-:W-:Y:S01]  /*5bd0*/  IMAD.IADD R11, R11, 0x1, R8 ;  /* 0x000000010b0b7824 */ /* 0x000fe200078e0208 */
[C---:B------:R-:W-:Y:S02]  /*5be0*/  ISETP.LT.OR P3, PT, R10.reuse, 0xa, P3 ;  /* 0x0000000a0a00780c */ /* 0x040fe40001f61670 */
[----:B------:R-:W-:Y:S02]  /*5bf0*/  ISETP.LT.OR P5, PT, R10, 0x21, P5 ;  /* 0x000000210a00780c */ /* 0x000fe40002fa1670 */
[----:B------:R-:W-:Y:S02]  /*5c00*/  FSEL R25, R25, -INF , !P4 ;  /* 0xff80000019197808 */ /* 0x000fe40006000000 */
[----:B------:R-:W-:-:S02]  /*5c10*/  FSEL R28, R28, -INF , !P6 ;  /* 0xff8000001c1c7808 */ /* 0x000fc40007000000 */
[----:B------:R-:W-:Y:S02]  /*5c20*/  FSEL R29, R29, -INF , !P3 ;  /* 0xff8000001d1d7808 */ /* 0x000fe40005800000 */
[C---:B------:R-:W-:Y:S02]  /*5c30*/  ISETP.GT.AND P4, PT, R7.reuse, 0x11, P2 ;  /* 0x000000110700780c */ /* 0x040fe40001784270 */
[C---:B------:R-:W-:Y:S02]  /*5c40*/  ISETP.GT.AND P6, PT, R7.reuse, 0x18, P2 ;  /* 0x000000180700780c */ /* 0x040fe400017c4270 */
[C---:B------:R-:W-:Y:S02]  /*5c50*/  ISETP.GT.AND P3, PT, R7.reuse, 0x19, P2 ;  /* 0x000000190700780c */ /* 0x040fe40001764270 */
[----:B------:R-:W-:Y:S02]  /*5c60*/  FSEL R40, R40, -INF , !P5 ;  /* 0xff80000028287808 */ /* 0x000fe40006800000 */
[----:B------:R-:W-:-:S02]  /*5c70*/  ISETP.GT.AND P5, PT, R7, 0x30, P2 ;  /* 0x000000300700780c */ /* 0x000fc400017a4270 */
[C---:B------:R-:W-:Y:S02]  /*5c80*/  ISETP.LT.OR P4, PT, R10.reuse, 0x12, P4 ;  /* 0x000000120a00780c */ /* 0x040fe40002781670 */
[C---:B------:R-:W-:Y:S02]  /*5c90*/  ISETP.LT.OR P6, PT, R10.reuse, 0x19, P6 ;  /* 0x000000190a00780c */ /* 0x040fe400037c1670 */
        /* <DEDUP_REMOVED lines=55> */
[----:B------:R-:W-:Y:S02]  /*6010*/  ISETP.GT.AND P3, PT, R7, 0x69, P2 ;  /* 0x000000690700780c */ /* 0x000fe40001764270 */
[----:B------:R-:W-:Y:S02]  /*6020*/  FSEL R80, R80, -INF , !P5 ;  /* 0xff80000050507808 */ /* 0x000fe40006800000 */
[----:B------:R-:W-:-:S02]  /*6030*/  PLOP3.LUT P5, PT, PT, PT, UP1, 0x40, 0x0 ;  /* 0x000000000000781c */ /* 0x000fc40003fae818 */
[C---:B------:R-:W-:Y:S02]  /*6040*/  ISETP.LT.OR P4, PT, R10.reuse, 0x62, P4 ;  /* 0x000000620a00780c */ /* 0x040fe40002781670 */
[C---:B------:R-:W-:Y:S02]  /*6050*/  ISETP.LT.OR P6, PT, R10.reuse, 0x69, P6 ;  /* 0x000000690a00780c */ /* 0x040fe400037c1670 */
[----:B------:R-:W-:Y:S02]  /*6060*/  ISETP.LT.OR P3, PT, R10, 0x6a, P3 ;  /* 0x0000006a0a00780c */ /* 0x000fe40001f61670 */
[----:B------:R-:W-:Y:S02]  /*6070*/  FSEL R73, R73, -INF , !P4 ;  /* 0xff80000049497808 */ /* 0x000fe40006000000 */
[----:B------:R-:W-:Y:S02]  /*6080*/  FSEL R76, R76, -INF , !P6 ;  /* 0xff8000004c4c7808 */ /* 0x000fe40007000000 */
[----:B------:R-:W-:-:S02]  /*6090*/  FSEL R77, R77, -INF , !P3 ;  /* 0xff8000004d4d7808 */ /* 0x000fc40005800000 */
[C---:B------:R-:W-:Y:S02]  /*60a0*/  ISETP.GT.AND P4, PT, R7.reuse, 0x71, P2 ;  /* 0x000000710700780c */ /* 0x040fe40001784270 */
[C---:B------:R-:W-:Y:S02]  /*60b0*/  ISETP.GT.AND P6, PT, R7.reuse, 0x78, P2 ;  /* 0x000000780700780c */ /* 0x040fe400017c4270 */
[----:B------:R-:W-:Y:S02]  /*60c0*/  ISETP.GT.AND P3, PT, R7, 0x79, P2 ;  /* 0x000000790700780c */ /* 0x000fe40001764270 */
[C---:B------:R-:W-:Y:S02]  /*60d0*/  ISETP.LT.OR P4, PT, R10.reuse, 0x72, P4 ;  /* 0x000000720a00780c */ /* 0x040fe40002781670 */
[C---:B------:R-:W-:Y:S02]  /*60e0*/  ISETP.LT.OR P6, PT, R10.reuse, 0x79, P6 ;  /* 0x000000790a00780c */ /* 0x040fe400037c1670 */
[----:B------:R-:W-:-:S02]  /*60f0*/  ISETP.LT.OR P3, PT, R10, 0x7a, P3 ;  /* 0x0000007a0a00780c */ /* 0x000fc40001f61670 */
[----:B------:R-:W-:Y:S02]  /*6100*/  FSEL R81, R81, -INF , !P4 ;  /* 0xff80000051517808 */ /* 0x000fe40006000000 */
[----:B------:R-:W-:Y:S02]  /*6110*/  FSEL R84, R84, -INF , !P6 ;  /* 0xff80000054547808 */ /* 0x000fe40007000000 */
[----:B------:R-:W-:Y:S01]  /*6120*/  FSEL R85, R85, -INF , !P3 ;  /* 0xff80000055557808 */ /* 0x000fe20005800000 */
        /* <DEDUP_REMOVED lines=14> */
.L_x_860:
[----:B------:R-:W-:-:S05]  /*6210*/  IMAD.U32 R10, RZ, RZ, UR34 ;  /* 0x00000022ff0a7e24 */ /* 0x000fca000f8e00ff */
[----:B------:R-:W-:-:S13]  /*6220*/  ISETP.NE.AND P3, PT, R10, 0x1, PT ;  /* 0x000000010a00780c */ /* 0x000fda0003f65270 */
[----:B------:R-:W0:Y:S02]  /*6230*/  @P3 LDC.64 R8, c[0x0][0x9e8] ;  /* 0x00027a00ff083b82 */ /* 0x000e240000000a00 */
[----:B0-----:R-:W-:-:S05]  /*6240*/  @P3 IMAD.HI.U32 R8, R7, R8, RZ ;  /* 0x0000000807083227 */ /* 0x001fca00078e00ff */
[----:B------:R-:W-:-:S07]  /*6250*/  @P3 SHF.R.U32.HI R7, RZ, R9, R8 ;  /* 0x00000009ff073219 */ /* 0x000fce0000011608 */
.L_x_861:
[----:B------:R-:W-:Y:S05]  /*6260*/  BSYNC B0 ;  /* 0x0000000000007941 */ /* 0x000fea0003800000 */
.L_x_859:
[----:B------:R-:W-:-:S04]  /*6270*/  IMAD R7, R7, R10, -R13 ;  /* 0x0000000a07077224 */ /* 0x000fc800078e0a0d */
[----:B------:R-:W-:-:S05]  /*6280*/  IMAD R7, R16, -0x2, R7 ;  /* 0xfffffffe10077824 */ /* 0x000fca00078e0207 */
[----:B------:R-:W-:Y:S02]  /*6290*/  VIADDMNMX R12, R7, R10, R12, PT ;  /* 0x0000000a070c7246 */ /* 0x000fe4000380010c */
[----:B------:R-:W-:-:S07]  /*62a0*/  VIMNMX R11, R11, R7, !PT ;  /* 0x000000070b0b7248 */ /* 0x000fce0007fe0100 */
.L_x_858:
[----:B------:R-:W-:Y:S01]  /*62b0*/  FMNMX.FTZ R8, R24, R0, !PT ;  /* 0x0000000018087209 */ /* 0x000fe20007810000 */
[----:B------:R-:W-:Y:S01]  /*62c0*/  UMOV UR50, UR53 ;  /* 0x0000003500327c82 */ /* 0x000fe20008000000 */
[----:B------:R-:W-:Y:S02]  /*62d0*/  ISETP.GT.AND P5, PT, R11, 0x9, P2 ;  /* 0x000000090b00780c */ /* 0x000fe400017a4270 */
[----:B------:R-:W-:Y:S02]  /*62e0*/  FMNMX.FTZ R7, R25, R8, !PT ;  /* 0x0000000819077209 */ /* 0x000fe40007810000 */
[----:B------:R-:W-:Y:S02]  /*62f0*/  ISETP.LT.OR P5, PT, R12, 0xa, P5 ;  /* 0x0000000a0c00780c */ /* 0x000fe40002fa1670 */
[----:B------:R-:W-:Y:S02]  /*6300*/  FMNMX.FTZ R8, R28, R7, !PT ;  /* 0x000000071c087209 */ /* 0x000fe40007810000 */
[----:B------:R-:W-:-:S02]  /*6310*/  FSEL R31, R31, -INF , !P5 ;  /* 0xff8000001f1f7808 */ /* 0x000fc40006800000 */
[----:B------:R-:W-:Y:S02]  /*6320*/  FMNMX.FTZ R7, R29, R8, !PT ;  /* 0x000000081d077209 */ /* 0x000fe40007810000 */
        /* <DEDUP_REMOVED lines=12> */
[C---:B------:R-:W-:Y:S02]  /*63f0*/  ISETP.GT.AND P5, PT, R11.reuse, RZ, P2 ;  /* 0x000000ff0b00720c */ /* 0x040fe400017a4270 */
[----:B------:R-:W-:Y:S02]  /*6400*/  FMNMX.FTZ R8, R44, R7, !PT ;  /* 0x000000072c087209 */ /* 0x000fe40007810000 */
[----:B------:R-:W-:Y:S02]  /*6410*/  ISETP.GT.AND P4, PT, R11, 0x1, P2 ;  /* 0x000000010b00780c */ /* 0x000fe40001784270 */
[----:B------:R-:W-:Y:S02]  /*6420*/  FMNMX.FTZ R7, R45, R8, !PT ;  /* 0x000000082d077209 */ /* 0x000fe40007810000 */
[----:B------:R-:W-:-:S02]  /*6430*/  ISETP.LT.OR P5, PT, R12, 0x1, P5 ;  /* 0x000000010c00780c */ /* 0x000fc40002fa1670 */
[----:B------:R-:W-:Y:S02]  /*6440*/  FMNMX.FTZ R8, R48, R7, !PT ;  /* 0x0000000730087209 */ /* 0x000fe40007810000 */
[----:B------:R-:W-:Y:S02]  /*6450*/  ISETP.GT.AND P3, PT, R11, 0x8, P2 ;  /* 0x000000080b00780c */ /* 0x000fe40001764270 */
[----:B------:R-:W-:Y:S02]  /*6460*/  FMNMX.FTZ R7, R49, R8, !PT ;  /* 0x0000000831077209 */ /* 0x000fe40007810000 */
[----:B------:R-:W-:Y:S02]  /*6470*/  ISETP.LT.OR P4, PT, R12, 0x2, P4 ;  /* 0x000000020c00780c */ /* 0x000fe40002781670 */
[----:B------:R-:W-:Y:S02]  /*6480*/  FMNMX.FTZ R8, R52, R7, !PT ;  /* 0x0000000734087209 */ /* 0x000fe40007810000 */
[----:B------:R-:W-:-:S02]  /*6490*/  FSEL R26, R26, -INF , !P5 ;  /* 0xff8000001a1a7808 */ /* 0x000fc40006800000 */
[----:B------:R-:W-:Y:S02]  /*64a0*/  FMNMX.FTZ R7, R53, R8, !PT ;  /* 0x0000000835077209 */ /* 0x000fe40007810000 */
[----:B------:R-:W-:Y:S02]  /*64b0*/  ISETP.LT.OR P3, PT, R12, 0x9, P3 ;  /* 0x000000090c00780c */ /* 0x000fe40001f61670 */
[----:B------:R-:W-:Y:S02]  /*64c0*/  FMNMX.FTZ R8, R56, R7, !PT ;  /* 0x0000000738087209 */ /* 0x000fe40007810000 */
[----:B------:R-:W-:Y:S02]  /*64d0*/  FSEL R27, R27, -INF , !P4 ;  /* 0xff8000001b1b7808 */ /* 0x000fe40006000000 */
[----:B------:R-:W-:Y:S02]  /*64e0*/  FMNMX.FTZ R7, R57, R8, !PT ;  /* 0x0000000839077209 */ /* 0x000fe40007810000 */
[----:B------:R-:W-:-:S02]  /*64f0*/  FMNMX.FTZ R20, R26, R5, !PT ;  /* 0x000000051a147209 */ /* 0x000fc40007810000 */
[----:B------:R-:W-:Y:S02]  /*6500*/  FMNMX.FTZ R8, R60, R7, !PT ;  /* 0x000000073c087209 */ /* 0x000fe40007810000 */
[----:B------:R-:W-:Y:S02]  /*6510*/  ISETP.GT.AND P4, PT, R11, 0x10, P2 ;  /* 0x000000100b00780c */ /* 0x000fe40001784270 */
[----:B------:R-:W-:Y:S02]  /*6520*/  FMNMX.FTZ R7, R61, R8, !PT ;  /* 0x000000083d077209 */ /* 0x000fe40007810000 */
[----:B------:R-:W-:Y:S02]  /*6530*/  FSEL R30, R30, -INF , !P3 ;  /* 0xff8000001e1e7808 */ /* 0x000fe40005800000 */
[----:B------:R-:W-:Y:S02]  /*6540*/  FMNMX.FTZ R8, R64, R7, !PT ;  /* 0x0000000740087209 */ /* 0x000fe40007810000 */
[----:B------:R-:W-:-:S02]  /*6550*/  FMNMX.FTZ R21, R27, R20, !PT ;  /* 0x000000141b157209 */ /* 0x000fc40007810000 */
[----:B------:R-:W-:Y:S02]  /*6560*/  FMNMX.FTZ R7, R65, R8, !PT ;  /* 0x0000000841077209 */ /* 0x000fe40007810000 */
[----:B------:R-:W-:Y:S02]  /*6570*/  ISETP.GT.AND P3, PT, R11, 0x11, P2 ;  /* 0x000000110b00780c */ /* 0x000fe40001764270 */
[----:B------:R-:W-:Y:S02]  /*6580*/  FMNMX.FTZ R8, R68, R7, !PT ;  /* 0x0000000744087209 */ /* 0x000fe40007810000 */
[C---:B------:R-:W-:Y:S02]  /*6590*/  ISETP.LT.OR P4, PT, R12.reuse, 0x11, P4 ;  /* 0x000000110c00780c */ /* 0x040fe40002781670 */
[----:B------:R-:W-:Y:S02]  /*65a0*/  FMNMX.FTZ R7, R69, R8, !PT ;  /* 0x0000000845077209 */ /* 0x000fe40007810000 */
[----:B------:R-:W-:-:S02]  /*65b0*/  ISETP.LT.OR P3, PT, R12, 0x12, P3 ;  /* 0x000000120c00780c */ /* 0x000fc40001f61670 */
[----:B------:R-:W-:Y:S02]  /*65c0*/  FMNMX.FTZ R8, R72, R7, !PT ;  /* 0x0000000748087209 */ /* 0x000fe40007810000 */
[----:B------:R-:W-:Y:S02]  /*65d0*/  FSEL R34, R34, -INF , !P4 ;  /* 0xff80000022227808 */ /* 0x000fe40006000000 */
[----:B------:R-:W-:Y:S02]  /*65e0*/  FMNMX.FTZ R7, R73, R8, !PT ;  /* 0x0000000849077209 */ /* 0x000fe40007810000 */
[----:B------:R-:W-:Y:S02]  /*65f0*/  ISETP.GT.AND P4, PT, R11, 0x19, P2 ;  /* 0x000000190b00780c */ /* 0x000fe40001784270 */
[----:B------:R-:W-:Y:S02]  /*6600*/  FMNMX.FTZ R8, R76, R7, !PT ;  /* 0x000000074c087209 */ /* 0x000fe40007810000 */
[----:B------:R-:W-:-:S02]  /*6610*/  FSEL R35, R35, -INF , !P3 ;  /* 0xff80000023237808 */ /* 0x000fc40005800000 */
        /* <DEDUP_REMOVED lines=9> */
[C---:B------:R-:W-:Y:S02]  /*66b0*/  ISETP.GT.AND P4, PT, R11.reuse, 0x28, P2 ;  /* 0x000000280b00780c */ /* 0x040fe40001784270 */
[----:B------:R-:W-:Y:S01]  /*66c0*/  FSEL R42, R42, -INF , !P3 ;  /* 0xff8000002a2a7808 */ /* 0x000fe20005800000 */
[----:B------:R-:W0:Y:S01]  /*66d0*/  SHFL.BFLY PT, R7, R8, 0x2, 0x1f ;  /* 0x0c401f0008077f89 */ /* 0x000e2200000e0000 */
[----:B------:R-:W-:-:S02]  /*66e0*/  ISETP.GT.AND P3, PT, R11, 0x29, P2 ;  /* 0x000000290b00780c */ /* 0x000fc40001764270 */
[C---:B------:R-:W-:Y:S02]  /*66f0*/  ISETP.LT.OR P4, PT, R12.reuse, 0x29, P4 ;  /* 0x000000290c00780c */ /* 0x040fe40002781670 */
[----:B------:R-:W-:Y:S02]  /*6700*/  ISETP.LT.OR P3, PT, R12, 0x2a, P3 ;  /* 0x0000002a0c00780c */ /* 0x000fe40001f61670 */
[----:B------:R-:W-:Y:S02]  /*6710*/  FSEL R46, R46, -INF , !P4 ;  /* 0xff8000002e2e7808 */ /* 0x000fe40006000000 */
[----:B------:R-:W-:Y:S02]  /*6720*/  ISETP.GT.AND P4, PT, R11, 0x30, P2 ;  /* 0x000000300b00780c */ /* 0x000fe40001784270 */
[----:B------:R-:W-:Y:S02]  /*6730*/  FSEL R47, R47, -INF , !P3 ;  /* 0xff8000002f2f7808 */ /* 0x000fe40005800000 */
[----:B------:R-:W-:-:S02]  /*6740*/  ISETP.GT.AND P3, PT, R11, 0x31, P2 ;  /* 0x000000310b00780c */ /* 0x000fc40001764270 */
[C---:B------:R-:W-:Y:S02]  /*6750*/  ISETP.LT.OR P4, PT, R12.reuse, 0x31, P4 ;  /* 0x000000310c00780c */ /* 0x040fe40002781670 */
[C---:B------:R-:W-:Y:S02]  /*6760*/  ISETP.GT.AND P5, PT, R11.reuse, 0x38, P2 ;  /* 0x000000380b00780c */ /* 0x040fe400017a4270 */
[----:B------:R-:W-:Y:S02]  /*6770*/  ISETP.LT.OR P3, PT, R12, 0x32, P3 ;  /* 0x000000320c00780c */ /* 0x000fe40001f61670 */
[----:B------:R-:W-:Y:S02]  /*6780*/  FSEL R50, R50, -INF , !P4 ;  /* 0xff80000032327808 */ /* 0x000fe40006000000 */
[----:B------:R-:W-:Y:S02]  /*6790*/  ISETP.GT.AND P4, PT, R11, 0x39, P2 ;  /* 0x000000390b00780c */ /* 0x000fe40001784270 */
[----:B0-----:R-:W-:-:S02]  /*67a0*/  FMNMX.FTZ R9, R8, R7, !PT ;  /* 0x0000000708097209 */ /* 0x001fc40007810000 */
[----:B------:R-:W-:Y:S02]  /*67b0*/  FSEL R51, R51, -INF , !P3 ;  /* 0xff80000033337808 */ /* 0x000fe40005800000 */
[C---:B------:R-:W-:Y:S01]  /*67c0*/  ISETP.LT.OR P5, PT, R12.reuse, 0x39, P5 ;  /* 0x000000390c00780c */ /* 0x040fe20002fa1670 */
[----:B------:R-:W0:Y:S01]  /*67d0*/  SHFL.BFLY PT, R10, R9, 0x1, 0x1f ;  /* 0x0c201f00090a7f89 */ /* 0x000e2200000e0000 */
[C---:B------:R-:W-:Y:S02]  /*67e0*/  ISETP.GT.AND P3, PT, R11.reuse, 0x40, P2 ;  /* 0x000000400b00780c */ /* 0x040fe40001764270 */
[----:B------:R-:W-:Y:S02]  /*67f0*/  ISETP.LT.OR P4, PT, R12, 0x3a, P4 ;  /* 0x0000003a0c00780c */ /* 0x000fe40002781670 */
[----:B------:R-:W-:Y:S02]  /*6800*/  FSEL R54, R54, -INF , !P5 ;  /* 0xff80000036367808 */ /* 0x000fe40006800000 */
[----:B------:R-:W-:-:S02]  /*6810*/  ISETP.GT.AND P5, PT, R11, 0x41, P2 ;  /* 0x000000410b00780c */ /* 0x000fc400017a4270 */
[----:B------:R-:W-:Y:S02]  /*6820*/  FSEL R55, R55, -INF , !P4 ;  /* 0xff80000037377808 */ /* 0x000fe40006000000 */
[C---:B------:R-:W-:Y:S02]  /*6830*/  ISETP.LT.OR P3, PT, R12.reuse, 0x41, P3 ;  /* 0x000000410c00780c */ /* 0x040fe40001f61670 */
[C---:B------:R-:W-:Y:S02]  /*6840*/  ISETP.GT.AND P4, PT, R11.reuse, 0x48, P2 ;  /* 0x000000480b00780c */ /* 0x040fe40001784270 */
[----:B------:R-:W-:Y:S02]  /*6850*/  ISETP.LT.OR P5, PT, R12, 0x42, P5 ;  /* 0x000000420c00780c */ /* 0x000fe40002fa1670 */
[----:B------:R-:W-:Y:S02]  /*6860*/  FSEL R58, R58, -INF , !P3 ;  /* 0xff8000003a3a7808 */ /* 0x000fe40005800000 */
[----:B------:R-:W-:-:S02]  /*6870*/  ISETP.GT.AND P3, PT, R11, 0x49, P2 ;  /* 0x000000490b00780c */ /* 0x000fc40001764270 */
[----:B------:R-:W-:Y:S02]  /*6880*/  FSEL R59, R59, -INF , !P5 ;  /* 0xff8000003b3b7808 */ /* 0x000fe40006800000 */
[C---:B------:R-:W-:Y:S02]  /*6890*/  ISETP.LT.OR P4, PT, R12.reuse, 0x49, P4 ;  /* 0x000000490c00780c */ /* 0x040fe40002781670 */
[----:B0-----:R-:W-:Y:S02]  /*68a0*/  FMNMX.FTZ R7, R9, R10, !PT ;  /* 0x0000000a09077209 */ /* 0x001fe40007810000 */
[----:B------:R-:W-:Y:S02]  /*68b0*/  ISETP.GT.AND P5, PT, R11, 0x50, P2 ;  /* 0x000000500b00780c */ /* 0x000fe400017a4270 */
[C---:B------:R-:W-:Y:S01]  /*68c0*/  FSETP.NEU.FTZ.AND P6, PT, R7.reuse, -INF , PT ;  /* 0xff8000000700780b */ /* 0x040fe20003fdd000 */
[----:B------:R-:W-:Y:S01]  /*68d0*/  FMUL.FTZ R10, R7, UR33 ;  /* 0x00000021070a7c20 */ /* 0x000fe20008410000 */
[----:B------:R-:W-:-:S02]  /*68e0*/  ISETP.LT.OR P3, PT, R12, 0x4a, P3 ;  /* 0x0000004a0c00780c */ /* 0x000fc40001f61670 */
[----:B------:R-:W-:Y:S02]  /*68f0*/  FSEL R62, R62, -INF , !P4 ;  /* 0xff8000003e3e7808 */ /* 0x000fe40006000000 */
[----:B------:R-:W-:Y:S02]  /*6900*/  FSEL R8, R10, RZ, P6 ;  /* 0x000000ff0a087208 */ /* 0x000fe40003000000 */
[----:B------:R-:W-:Y:S02]  /*6910*/  ISETP.GT.AND P4, PT, R11, 0x51, P2 ;  /* 0x000000510b00780c */ /* 0x000fe40001784270 */
[----:B------:R-:W-:Y:S01]  /*6920*/  FSEL R63, R63, -INF , !P3 ;  /* 0xff8000003f3f7808 */ /* 0x000fe20005800000 */
[--C-:B------:R-:W-:Y:S01]  /*6930*/  FFMA.FTZ R9, R24, UR33, -R8.reuse ;  /* 0x0000002118097c23 */ /* 0x100fe20008010808 */
[----:B------:R-:W-:Y:S01]  /*6940*/  FMNMX.FTZ R24, R30, R21, !PT ;  /* 0x000000151e187209 */ /* 0x000fe20007810000 */
[--C-:B------:R-:W-:Y:S01]  /*6950*/  FFMA.FTZ R10, R25, UR33, -R8.reuse ;  /* 0x00000021190a7c23 */ /* 0x100fe20008010808 */
[--C-:B------:R-:W-:Y:S01]  /*6960*/  FFMA.FTZ R13, R28, UR33, -R8.reuse ;  /* 0x000000211c0d7c23 */ /* 0x100fe20008010808 */
[--C-:B------:R-:W-:Y:S01]  /*6970*/  FFMA.FTZ R14, R29, UR33, -R8.reuse ;  /* 0x000000211d0e7c23 */ /* 0x100fe20008010808 */
[----:B------:R-:W-:Y:S01]  /*6980*/  FMNMX.FTZ R25, R31, R24, !PT ;  /* 0x000000181f197209 */ /* 0x000fe20007810000 */
[--C-:B------:R-:W-:Y:S01]  /*6990*/  FFMA.FTZ R15, R32, UR33, -R8.reuse ;  /* 0x00000021200f7c23 */ /* 0x100fe20008010808 */
[--C-:B------:R-:W-:Y:S01]  /*69a0*/  FFMA.FTZ R33, R33, UR33, -R8.reuse ;  /* 0x0000002121217c23 */ /* 0x100fe20008010808 */
[--C-:B------:R-:W-:Y:S01]  /*69b0*/  FFMA.FTZ R21, R36, UR33, -R8.reuse ;  /* 0x0000002124157c23 */ /* 0x100fe20008010808 */
[----:B------:R-:W-:Y:S01]  /*69c0*/  FMNMX.FTZ R24, R34, R25, !PT ;  /* 0x0000001922187209 */ /* 0x000fe20007810000 */
[--C-:B------:R-:W-:Y:S01]  /*69d0*/  FFMA.FTZ R37, R37, UR33, -R8.reuse ;  /* 0x0000002125257c23 */ /* 0x100fe20008010808 */
[----:B------:R0:W-:Y:S01]  /*69e0*/  MUFU.EX2 R20, R33 ;  /* 0x0000002100147308 */ /* 0x0001e20000000800 */
[--C-:B------:R-:W-:Y:S01]  /*69f0*/  FFMA.FTZ R41, R41, UR33, -R8.reuse ;  /* 0x0000002129297c23 */ /* 0x100fe20008010808 */
[----:B------:R-:W-:Y:S01]  /*6a00*/  FMNMX.FTZ R25, R35, R24, !PT ;  /* 0x0000001823197209 */ /* 0x000fe20007810000 */
[--C-:B------:R-:W-:Y:S01]  /*6a10*/  FFMA.FTZ R45, R45, UR33, -R8.reuse ;  /* 0x000000212d2d7c23 */ /* 0x100fe20008010808 */
[----:B------:R-:W-:Y:S01]  /*6a20*/  ISETP.LT.OR P5, PT, R12, 0x51, P5 ;  /* 0x000000510c00780c */ /* 0x000fe20002fa1670 */
[--C-:B------:R-:W-:Y:S01]  /*6a30*/  FFMA.FTZ R53, R53, UR33, -R8.reuse ;  /* 0x0000002135357c23 */ /* 0x100fe20008010808 */
[----:B------:R-:W-:Y:S01]  /*6a40*/  FMNMX.FTZ R28, R38, R25, !PT ;  /* 0x00000019261c7209 */ /* 0x000fe20007810000 */
[--C-:B------:R-:W-:Y:S01]  /*6a50*/  FFMA.FTZ R25, R40, UR33, -R8.reuse ;  /* 0x0000002128197c23 */ /* 0x100fe20008010808 */
[----:B------:R1:W-:Y:S01]  /*6a60*/  MUFU.EX2 R24, R37 ;  /* 0x0000002500187308 */ /* 0x0003e20000000800 */
[----:B------:R-:W-:Y:S01]  /*6a70*/  ISETP.LT.OR P4, PT, R12, 0x52, P4 ;  /* 0x000000520c00780c */ /* 0x000fe20002781670 */
[--C-:B------:R-:W-:Y:S01]  /*6a80*/  FFMA.FTZ R49, R49, UR33, -R8.reuse ;  /* 0x0000002131317c23 */ /* 0x100fe20008010808 */
[----:B------:R-:W-:Y:S01]  /*6a90*/  FMNMX.FTZ R29, R39, R28, !PT ;  /* 0x0000001c271d7209 */ /* 0x000fe20007810000 */
[--C-:B------:R-:W-:Y:S01]  /*6aa0*/  FFMA.FTZ R57, R57, UR33, -R8.reuse ;  /* 0x0000002139397c23 */ /* 0x100fe20008010808 */
[----:B------:R-:W-:Y:S01]  /*6ab0*/  ISETP.GT.AND P3, PT, R11, 0x58, P2 ;  /* 0x000000580b00780c */ /* 0x000fe20001764270 */
[----:B------:R-:W-:Y:S01]  /*6ac0*/  FFMA.FTZ R64, R64, UR33, -R8 ;  /* 0x0000002140407c23 */ /* 0x000fe20008010808 */
[----:B------:R-:W-:Y:S01]  /*6ad0*/  FMNMX.FTZ R28, R42, R29, !PT ;  /* 0x0000001d2a1c7209 */ /* 0x000fe20007810000 */
[----:B------:R-:W-:Y:S01]  /*6ae0*/  MUFU.EX2 R9, R9 ;  /* 0x0000000900097308 */ /* 0x000fe20000000800 */
[----:B------:R-:W-:-:S02]  /*6af0*/  FSEL R66, R66, -INF , !P5 ;  /* 0xff80000042427808 */ /* 0x000fc40006800000 */
[----:B------:R-:W-:Y:S02]  /*6b00*/  FMNMX.FTZ R29, R43, R28, !PT ;  /* 0x0000001c2b1d7209 */ /* 0x000fe40007810000 */
[----:B------:R-:W-:Y:S02]  /*6b10*/  FSEL R67, R67, -INF , !P4 ;  /* 0xff80000043437808 */ /* 0x000fe40006000000 */
[----:B------:R-:W-:Y:S01]  /*6b20*/  FMNMX.FTZ R32, R46, R29, !PT ;  /* 0x0000001d2e207209 */ /* 0x000fe20007810000 */
[----:B------:R2:W-:Y:S01]  /*6b30*/  MUFU.EX2 R28, R41 ;  /* 0x00000029001c7308 */ /* 0x0005e20000000800 */
[----:B------:R-:W-:Y:S01]  /*6b40*/  ISETP.GT.AND P5, PT, R11, 0x59, P2 ;  /* 0x000000590b00780c */ /* 0x000fe200017a4270 */
[----:B------:R-:W-:Y:S01]  /*6b50*/  FFMA.FTZ R29, R44, UR33, -R8 ;  /* 0x000000212c1d7c23 */ /* 0x000fe20008010808 */
[----:B0-----:R-:W-:Y:S02]  /*6b60*/  FMNMX.FTZ R33, R47, R32, !PT ;  /* 0x000000202f217209 */ /* 0x001fe40007810000 */
[----:B------:R-:W-:-:S02]  /*6b70*/  ISETP.GT.AND P4, PT, R11, 0x60, P2 ;  /* 0x000000600b00780c */ /* 0x000fc40001784270 */
[----:B------:R-:W-:Y:S01]  /*6b80*/  FMNMX.FTZ R32, R50, R33, !PT ;  /* 0x0000002132207209 */ /* 0x000fe20007810000 */
[----:B------:R-:W-:Y:S01]  /*6b90*/  MUFU.EX2 R10, R10 ;  /* 0x0000000a000a7308 */ /* 0x000fe20000000800 */
[C---:B------:R-:W-:Y:S02]  /*6ba0*/  ISETP.LT.OR P3, PT, R12.reuse, 0x59, P3 ;  /* 0x000000590c00780c */ /* 0x040fe40001f61670 */
[----:B------:R-:W-:Y:S02]  /*6bb0*/  FMNMX.FTZ R33, R51, R32, !PT ;  /* 0x0000002033217209 */ /* 0x000fe40007810000 */
[----:B------:R-:W-:Y:S02]  /*6bc0*/  ISETP.LT.OR P5, PT, R12, 0x5a, P5 ;  /* 0x0000005a0c00780c */ /* 0x000fe40002fa1670 */
[----:B------:R-:W-:Y:S01]  /*6bd0*/  FMNMX.FTZ R36, R54, R33, !PT ;  /* 0x0000002136247209 */ /* 0x000fe20007810000 */
[----:B------:R-:W-:Y:S01]  /*6be0*/  MUFU.EX2 R32, R45 ;  /* 0x0000002d00207308 */ /* 0x000fe20000000800 */
[----:B------:R-:W-:Y:S01]  /*6bf0*/  FSEL R70, R70, -INF , !P3 ;  /* 0xff80000046467808 */ /* 0x000fe20005800000 */
[----:B------:R-:W-:Y:S01]  /*6c00*/  FFMA.FTZ R33, R48, UR33, -R8 ;  /* 0x0000002130217c23 */ /* 0x000fe20008010808 */
[----:B-1----:R-:W-:-:S02]  /*6c10*/  FMNMX.FTZ R37, R55, R36, !PT ;  /* 0x0000002437257209 */ /* 0x002fc40007810000 */
[----:B------:R-:W-:Y:S02]  /*6c20*/  ISETP.LT.OR P4, PT, R12, 0x61, P4 ;  /* 0x000000610c00780c */ /* 0x000fe40002781670 */
[----:B------:R-:W-:Y:S01]  /*6c30*/  FMNMX.FTZ R36, R58, R37, !PT ;  /* 0x000000253a247209 */ /* 0x000fe20007810000 */
[----:B------:R-:W-:Y:S01]  /*6c40*/  MUFU.EX2 R13, R13 ;  /* 0x0000000d000d7308 */ /* 0x000fe20000000800 */
[----:B------:R-:W-:Y:S02]  /*6c50*/  ISETP.GT.AND P3, PT, R11, 0x61, P2 ;  /* 0x000000610b00780c */ /* 0x000fe40001764270 */
[----:B------:R-:W-:Y:S02]  /*6c60*/  FMNMX.FTZ R37, R59, R36, !PT ;  /* 0x000000243b257209 */ /* 0x000fe40007810000 */
[----:B------:R-:W-:Y:S02]  /*6c70*/  FSEL R71, R71, -INF , !P5 ;  /* 0xff80000047477808 */ /* 0x000fe40006800000 */
[----:B------:R-:W-:Y:S01]  /*6c80*/  FMNMX.FTZ R40, R62, R37, !PT ;  /* 0x000000253e287209 */ /* 0x000fe20007810000 */
[----:B------:R0:W-:Y:S01]  /*6c90*/  MUFU.EX2 R36, R49 ;  /* 0x0000003100247308 */ /* 0x0001e20000000800 */
[----:B------:R-:W-:Y:S01]  /*6ca0*/  FSEL R74, R74, -INF , !P4 ;  /* 0xff8000004a4a7808 */ /* 0x000fe20006000000 */
[--C-:B------:R-:W-:Y:S01]  /*6cb0*/  FFMA.FTZ R37, R52, UR33, -R8.reuse ;  /* 0x0000002134257c23 */ /* 0x100fe20008010808 */
[----:B--2---:R-:W-:Y:S01]  /*6cc0*/  FMNMX.FTZ R41, R63, R40, !PT ;  /* 0x000000283f297209 */ /* 0x004fe20007810000 */
[--C-:B------:R-:W-:Y:S01]  /*6cd0*/  FFMA.FTZ R52, R68, UR33, -R8.reuse ;  /* 0x0000002144347c23 */ /* 0x100fe20008010808 */
[----:B------:R-:W-:Y:S01]  /*6ce0*/  ISETP.GT.AND P5, PT, R11, 0x68, P2 ;  /* 0x000000680b00780c */ /* 0x000fe200017a4270 */
[--C-:B------:R-:W-:Y:S01]  /*6cf0*/  FFMA.FTZ R68, R81, UR33, -R8.reuse ;  /* 0x0000002151447c23 */ /* 0x100fe20008010808 */
[----:B------:R-:W-:Y:S01]  /*6d00*/  FMNMX.FTZ R40, R66, R41, !PT ;  /* 0x0000002942287209 */ /* 0x000fe20007810000 */
[----:B------:R-:W-:Y:S01]  /*6d10*/  MUFU.EX2 R14, R14 ;  /* 0x0000000e000e7308 */ /* 0x000fe20000000800 */
[----:B------:R-:W-:Y:S01]  /*6d20*/  ISETP.GT.AND P4, PT, R11, 0x69, P2 ;  /* 0x000000690b00780c */ /* 0x000fe20001784270 */
[--C-:B0-----:R-:W-:Y:S01]  /*6d30*/  FFMA.FTZ R49, R65, UR33, -R8.reuse ;  /* 0x0000002141317c23 */ /* 0x101fe20008010808 */
[----:B------:R-:W-:Y:S01]  /*6d40*/  FMNMX.FTZ R41, R67, R40, !PT ;  /* 0x0000002843297209 */ /* 0x000fe20007810000 */
[----:B------:R-:W-:Y:S01]  /*6d50*/  FFMA.FTZ R65, R84, UR33, -R8 ;  /* 0x0000002154417c23 */ /* 0x000fe20008010808 */
[----:B------:R-:W-:-:S02]  /*6d60*/  ISETP.LT.OR P3, PT, R12, 0x62, P3 ;  /* 0x000000620c00780c */ /* 0x000fc40001f61670 */
[----:B------:R-:W-:Y:S01]  /*6d70*/  FMNMX.FTZ R44, R70, R41, !PT ;  /* 0x00000029462c7209 */ /* 0x000fe20007810000 */
[----:B------:R0:W-:Y:S01]  /*6d80*/  MUFU.EX2 R40, R53 ;  /* 0x0000003500287308 */ /* 0x0001e20000000800 */
[----:B------:R-:W-:Y:S01]  /*6d90*/  ISETP.LT.OR P5, PT, R12, 0x69, P5 ;  /* 0x000000690c00780c */ /* 0x000fe20002fa1670 */
[--C-:B------:R-:W-:Y:S01]  /*6da0*/  FFMA.FTZ R41, R56, UR33, -R8.reuse ;  /* 0x0000002138297c23 */ /* 0x100fe20008010808 */
[----:B------:R-:W-:Y:S01]  /*6db0*/  FMNMX.FTZ R45, R71, R44, !PT ;  /* 0x0000002c472d7209 */ /* 0x000fe20007810000 */
[--C-:B------:R-:W-:Y:S01]  /*6dc0*/  FFMA.FTZ R56, R72, UR33, -R8.reuse ;  /* 0x0000002148387c23 */ /* 0x100fe20008010808 */
[----:B------:R-:W-:Y:S02]  /*6dd0*/  ISETP.LT.OR P4, PT, R12, 0x6a, P4 ;  /* 0x0000006a0c00780c */ /* 0x000fe40002781670 */
[----:B------:R-:W-:Y:S01]  /*6de0*/  FSEL R75, R75, -INF , !P3 ;  /* 0xff8000004b4b7808 */ /* 0x000fe20005800000 */
[----:B------:R-:W-:Y:S01]  /*6df0*/  MUFU.EX2 R15, R15 ;  /* 0x0000000f000f7308 */ /* 0x000fe20000000800 */
[----:B------:R-:W-:Y:S01]  /*6e00*/  FMNMX.FTZ R44, R74, R45, !PT ;  /* 0x0000002d4a2c7209 */ /* 0x000fe20007810000 */
[--C-:B------:R-:W-:Y:S01]  /*6e10*/  FFMA.FTZ R45, R60, UR33, -R8.reuse ;  /* 0x000000213c2d7c23 */ /* 0x100fe20008010808 */
[----:B------:R-:W-:Y:S01]  /*6e20*/  FSEL R78, R78, -INF , !P5 ;  /* 0xff8000004e4e7808 */ /* 0x000fe20006800000 */
[----:B0-----:R-:W-:Y:S01]  /*6e30*/  FFMA.FTZ R53, R69, UR33, -R8 ;  /* 0x0000002145357c23 */ /* 0x001fe20008010808 */
[----:B------:R-:W-:-:S02]  /*6e40*/  FSEL R79, R79, -INF , !P4 ;  /* 0xff8000004f4f7808 */ /* 0x000fc40006000000 */
[C---:B------:R-:W-:Y:S01]  /*6e50*/  ISETP.GT.AND P3, PT, R11.reuse, 0x70, P2 ;  /* 0x000000700b00780c */ /* 0x040fe20001764270 */
[----:B------:R-:W-:Y:S01]  /*6e60*/  MUFU.EX2 R21, R21 ;  /* 0x0000001500157308 */ /* 0x000fe20000000800 */
[C---:B------:R-:W-:Y:S02]  /*6e70*/  ISETP.GT.AND P5, PT, R11.reuse, 0x71, P2 ;  /* 0x000000710b00780c */ /* 0x040fe400017a4270 */
[C---:B------:R-:W-:Y:S02]  /*6e80*/  ISETP.GT.AND P4, PT, R11.reuse, 0x78, P2 ;  /* 0x000000780b00780c */ /* 0x040fe40001784270 */
[----:B------:R-:W-:Y:S02]  /*6e90*/  ISETP.GT.AND P2, PT, R11, 0x79, P2 ;  /* 0x000000790b00780c */ /* 0x000fe40001744270 */
[----:B------:R-:W-:Y:S01]  /*6ea0*/  FMNMX.FTZ R11, R75, R44, !PT ;  /* 0x0000002c4b0b7209 */ /* 0x000fe20007810000 */
[----:B------:R-:W-:Y:S01]  /*6eb0*/  MUFU.EX2 R25, R25 ;  /* 0x0000001900197308 */ /* 0x000fe20000000800 */
[----:B------:R-:W-:-:S02]  /*6ec0*/  ISETP.LT.OR P3, PT, R12, 0x71, P3 ;  /* 0x000000710c00780c */ /* 0x000fc40001f61670 */
[----:B------:R-:W-:Y:S02]  /*6ed0*/  FMNMX.FTZ R48, R78, R11, !PT ;  /* 0x0000000b4e307209 */ /* 0x000fe40007810000 */
[----:B------:R-:W-:Y:S02]  /*6ee0*/  ISETP.LT.OR P5, PT, R12, 0x72, P5 ;  /* 0x000000720c00780c */ /* 0x000fe40002fa1670 */
[----:B------:R-:W-:Y:S01]  /*6ef0*/  FSEL R82, R82, -INF , !P3 ;  /* 0xff80000052527808 */ /* 0x000fe20005800000 */
[----:B------:R0:W-:Y:S01]  /*6f00*/  MUFU.EX2 R44, R57 ;  /* 0x00000039002c7308 */ /* 0x0001e20000000800 */
[----:B------:R-:W-:Y:S02]  /*6f10*/  FMNMX.FTZ R11, R79, R48, !PT ;  /* 0x000000304f0b7209 */ /* 0x000fe40007810000 */
[----:B------:R-:W-:Y:S02]  /*6f20*/  ISETP.LT.OR P4, PT, R12, 0x79, P4 ;  /* 0x000000790c00780c */ /* 0x000fe40002781670 */
[----:B------:R-:W-:-:S02]  /*6f30*/  FSEL R83, R83, -INF , !P5 ;  /* 0xff80000053537808 */ /* 0x000fc40006800000 */
[----:B------:R-:W-:Y:S01]  /*6f40*/  FMNMX.FTZ R48, R82, R11, !PT ;  /* 0x0000000b52307209 */ /* 0x000fe20007810000 */
[----:B------:R-:W-:Y:S01]  /*6f50*/  MUFU.EX2 R29, R29 ;  /* 0x0000001d001d7308 */ /* 0x000fe20000000800 */
[----:B------:R-:W-:Y:S01]  /*6f60*/  ISETP.LT.OR P2, PT, R12, 0x7a, P2 ;  /* 0x0000007a0c00780c */ /* 0x000fe20001741670 */
[--C-:B------:R-:W-:Y:S01]  /*6f70*/  FFMA.FTZ R12, R61, UR33, -R8.reuse ;  /* 0x000000213d0c7c23 */ /* 0x100fe20008010808 */
[----:B------:R-:W-:Y:S01]  /*6f80*/  FSEL R86, R86, -INF , !P4 ;  /* 0xff80000056567808 */ /* 0x000fe20006000000 */
[--C-:B0-----:R-:W-:Y:S01]  /*6f90*/  FFMA.FTZ R57, R73, UR33, -R8.reuse ;  /* 0x0000002149397c23 */ /* 0x101fe20008010808 */
[----:B------:R-:W-:Y:S01]  /*6fa0*/  FMNMX.FTZ R11, R83, R48, !PT ;  /* 0x00000030530b7209 */ /* 0x000fe20007810000 */
[----:B------:R-:W-:Y:S01]  /*6fb0*/  FFMA.FTZ R61, R77, UR33, -R8 ;  /* 0x000000214d3d7c23 */ /* 0x000fe20008010808 */
[----:B------:R-:W-:Y:S01]  /*6fc0*/  FSEL R87, R87, -INF , !P2 ;  /* 0xff80000057577808 */ /* 0x000fe20005000000 */
[----:B------:R-:W-:Y:S01]  /*6fd0*/  MUFU.EX2 R33, R33 ;  /* 0x0000002100217308 */ /* 0x000fe20000000800 */
[----:B------:R-:W-:-:S04]  /*6fe0*/  FMNMX.FTZ R48, R86, R11, !PT ;  /* 0x0000000b56307209 */ /* 0x000fc80007810000 */
[----:B------:R-:W-:-:S03]  /*6ff0*/  FMNMX.FTZ R11, R87, R48, !PT ;  /* 0x00000030570b7209 */ /* 0x000fc60007810000 */
[----:B------:R0:W-:Y:S02]  /*7000*/  MUFU.EX2 R48, R64 ;  /* 0x0000004000307308 */ /* 0x0001e40000000800 */
[----:B------:R-:W1:Y:S06]  /*7010*/  SHFL.BFLY PT, R60, R11, 0x2, 0x1f ;  /* 0x0c401f000b3c7f89 */ /* 0x000e6c00000e0000 */
[----:B------:R-:W-:Y:S01]  /*7020*/  MUFU.EX2 R37, R37 ;  /* 0x0000002500257308 */ /* 0x000fe20000000800 */
[----:B0-----:R-:W-:-:S07]  /*7030*/  FFMA.FTZ R64, R80, UR33, -R8 ;  /* 0x0000002150407c23 */ /* 0x001fce0008010808 */
[----:B------:R-:W-:Y:S08]  /*7040*/  MUFU.EX2 R41, R41 ;  /* 0x0000002900297308 */ /* 0x000ff00000000800 */
[----:B------:R-:W-:Y:S01]  /*7050*/  MUFU.EX2 R45, R45 ;  /* 0x0000002d002d7308 */ /* 0x000fe20000000800 */
[----:B-1----:R-:W-:Y:S01]  /*7060*/  FMNMX.FTZ R69, R11, R60, !PT ;  /* 0x0000003c0b457209 */ /* 0x002fe20007810000 */
[--C-:B------:R-:W-:Y:S01]  /*7070*/  FFMA.FTZ R60, R76, UR33, -R8.reuse ;  /* 0x000000214c3c7c23 */ /* 0x100fe20008010808 */
[----:B------:R-:W-:Y:S01]  /*7080*/  FSEL R11, R7, RZ, P6 ;  /* 0x000000ff070b7208 */ /* 0x000fe20003000000 */
[----:B------:R-:W-:-:S02]  /*7090*/  FFMA.FTZ R8, R85, UR33, -R8 ;  /* 0x0000002155087c23 */ /* 0x000fc40008010808 */
[----:B------:R-:W0:Y:S02]  /*70a0*/  SHFL.BFLY PT, R72, R69, 0x1, 0x1f ;  /* 0x0c201f0045487f89 */ /* 0x000e2400000e0000 */
[----:B------:R-:W-:Y:S01]  /*70b0*/  MUFU.EX2 R12, R12 ;  /* 0x0000000c000c7308 */ /* 0x000fe20000000800 */
[----:B------:R-:W-:-:S07]  /*70c0*/  FADD.FTZ R11, -R11, R0 ;  /* 0x000000000b0b7221 */ /* 0x000fce0000010100 */
[----:B------:R1:W-:Y:S08]  /*70d0*/  MUFU.EX2 R0, R8 ;  /* 0x0000000800007308 */ /* 0x0003f00000000800 */
[----:B------:R-:W-:Y:S01]  /*70e0*/  MUFU.EX2 R49, R49 ;  /* 0x0000003100317308 */ /* 0x000fe20000000800 */
[----:B0-----:R-:W-:Y:S01]  /*70f0*/  FMNMX.FTZ R69, R69, R72, !PT ;  /* 0x0000004845457209 */ /* 0x001fe20007810000 */
[----:B------:R-:W-:-:S06]  /*7100*/  FMUL.FTZ R72, R11, UR33 ;  /* 0x000000210b487c20 */ /* 0x000fcc0008410000 */
[----:B------:R-:W-:Y:S01]  /*7110*/  MUFU.EX2 R52, R52 ;  /* 0x0000003400347308 */ /* 0x000fe20000000800 */
[C---:B------:R-:W-:Y:S01]  /*7120*/  FSETP.NEU.FTZ.AND P2, PT, R69.reuse, -INF , PT ;  /* 0xff8000004500780b */ /* 0x040fe20003f5d000 */
[----:B------:R-:W-:-:S03]  /*7130*/  FMUL.FTZ R73, R69, UR33 ;  /* 0x0000002145497c20 */ /* 0x000fc60008410000 */
[----:B-1----:R-:W-:Y:S02]  /*7140*/  FSEL R8, R69, RZ, P2 ;  /* 0x000000ff45087208 */ /* 0x002fe40001000000 */
[----:B------:R-:W-:Y:S01]  /*7150*/  FSEL R73, R73, RZ, P2 ;  /* 0x000000ff49497208 */ /* 0x000fe20001000000 */
[----:B------:R-:W0:Y:S01]  /*7160*/  MUFU.EX2 R72, R72 ;  /* 0x0000004800487308 */ /* 0x000e220000000800 */
[----:B------:R-:W-:Y:S01]  /*7170*/  ISETP.GT.AND P2, PT, R2, UR55, PT ;  /* 0x0000003702007c0c */ /* 0x000fe2000bf44270 */
[----:B------:R-:W-:Y:S01]  /*7180*/  FADD.FTZ R8, -R8, R5 ;  /* 0x0000000508087221 */ /* 0x000fe20000010100 */
[----:B------:R-:W-:Y:S02]  /*7190*/  VIADD R2, R2, 0xffffffff ;  /* 0xffffffff02027836 */ /* 0x000fe40000000000 */
[--C-:B------:R-:W-:Y:S01]  /*71a0*/  FFMA.FTZ R11, R26, UR33, -R73.reuse ;  /* 0x000000211a0b7c23 */ /* 0x100fe20008010849 */
[----:B------:R-:W-:Y:S01]  /*71b0*/  FFMA.FTZ R76, R27, UR33, -R73 ;  /* 0x000000211b4c7c23 */ /* 0x000fe20008010849 */
[----:B------:R-:W-:Y:S01]  /*71c0*/  FMUL.FTZ R5, R8, UR33 ;  /* 0x0000002108057c20 */ /* 0x000fe20008410000 */
[----:B------:R-:W-:-:S02]  /*71d0*/  IMAD.U32 R8, RZ, RZ, UR45 ;  /* 0x0000002dff087e24 */ /* 0x000fc4000f8e00ff */
[--C-:B------:R-:W-:Y:S01]  /*71e0*/  FFMA.FTZ R30, R30, UR33, -R73.reuse ;  /* 0x000000211e1e7c23 */ /* 0x100fe20008010849 */
[--C-:B------:R-:W-:Y:S01]  /*71f0*/  FFMA.FTZ R80, R31, UR33, -R73.reuse ;  /* 0x000000211f507c23 */ /* 0x100fe20008010849 */
[----:B------:R-:W-:Y:S01]  /*7200*/  MUFU.EX2 R11, R11 ;  /* 0x0000000b000b7308 */ /* 0x000fe20000000800 */
[--C-:B------:R-:W-:Y:S01]  /*7210*/  FFMA.FTZ R77, R47, UR33, -R73.reuse ;  /* 0x000000212f4d7c23 */ /* 0x100fe20008010849 */
[----:B------:R-:W-:Y:S01]  /*7220*/  @!P1 LEA R8, R8, UR42, 0x3 ;  /* 0x0000002a08089c11 */ /* 0x000fe2000f8e18ff */
[--C-:B------:R-:W-:Y:S01]  /*7230*/  FFMA.FTZ R31, R35, UR33, -R73.reuse ;  /* 0x00000021231f7c23 */ /* 0x100fe20008010849 */
[--C-:B------:R-:W-:Y:S01]  /*7240*/  FFMA.FTZ R47, R55, UR33, -R73.reuse ;  /* 0x00000021372f7c23 */ /* 0x100fe20008010849 */
[--C-:B------:R-:W-:Y:S01]  /*7250*/  FFMA.FTZ R27, R34, UR33, -R73.reuse ;  /* 0x00000021221b7c23 */ /* 0x100fe20008010849 */
[----:B------:R-:W-:Y:S01]  /*7260*/  FFMA.FTZ R35, R38, UR33, -R73 ;  /* 0x0000002126237c23 */ /* 0x000fe20008010849 */
[----:B------:R-:W-:Y:S01]  /*7270*/  @!P1 VIADD R8, R8, 0x2d860 ;  /* 0x0002d86008089836 */ /* 0x000fe20000000000 */
[----:B------:R-:W1:Y:S01]  /*7280*/  MUFU.EX2 R5, R5 ;  /* 0x0000000500057308 */ /* 0x000e620000000800 */
[----:B0-----:R-:W-:Y:S01]  /*7290*/  FFMA.FTZ R55, R72, R4, R9 ;  /* 0x0000000448377223 */ /* 0x001fe20000010009 */
[--C-:B------:R-:W-:Y:S01]  /*72a0*/  FFMA.FTZ R38, R39, UR33, -R73.reuse ;  /* 0x0000002127267c23 */ /* 0x100fe20008010849 */
[----:B------:R-:W-:Y:S01]  /*72b0*/  FFMA.FTZ R39, R54, UR33, -R73 ;  /* 0x0000002136277c23 */ /* 0x000fe20008010849 */
[----:B------:R-:W-:Y:S01]  /*72c0*/  @!P1 PRMT R54, RZ, 0x654, R8 ;  /* 0x00000654ff369816 */ /* 0x000fe20000000008 */
[----:B------:R-:W-:Y:S01]  /*72d0*/  FADD.FTZ R8, R10, R55 ;  /* 0x000000370a087221 */ /* 0x000fe20000010000 */
[--C-:B------:R-:W-:Y:S01]  /*72e0*/  FFMA.FTZ R34, R51, UR33, -R73.reuse ;  /* 0x0000002133227c23 */ /* 0x100fe20008010849 */
[--C-:B------:R-:W-:Y:S01]  /*72f0*/  FFMA.FTZ R51, R59, UR33, -R73.reuse ;  /* 0x000000213b337c23 */ /* 0x100fe20008010849 */
[----:B------:R-:W0:Y:S01]  /*7300*/  MUFU.EX2 R76, R76 ;  /* 0x0000004c004c7308 */ /* 0x000e220000000800 */
[----:B------:R-:W-:Y:S01]  /*7310*/  FADD.FTZ R55, R13, R8 ;  /* 0x000000080d377221 */ /* 0x000fe20000010000 */
[----:B------:R2:W-:Y:S01]  /*7320*/  @!P1 SYNCS.ARRIVE.TRANS64.RED.A1T0 RZ, [R54+URZ], RZ ;  /* 0x000000ff36ff99a7 */ /* 0x0005e2000810043f */
[--C-:B------:R-:W-:Y:S01]  /*7330*/  FFMA.FTZ R42, R42, UR33, -R73.reuse ;  /* 0x000000212a2a7c23 */ /* 0x100fe20008010849 */
[--C-:B------:R-:W-:Y:S01]  /*7340*/  FFMA.FTZ R26, R50, UR33, -R73.reuse ;  /* 0x00000021321a7c23 */ /* 0x100fe20008010849 */
[--C-:B------:R-:W-:Y:S01]  /*7350*/  FFMA.FTZ R50, R58, UR33, -R73.reuse ;  /* 0x000000213a327c23 */ /* 0x100fe20008010849 */
[----:B------:R-:W-:Y:S01]  /*7360*/  FFMA.FTZ R43, R43, UR33, -R73 ;  /* 0x000000212b2b7c23 */ /* 0x000fe20008010849 */
[----:B------:R-:W-:Y:S01]  /*7370*/  F2FP.F16.F32.PACK_AB R8, R10, R9 ;  /* 0x000000090a08723e */ /* 0x000fe200000000ff */
[----:B------:R-:W3:Y:S01]  /*7380*/  MUFU.EX2 R30, R30 ;  /* 0x0000001e001e7308 */ /* 0x000ee20000000800 */
[----:B-1----:R-:W-:Y:S01]  /*7390*/  FFMA.FTZ R3, R5, R3, R11 ;  /* 0x0000000305037223 */ /* 0x002fe2000001000b */
[----:B--2---:R-:W-:Y:S01]  /*73a0*/  FADD.FTZ R54, R14, R55 ;  /* 0x000000370e367221 */ /* 0x004fe20000010000 */
[--C-:B------:R-:W-:Y:S01]  /*73b0*/  FFMA.FTZ R46, R46, UR33, -R73.reuse ;  /* 0x000000212e2e7c23 */ /* 0x100fe20008010849 */
[--C-:B------:R-:W-:Y:S01]  /*73c0*/  FFMA.FTZ R63, R63, UR33, -R73.reuse ;  /* 0x000000213f3f7c23 */ /* 0x100fe20008010849 */
[----:B------:R-:W-:Y:S01]  /*73d0*/  F2FP.F16.F32.PACK_AB R10, R14, R13 ;  /* 0x0000000d0e0a723e */ /* 0x000fe200000000ff */
[----:B------:R-:W-:Y:S01]  /*73e0*/  FADD.FTZ R59, R15, R54 ;  /* 0x000000360f3b7221 */ /* 0x000fe20000010000 */
[----:B------:R-:W-:Y:S01]  /*73f0*/  FFMA.FTZ R14, R67, UR33, -R73 ;  /* 0x00000021430e7c23 */ /* 0x000fe20008010849 */
[----:B------:R-:W1:Y:S01]  /*7400*/  MUFU.EX2 R80, R80 ;  /* 0x0000005000507308 */ /* 0x000e620000000800 */
[----:B0-----:R-:W-:Y:S01]  /*7410*/  FADD.FTZ R3, R76, R3 ;  /* 0x000000034c037221 */ /* 0x001fe20000010000 */
[----:B------:R-:W-:Y:S01]  /*7420*/  FADD.FTZ R58, R20, R59 ;  /* 0x0000003b143a7221 */ /* 0x000fe20000010000 */
[----:B------:R-:W-:Y:S01]  /*7430*/  F2FP.F16.F32.PACK_AB R9, R76, R11 ;  /* 0x0000000b4c09723e */ /* 0x000fe200000000ff */
[--C-:B------:R-:W-:Y:S01]  /*7440*/  FFMA.FTZ R4, R62, UR33, -R73.reuse ;  /* 0x000000213e047c23 */ /* 0x100fe20008010849 */
[--C-:B------:R-:W-:Y:S01]  /*7450*/  FFMA.FTZ R75, R75, UR33, -R73.reuse ;  /* 0x000000214b4b7c23 */ /* 0x100fe20008010849 */
[----:B------:R-:W-:Y:S01]  /*7460*/  FADD.FTZ R59, R21, R58 ;  /* 0x0000003a153b7221 */ /* 0x000fe20000010000 */
[----:B------:R-:W-:Y:S01]  /*7470*/  FFMA.FTZ R78, R78, UR33, -R73 ;  /* 0x000000214e4e7c23 */ /* 0x000fe20008010849 */
[----:B------:R-:W0:Y:S01]  /*7480*/  MUFU.EX2 R27, R27 ;  /* 0x0000001b001b7308 */ /* 0x000e220000000800 */
[----:B---3--:R-:W-:Y:S01]  /*7490*/  FADD.FTZ R55, R30, R3 ;  /* 0x000000031e377221 */ /* 0x008fe20000010000 */
[----:B------:R-:W-:Y:S01]  /*74a0*/  FADD.FTZ R58, R24, R59 ;  /* 0x0000003b183a7221 */ /* 0x000fe20000010000 */
[--C-:B------:R-:W-:Y:S01]  /*74b0*/  FFMA.FTZ R3, R66, UR33, -R73.reuse ;  /* 0x0000002142037c23 */ /* 0x100fe20008010849 */
[--C-:B------:R-:W-:Y:S01]  /*74c0*/  FFMA.FTZ R59, R74, UR33, -R73.reuse ;  /* 0x000000214a3b7c23 */ /* 0x100fe20008010849 */
[--C-:B------:R-:W-:Y:S01]  /*74d0*/  FFMA.FTZ R79, R79, UR33, -R73.reuse ;  /* 0x000000214f4f7c23 */ /* 0x100fe20008010849 */
[----:B------:R-:W-:Y:S01]  /*74e0*/  FADD.FTZ R67, R25, R58 ;  /* 0x0000003a19437221 */ /* 0x000fe20000010000 */
[----:B------:R-:W-:Y:S01]  /*74f0*/  FFMA.FTZ R83, R83, UR33, -R73 ;  /* 0x0000002153537c23 */ /* 0x000fe20008010849 */
[----:B------:R-:W2:Y:S01]  /*7500*/  MUFU.EX2 R31, R31 ;  /* 0x0000001f001f7308 */ /* 0x000ea20000000800 */
[C---:B-1----:R-:W-:Y:S01]  /*7510*/  FADD.FTZ R54, R80.reuse, R55 ;  /* 0x0000003750367221 */ /* 0x042fe20000010000 */
[----:B------:R-:W-:Y:S01]  /*7520*/  F2FP.F16.F32.PACK_AB R11, R80, R30 ;  /* 0x0000001e500b723e */ /* 0x000fe200000000ff */
[----:B------:R-:W-:Y:S01]  /*7530*/  FADD.FTZ R58, R28, R67 ;  /* 0x000000431c3a7221 */ /* 0x000fe20000010000 */
[--C-:B------:R-:W-:Y:S01]  /*7540*/  FFMA.FTZ R55, R71, UR33, -R73.reuse ;  /* 0x0000002147377c23 */ /* 0x100fe20008010849 */
[--C-:B------:R-:W-:Y:S01]  /*7550*/  FFMA.FTZ R82, R82, UR33, -R73.reuse ;  /* 0x0000002152527c23 */ /* 0x100fe20008010849 */
[----:B------:R-:W-:Y:S01]  /*7560*/  FFMA.FTZ R86, R86, UR33, -R73 ;  /* 0x0000002156567c23 */ /* 0x000fe20008010849 */
[----:B------:R-:W-:Y:S01]  /*7570*/  FADD.FTZ R67, R29, R58 ;  /* 0x0000003a1d437221 */ /* 0x000fe20000010000 */
[----:B------:R-:W-:Y:S01]  /*7580*/  MUFU.EX2 R35, R35 ;  /* 0x0000002300237308 */ /* 0x000fe20000000800 */
[----:B0-----:R-:W-:Y:S01]  /*7590*/  FADD.FTZ R30, R27, R54 ;  /* 0x000000361b1e7221 */ /* 0x001fe20000010000 */
[----:B------:R0:W-:Y:S01]  /*75a0*/  STSM.16.M88.4 [R17+0x21800], R8 ;  /* 0x0218000811007844 */ /* 0x0001e20000000200 */
[----:B------:R-:W-:Y:S01]  /*75b0*/  FADD.FTZ R58, R32, R67 ;  /* 0x00000043203a7221 */ /* 0x000fe20000010000 */
[--C-:B------:R-:W-:Y:S01]  /*75c0*/  FFMA.FTZ R54, R70, UR33, -R73.reuse ;  /* 0x0000002146367c23 */ /* 0x100fe20008010849 */
[----:B------:R-:W-:Y:S01]  /*75d0*/  FFMA.FTZ R73, R87, UR33, -R73 ;  /* 0x0000002157497c23 */ /* 0x000fe20008010849 */
[----:B------:R-:W-:Y:S01]  /*75e0*/  F2FP.F16.F32.PACK_AB R28, R28, R25 ;  /* 0x000000191c1c723e */ /* 0x000fe200000000ff */
[----:B------:R-:W-:Y:S01]  /*75f0*/  FADD.FTZ R67, R33, R58 ;  /* 0x0000003a21437221 */ /* 0x000fe20000010000 */
[----:B------:R-:W1:Y:S01]  /*7600*/  MUFU.EX2 R38, R38 ;  /* 0x0000002600267308 */ /* 0x000e620000000800 */
[----:B--2---:R-:W-:Y:S01]  /*7610*/  FADD.FTZ R30, R31, R30 ;  /* 0x0000001e1f1e7221 */ /* 0x004fe20000010000 */
[----:B------:R-:W-:Y:S01]  /*7620*/  UMOV UR45, UR54 ;  /* 0x00000036002d7c82 */ /* 0x000fe20008000000 */
[-C--:B------:R-:W-:Y:S01]  /*7630*/  FMUL.FTZ R90, R90, R5.reuse ;  /* 0x000000055a5a7220 */ /* 0x080fe20000410000 */
[-C--:B------:R-:W-:Y:S01]  /*7640*/  FMUL.FTZ R91, R91, R5.reuse ;  /* 0x000000055b5b7220 */ /* 0x080fe20000410000 */
[-C--:B------:R-:W-:Y:S01]  /*7650*/  FMUL.FTZ R94, R94, R5.reuse ;  /* 0x000000055e5e7220 */ /* 0x080fe20000410000 */
[-C--:B------:R-:W-:Y:S01]  /*7660*/  FMUL.FTZ R95, R95, R5.reuse ;  /* 0x000000055f5f7220 */ /* 0x080fe20000410000 */
[-C--:B------:R-:W-:Y:S01]  /*7670*/  FMUL.FTZ R98, R98, R5.reuse ;  /* 0x0000000562627220 */ /* 0x080fe20000410000 */
[----:B------:R-:W2:Y:S01]  /*7680*/  MUFU.EX2 R42, R42 ;  /* 0x0000002a002a7308 */ /* 0x000ea20000000800 */
[----:B------:R-:W-:Y:S01]  /*7690*/  FMUL.FTZ R99, R99, R5 ;  /* 0x0000000563637220 */ /* 0x000fe20000410000 */
[----:B0-----:R-:W-:Y:S01]  /*76a0*/  F2FP.F16.F32.PACK_AB R8, R20, R15 ;  /* 0x0000000f1408723e */ /* 0x001fe200000000ff */
[----:B------:R-:W-:Y:S01]  /*76b0*/  FMUL.FTZ R102, R102, R5 ;  /* 0x0000000566667220 */ /* 0x000fe20000410000 */
[----:B------:R-:W-:Y:S01]  /*76c0*/  F2FP.F16.F32.PACK_AB R10, R24, R21 ;  /* 0x00000015180a723e */ /* 0x000fe200000000ff */
[----:B------:R-:W-:Y:S01]  /*76d0*/  FMUL.FTZ R103, R103, R5 ;  /* 0x0000000567677220 */ /* 0x000fe20000410000 */
[----:B------:R-:W-:Y:S01]  /*76e0*/  F2FP.F16.F32.PACK_AB R9, R31, R27 ;  /* 0x0000001b1f09723e */ /* 0x000fe200000000ff */
[----:B------:R-:W-:Y:S01]  /*76f0*/  FMUL.FTZ R106, R106, R5 ;  /* 0x000000056a6a7220 */ /* 0x000fe20000410000 */
[----:B------:R-:W0:Y:S01]  /*7700*/  MUFU.EX2 R43, R43 ;  /* 0x0000002b002b7308 */ /* 0x000e220000000800 */
[----:B-1----:R-:W-:Y:S01]  /*7710*/  F2FP.F16.F32.PACK_AB R11, R38, R35 ;  /* 0x00000023260b723e */ /* 0x002fe200000000ff */
[-C--:B------:R-:W-:Y:S01]  /*7720*/  FMUL.FTZ R107, R107, R5.reuse ;  /* 0x000000056b6b7220 */ /* 0x080fe20000410000 */
[-C--:B------:R-:W-:Y:S01]  /*7730*/  FMUL.FTZ R110, R110, R5.reuse ;  /* 0x000000056e6e7220 */ /* 0x080fe20000410000 */
[-C--:B------:R-:W-:Y:S01]  /*7740*/  FMUL.FTZ R111, R111, R5.reuse ;  /* 0x000000056f6f7220 */ /* 0x080fe20000410000 */
[-C--:B------:R-:W-:Y:S01]  /*7750*/  FMUL.FTZ R114, R114, R5.reuse ;  /* 0x0000000572727220 */ /* 0x080fe20000410000 */
[----:B------:R1:W-:Y:S01]  /*7760*/  STSM.16.M88.4 [R23], R8 ;  /* 0x0000000817007844 */ /* 0x0003e20000000200 */
[-C--:B------:R-:W-:Y:S01]  /*7770*/  FMUL.FTZ R115, R115, R5.reuse ;  /* 0x0000000573737220 */ /* 0x080fe20000410000 */
[----:B------:R-:W3:Y:S01]  /*7780*/  MUFU.EX2 R46, R46 ;  /* 0x0000002e002e7308 */ /* 0x000ee20000000800 */
[-C--:B------:R-:W-:Y:S01]  /*7790*/  FMUL.FTZ R118, R118, R5.reuse ;  /* 0x0000000576767220 */ /* 0x080fe20000410000 */
[-C--:B------:R-:W-:Y:S01]  /*77a0*/  FMUL.FTZ R119, R119, R5.reuse ;  /* 0x0000000577777220 */ /* 0x080fe20000410000 */
[-C--:B------:R-:W-:Y:S01]  /*77b0*/  FMUL.FTZ R122, R122, R5.reuse ;  /* 0x000000057a7a7220 */ /* 0x080fe20000410000 */
[-C--:B------:R-:W-:Y:S01]  /*77c0*/  FMUL.FTZ R123, R123, R5.reuse ;  /* 0x000000057b7b7220 */ /* 0x080fe20000410000 */
[-C--:B------:R-:W-:Y:S01]  /*77d0*/  FMUL.FTZ R126, R126, R5.reuse ;  /* 0x000000057e7e7220 */ /* 0x080fe20000410000 */
[-C--:B------:R-:W-:Y:S01]  /*77e0*/  FMUL.FTZ R127, R127, R5.reuse ;  /* 0x000000057f7f7220 */ /* 0x080fe20000410000 */
[-C--:B------:R-:W-:Y:S01]  /*77f0*/  FMUL.FTZ R130, R130, R5.reuse ;  /* 0x0000000582827220 */ /* 0x080fe20000410000 */
[----:B------:R4:W-:Y:S01]  /*7800*/  MUFU.EX2 R13, R63 ;  /* 0x0000003f000d7308 */ /* 0x0009e20000000800 */
[-C--:B------:R-:W-:Y:S01]  /*7810*/  FMUL.FTZ R131, R131, R5.reuse ;  /* 0x0000000583837220 */ /* 0x080fe20000410000 */
[-C--:B------:R-:W-:Y:S01]  /*7820*/  FMUL.FTZ R134, R134, R5.reuse ;  /* 0x0000000586867220 */ /* 0x080fe20000410000 */
[----:B------:R-:W-:Y:S01]  /*7830*/  FMUL.FTZ R135, R135, R5 ;  /* 0x0000000587877220 */ /* 0x000fe20000410000 */
[-C--:B------:R-:W-:Y:S01]  /*7840*/  FMUL.FTZ R88, R88, R72.reuse ;  /* 0x0000004858587220 */ /* 0x080fe20000410000 */
[-C--:B------:R-:W-:Y:S01]  /*7850*/  FMUL.FTZ R89, R89, R72.reuse ;  /* 0x0000004859597220 */ /* 0x080fe20000410000 */
[-C--:B------:R-:W-:Y:S01]  /*7860*/  FMUL.FTZ R92, R92, R72.reuse ;  /* 0x000000485c5c7220 */ /* 0x080fe20000410000 */
[-C--:B------:R-:W-:Y:S01]  /*7870*/  FMUL.FTZ R93, R93, R72.reuse ;  /* 0x000000485d5d7220 */ /* 0x080fe20000410000 */
[----:B------:R-:W5:Y:S01]  /*7880*/  MUFU.EX2 R77, R77 ;  /* 0x0000004d004d7308 */ /* 0x000f620000000800 */
[----:B----4-:R-:W-:Y:S01]  /*7890*/  FADD.FTZ R63, R35, R30 ;  /* 0x0000001e233f7221 */ /* 0x010fe20000010000 */
[-C--:B------:R-:W-:Y:S01]  /*78a0*/  FMUL.FTZ R96, R96, R72.reuse ;  /* 0x0000004860607220 */ /* 0x080fe20000410000 */
[-C--:B------:R-:W-:Y:S01]  /*78b0*/  FMUL.FTZ R97, R97, R72.reuse ;  /* 0x0000004861617220 */ /* 0x080fe20000410000 */
[-C--:B------:R-:W-:Y:S01]  /*78c0*/  FMUL.FTZ R100, R100, R72.reuse ;  /* 0x0000004864647220 */ /* 0x080fe20000410000 */
[----:B------:R-:W-:Y:S01]  /*78d0*/  FADD.FTZ R63, R38, R63 ;  /* 0x0000003f263f7221 */ /* 0x000fe20000010000 */
[----:B------:R-:W-:Y:S01]  /*78e0*/  F2FP.F16.F32.PACK_AB R38, R40, R37 ;  /* 0x000000252826723e */ /* 0x000fe200000000ff */
[-C--:B------:R-:W-:Y:S01]  /*78f0*/  FMUL.FTZ R101, R101, R72.reuse ;  /* 0x0000004865657220 */ /* 0x080fe20000410000 */
[----:B------:R-:W4:Y:S01]  /*7900*/  MUFU.EX2 R26, R26 ;  /* 0x0000001a001a7308 */ /* 0x000f220000000800 */
[----:B--2---:R-:W-:Y:S01]  /*7910*/  FADD.FTZ R30, R42, R63 ;  /* 0x0000003f2a1e7221 */ /* 0x004fe20000010000 */
[-C--:B------:R-:W-:Y:S01]  /*7920*/  FMUL.FTZ R104, R104, R72.reuse ;  /* 0x0000004868687220 */ /* 0x080fe20000410000 */
[-C--:B------:R-:W-:Y:S01]  /*7930*/  FMUL.FTZ R105, R105, R72.reuse ;  /* 0x0000004869697220 */ /* 0x080fe20000410000 */
[-C--:B------:R-:W-:Y:S01]  /*7940*/  FMUL.FTZ R108, R108, R72.reuse ;  /* 0x000000486c6c7220 */ /* 0x080fe20000410000 */
[----:B0-----:R-:W-:Y:S01]  /*7950*/  FADD.FTZ R63, R43, R30 ;  /* 0x0000001e2b3f7221 */ /* 0x001fe20000010000 */
[-C--:B------:R-:W-:Y:S01]  /*7960*/  FMUL.FTZ R109, R109, R72.reuse ;  /* 0x000000486d6d7220 */ /* 0x080fe20000410000 */
[----:B------:R-:W-:Y:S01]  /*7970*/  FMUL.FTZ R112, R112, R72 ;  /* 0x0000004870707220 */ /* 0x000fe20000410000 */
[----:B------:R-:W0:Y:S01]  /*7980*/  MUFU.EX2 R34, R34 ;  /* 0x0000002200227308 */ /* 0x000e220000000800 */
[----:B---3--:R-:W-:Y:S01]  /*7990*/  FADD.FTZ R30, R46, R63 ;  /* 0x0000003f2e1e7221 */ /* 0x008fe20000010000 */
[----:B-----5:R-:W-:Y:S01]  /*79a0*/  F2FP.F16.F32.PACK_AB R31, R77, R46 ;  /* 0x0000002e4d1f723e */ /* 0x020fe200000000ff */
[-C--:B------:R-:W-:Y:S01]  /*79b0*/  FMUL.FTZ R113, R113, R72.reuse ;  /* 0x0000004871717220 */ /* 0x080fe20000410000 */
[----:B------:R-:W-:Y:S01]  /*79c0*/  F2FP.F16.F32.PACK_AB R46, R12, R45 ;  /* 0x0000002d0c2e723e */ /* 0x000fe200000000ff */
[----:B------:R-:W-:Y:S01]  /*79d0*/  FADD.FTZ R63, R77, R30 ;  /* 0x0000001e4d3f7221 */ /* 0x000fe20000010000 */
[C---:B------:R-:W-:Y:S01]  /*79e0*/  FADD.FTZ R30, R36.reuse, R67 ;  /* 0x00000043241e7221 */ /* 0x040fe20000010000 */
[----:B------:R-:W-:Y:S01]  /*79f0*/  F2FP.F16.F32.PACK_AB R36, R36, R33 ;  /* 0x000000212424723e */ /* 0x000fe200000000ff */
[----:B------:R-:W2:Y:S01]  /*7a00*/  MUFU.EX2 R39, R39 ;  /* 0x0000002700277308 */ /* 0x000ea20000000800 */
[----:B----4-:R-:W-:Y:S01]  /*7a10*/  FADD.FTZ R63, R26, R63 ;  /* 0x0000003f1a3f7221 */ /* 0x010fe20000010000 */
[----:B------:R-:W-:Y:S01]  /*7a20*/  FADD.FTZ R15, R37, R30 ;  /* 0x0000001e250f7221 */ /* 0x000fe20000010000 */
[----:B------:R-:W-:Y:S01]  /*7a30*/  F2FP.F16.F32.PACK_AB R30, R32, R29 ;  /* 0x0000001d201e723e */ /* 0x000fe200000000ff */
[----:B------:R-:W-:Y:S01]  /*7a40*/  FMUL.FTZ R116, R116, R72 ;  /* 0x0000004874747220 */ /* 0x000fe20000410000 */
[----:B------:R-:W-:Y:S01]  /*7a50*/  F2FP.F16.F32.PACK_AB R29, R43, R42 ;  /* 0x0000002a2b1d723e */ /* 0x000fe200000000ff */
[----:B------:R-:W-:Y:S01]  /*7a60*/  FADD.FTZ R58, R40, R15 ;  /* 0x0000000f283a7221 */ /* 0x000fe20000010000 */
[----:B------:R-:W-:Y:S01]  /*7a70*/  FMUL.FTZ R117, R117, R72 ;  /* 0x0000004875757220 */ /* 0x000fe20000410000 */
[----:B------:R-:W3:Y:S01]  /*7a80*/  MUFU.EX2 R47, R47 ;  /* 0x0000002f002f7308 */ /* 0x000ee20000000800 */
[C---:B0-----:R-:W-:Y:S01]  /*7a90*/  FADD.FTZ R24, R34.reuse, R63 ;  /* 0x0000003f22187221 */ /* 0x041fe20000010000 */
[----:B------:R-:W-:Y:S01]  /*7aa0*/  FADD.FTZ R21, R41, R58 ;  /* 0x0000003a29157221 */ /* 0x000fe20000010000 */
[----:B------:R-:W-:Y:S01]  /*7ab0*/  F2FP.F16.F32.PACK_AB R37, R34, R26 ;  /* 0x0000001a2225723e */ /* 0x000fe200000000ff */
[----:B------:R0:W-:Y:S01]  /*7ac0*/  STSM.16.M88.4 [R22], R28 ;  /* 0x0000001c16007844 */ /* 0x0001e20000000200 */
[-C--:B------:R-:W-:Y:S01]  /*7ad0*/  FMUL.FTZ R120, R120, R72.reuse ;  /* 0x0000004878787220 */ /* 0x080fe20000410000 */
[C---:B------:R-:W-:Y:S01]  /*7ae0*/  FADD.FTZ R32, R44.reuse, R21 ;  /* 0x000000152c207221 */ /* 0x040fe20000010000 */
[----:B------:R-:W-:Y:S01]  /*7af0*/  F2FP.F16.F32.PACK_AB R44, R44, R41 ;  /* 0x000000292c2c723e */ /* 0x000fe200000000ff */
[----:B------:R-:W4:Y:S01]  /*7b00*/  MUFU.EX2 R50, R50 ;  /* 0x0000003200327308 */ /* 0x000f220000000800 */
[----:B--2---:R-:W-:Y:S01]  /*7b10*/  FADD.FTZ R24, R39, R24 ;  /* 0x0000001827187221 */ /* 0x004fe20000010000 */
[----:B------:R-:W-:Y:S01]  /*7b20*/  FADD.FTZ R21, R45, R32 ;  /* 0x000000202d157221 */ /* 0x000fe20000010000 */
[-C--:B------:R-:W-:Y:S01]  /*7b30*/  FMUL.FTZ R121, R121, R72.reuse ;  /* 0x0000004879797220 */ /* 0x080fe20000410000 */
[-C--:B------:R-:W-:Y:S01]  /*7b40*/  FMUL.FTZ R124, R124, R72.reuse ;  /* 0x000000487c7c7220 */ /* 0x080fe20000410000 */
[-C--:B------:R-:W-:Y:S01]  /*7b50*/  FMUL.FTZ R125, R125, R72.reuse ;  /* 0x000000487d7d7220 */ /* 0x080fe20000410000 */
[----:B------:R-:W-:Y:S01]  /*7b60*/  FADD.FTZ R21, R12, R21 ;  /* 0x000000150c157221 */ /* 0x000fe20000010000 */
[-C--:B------:R-:W-:Y:S01]  /*7b70*/  FMUL.FTZ R128, R128, R72.reuse ;  /* 0x0000004880807220 */ /* 0x080fe20000410000 */
[----:B------:R-:W2:Y:S01]  /*7b80*/  MUFU.EX2 R51, R51 ;  /* 0x0000003300337308 */ /* 0x000ea20000000800 */
[C---:B---3--:R-:W-:Y:S01]  /*7b90*/  FADD.FTZ R15, R47.reuse, R24 ;  /* 0x000000182f0f7221 */ /* 0x048fe20000010000 */
[----:B------:R-:W-:Y:S01]  /*7ba0*/  FADD.FTZ R32, R48, R21 ;  /* 0x0000001530207221 */ /* 0x000fe20000010000 */
[----:B------:R-:W-:Y:S01]  /*7bb0*/  F2FP.F16.F32.PACK_AB R39, R47, R39 ;  /* 0x000000272f27723e */ /* 0x000fe200000000ff */
[----:B------:R-:W-:Y:S01]  /*7bc0*/  FMUL.FTZ R129, R129, R72 ;  /* 0x0000004881817220 */ /* 0x000fe20000410000 */
[----:B------:R-:W-:Y:S01]  /*7bd0*/  F2FP.F16.F32.PACK_AB R48, R49, R48 ;  /* 0x000000303130723e */ /* 0x000fe200000000ff */
[-C--:B------:R-:W-:Y:S01]  /*7be0*/  FMUL.FTZ R132, R132, R72.reuse ;  /* 0x0000004884847220 */ /* 0x080fe20000410000 */
[----:B------:R-:W-:Y:S01]  /*7bf0*/  FMUL.FTZ R133, R133, R72 ;  /* 0x0000004885857220 */ /* 0x000fe20000410000 */
[----:B------:R-:W3:Y:S01]  /*7c00*/  MUFU.EX2 R4, R4 ;  /* 0x0000000400047308 */ /* 0x000ee20000000800 */
[----:B----4-:R-:W-:Y:S01]  /*7c10*/  FADD.FTZ R24, R50, R15 ;  /* 0x0000000f32187221 */ /* 0x010fe20000010000 */
[----:B------:R0:W-:Y:S01]  /*7c20*/  STSM.16.M88.4 [R18], R36 ;  /* 0x0000002412007844 */ /* 0x0001e20000000200 */
[----:B------:R-:W-:-:S05]  /*7c30*/  IMAD.MOV.U32 R5, RZ, RZ, R69 ;  /* 0x000000ffff057224 */ /* 0x000fca00078e0045 */
[----:B------:R-:W4:Y:S01]  /*7c40*/  MUFU.EX2 R53, R53 ;  /* 0x0000003500357308 */ /* 0x000f220000000800 */
[C---:B--2---:R-:W-:Y:S01]  /*7c50*/  FADD.FTZ R15, R51.reuse, R24 ;  /* 0x00000018330f7221 */ /* 0x044fe20000010000 */
[----:B------:R-:W-:-:S06]  /*7c60*/  F2FP.F16.F32.PACK_AB R45, R51, R50 ;  /* 0x00000032332d723e */ /* 0x000fcc00000000ff */
[----:B------:R-:W2:Y:S01]  /*7c70*/  MUFU.EX2 R3, R3 ;  /* 0x0000000300037308 */ /* 0x000ea20000000800 */
[----:B---3--:R-:W-:Y:S01]  /*7c80*/  FADD.FTZ R24, R4, R15 ;  /* 0x0000000f04187221 */ /* 0x008fe20000010000 */
[----:B------:R-:W-:Y:S01]  /*7c90*/  FADD.FTZ R15, R49, R32 ;  /* 0x00000020310f7221 */ /* 0x000fe20000010000 */
[C---:B------:R-:W-:Y:S02]  /*7ca0*/  F2FP.F16.F32.PACK_AB R47, R13.reuse, R4 ;  /* 0x000000040d2f723e */ /* 0x040fe400000000ff */
[----:B------:R-:W-:Y:S01]  /*7cb0*/  FADD.FTZ R24, R13, R24 ;  /* 0x000000180d187221 */ /* 0x000fe20000010000 */
[----:B-1----:R-:W-:Y:S02]  /*7cc0*/  FADD.FTZ R8, R52, R15 ;  /* 0x0000000f34087221 */ /* 0x002fe40000010000 */
[----:B------:R-:W1:Y:S01]  /*7cd0*/  MUFU.EX2 R56, R56 ;  /* 0x0000003800387308 */ /* 0x000e620000000800 */
[C---:B----4-:R-:W-:Y:S01]  /*7ce0*/  F2FP.F16.F32.PACK_AB R50, R53.reuse, R52 ;  /* 0x000000343532723e */ /* 0x050fe200000000ff */
[----:B------:R-:W-:Y:S01]  /*7cf0*/  FADD.FTZ R11, R53, R8 ;  /* 0x00000008350b7221 */ /* 0x000fe20000010000 */
[----:B------:R0:W-:Y:S05]  /*7d00*/  STSM.16.M88.4 [R17+0x27800], R44 ;  /* 0x0278002c11007844 */ /* 0x0001ea0000000200 */
[----:B------:R-:W3:Y:S01]  /*7d10*/  MUFU.EX2 R14, R14 ;  /* 0x0000000e000e7308 */ /* 0x000ee20000000800 */
[----:B--2---:R-:W-:-:S07]  /*7d20*/  FADD.FTZ R9, R3, R24 ;  /* 0x0000001803097221 */ /* 0x004fce0000010000 */
[----:B------:R-:W2:Y:S01]  /*7d30*/  MUFU.EX2 R57, R57 ;  /* 0x0000003900397308 */ /* 0x000ea20000000800 */
[----:B-1----:R-:W-:-:S07]  /*7d40*/  FADD.FTZ R10, R56, R11 ;  /* 0x0000000b380a7221 */ /* 0x002fce0000010000 */
[----:B------:R-:W1:Y:S01]  /*7d50*/  MUFU.EX2 R54, R54 ;  /* 0x0000003600367308 */ /* 0x000e620000000800 */
[C---:B---3--:R-:W-:Y:S01]  /*7d60*/  FADD.FTZ R9, R14.reuse, R9 ;  /* 0x000000090e097221 */ /* 0x048fe20000010000 */
[----:B------:R-:W-:-:S06]  /*7d70*/  F2FP.F16.F32.PACK_AB R49, R14, R3 ;  /* 0x000000030e31723e */ /* 0x000fcc00000000ff */
[----:B------:R-:W3:Y:S01]  /*7d80*/  MUFU.EX2 R60, R60 ;  /* 0x0000003c003c7308 */ /* 0x000ee20000000800 */
[C---:B--2---:R-:W-:Y:S01]  /*7d90*/  FADD.FTZ R11, R57.reuse, R10 ;  /* 0x0000000a390b7221 */ /* 0x044fe20000010000 */
[----:B------:R-:W-:-:S06]  /*7da0*/  F2FP.F16.F32.PACK_AB R56, R57, R56 ;  /* 0x000000383938723e */ /* 0x000fcc00000000ff */
[----:B------:R-:W2:Y:S01]  /*7db0*/  MUFU.EX2 R55, R55 ;  /* 0x0000003700377308 */ /* 0x000ea20000000800 */
[----:B-1----:R-:W-:-:S07]  /*7dc0*/  FADD.FTZ R8, R54, R9 ;  /* 0x0000000936087221 */ /* 0x002fce0000010000 */
[----:B------:R-:W1:Y:S01]  /*7dd0*/  MUFU.EX2 R61, R61 ;  /* 0x0000003d003d7308 */ /* 0x000e620000000800 */
[----:B---3--:R-:W-:-:S07]  /*7de0*/  FADD.FTZ R4, R60, R11 ;  /* 0x0000000b3c047221 */ /* 0x008fce0000010000 */
[----:B------:R-:W3:Y:S01]  /*7df0*/  MUFU.EX2 R59, R59 ;  /* 0x0000003b003b7308 */ /* 0x000ee20000000800 */
[C---:B--2---:R-:W-:Y:S01]  /*7e00*/  FADD.FTZ R8, R55.reuse, R8 ;  /* 0x0000000837087221 */ /* 0x044fe20000010000 */
[----:B------:R-:W-:-:S05]  /*7e10*/  F2FP.F16.F32.PACK_AB R51, R55, R54 ;  /* 0x000000363733723e */ /* 0x000fca00000000ff */
[----:B------:R0:W-:Y:S01]  /*7e20*/  STSM.16.M88.4 [R136], R48 ;  /* 0x0000003088007844 */ /* 0x0001e20000000200 */
[----:B------:R-:W2:Y:S01]  /*7e30*/  MUFU.EX2 R64, R64 ;  /* 0x0000004000407308 */ /* 0x000ea20000000800 */
[C---:B-1----:R-:W-:Y:S01]  /*7e40*/  FADD.FTZ R11, R61.reuse, R4 ;  /* 0x000000043d0b7221 */ /* 0x042fe20000010000 */
[----:B------:R-:W-:-:S06]  /*7e50*/  F2FP.F16.F32.PACK_AB R58, R61, R60 ;  /* 0x0000003c3d3a723e */ /* 0x000fcc00000000ff */
[----:B------:R-:W1:Y:S01]  /*7e60*/  MUFU.EX2 R20, R75 ;  /* 0x0000004b00147308 */ /* 0x000e620000000800 */
[----:B---3--:R-:W-:-:S07]  /*7e70*/  FADD.FTZ R9, R59, R8 ;  /* 0x000000083b097221 */ /* 0x008fce0000010000 */
[----:B------:R-:W3:Y:S01]  /*7e80*/  MUFU.EX2 R68, R68 ;  /* 0x0000004400447308 */ /* 0x000ee20000000800 */
[----:B--2---:R-:W-:-:S07]  /*7e90*/  FADD.FTZ R11, R64, R11 ;  /* 0x0000000b400b7221 */ /* 0x004fce0000010000 */
[----:B------:R-:W2:Y:S01]  /*7ea0*/  MUFU.EX2 R78, R78 ;  /* 0x0000004e004e7308 */ /* 0x000ea20000000800 */
[C---:B-1----:R-:W-:Y:S01]  /*7eb0*/  FADD.FTZ R9, R20.reuse, R9 ;  /* 0x0000000914097221 */ /* 0x042fe20000010000 */
[----:B------:R-:W-:-:S06]  /*7ec0*/  F2FP.F16.F32.PACK_AB R57, R20, R59 ;  /* 0x0000003b1439723e */ /* 0x000fcc00000000ff */
[----:B------:R-:W1:Y:S01]  /*7ed0*/  MUFU.EX2 R79, R79 ;  /* 0x0000004f004f7308 */ /* 0x000e620000000800 */
[C---:B---3--:R-:W-:Y:S01]  /*7ee0*/  FADD.FTZ R12, R68.reuse, R11 ;  /* 0x0000000b440c7221 */ /* 0x048fe20000010000 */
[----:B------:R-:W-:-:S06]  /*7ef0*/  F2FP.F16.F32.PACK_AB R8, R68, R64 ;  /* 0x000000404408723e */ /* 0x000fcc00000000ff */
[----:B------:R-:W3:Y:S01]  /*7f00*/  MUFU.EX2 R65, R65 ;  /* 0x0000004100417308 */ /* 0x000ee20000000800 */
[----:B--2---:R-:W-:-:S07]  /*7f10*/  FADD.FTZ R4, R78, R9 ;  /* 0x000000094e047221 */ /* 0x004fce0000010000 */
[----:B------:R-:W2:Y:S01]  /*7f20*/  MUFU.EX2 R21, R82 ;  /* 0x0000005200157308 */ /* 0x000ea20000000800 */
[C---:B-1----:R-:W-:Y:S01]  /*7f30*/  F2FP.F16.F32.PACK_AB R59, R79.reuse, R78 ;  /* 0x0000004e4f3b723e */ /* 0x042fe200000000ff */
[----:B------:R-:W-:-:S04]  /*7f40*/  FADD.FTZ R4, R79, R4 ;  /* 0x000000044f047221 */ /* 0x000fc80000010000 */
[----:B------:R0:W-:Y:S02]  /*7f50*/  STSM.16.M88.4 [R22+0x6000], R56 ;  /* 0x0060003816007844 */ /* 0x0001e40000000200 */
[----:B------:R-:W1:Y:S01]  /*7f60*/  MUFU.EX2 R83, R83 ;  /* 0x0000005300537308 */ /* 0x000e620000000800 */
[----:B---3--:R-:W-:Y:S01]  /*7f70*/  F2FP.F16.F32.PACK_AB R10, R0, R65 ;  /* 0x00000041000a723e */ /* 0x008fe200000000ff */
[----:B------:R-:W-:-:S06]  /*7f80*/  FADD.FTZ R65, R65, R12 ;  /* 0x0000000c41417221 */ /* 0x000fcc0000010000 */
[----:B------:R-:W3:Y:S01]  /*7f90*/  MUFU.EX2 R13, R86 ;  /* 0x00000056000d7308 */ /* 0x000ee20000000800 */
[----:B--2---:R-:W-:-:S07]  /*7fa0*/  FADD.FTZ R4, R21, R4 ;  /* 0x0000000415047221 */ /* 0x004fce0000010000 */
[----:B------:R-:W2:Y:S01]  /*7fb0*/  MUFU.EX2 R24, R73 ;  /* 0x0000004900187308 */ /* 0x000ea20000000800 */
[C---:B-1----:R-:W-:Y:S01]  /*7fc0*/  F2FP.F16.F32.PACK_AB R9, R83.reuse, R21 ;  /* 0x000000155309723e */ /* 0x042fe200000000ff */
[----:B------:R-:W-:-:S04]  /*7fd0*/  FADD.FTZ R4, R83, R4 ;  /* 0x0000000453047221 */ /* 0x000fc80000010000 */
[----:B---3--:R-:W-:Y:S01]  /*7fe0*/  FADD.FTZ R3, R13, R4 ;  /* 0x000000040d037221 */ /* 0x008fe20000010000 */
[----:B------:R-:W-:Y:S01]  /*7ff0*/  FADD.FTZ R4, R0, R65 ;  /* 0x0000004100047221 */ /* 0x000fe20000010000 */
[----:B------:R-:W-:Y:S01]  /*8000*/  IMAD.MOV.U32 R0, RZ, RZ, R7 ;  /* 0x000000ffff007224 */ /* 0x000fe200078e0007 */
[C---:B--2---:R-:W-:Y:S01]  /*8010*/  F2FP.F16.F32.PACK_AB R11, R24.reuse, R13 ;  /* 0x0000000d180b723e */ /* 0x044fe200000000ff */
[----:B------:R-:W-:-:S04]  /*8020*/  FADD.FTZ R3, R24, R3 ;  /* 0x0000000318037221 */ /* 0x000fc80000010000 */
[----:B------:R0:W-:Y:S01]  /*8030*/  STSM.16.M88.4 [R18+0x6000], R8 ;  /* 0x0060000812007844 */ /* 0x0001e20000000200 */
[----:B------:R1:W-:Y:S06]  /*8040*/  MEMBAR.ALL.CTA ;  /* 0x0000000000007992 */ /* 0x0003ec0000008000 */
[----:B-1----:R-:W1:Y:S02]  /*8050*/  FENCE.VIEW.ASYNC.S ;  /* 0x00000000000073c6 */ /* 0x002e640000000000 */
[----:B-1----:R-:W-:Y:S01]  /*8060*/  NOP ;  /* 0x0000000000007918 */ /* 0x002fe20000000000 */
[----:B------:R-:W-:Y:S05]  /*8070*/  @P2 BRA `(.L_x_862) ;  /* 0xffffffcc00b02947 */ /* 0x000fea000383ffff */
[----:B------:R-:W-:Y:S01]  /*8080*/  IMAD.MOV.U32 R5, RZ, RZ, R69 ;  /* 0x000000ffff057224 */ /* 0x000fe200078e0045 */
[----:B------:R-:W-:Y:S01]  /*8090*/  UMOV UR45, UR54 ;  /* 0x00000036002d7c82 */ /* 0x000fe20008000000 */
[----:B------:R-:W-:Y:S01]  /*80a0*/  IMAD.MOV.U32 R0, RZ, RZ, R7 ;  /* 0x000000ffff007224 */ /* 0x000fe200078e0007 */
[----:B------:R-:W-:-:S06]  /*80b0*/  UMOV UR50, UR53 ;  /* 0x0000003500327c82 */ /* 0x000fcc0008000000 */
.L_x_845:
[----:B------:R-:W2:Y:S01]  /*80c0*/  LDC R7, c[0x0][0x448] ;  /* 0x00011200ff077b82 */ /* 0x000ea20000000800 */
[----:B------:R-:W-:Y:S01]  /*80d0*/  UIADD3 UR6, UR41, 0xbf, URZ ;  /* 0x000000bf29067890 */ /* 0x000fe2000fffe03f */
[----:B------:R-:W-:-:S05]  /*80e0*/  IADD3 R143, -R143, 0x1, RZ ;  /* 0x000000018f8f7810 */ /* 0x000fca0007ffe1ff */
[----:B------:R-:W-:Y:S01]  /*80f0*/  IMAD R6, R6, UR43, R143 ;  /* 0x0000002b06067c24 */ /* 0x000fe2000f8e028f */
[----:B01----:R-:W0:Y:S01]  /*8100*/  LDC R10, c[0x0][0x9e4] ;  /* 0x00027900ff0a7b82 */ /* 0x003e220000000800 */
[----:B--2---:R-:W-:Y:S02]  /*8110*/  ISETP.NE.AND P5, PT, R7, 0x1, PT ;  /* 0x000000010700780c */ /* 0x004fe40003fa5270 */
[----:B0-----:R-:W-:-:S11]  /*8120*/  ISETP.GE.AND P6, PT, R10, 0x1, PT ;  /* 0x000000010a00780c */ /* 0x001fd60003fc6270 */
[----:B------:R-:W0:Y:S08]  /*8130*/  @P5 LDC R7, c[0x0][0x44c] ;  /* 0x00011300ff075b82 */ /* 0x000e300000000800 */
[----:B------:R-:W1:Y:S01]  /*8140*/  @P5 LDC R9, c[0x0][0x450] ;  /* 0x00011400ff095b82 */ /* 0x000e620000000800 */
[----:B0-----:R-:W-:-:S04]  /*8150*/  @P5 IMAD.HI.U32 R8, R7, UR6, RZ ;  /* 0x0000000607085c27 */ /* 0x001fc8000f8e00ff */
[----:B------:R-:W-:Y:S01]  /*8160*/  IMAD.U32 R7, RZ, RZ, UR6 ;  /* 0x00000006ff077e24 */ /* 0x000fe2000f8e00ff */
[----:B-1----:R-:W-:-:S05]  /*8170*/  @P5 SHF.R.U32.HI R7, RZ, R9, R8 ;  /* 0x00000009ff075219 */ /* 0x002fca0000011608 */
[----:B------:R-:W-:-:S04]  /*8180*/  IMAD.IADD R7, R6, 0x1, R7 ;  /* 0x0000000106077824 */ /* 0x000fc800078e0207 */
[----:B------:R-:W-:Y:S01]  /*8190*/  VIADD R6, R7, -UR35 ;  /* 0x8000002307067c36 */ /* 0x000fe20008000000 */
[----:B------:R-:W-:Y:S06]  /*81a0*/  @!P6 BRA `(.L_x_863) ;  /* 0x00000000003ce947 */ /* 0x000fec0003800000 */
[----:B------:R-:W-:-:S13]  /*81b0*/  ISETP.GT.AND P2, PT, R7, -0x1, PT ;  /* 0xffffffff0700780c */ /* 0x000fda0003f44270 */
[----:B------:R-:W-:Y:S05]  /*81c0*/  @P2 BRA `(.L_x_864) ;  /* 0x00000000001c2947 */ /* 0x000fea0003800000 */
[----:B------:R-:W-:Y:S02]  /*81d0*/  ISETP.NE.AND P2, PT, R10, 0x1, PT ;  /* 0x000000010a00780c */ /* 0x000fe40003f45270 */
[----:B------:R-:W-:-:S11]  /*81e0*/  LOP3.LUT R7, RZ, R7, RZ, 0x33, !PT ;  /* 0x00000007ff077212 */ /* 0x000fd600078e33ff */
[----:B------:R-:W0:Y:S02]  /*81f0*/  @P2 LDC.64 R8, c[0x0][0x9e8] ;  /* 0x00027a00ff082b82 */ /* 0x000e240000000a00 */
[----:B0-----:R-:W-:-:S05]  /*8200*/  @P2 IMAD.HI.U32 R8, R7, R8, RZ ;  /* 0x0000000807082227 */ /* 0x001fca00078e00ff */
[----:B------:R-:W-:-:S04]  /*8210*/  @P2 SHF.R.U32.HI R7, RZ, R9, R8 ;  /* 0x00000009ff072219 */ /* 0x000fc80000011608 */
[----:B------:R-:W-:Y:S01]  /*8220*/  LOP3.LUT R7, RZ, R7, RZ, 0x33, !PT ;  /* 0x00000007ff077212 */ /* 0x000fe200078e33ff */
[----:B------:R-:W-:Y:S06]  /*8230*/  BRA `(.L_x_865) ;  /* 0x0000000000107947 */ /* 0x000fec0003800000 */
.L_x_864:
[----:B------:R-:W-:-:S13]  /*8240*/  ISETP.NE.AND P2, PT, R10, 0x1, PT ;  /* 0x000000010a00780c */ /* 0x000fda0003f45270 */
[----:B------:R-:W0:Y:S02]  /*8250*/  @P2 LDC.64 R8, c[0x0][0x9e8] ;  /* 0x00027a00ff082b82 */ /* 0x000e240000000a00 */
[----:B0-----:R-:W-:-:S05]  /*8260*/  @P2 IMAD.HI.U32 R8, R7, R8, RZ ;  /* 0x0000000807082227 */ /* 0x001fca00078e00ff */
[----:B------:R-:W-:-:S07]  /*8270*/  @P2 SHF.R.U32.HI R7, RZ, R9, R8 ;  /* 0x00000009ff072219 */ /* 0x000fce0000011608 */
.L_x_865:
[----:B------:R-:W-:-:S05]  /*8280*/  IMAD R7, R7, R10, RZ ;  /* 0x0000000a07077224 */ /* 0x000fca00078e02ff */
[----:B------:R-:W-:-:S07]  /*8290*/  VIMNMX R6, R6, R7, !PT ;  /* 0x0000000706067248 */ /* 0x000fce0007fe0100 */
.L_x_863:
[----:B------:R-:W-:-:S05]  /*82a0*/  VIADD R6, R6, 0x7f ;  /* 0x0000007f06067836 */ /* 0x000fca0000000000 */
[----:B------:R-:W-:-:S04]  /*82b0*/  SHF.R.S32.HI R7, RZ, 0x1f, R6 ;  /* 0x0000001fff077819 */ /* 0x000fc80000011406 */
[----:B------:R-:W-:-:S04]  /*82c0*/  LEA.HI R7, R7, R6, RZ, 0x7 ;  /* 0x0000000607077211 */ /* 0x000fc800078f38ff */
[----:B------:R-:W-:-:S04]  /*82d0*/  SHF.R.S32.HI R6, RZ, 0x7, R7 ;  /* 0x00000007ff067819 */ /* 0x000fc80000011407 */
[----:B------:R-:W-:-:S04]  /*82e0*/  VIMNMX R6, R6, UR39, !PT ;  /* 0x0000002706067c48 */ /* 0x000fc8000ffe0100 */
[----:B------:R-:W-:-:S13]  /*82f0*/  ISETP.GE.AND P2, PT, R2, R6, PT ;  /* 0x000000060200720c */ /* 0x000fda0003f46270 */
[----:B------:R-:W-:Y:S05]  /*8300*/  @!P2 BRA `(.L_x_866) ;  /* 0x000000200024a947 */ /* 0x000fea0003800000 */
[----:B------:R-:W-:Y:S01]  /*8310*/  IMAD.MOV.U32 R7, RZ, RZ, R5 ;  /* 0x000000ffff077224 */ /* 0x000fe200078e0005 */
[----:B------:R-:W-:Y:S01]  /*8320*/  UMOV UR28, UR50 ;  /* 0x00000032001c7c82 */ /* 0x000fe20008000000 */
[----:B------:R-:W-:Y:S01]  /*8330*/  IMAD.MOV.U32 R9, RZ, RZ, R0 ;  /* 0x000000ffff097224 */ /* 0x000fe200078e0000 */
[----:B------:R-:W-:Y:S01]  /*8340*/  UMOV UR34, UR45 ;  /* 0x0000002d00227c82 */ /* 0x000fe20008000000 */
[----:B------:R-:W-:-:S05]  /*8350*/  ULDC UR33, c[0x0][0x988] ;  /* 0x0002620000217ab9 */ /* 0x000fca0000000800 */
.L_x_875:
[----:B------:R-:W-:Y:S01]  /*8360*/  UIADD3 UR45, UR34, 0x1, URZ ;  /* 0x00000001222d7890 */ /* 0x000fe2000fffe03f */
[----:B------:R-:W-:-:S03]  /*8370*/  ISETP.NE.AND P2, PT, RZ, UR37, PT ;  /* 0x00000025ff007c0c */ /* 0x000fc6000bf45270 */
[----:B------:R-:W-:-:S04]  /*8380*/  UISETP.NE.AND UP0, UPT, UR45, 0x2, UPT ;  /* 0x000000022d00788c */ /* 0x000fc8000bf05270 */
[----:B------:R-:W-:Y:S02]  /*8390*/  USEL UR50, URZ, 0x1, UP0 ;  /* 0x000000013f327887 */ /* 0x000fe40008000000 */
[----:B------:R-:W-:Y:S02]  /*83a0*/  USEL UR45, UR45, URZ, UP0 ;  /* 0x0000003f2d2d7287 */ /* 0x000fe40008000000 */
[----:B------:R-:W-:Y:S02]  /*83b0*/  ULOP3.LUT UR50, UR28, UR50, URZ, 0x3c, !UPT ;  /* 0x000000321c327292 */ /* 0x000fe4000f8e3c3f */
[----:B------:R-:W-:Y:S10]  /*83c0*/  @P2 BRA `(.L_x_867) ;  /* 0x00000000002c2947 */ /* 0x000ff40003800000 */
[----:B------:R-:W-:Y:S05]  /*83d0*/  @!P0 BRA `(.L_x_868) ;  /* 0x0000000000048947 */ /* 0x000fea0003800000 */
[----:B------:R-:W-:Y:S01]  /*83e0*/  BPT.TRAP 0x1 ;  /* 0x000000040000795c */ /* 0x000fe20000300000 */
.L_x_868:
[----:B------:R-:W-:Y:S01]  /*83f0*/  ULEA UR6, UR45, UR42, 0x3 ;  /* 0x0000002a2d067291 */ /* 0x000fe2000f8e183f */
[----:B------:R-:W-:-:S05]  /*8400*/  IMAD.U32 R0, RZ, RZ, UR50 ;  /* 0x00000032ff007e24 */ /* 0x000fca000f8e00ff */
[----:B------:R-:W-:-:S04]  /*8410*/  SHF.L.U32 R0, R0, 0x1f, RZ ;  /* 0x0000001f00007819 */ /* 0x000fc800000006ff */
[----:B------:R0:W1:Y:S01]  /*8420*/  SYNCS.PHASECHK.TRANS64.TRYWAIT P3, [UR6+0x2d830], R0 ;  /* 0x02d83000ff0075a7 */ /* 0x0000620008060146 */
[----:B------:R-:W-:Y:S05]  /*8430*/  @!P0 BRA `(.L_x_869) ;  /* 0x0000000000048947 */ /* 0x000fea0003800000 */
[----:B------:R-:W-:Y:S01]  /*8440*/  BPT.TRAP 0x1 ;  /* 0x000000040000795c */ /* 0x000fe20000300000 */
.L_x_869:
[----:B-1----:R-:W-:Y:S05]  /*8450*/  @P3 BRA `(.L_x_867) ;  /* 0x0000000000083947 */ /* 0x002fea0003800000 */
[----:B------:R-:W1:Y:S02]  /*8460*/  SYNCS.PHASECHK.TRANS64.TRYWAIT P3, [UR6+0x2d830], R0 ;  /* 0x02d83000ff0075a7 */ /* 0x000e640008060146 */
[----:B-1----:R-:W-:Y:S05]  /*8470*/  @!P3 BRA `(.L_x_870) ;  /* 0x000000c00060b947 */ /* 0x002fea0003800000 */
.L_x_867:
[----:B-1----:R-:W1:Y:S01]  /*8480*/  S2R R5, SR_TID.X ;  /* 0x0000000000057919 */ /* 0x002e620000002100 */
        /* <DEDUP_REMOVED lines=12> */
[----:B-1----:R-:W-:-:S05]  /*8550*/  SHF.R.U32.HI R5, RZ, 0x7, R5 ;  /* 0x00000007ff057819 */ /* 0x002fca0000011605 */
[----:B0-----:R-:W-:-:S05]  /*8560*/  VIADD R0, R5, 0x8 ;  /* 0x0000000805007836 */ /* 0x001fca0000000000 */
[----:B------:R0:W-:Y:S06]  /*8570*/  BAR.SYNC.DEFER_BLOCKING R0, 0x100 ;  /* 0x000400000000751d */ /* 0x0001ec0000010000 */
[----:B------:R-:W-:-:S06]  /*8580*/  WARPGROUP.ARRIVE ;  /* 0x00000000000079c5 */ /* 0x000fcc0000000000 */
        /* <DEDUP_REMOVED lines=20> */
.L_x_872:
[----:B------:R-:W-:Y:S01]  /*86d0*/  ULEA UR6, UR34, UR42, 0x3 ;  /* 0x0000002a22067291 */ /* 0x000fe2000f8e183f */
[----:B------:R-:W-:-:S05]  /*86e0*/  IMAD.U32 R0, RZ, RZ, UR28 ;  /* 0x0000001cff007e24 */ /* 0x000fca000f8e00ff */
[----:B------:R-:W-:-:S04]  /*86f0*/  SHF.L.U32 R0, R0, 0x1f, RZ ;  /* 0x0000001f00007819 */ /* 0x000fc800000006ff */
[----:B------:R0:W1:Y:S01]  /*8700*/  SYNCS.PHASECHK.TRANS64.TRYWAIT P2, [UR6+0x2d850], R0 ;  /* 0x02d85000ff0075a7 */ /* 0x0000620008040146 */
[----:B------:R-:W-:Y:S05]  /*8710*/  @!P0 BRA `(.L_x_873) ;  /* 0x0000000000048947 */ /* 0x000fea0003800000 */
[----:B------:R-:W-:Y:S01]  /*8720*/  BPT.TRAP 0x1 ;  /* 0x000000040000795c */ /* 0x000fe20000300000 */
.L_x_873:
[----:B-1----:R-:W-:Y:S05]  /*8730*/  @P2 BRA `(.L_x_871) ;  /* 0x0000000000082947 */ /* 0x002fea0003800000 */
[----:B------:R-:W1:Y:S02]  /*8740*/  SYNCS.PHASECHK.TRANS64.TRYWAIT P2, [UR6+0x2d850], R0 ;  /* 0x02d85000ff0075a7 */ /* 0x000e640008040146 */
[----:B-1----:R-:W-:Y:S05]  /*8750*/  @!P2 BRA `(.L_x_874) ;  /* 0x000000bc00c0a947 */ /* 0x002fea0003800000 */
.L_x_871:
[----:B------:R-:W-:Y:S01]  /*8760*/  UIADD3 UR6, UR42, 0x400, URZ ;  /* 0x000004002a067890 */ /* 0x000fe2000fffe03f */
[----:B------:R-:W-:Y:S01]  /*8770*/  WARPGROUP.ARRIVE ;  /* 0x00000000000079c5 */ /* 0x000fe20000000000 */
[----:B------:R-:W-:Y:S01]  /*8780*/  UMOV UR29, 0x40000040 ;  /* 0x40000040001d7882 */ /* 0x000fe20000000000 */
[----:B------:R-:W-:Y:S01]  /*8790*/  UMOV UR31, 0x80000020 ;  /* 0x80000020001f7882 */ /* 0x000fe20000000000 */
[----:B------:R-:W-:Y:S01]  /*87a0*/  USHF.R.U32.HI UR6, URZ, 0x4, UR6 ;  /* 0x000000043f067899 */ /* 0x000fe20008011606 */
[----:B01----:R-:W-:Y:S02]  /*87b0*/  FMNMX.FTZ R0, R24, R9, !PT ;  /* 0x0000000918007209 */ /* 0x003fe40007810000 */
[----:B------:R-:W0:Y:S01]  /*87c0*/  S2R R151, SR_TID.X ;  /* 0x0000000000977919 */ /* 0x000e220000002100 */
[----:B------:R-:W-:Y:S01]  /*87d0*/  FMNMX.FTZ R20, R26, R7, !PT ;  /* 0x000000071a147209 */ /* 0x000fe20007810000 */
[----:B------:R-:W-:Y:S01]  /*87e0*/  ULOP3.LUT UR6, UR6, 0x3fff, URZ, 0xc0, !UPT ;  /* 0x00003fff06067892 */ /* 0x000fe2000f8ec03f */
[----:B------:R-:W-:-:S03]  /*87f0*/  FMNMX.FTZ R5, R25, R0, !PT ;  /* 0x0000000019057209 */ /* 0x000fc60007810000 */
[----:B------:R-:W-:Y:S01]  /*8800*/  ULOP3.LUT UR7, UR6, 0x2000000, URZ, 0xfc, !UPT ;  /* 0x0200000006077892 */ /* 0x000fe2000f8efc3f */
[----:B------:R-:W-:Y:S01]  /*8810*/  FMNMX.FTZ R0, R28, R5, !PT ;  /* 0x000000051c007209 */ /* 0x000fe20007810000 */
[----:B------:R-:W-:Y:S02]  /*8820*/  ULOP3.LUT UR6, UR36, 0x10000, URZ, 0xfc, !UPT ;  /* 0x0001000024067892 */ /* 0x000fe4000f8efc3f */
[----:B------:R-:W-:Y:S01]  /*8830*/  UIMAD UR7, UR34, 0x600, UR7 ;  /* 0x00000600220778a4 */ /* 0x000fe2000f8e0207 */
[----:B------:R-:W-:-:S04]  /*8840*/  FMNMX.FTZ R5, R29, R0, !PT ;  /* 0x000000001d057209 */ /* 0x000fc80007810000 */
[----:B------:R-:W-:Y:S01]  /*8850*/  UMOV UR28, UR6 ;  /* 0x00000006001c7c82 */ /* 0x000fe20008000000 */
[----:B------:R-:W-:Y:S01]  /*8860*/  FMNMX.FTZ R0, R32, R5, !PT ;  /* 0x0000000520007209 */ /* 0x000fe20007810000 */
        /* <DEDUP_REMOVED lines=8> */
[----:B------:R-:W-:Y:S02]  /*88f0*/  FMNMX.FTZ R5, R37, R0, !PT ;  /* 0x0000000025057209 */ /* 0x000fe40007810000 */
[----:B0-----:R-:W-:Y:S02]  /*8900*/  SHF.R.U32.HI R143, RZ, 0x7, R151 ;  /* 0x00000007ff8f7819 */ /* 0x001fe40000011697 */
[----:B------:R-:W-:Y:S02]  /*8910*/  FMNMX.FTZ R0, R40, R5, !PT ;  /* 0x0000000528007209 */ /* 0x000fe40007810000 */
[----:B------:R-:W-:Y:S02]  /*8920*/  ISETP.GE.U32.AND P2, PT, R151, 0x180, PT ;  /* 0x000001809700780c */ /* 0x000fe40003f46070 */
        /* <DEDUP_REMOVED lines=28> */
[----:B------:R-:W0:Y:S01]  /*8af0*/  SHFL.BFLY PT, R0, R5, 0x2, 0x1f ;  /* 0x0c401f0005007f89 */ /* 0x000e2200000e0000 */
[----:B------:R-:W-:Y:S01]  /*8b00*/  UMOV UR29, 0x40000040 ;  /* 0x40000040001d7882 */ /* 0x000fe20000000000 */
[----:B------:R-:W-:Y:S01]  /*8b10*/  UMOV UR31, 0x80000020 ;  /* 0x80000020001f7882 */ /* 0x000fe20000000000 */
[----:B0-----:R-:W-:Y:S02]  /*8b20*/  FMNMX.FTZ R12, R5, R0, !PT ;  /* 0x00000000050c7209 */ /* 0x001fe40007810000 */
[----:B------:R-:W-:-:S03]  /*8b30*/  FMNMX.FTZ R5, R27, R20, !PT ;  /* 0x000000141b057209 */ /* 0x000fc60007810000 */
[----:B------:R-:W0:Y:S01]  /*8b40*/  SHFL.BFLY PT, R11, R12, 0x1, 0x1f ;  /* 0x0c201f000c0b7f89 */ /* 0x000e2200000e0000 */
[----:B------:R-:W-:-:S04]  /*8b50*/  FMNMX.FTZ R20, R30, R5, !PT ;  /* 0x000000051e147209 */ /* 0x000fc80007810000 */
[----:B------:R-:W-:Y:S02]  /*8b60*/  FMNMX.FTZ R5, R31, R20, !PT ;  /* 0x000000141f057209 */ /* 0x000fe40007810000 */
[----:B0-----:R-:W-:-:S05]  /*8b70*/  FMNMX.FTZ R0, R12, R11, !PT ;  /* 0x0000000b0c007209 */ /* 0x001fca0007810000 */
[C---:B------:R-:W-:Y:S01]  /*8b80*/  FADD.FTZ R8, -R0.reuse, R9 ;  /* 0x0000000900087221 */ /* 0x040fe20000010100 */
[----:B------:R-:W-:-:S03]  /*8b90*/  FMUL.FTZ R9, R0, UR33 ;  /* 0x0000002100097c20 */ /* 0x000fc60008410000 */
[----:B------:R-:W-:Y:S01]  /*8ba0*/  FMUL.FTZ R8, R8, UR33 ;  /* 0x0000002108087c20 */ /* 0x000fe20008410000 */
        /* <DEDUP_REMOVED lines=16> */
[----:B------:R-:W-:Y:S01]  /*8cb0*/  MUFU.EX2 R8, R8 ;  /* 0x0000000800087308 */ /* 0x000fe20000000800 */
[----:B------:R-:W-:Y:S01]  /*8cc0*/  FMNMX.FTZ R28, R42, R5, !PT ;  /* 0x000000052a1c7209 */ /* 0x000fe20007810000 */
[--C-:B------:R-:W-:Y:S01]  /*8cd0*/  FFMA.FTZ R69, R81, UR33, -R9.reuse ;  /* 0x0000002151457c23 */ /* 0x100fe20008010809 */
[--C-:B------:R-:W-:Y:S01]  /*8ce0*/  FFMA.FTZ R24, R40, UR33, -R9.reuse ;  /* 0x0000002128187c23 */ /* 0x100fe20008010809 */
[--C-:B------:R-:W-:Y:S01]  /*8cf0*/  FFMA.FTZ R14, R32, UR33, -R9.reuse ;  /* 0x00000021200e7c23 */ /* 0x100fe20008010809 */
[----:B------:R-:W-:Y:S01]  /*8d00*/  FMNMX.FTZ R5, R43, R28, !PT ;  /* 0x0000001c2b057209 */ /* 0x000fe20007810000 */
[--C-:B------:R-:W-:Y:S01]  /*8d10*/  FFMA.FTZ R40, R52, UR33, -R9.reuse ;  /* 0x0000002134287c23 */ /* 0x100fe20008010809 */
[--C-:B------:R-:W-:Y:S01]  /*8d20*/  FFMA.FTZ R52, R64, UR33, -R9.reuse ;  /* 0x0000002140347c23 */ /* 0x100fe20008010809 */
[----:B------:R-:W0:Y:S01]  /*8d30*/  MUFU.EX2 R10, R10 ;  /* 0x0000000a000a7308 */ /* 0x000e220000000800 */
[----:B------:R-:W-:Y:S01]  /*8d40*/  FMNMX.FTZ R28, R46, R5, !PT ;  /* 0x000000052e1c7209 */ /* 0x000fe20007810000 */
[--C-:B------:R-:W-:Y:S01]  /*8d50*/  FFMA.FTZ R64, R76, UR33, -R9.reuse ;  /* 0x000000214c407c23 */ /* 0x100fe20008010809 */
[--C-:B------:R-:W-:Y:S01]  /*8d60*/  FFMA.FTZ R32, R44, UR33, -R9.reuse ;  /* 0x000000212c207c23 */ /* 0x100fe20008010809 */
[--C-:B------:R-:W-:Y:S01]  /*8d70*/  FFMA.FTZ R44, R56, UR33, -R9.reuse ;  /* 0x00000021382c7c23 */ /* 0x100fe20008010809 */
[----:B------:R-:W-:Y:S01]  /*8d80*/  FMNMX.FTZ R5, R47, R28, !PT ;  /* 0x0000001c2f057209 */ /* 0x000fe20007810000 */
[--C-:B------:R-:W-:Y:S01]  /*8d90*/  FFMA.FTZ R56, R68, UR33, -R9.reuse ;  /* 0x0000002144387c23 */ /* 0x100fe20008010809 */
[--C-:B------:R-:W-:Y:S01]  /*8da0*/  FFMA.FTZ R68, R80, UR33, -R9.reuse ;  /* 0x0000002150447c23 */ /* 0x100fe20008010809 */
[----:B------:R-:W1:Y:S01]  /*8db0*/  MUFU.EX2 R11, R11 ;  /* 0x0000000b000b7308 */ /* 0x000e620000000800 */
[----:B------:R-:W-:Y:S01]  /*8dc0*/  FMNMX.FTZ R28, R50, R5, !PT ;  /* 0x00000005321c7209 */ /* 0x000fe20007810000 */
[----:B------:R-:W-:Y:S01]  /*8dd0*/  FFMA.FTZ R21, R37, UR33, -R9 ;  /* 0x0000002125157c23 */ /* 0x000fe20008010809 */
[----:B------:R-:W-:-:S02]  /*8de0*/  WARPGROUP.DEPBAR.LE gsb0, 0x0 ;  /* 0x00008000000079c5 */ /* 0x000fc40000010000 */
[----:B------:R-:W-:Y:S01]  /*8df0*/  WARPGROUP.ARRIVE ;  /* 0x00000000000079c5 */ /* 0x000fe20000000000 */
[----:B------:R-:W-:Y:S01]  /*8e00*/  FMNMX.FTZ R5, R51, R28, !PT ;  /* 0x0000001c33057209 */ /* 0x000fe20007810000 */
[--C-:B------:R-:W-:Y:S01]  /*8e10*/  FFMA.FTZ R20, R36, UR33, -R9.reuse ;  /* 0x0000002124147c23 */ /* 0x100fe20008010809 */
[----:B------:R-:W2:Y:S01]  /*8e20*/  MUFU.EX2 R12, R12 ;  /* 0x0000000c000c7308 */ /* 0x000ea20000000800 */
[----:B0-----:R-:W-:Y:S01]  /*8e30*/  FFMA.FTZ R4, R8, R4, R10 ;  /* 0x0000000408047223 */ /* 0x001fe2000001000a */
[----:B------:R-:W-:Y:S01]  /*8e40*/  FMNMX.FTZ R28, R54, R5, !PT ;  /* 0x00000005361c7209 */ /* 0x000fe20007810000 */
[----:B------:R-:W-:Y:S01]  /*8e50*/  HGMMA.64x96x16.F32 R88, gdesc[UR28].tnspB, R88, gsb0 ;  /* 0x416000001c5879f0 */ /* 0x000fe20008000858 */
[----:B------:R-:W-:Y:S01]  /*8e60*/  UIADD3 UR28, UR6, 0x6, URZ ;  /* 0x00000006061c7890 */ /* 0x000fe2000fffe03f */
[--C-:B------:R-:W-:Y:S01]  /*8e70*/  FFMA.FTZ R37, R49, UR33, -R9.reuse ;  /* 0x0000002131257c23 */ /* 0x100fe20008010809 */
[----:B------:R-:W-:Y:S01]  /*8e80*/  UIADD3 UR30, UR7, 0xc0, URZ ;  /* 0x000000c0071e7890 */ /* 0x000fe2000fffe03f */
[----:B------:R-:W-:Y:S01]  /*8e90*/  FMNMX.FTZ R5, R55, R28, !PT ;  /* 0x0000001c37057209 */ /* 0x000fe20007810000 */
[----:B------:R-:W-:Y:S01]  /*8ea0*/  UMOV UR29, 0x40000040 ;  /* 0x40000040001d7882 */ /* 0x000fe20000000000 */
[----:B------:R-:W-:Y:S01]  /*8eb0*/  UMOV UR31, 0x80000020 ;  /* 0x80000020001f7882 */ /* 0x000fe20000000000 */
        /* <DEDUP_REMOVED lines=11> */
[----:B------:R-:W-:-:S02]  /*8f70*/  FFMA.FTZ R9, R85, UR33, -R9 ;  /* 0x0000002155097c23 */ /* 0x000fc40008010809 */
[----:B------:R-:W-:-:S03]  /*8f80*/  FMNMX.FTZ R5, R63, R28, !PT ;  /* 0x0000001c3f057209 */ /* 0x000fc60007810000 */
        /* <DEDUP_REMOVED lines=18> */
[----:B------:R-:W-:Y:S02]  /*90b0*/  MUFU.EX2 R33, R33 ;  /* 0x0000002100217308 */ /* 0x000fe40000000800 */
[----:B------:R-:W0:Y:S06]  /*90c0*/  SHFL.BFLY PT, R5, R28, 0x2, 0x1f ;  /* 0x0c401f001c057f89 */ /* 0x000e2c00000e0000 */
[----:B------:R-:W-:Y:S08]  /*90d0*/  MUFU.EX2 R36, R36 ;  /* 0x0000002400247308 */ /* 0x000ff00000000800 */
[----:B------:R-:W-:Y:S08]  /*90e0*/  MUFU.EX2 R37, R37 ;  /* 0x0000002500257308 */ /* 0x000ff00000000800 */
[----:B------:R-:W-:Y:S01]  /*90f0*/  MUFU.EX2 R40, R40 ;  /* 0x0000002800287308 */ /* 0x000fe20000000800 */
[----:B0-----:R-:W-:Y:S01]  /*9100*/  FMNMX.FTZ R5, R28, R5, !PT ;  /* 0x000000051c057209 */ /* 0x001fe20007810000 */
[----:B------:R-:W-:-:S02]  /*9110*/  WARPGROUP.DEPBAR.LE gsb0, 0x0 ;  /* 0x00008000000079c5 */ /* 0x000fc40000010000 */
[----:B------:R-:W-:Y:S02]  /*9120*/  WARPGROUP.ARRIVE ;  /* 0x00000000000079c5 */ /* 0x000fe40000000000 */
[----:B------:R-:W0:Y:S02]  /*9130*/  SHFL.BFLY PT, R28, R5, 0x1, 0x1f ;  /* 0x0c201f00051c7f89 */ /* 0x000e2400000e0000 */
[----:B------:R-:W-:Y:S02]  /*9140*/  MUFU.EX2 R41, R41 ;  /* 0x0000002900297308 */ /* 0x000fe40000000800 */
[----:B------:R-:W-:Y:S01]  /*9150*/  HGMMA.64x96x16.F32 R88, gdesc[UR28].tnspB, R88, gsb0 ;  /* 0x416000001c5879f0 */ /* 0x000fe20008000858 */
[----:B------:R-:W-:Y:S02]  /*9160*/  UIADD3 UR28, UR6, 0x600, URZ ;  /* 0x00000600061c7890 */ /* 0x000fe4000fffe03f */
[----:B------:R-:W-:-:S03]  /*9170*/  UIADD3 UR30, UR7, 0x100, URZ ;  /* 0x00000100071e7890 */ /* 0x000fc6000fffe03f */
[----:B------:R-:W-:Y:S01]  /*9180*/  MUFU.EX2 R44, R44 ;  /* 0x0000002c002c7308 */ /* 0x000fe20000000800 */
[----:B------:R-:W-:Y:S01]  /*9190*/  UMOV UR29, 0x40000040 ;  /* 0x40000040001d7882 */ /* 0x000fe20000000000 */
[----:B------:R-:W-:-:S06]  /*91a0*/  UMOV UR31, 0x80000020 ;  /* 0x80000020001f7882 */ /* 0x000fcc0000000000 */
[----:B------:R-:W-:Y:S01]  /*91b0*/  MUFU.EX2 R45, R45 ;  /* 0x0000002d002d7308 */ /* 0x000fe20000000800 */
[----:B0-----:R-:W-:-:S07]  /*91c0*/  FMNMX.FTZ R5, R5, R28, !PT ;  /* 0x0000001c05057209 */ /* 0x001fce0007810000 */
[----:B------:R-:W-:Y:S01]  /*91d0*/  MUFU.EX2 R48, R48 ;  /* 0x0000003000307308 */ /* 0x000fe20000000800 */
[C---:B------:R-:W-:Y:S01]  /*91e0*/  FADD.FTZ R7, -R5.reuse, R7 ;  /* 0x0000000705077221 */ /* 0x040fe20000010100 */
[----:B------:R-:W-:-:S03]  /*91f0*/  FMUL.FTZ R28, R5, UR33 ;  /* 0x00000021051c7c20 */ /* 0x000fc60008410000 */
[----:B------:R-:W-:Y:S01]  /*9200*/  FMUL.FTZ R7, R7, UR33 ;  /* 0x0000002107077c20 */ /* 0x000fe20008410000 */
[--C-:B------:R-:W-:Y:S01]  /*9210*/  FFMA.FTZ R29, R26, UR33, -R28.reuse ;  /* 0x000000211a1d7c23 */ /* 0x100fe2000801081c */
[--C-:B------:R-:W-:Y:S01]  /*9220*/  FFMA.FTZ R77, R30, UR33, -R28.reuse ;  /* 0x000000211e4d7c23 */ /* 0x100fe2000801081c */
[----:B------:R-:W-:Y:S02]  /*9230*/  VIADD R30, R143, 0x9 ;  /* 0x000000098f1e7836 */ /* 0x000fe40000000000 */
[--C-:B------:R-:W-:Y:S01]  /*9240*/  FFMA.FTZ R26, R27, UR33, -R28.reuse ;  /* 0x000000211b1a7c23 */ /* 0x100fe2000801081c */
[--C-:B------:R-:W-:Y:S01]  /*9250*/  FFMA.FTZ R81, R39, UR33, -R28.reuse ;  /* 0x0000002127517c23 */ /* 0x100fe2000801081c */
[----:B------:R-:W-:Y:S01]  /*9260*/  FFMA.FTZ R39, R54, UR33, -R28 ;  /* 0x0000002136277c23 */ /* 0x000fe2000801081c */
[----:B------:R-:W-:Y:S01]  /*9270*/  MUFU.EX2 R7, R7 ;  /* 0x0000000700077308 */ /* 0x000fe20000000800 */
[----:B------:R-:W-:Y:S01]  /*9280*/  SEL R54, R30, 0x9, !P2 ;  /* 0x000000091e367807 */ /* 0x000fe20005000000 */
[----:B------:R-:W-:-:S02]  /*9290*/  IMAD.U32 R30, RZ, RZ, UR45 ;  /* 0x0000002dff1e7e24 */ /* 0x000fc4000f8e00ff */
[--C-:B------:R-:W-:Y:S01]  /*92a0*/  FFMA.FTZ R31, R31, UR33, -R28.reuse ;  /* 0x000000211f1f7c23 */ /* 0x100fe2000801081c */
[--C-:B------:R-:W-:Y:S01]  /*92b0*/  FFMA.FTZ R27, R46, UR33, -R28.reuse ;  /* 0x000000212e1b7c23 */ /* 0x100fe2000801081c */
[--C-:B------:R-:W-:Y:S01]  /*92c0*/  FFMA.FTZ R46, R51, UR33, -R28.reuse ;  /* 0x00000021332e7c23 */ /* 0x100fe2000801081c */
[----:B------:R-:W-:Y:S01]  /*92d0*/  IMAD.U32 R51, RZ, RZ, UR34 ;  /* 0x00000022ff337e24 */ /* 0x000fe2000f8e00ff */
[----:B------:R-:W-:Y:S01]  /*92e0*/  @!P1 LEA R30, R30, UR42, 0x3 ;  /* 0x0000002a1e1e9c11 */ /* 0x000fe2000f8e18ff */
[----:B------:R-:W0:Y:S01]  /*92f0*/  MUFU.EX2 R29, R29 ;  /* 0x0000001d001d7308 */ /* 0x000e220000000800 */
[--C-:B------:R-:W-:Y:S01]  /*9300*/  FFMA.FTZ R76, R34, UR33, -R28.reuse ;  /* 0x00000021224c7c23 */ /* 0x100fe2000801081c */
[--C-:B------:R-:W-:Y:S01]  /*9310*/  FFMA.FTZ R80, R35, UR33, -R28.reuse ;  /* 0x0000002123507c23 */ /* 0x100fe2000801081c */
[----:B------:R-:W-:Y:S01]  /*9320*/  @!P1 LEA R51, R51, UR42, 0x3 ;  /* 0x0000002a33339c11 */ /* 0x000fe2000f8e18ff */
[----:B------:R-:W-:Y:S02]  /*9330*/  @!P1 VIADD R30, R30, 0x2d840 ;  /* 0x0002d8401e1e9836 */ /* 0x000fe40000000000 */
[--C-:B------:R-:W-:Y:S01]  /*9340*/  FFMA.FTZ R35, R50, UR33, -R28.reuse ;  /* 0x0000002132237c23 */ /* 0x100fe2000801081c */
[--C-:B------:R-:W-:Y:S01]  /*9350*/  FFMA.FTZ R50, R59, UR33, -R28.reuse ;  /* 0x000000213b327c23 */ /* 0x100fe2000801081c */
[----:B------:R-:W-:Y:S01]  /*9360*/  FFMA.FTZ R73, R38, UR33, -R28 ;  /* 0x0000002126497c23 */ /* 0x000fe2000801081c */
[----:B------:R-:W3:Y:S01]  /*9370*/  MUFU.EX2 R26, R26 ;  /* 0x0000001a001a7308 */ /* 0x000ee20000000800 */
[----:B------:R-:W-:Y:S01]  /*9380*/  @!P1 PRMT R30, RZ, 0x654, R30 ;  /* 0x00000654ff1e9816 */ /* 0x000fe2000000001e */
[----:B------:R-:W-:-:S02]  /*9390*/  @!P1 VIADD R51, R51, 0x2d860 ;  /* 0x0002d86033339836 */ /* 0x000fc40000000000 */
[----:B-1----:R-:W-:Y:S01]  /*93a0*/  FADD.FTZ R59, R11, R4 ;  /* 0x000000040b3b7221 */ /* 0x002fe20000010000 */
[--C-:B------:R-:W-:Y:S01]  /*93b0*/  FFMA.FTZ R34, R58, UR33, -R28.reuse ;  /* 0x000000213a227c23 */ /* 0x100fe2000801081c */
[--C-:B------:R-:W-:Y:S01]  /*93c0*/  FFMA.FTZ R38, R42, UR33, -R28.reuse ;  /* 0x000000212a267c23 */ /* 0x100fe2000801081c */
[--C-:B------:R-:W-:Y:S01]  /*93d0*/  FFMA.FTZ R42, R43, UR33, -R28.reuse ;  /* 0x000000212b2a7c23 */ /* 0x100fe2000801081c */
[----:B--2---:R-:W-:Y:S01]  /*93e0*/  FADD.FTZ R58, R12, R59 ;  /* 0x0000003b0c3a7221 */ /* 0x004fe20000010000 */
[----:B------:R-:W-:Y:S01]  /*93f0*/  MUFU.EX2 R77, R77 ;  /* 0x0000004d004d7308 */ /* 0x000fe20000000800 */
[----:B0-----:R-:W-:Y:S01]  /*9400*/  FFMA.FTZ R3, R7, R3, R29 ;  /* 0x0000000307037223 */ /* 0x001fe2000001001d */
[----:B------:R-:W-:Y:S01]  /*9410*/  FFMA.FTZ R43, R47, UR33, -R28 ;  /* 0x000000212f2b7c23 */ /* 0x000fe2000801081c */
[----:B------:R-:W-:Y:S01]  /*9420*/  FADD.FTZ R59, R13, R58 ;  /* 0x0000003a0d3b7221 */ /* 0x000fe20000010000 */
[--C-:B------:R-:W-:Y:S01]  /*9430*/  FFMA.FTZ R63, R63, UR33, -R28.reuse ;  /* 0x000000213f3f7c23 */ /* 0x100fe2000801081c */
[--C-:B------:R-:W-:Y:S01]  /*9440*/  FFMA.FTZ R47, R55, UR33, -R28.reuse ;  /* 0x00000021372f7c23 */ /* 0x100fe2000801081c */
[--C-:B------:R-:W-:Y:S01]  /*9450*/  FFMA.FTZ R66, R66, UR33, -R28.reuse ;  /* 0x0000002142427c23 */ /* 0x100fe2000801081c */
[--C-:B------:R-:W-:Y:S01]  /*9460*/  FFMA.FTZ R55, R70, UR33, -R28.reuse ;  /* 0x0000002146377c23 */ /* 0x100fe2000801081c */
[----:B------:R-:W-:Y:S01]  /*9470*/  MUFU.EX2 R31, R31 ;  /* 0x0000001f001f7308 */ /* 0x000fe20000000800 */
[--C-:B------:R-:W-:Y:S01]  /*9480*/  FFMA.FTZ R71, R71, UR33, -R28.reuse ;  /* 0x0000002147477c23 */ /* 0x100fe2000801081c */
[--C-:B------:R-:W-:Y:S01]  /*9490*/  FFMA.FTZ R74, R74, UR33, -R28.reuse ;  /* 0x000000214a4a7c23 */ /* 0x100fe2000801081c */
[--C-:B------:R-:W-:Y:S01]  /*94a0*/  FFMA.FTZ R75, R75, UR33, -R28.reuse ;  /* 0x000000214b4b7c23 */ /* 0x100fe2000801081c */
[--C-:B------:R-:W-:Y:S01]  /*94b0*/  FFMA.FTZ R78, R78, UR33, -R28.reuse ;  /* 0x000000214e4e7c23 */ /* 0x100fe2000801081c */
[--C-:B------:R-:W-:Y:S01]  /*94c0*/  FFMA.FTZ R79, R79, UR33, -R28.reuse ;  /* 0x000000214f4f7c23 */ /* 0x100fe2000801081c */
[--C-:B------:R-:W-:Y:S01]  /*94d0*/  FFMA.FTZ R82, R82, UR33, -R28.reuse ;  /* 0x0000002152527c23 */ /* 0x100fe2000801081c */
[--C-:B------:R-:W-:Y:S01]  /*94e0*/  FFMA.FTZ R83, R83, UR33, -R28.reuse ;  /* 0x0000002153537c23 */ /* 0x100fe2000801081c */
[----:B------:R-:W-:Y:S01]  /*94f0*/  MUFU.EX2 R76, R76 ;  /* 0x0000004c004c7308 */ /* 0x000fe20000000800 */
[--C-:B------:R-:W-:Y:S01]  /*9500*/  FFMA.FTZ R86, R86, UR33, -R28.reuse ;  /* 0x0000002156567c23 */ /* 0x100fe2000801081c */
[----:B------:R-:W-:Y:S01]  /*9510*/  FFMA.FTZ R87, R87, UR33, -R28 ;  /* 0x0000002157577c23 */ /* 0x000fe2000801081c */
[----:B---3--:R-:W-:Y:S01]  /*9520*/  F2FP.F16.F32.PACK_AB R29, R26, R29 ;  /* 0x0000001d1a1d723e */ /* 0x008fe200000000ff */
[----:B------:R-:W-:Y:S01]  /*9530*/  UMOV UR34, UR45 ;  /* 0x0000002d00227c82 */ /* 0x000fe20008000000 */
[C---:B------:R-:W-:Y:S01]  /*9540*/  ISETP.GT.AND P2, PT, R2.reuse, R6, PT ;  /* 0x000000060200720c */ /* 0x040fe20003f44270 */
[----:B------:R-:W-:-:S02]  /*9550*/  VIADD R2, R2, 0xffffffff ;  /* 0xffffffff02027836 */ /* 0x000fc40000000000 */
        /* <DEDUP_REMOVED lines=43> */
[----:B------:R-:W0:Y:S01]  /*9810*/  MUFU.EX2 R9, R9 ;  /* 0x0000000900097308 */ /* 0x000e220000000800 */
        /* <DEDUP_REMOVED lines=8> */
[----:B------:R-:W-:Y:S01]  /*98a0*/  MUFU.EX2 R83, R83 ;  /* 0x0000005300537308 */ /* 0x000fe20000000800 */
[----:B0-----:R-:W-:-:S07]  /*98b0*/  F2FP.F16.F32.PACK_AB R70, R9, R72 ;  /* 0x000000480946723e */ /* 0x001fce00000000ff */
[----:B------:R-:W-:Y:S08]  /*98c0*/  MUFU.EX2 R86, R86 ;  /* 0x0000005600567308 */ /* 0x000ff00000000800 */
[----:B------:R-:W-:Y:S01]  /*98d0*/  MUFU.EX2 R87, R87 ;  /* 0x0000005700577308 */ /* 0x000fe20000000800 */
[----:B------:R-:W-:Y:S02]  /*98e0*/  WARPGROUP.DEPBAR.LE gsb0, 0x0 ;  /* 0x00008000000079c5 */ /* 0x000fe40000010000 */
[----:B------:R-:W-:-:S06]  /*98f0*/  WARPGROUP.ARRIVE ;  /* 0x00000000000079c5 */ /* 0x000fcc0000000000 */
[----:B------:R-:W-:Y:S01]  /*9900*/  HGMMA.64x96x16.F32 R88, gdesc[UR28].tnspB, R88, gsb0 ;  /* 0x416000001c5879f0 */ /* 0x000fe20008000858 */
[----:B------:R-:W-:Y:S02]  /*9910*/  UMOV UR28, UR50 ;  /* 0x00000032001c7c82 */ /* 0x000fe40008000000 */
[----:B------:R-:W-:Y:S02]  /*9920*/  WARPGROUP.DEPBAR.LE gsb0, 0x0 ;  /* 0x00008000000079c5 */ /* 0x000fe40000010000 */
[----:B------:R0:W-:Y:S06]  /*9930*/  BAR.ARV R54, 0x100 ;  /* 0x000400360000751d */ /* 0x0001ec0000002000 */
[----:B------:R1:W-:Y:S01]  /*9940*/  @!P1 SYNCS.ARRIVE.TRANS64.RED.A1T0 RZ, [R30+URZ], RZ ;  /* 0x000000ff1eff99a7 */ /* 0x0003e2000810043f */
[-C--:B------:R-:W-:Y:S01]  /*9950*/  FMUL.FTZ R90, R90, R7.reuse ;  /* 0x000000075a5a7220 */ /* 0x080fe20000410000 */
[----:B0-----:R-:W-:Y:S01]  /*9960*/  @!P1 PRMT R54, RZ, 0x654, R51 ;  /* 0x00000654ff369816 */ /* 0x001fe20000000033 */
[----:B------:R-:W-:Y:S01]  /*9970*/  FFMA.FTZ R51, R62, UR33, -R28 ;  /* 0x000000213e337c23 */ /* 0x000fe2000801081c */
[----:B------:R-:W-:Y:S01]  /*9980*/  F2FP.F16.F32.PACK_AB R62, R65, R64 ;  /* 0x00000040413e723e */ /* 0x000fe200000000ff */
[-C--:B------:R-:W-:Y:S01]  /*9990*/  FMUL.FTZ R91, R91, R7.reuse ;  /* 0x000000075b5b7220 */ /* 0x080fe20000410000 */
[-C--:B------:R-:W-:Y:S01]  /*99a0*/  FMUL.FTZ R94, R94, R7.reuse ;  /* 0x000000075e5e7220 */ /* 0x080fe20000410000 */
[-C--:B------:R-:W-:Y:S01]  /*99b0*/  FMUL.FTZ R95, R95, R7.reuse ;  /* 0x000000075f5f7220 */ /* 0x080fe20000410000 */
[----:B-1----:R-:W-:Y:S01]  /*99c0*/  FADD.FTZ R30, R26, R3 ;  /* 0x000000031a1e7221 */ /* 0x002fe20000010000 */
[----:B------:R0:W-:Y:S01]  /*99d0*/  @!P1 SYNCS.ARRIVE.TRANS64.RED.A1T0 RZ, [R54+URZ], RZ ;  /* 0x000000ff36ff99a7 */ /* 0x0001e2000810043f */
[----:B------:R-:W1:Y:S01]  /*99e0*/  MUFU.EX2 R51, R51 ;  /* 0x0000003300337308 */ /* 0x000e620000000800 */
[-C--:B------:R-:W-:Y:S01]  /*99f0*/  FMUL.FTZ R98, R98, R7.reuse ;  /* 0x0000000762627220 */ /* 0x080fe20000410000 */
[----:B------:R-:W-:Y:S01]  /*9a00*/  FADD.FTZ R30, R77, R30 ;  /* 0x0000001e4d1e7221 */ /* 0x000fe20000010000 */
[-C--:B------:R-:W-:Y:S01]  /*9a10*/  FMUL.FTZ R99, R99, R7.reuse ;  /* 0x0000000763637220 */ /* 0x080fe20000410000 */
[-C--:B------:R-:W-:Y:S01]  /*9a20*/  FMUL.FTZ R102, R102, R7.reuse ;  /* 0x0000000766667220 */ /* 0x080fe20000410000 */
[-C--:B------:R-:W-:Y:S01]  /*9a30*/  FMUL.FTZ R103, R103, R7.reuse ;  /* 0x0000000767677220 */ /* 0x080fe20000410000 */
[----:B------:R-:W-:Y:S01]  /*9a40*/  FMUL.FTZ R106, R106, R7 ;  /* 0x000000076a6a7220 */ /* 0x000fe20000410000 */
[----:B0-----:R-:W-:Y:S01]  /*9a50*/  FFMA.FTZ R54, R67, UR33, -R28 ;  /* 0x0000002143367c23 */ /* 0x001fe2000801081c */
[----:B------:R-:W-:Y:S01]  /*9a60*/  FADD.FTZ R67, R31, R30 ;  /* 0x0000001e1f437221 */ /* 0x000fe20000010000 */
[----:B------:R-:W-:Y:S01]  /*9a70*/  FADD.FTZ R30, R14, R59 ;  /* 0x0000003b0e1e7221 */ /* 0x000fe20000010000 */
[----:B------:R-:W-:Y:S01]  /*9a80*/  F2FP.F16.F32.PACK_AB R28, R11, R10 ;  /* 0x0000000a0b1c723e */ /* 0x000fe200000000ff */
[----:B------:R-:W0:Y:S01]  /*9a90*/  MUFU.EX2 R3, R66 ;  /* 0x0000004200037308 */ /* 0x000e220000000800 */
[----:B------:R-:W-:Y:S01]  /*9aa0*/  FADD.FTZ R67, R76, R67 ;  /* 0x000000434c437221 */ /* 0x000fe20000010000 */
[----:B------:R-:W-:Y:S01]  /*9ab0*/  FADD.FTZ R59, R15, R30 ;  /* 0x0000001e0f3b7221 */ /* 0x000fe20000010000 */
[----:B------:R-:W-:Y:S01]  /*9ac0*/  F2FP.F16.F32.PACK_AB R31, R31, R77 ;  /* 0x0000004d1f1f723e */ /* 0x000fe200000000ff */
[-C--:B------:R-:W-:Y:S01]  /*9ad0*/  FMUL.FTZ R107, R107, R7.reuse ;  /* 0x000000076b6b7220 */ /* 0x080fe20000410000 */
[----:B------:R-:W-:Y:S01]  /*9ae0*/  FADD.FTZ R30, R80, R67 ;  /* 0x00000043501e7221 */ /* 0x000fe20000010000 */
[----:B------:R-:W-:Y:S01]  /*9af0*/  FADD.FTZ R58, R20, R59 ;  /* 0x0000003b143a7221 */ /* 0x000fe20000010000 */
[-C--:B------:R-:W-:Y:S01]  /*9b00*/  FMUL.FTZ R110, R110, R7.reuse ;  /* 0x000000076e6e7220 */ /* 0x080fe20000410000 */
[----:B------:R-:W2:Y:S01]  /*9b10*/  MUFU.EX2 R54, R54 ;  /* 0x0000003600367308 */ /* 0x000ea20000000800 */
[----:B------:R-:W-:Y:S01]  /*9b20*/  FADD.FTZ R30, R73, R30 ;  /* 0x0000001e491e7221 */ /* 0x000fe20000010000 */
[----:B------:R-:W-:Y:S01]  /*9b30*/  FADD.FTZ R59, R21, R58 ;  /* 0x0000003a153b7221 */ /* 0x000fe20000010000 */
[-C--:B------:R-:W-:Y:S01]  /*9b40*/  FMUL.FTZ R111, R111, R7.reuse ;  /* 0x000000076f6f7220 */ /* 0x080fe20000410000 */
[-C--:B------:R-:W-:Y:S01]  /*9b50*/  FMUL.FTZ R114, R114, R7.reuse ;  /* 0x0000000772727220 */ /* 0x080fe20000410000 */
[----:B------:R-:W-:Y:S01]  /*9b60*/  FADD.FTZ R63, R81, R30 ;  /* 0x0000001e513f7221 */ /* 0x000fe20000010000 */
[----:B------:R-:W-:Y:S01]  /*9b70*/  FADD.FTZ R58, R24, R59 ;  /* 0x0000003b183a7221 */ /* 0x000fe20000010000 */
[----:B------:R-:W-:Y:S01]  /*9b80*/  F2FP.F16.F32.PACK_AB R30, R13, R12 ;  /* 0x0000000c0d1e723e */ /* 0x000fe200000000ff */
[----:B------:R-:W3:Y:S01]  /*9b90*/  MUFU.EX2 R10, R71 ;  /* 0x00000047000a7308 */ /* 0x000ee20000000800 */
[----:B------:R-:W-:Y:S01]  /*9ba0*/  FADD.FTZ R63, R38, R63 ;  /* 0x0000003f263f7221 */ /* 0x000fe20000010000 */
[C---:B------:R-:W-:Y:S01]  /*9bb0*/  FADD.FTZ R11, R25.reuse, R58 ;  /* 0x0000003a190b7221 */ /* 0x040fe20000010000 */
[----:B------:R-:W-:Y:S01]  /*9bc0*/  F2FP.F16.F32.PACK_AB R24, R25, R24 ;  /* 0x000000181918723e */ /* 0x000fe200000000ff */
[----:B------:R-:W-:Y:S01]  /*9bd0*/  STSM.16.M88.4 [R17+0x21800], R28 ;  /* 0x0218001c11007844 */ /* 0x000fe20000000200 */
[----:B------:R-:W-:Y:S01]  /*9be0*/  FADD.FTZ R12, R42, R63 ;  /* 0x0000003f2a0c7221 */ /* 0x000fe20000010000 */
[----:B------:R-:W-:Y:S01]  /*9bf0*/  FADD.FTZ R26, R32, R11 ;  /* 0x0000000b201a7221 */ /* 0x000fe20000010000 */
[----:B------:R-:W-:Y:S01]  /*9c00*/  F2FP.F16.F32.PACK_AB R25, R42, R38 ;  /* 0x000000262a19723e */ /* 0x000fe200000000ff */
[----:B------:R-:W4:Y:S01]  /*9c10*/  MUFU.EX2 R63, R78 ;  /* 0x0000004e003f7308 */ /* 0x000f220000000800 */
[----:B------:R-:W-:Y:S01]  /*9c20*/  FADD.FTZ R58, R27, R12 ;  /* 0x0000000c1b3a7221 */ /* 0x000fe20000010000 */
[----:B------:R-:W-:Y:S01]  /*9c30*/  FADD.FTZ R11, R33, R26 ;  /* 0x0000001a210b7221 */ /* 0x000fe20000010000 */
[----:B------:R-:W-:Y:S01]  /*9c40*/  F2FP.F16.F32.PACK_AB R12, R15, R14 ;  /* 0x0000000e0f0c723e */ /* 0x000fe200000000ff */
[-C--:B------:R-:W-:Y:S01]  /*9c50*/  FMUL.FTZ R115, R115, R7.reuse ;  /* 0x0000000773737220 */ /* 0x080fe20000410000 */
        /* <DEDUP_REMOVED lines=11> */
[----:B------:R-:W-:Y:S01]  /*9d10*/  FMUL.FTZ R122, R122, R7 ;  /* 0x000000077a7a7220 */ /* 0x000fe20000410000 */
[----:B------:R-:W-:Y:S01]  /*9d20*/  FADD.FTZ R20, R39, R20 ;  /* 0x0000001427147221 */ /* 0x000fe20000010000 */
[----:B------:R-:W-:Y:S01]  /*9d30*/  FADD.FTZ R11, R41, R58 ;  /* 0x0000003a290b7221 */ /* 0x000fe20000010000 */
[----:B------:R-:W-:Y:S01]  /*9d40*/  F2FP.F16.F32.PACK_AB R15, R81, R73 ;  /* 0x00000049510f723e */ /* 0x000fe200000000ff */
[----:B------:R-:W-:Y:S01]  /*9d50*/  FMUL.FTZ R123, R123, R7 ;  /* 0x000000077b7b7220 */ /* 0x000fe20000410000 */
[C---:B------:R-:W-:Y:S01]  /*9d60*/  FADD.FTZ R21, R47.reuse, R20 ;  /* 0x000000142f157221 */ /* 0x040fe20000010000 */
[----:B------:R-:W-:Y:S01]  /*9d70*/  FADD.FTZ R20, R44, R11 ;  /* 0x0000000b2c147221 */ /* 0x000fe20000010000 */
[----:B------:R-:W-:Y:S01]  /*9d80*/  F2FP.F16.F32.PACK_AB R39, R47, R39 ;  /* 0x000000272f27723e */ /* 0x000fe200000000ff */
[----:B------:R5:W-:Y:S01]  /*9d90*/  STSM.16.M88.4 [R23], R12 ;  /* 0x0000000c17007844 */ /* 0x000be20000000200 */
[----:B------:R-:W-:Y:S01]  /*9da0*/  FADD.FTZ R21, R34, R21 ;  /* 0x0000001522157221 */ /* 0x000fe20000010000 */
[----:B------:R-:W-:Y:S01]  /*9db0*/  FADD.FTZ R11, R45, R20 ;  /* 0x000000142d0b7221 */ /* 0x000fe20000010000 */
[----:B-1----:R-:W-:Y:S01]  /*9dc0*/  F2FP.F16.F32.PACK_AB R47, R4, R51 ;  /* 0x00000033042f723e */ /* 0x002fe200000000ff */
[----:B------:R-:W1:Y:S01]  /*9dd0*/  MUFU.EX2 R20, R79 ;  /* 0x0000004f00147308 */ /* 0x000e620000000800 */
[----:B------:R-:W-:Y:S01]  /*9de0*/  FADD.FTZ R32, R50, R21 ;  /* 0x0000001532207221 */ /* 0x000fe20000010000 */
[----:B------:R-:W-:Y:S01]  /*9df0*/  FADD.FTZ R38, R48, R11 ;  /* 0x0000000b30267221 */ /* 0x000fe20000010000 */
[----:B------:R-:W-:Y:S01]  /*9e00*/  F2FP.F16.F32.PACK_AB R27, R43, R27 ;  /* 0x0000001b2b1b723e */ /* 0x000fe200000000ff */
[----:B------:R-:W-:Y:S01]  /*9e10*/  FMUL.FTZ R126, R126, R7 ;  /* 0x000000077e7e7220 */ /* 0x000fe20000410000 */
[----:B------:R-:W-:Y:S01]  /*9e20*/  FADD.FTZ R11, R51, R32 ;  /* 0x00000020330b7221 */ /* 0x000fe20000010000 */
[----:B------:R-:W-:Y:S01]  /*9e30*/  FADD.FTZ R21, R49, R38 ;  /* 0x0000002631157221 */ /* 0x000fe20000010000 */
[----:B------:R-:W-:Y:S01]  /*9e40*/  F2FP.F16.F32.PACK_AB R36, R37, R36 ;  /* 0x000000242524723e */ /* 0x000fe200000000ff */
[----:B------:R1:W-:Y:S01]  /*9e50*/  STSM.16.M88.4 [R22], R24 ;  /* 0x0000001816007844 */ /* 0x0003e20000000200 */
[----:B------:R-:W-:Y:S01]  /*9e60*/  F2FP.F16.F32.PACK_AB R37, R46, R35 ;  /* 0x000000232e25723e */ /* 0x000fe200000000ff */
[-C--:B------:R-:W-:Y:S01]  /*9e70*/  FMUL.FTZ R127, R127, R7.reuse ;  /* 0x000000077f7f7220 */ /* 0x080fe20000410000 */
[----:B------:R-:W-:Y:S01]  /*9e80*/  F2FP.F16.F32.PACK_AB R38, R41, R40 ;  /* 0x000000282926723e */ /* 0x000fe200000000ff */
[----:B-----5:R-:W-:Y:S01]  /*9e90*/  FADD.FTZ R12, R4, R11 ;  /* 0x0000000b040c7221 */ /* 0x020fe20000010000 */
[----:B------:R-:W-:Y:S01]  /*9ea0*/  FADD.FTZ R14, R52, R21 ;  /* 0x00000015340e7221 */ /* 0x000fe20000010000 */
[----:B------:R-:W-:Y:S01]  /*9eb0*/  F2FP.F16.F32.PACK_AB R44, R45, R44 ;  /* 0x0000002c2d2c723e */ /* 0x000fe200000000ff */
[-C--:B------:R-:W-:Y:S01]  /*9ec0*/  FMUL.FTZ R130, R130, R7.reuse ;  /* 0x0000000782827220 */ /* 0x080fe20000410000 */
[----:B0-----:R-:W-:Y:S01]  /*9ed0*/  FADD.FTZ R11, R3, R12 ;  /* 0x0000000c030b7221 */ /* 0x001fe20000010000 */
[C---:B------:R-:W-:Y:S01]  /*9ee0*/  FADD.FTZ R13, R53.reuse, R14 ;  /* 0x0000000e350d7221 */ /* 0x040fe20000010000 */
[----:B------:R-:W-:Y:S01]  /*9ef0*/  F2FP.F16.F32.PACK_AB R52, R53, R52 ;  /* 0x000000343534723e */ /* 0x000fe200000000ff */
[----:B------:R0:W-:Y:S01]  /*9f00*/  STSM.16.M88.4 [R18], R36 ;  /* 0x0000002412007844 */ /* 0x0001e20000000200 */
[----:B--2---:R-:W-:Y:S01]  /*9f10*/  FADD.FTZ R12, R54, R11 ;  /* 0x0000000b360c7221 */ /* 0x004fe20000010000 */
[----:B------:R-:W-:Y:S01]  /*9f20*/  FADD.FTZ R14, R56, R13 ;  /* 0x0000000d380e7221 */ /* 0x000fe20000010000 */
[----:B------:R-:W-:Y:S01]  /*9f30*/  F2FP.F16.F32.PACK_AB R45, R50, R34 ;  /* 0x00000022322d723e */ /* 0x000fe200000000ff */
[-C--:B------:R-:W-:Y:S01]  /*9f40*/  FMUL.FTZ R131, R131, R7.reuse ;  /* 0x0000000783837220 */ /* 0x080fe20000410000 */
[----:B------:R-:W-:Y:S01]  /*9f50*/  FADD.FTZ R11, R55, R12 ;  /* 0x0000000c370b7221 */ /* 0x000fe20000010000 */
[----:B------:R-:W-:Y:S01]  /*9f60*/  FADD.FTZ R13, R57, R14 ;  /* 0x0000000e390d7221 */ /* 0x000fe20000010000 */
[----:B------:R-:W-:Y:S01]  /*9f70*/  F2FP.F16.F32.PACK_AB R46, R49, R48 ;  /* 0x00000030312e723e */ /* 0x000fe200000000ff */
[----:B------:R-:W-:Y:S01]  /*9f80*/  FMUL.FTZ R134, R134, R7 ;  /* 0x0000000786867220 */ /* 0x000fe20000410000 */
[----:B---3--:R-:W-:Y:S01]  /*9f90*/  FADD.FTZ R11, R10, R11 ;  /* 0x0000000b0a0b7221 */ /* 0x008fe20000010000 */
[----:B------:R-:W-:Y:S01]  /*9fa0*/  FADD.FTZ R4, R60, R13 ;  /* 0x0000000d3c047221 */ /* 0x000fe20000010000 */
[----:B------:R-:W-:Y:S01]  /*9fb0*/  F2FP.F16.F32.PACK_AB R53, R54, R3 ;  /* 0x000000033635723e */ /* 0x000fe200000000ff */
[----:B------:R0:W-:Y:S01]  /*9fc0*/  STSM.16.M88.4 [R17+0x27800], R44 ;  /* 0x0278002c11007844 */ /* 0x0001e20000000200 */
        /* <DEDUP_REMOVED lines=8> */
[----:B----4-:R-:W-:Y:S01]  /*a050*/  FADD.FTZ R3, R63, R12 ;  /* 0x0000000c3f037221 */ /* 0x010fe20000010000 */
[----:B------:R-:W-:Y:S01]  /*a060*/  FADD.FTZ R11, R65, R4 ;  /* 0x00000004410b7221 */ /* 0x000fe20000010000 */
[----:B------:R-:W-:Y:S01]  /*a070*/  F2FP.F16.F32.PACK_AB R60, R61, R60 ;  /* 0x0000003c3d3c723e */ /* 0x000fe200000000ff */
[----:B------:R0:W-:Y:S01]  /*a080*/  STSM.16.M88.4 [R136], R52 ;  /* 0x0000003488007844 */ /* 0x0001e20000000200 */
[----:B------:R-:W-:Y:S01]  /*a090*/  F2FP.F16.F32.PACK_AB R61, R75, R74 ;  /* 0x0000004a4b3d723e */ /* 0x000fe200000000ff */
[----:B------:R-:W-:Y:S01]  /*a0a0*/  FADD.FTZ R4, R68, R11 ;  /* 0x0000000b44047221 */ /* 0x000fe20000010000 */
[C---:B-1----:R-:W-:Y:S01]  /*a0b0*/  F2FP.F16.F32.PACK_AB R63, R20.reuse, R63 ;  /* 0x0000003f143f723e */ /* 0x042fe200000000ff */
[----:B------:R-:W-:Y:S01]  /*a0c0*/  FADD.FTZ R3, R20, R3 ;  /* 0x0000000314037221 */ /* 0x000fe20000010000 */
[C---:B------:R-:W-:Y:S01]  /*a0d0*/  F2FP.F16.F32.PACK_AB R68, R69.reuse, R68 ;  /* 0x000000444544723e */ /* 0x040fe200000000ff */
[----:B------:R-:W-:Y:S01]  /*a0e0*/  FADD.FTZ R11, R69, R4 ;  /* 0x00000004450b7221 */ /* 0x000fe20000010000 */
[----:B------:R-:W-:Y:S01]  /*a0f0*/  F2FP.F16.F32.PACK_AB R69, R83, R82 ;  /* 0x000000525345723e */ /* 0x000fe200000000ff */
[----:B------:R0:W-:Y:S01]  /*a100*/  STSM.16.M88.4 [R22+0x6000], R60 ;  /* 0x0060003c16007844 */ /* 0x0001e20000000200 */
[----:B------:R-:W-:Y:S01]  /*a110*/  F2FP.F16.F32.PACK_AB R71, R87, R86 ;  /* 0x000000565747723e */ /* 0x000fe200000000ff */
[----:B------:R-:W-:Y:S01]  /*a120*/  FADD.FTZ R3, R82, R3 ;  /* 0x0000000352037221 */ /* 0x000fe20000010000 */
[----:B------:R-:W-:Y:S01]  /*a130*/  FADD.FTZ R4, R72, R11 ;  /* 0x0000000b48047221 */ /* 0x000fe20000010000 */
[-C--:B------:R-:W-:Y:S01]  /*a140*/  FMUL.FTZ R89, R89, R8.reuse ;  /* 0x0000000859597220 */ /* 0x080fe20000410000 */
[-C--:B------:R-:W-:Y:S01]  /*a150*/  FMUL.FTZ R92, R92, R8.reuse ;  /* 0x000000085c5c7220 */ /* 0x080fe20000410000 */
[----:B------:R0:W-:Y:S01]  /*a160*/  STSM.16.M88.4 [R18+0x6000], R68 ;  /* 0x0060004412007844 */ /* 0x0001e20000000200 */
[----:B------:R-:W-:Y:S01]  /*a170*/  FADD.FTZ R3, R83, R3 ;  /* 0x0000000353037221 */ /* 0x000fe20000010000 */
[----:B------:R-:W-:Y:S01]  /*a180*/  FADD.FTZ R4, R9, R4 ;  /* 0x0000000409047221 */ /* 0x000fe20000010000 */
[-C--:B------:R-:W-:Y:S01]  /*a190*/  FMUL.FTZ R93, R93, R8.reuse ;  /* 0x000000085d5d7220 */ /* 0x080fe20000410000 */
[----:B------:R-:W-:Y:S01]  /*a1a0*/  @!PT LDS RZ, [RZ] ;  /* 0x00000000fffff984 */ /* 0x000fe20000000800 */
[----:B------:R-:W-:Y:S01]  /*a1b0*/  @!PT LDS RZ, [RZ] ;  /* 0x00000000fffff984 */ /* 0x000fe20000000800 */
[----:B------:R-:W-:Y:S01]  /*a1c0*/  @!PT LDS RZ, [RZ] ;  /* 0x00000000fffff984 */ /* 0x000fe20000000800 */
[----:B------:R-:W-:Y:S01]  /*a1d0*/  @!PT LDS RZ, [RZ] ;  /* 0x00000000fffff984 */ /* 0x000fe20000000800 */
[----:B------:R1:W-:Y:S06]  /*a1e0*/  MEMBAR.ALL.CTA ;  /* 0x0000000000007992 */ /* 0x0003ec0000008000 */
[----:B-1----:R-:W1:Y:S01]  /*a1f0*/  FENCE.VIEW.ASYNC.S ;  /* 0x00000000000073c6 */ /* 0x002e620000000000 */
[----:B------:R-:W-:Y:S01]  /*a200*/  FADD.FTZ R3, R86, R3 ;  /* 0x0000000356037221 */ /* 0x000fe20000010000 */
[-C--:B------:R-:W-:Y:S01]  /*a210*/  FMUL.FTZ R96, R96, R8.reuse ;  /* 0x0000000860607220 */ /* 0x080fe20000410000 */
[-C--:B------:R-:W-:Y:S01]  /*a220*/  FMUL.FTZ R97, R97, R8.reuse ;  /* 0x0000000861617220 */ /* 0x080fe20000410000 */
[-C--:B------:R-:W-:Y:S01]  /*a230*/  FMUL.FTZ R100, R100, R8.reuse ;  /* 0x0000000864647220 */ /* 0x080fe20000410000 */
[----:B------:R-:W-:Y:S01]  /*a240*/  FADD.FTZ R3, R87, R3 ;  /* 0x0000000357037221 */ /* 0x000fe20000010000 */
        /* <DEDUP_REMOVED lines=19> */
[----:B-1----:R-:W-:Y:S01]  /*a380*/  NOP ;  /* 0x0000000000007918 */ /* 0x002fe20000000000 */
[----:B0-----:R-:W-:Y:S05]  /*a390*/  @P2 BRA `(.L_x_875) ;  /* 0xffffffdc00f02947 */ /* 0x001fea000383ffff */
.L_x_866:
[----:B------:R-:W-:-:S13]  /*a3a0*/  ISETP.GE.AND P2, PT, R2, UR39, PT ;  /* 0x0000002702007c0c */ /* 0x000fda000bf46270 */
[----:B------:R-:W-:Y:S05]  /*a3b0*/  @!P2 BRA `(.L_x_876) ;  /* 0x000000300050a947 */ /* 0x000fea0003800000 */
[----:B------:R-:W-:Y:S01]  /*a3c0*/  IMAD.MOV.U32 R7, RZ, RZ, R5 ;  /* 0x000000ffff077224 */ /* 0x000fe200078e0005 */
[----:B------:R-:W-:Y:S01]  /*a3d0*/  UMOV UR28, UR50 ;  /* 0x00000032001c7c82 */ /* 0x000fe20008000000 */
[----:B------:R-:W-:Y:S01]  /*a3e0*/  IMAD.MOV.U32 R6, RZ, RZ, R0 ;  /* 0x000000ffff067224 */ /* 0x000fe200078e0000 */
[----:B------:R-:W-:Y:S01]  /*a3f0*/  UMOV UR53, UR45 ;  /* 0x0000002d00357c82 */ /* 0x000fe20008000000 */
[----:B------:R-:W-:Y:S01]  /*a400*/  ULDC UR34, c[0x0][0x9e4] ;  /* 0x0002790000227ab9 */ /* 0x000fe20000000800 */
[----:B------:R-:W-:Y:S01]  /*a410*/  ULDC UR51, c[0x0][0x288] ;  /* 0x0000a20000337ab9 */ /* 0x000fe20000000800 */
[----:B------:R-:W-:Y:S01]  /*a420*/  ULDC UR52, c[0x0][0x9dc] ;  /* 0x0002770000347ab9 */ /* 0x000fe20000000800 */
[----:B------:R-:W-:Y:S01]  /*a430*/  ULDC UR33, c[0x0][0x988] ;  /* 0x0002620000217ab9 */ /* 0x000fe20000000800 */
[----:B------:R-:W-:-:S05]  /*a440*/  ULDC UR35, c[0x0][0x9e0] ;  /* 0x0002780000237ab9 */ /* 0x000fca0000000800 */
.L_x_893:
[----:B------:R-:W-:Y:S01]  /*a450*/  UIADD3 UR45, UR53, 0x1, URZ ;  /* 0x00000001352d7890 */ /* 0x000fe2000fffe03f */
[----:B------:R-:W-:-:S03]  /*a460*/  ISETP.NE.AND P2, PT, RZ, UR37, PT ;  /* 0x00000025ff007c0c */ /* 0x000fc6000bf45270 */
[----:B------:R-:W-:-:S04]  /*a470*/  UISETP.NE.AND UP0, UPT, UR45, 0x2, UPT ;  /* 0x000000022d00788c */ /* 0x000fc8000bf05270 */
[----:B------:R-:W-:Y:S02]  /*a480*/  USEL UR50, URZ, 0x1, UP0 ;  /* 0x000000013f327887 */ /* 0x000fe40008000000 */
[----:B------:R-:W-:Y:S02]  /*a490*/  USEL UR45, UR45, URZ, UP0 ;  /* 0x0000003f2d2d7287 */ /* 0x000fe40008000000 */
[----:B------:R-:W-:Y:S02]  /*a4a0*/  ULOP3.LUT UR50, UR28, UR50, URZ, 0x3c, !UPT ;  /* 0x000000321c327292 */ /* 0x000fe4000f8e3c3f */
[----:B--2---:R-:W-:Y:S10]  /*a4b0*/  @P2 BRA `(.L_x_877) ;  /* 0x00000000002c2947 */ /* 0x004ff40003800000 */
[----:B------:R-:W-:Y:S05]  /*a4c0*/  @!P0 BRA `(.L_x_878) ;  /* 0x0000000000048947 */ /* 0x000fea0003800000 */
[----:B------:R-:W-:Y:S01]  /*a4d0*/  BPT.TRAP 0x1 ;  /* 0x000000040000795c */ /* 0x000fe20000300000 */
.L_x_878:
[----:B------:R-:W-:Y:S01]  /*a4e0*/  ULEA UR6, UR45, UR42, 0x3 ;  /* 0x0000002a2d067291 */ /* 0x000fe2000f8e183f */
[----:B------:R-:W-:-:S05]  /*a4f0*/  IMAD.U32 R0, RZ, RZ, UR50 ;  /* 0x00000032ff007e24 */ /* 0x000fca000f8e00ff */
[----:B------:R-:W-:-:S04]  /*a500*/  SHF.L.U32 R0, R0, 0x1f, RZ ;  /* 0x0000001f00007819 */ /* 0x000fc800000006ff */
[----:B------:R0:W1:Y:S01]  /*a510*/  SYNCS.PHASECHK.TRANS64.TRYWAIT P3, [UR6+0x2d830], R0 ;  /* 0x02d83000ff0075a7 */ /* 0x0000620008060146 */
[----:B------:R-:W-:Y:S05]  /*a520*/  @!P0 BRA `(.L_x_879) ;  /* 0x0000000000048947 */ /* 0x000fea0003800000 */
[----:B------:R-:W-:Y:S01]  /*a530*/  BPT.TRAP 0x1 ;  /* 0x000000040000795c */ /* 0x000fe20000300000 */
.L_x_879:
[----:B-1----:R-:W-:Y:S05]  /*a540*/  @P3 BRA `(.L_x_877) ;  /* 0x0000000000083947 */ /* 0x002fea0003800000 */
[----:B------:R-:W1:Y:S02]  /*a550*/  SYNCS.PHASECHK.TRANS64.TRYWAIT P3, [UR6+0x2d830], R0 ;  /* 0x02d83000ff0075a7 */ /* 0x000e640008060146 */
[----:B-1----:R-:W-:Y:S05]  /*a560*/  @!P3 BRA `(.L_x_880) ;  /* 0x000000a00054b947 */ /* 0x002fea0003800000 */
.L_x_877:
        /* <DEDUP_REMOVED lines=37> */
.L_x_882:
[----:B------:R-:W-:Y:S01]  /*a7c0*/  ULEA UR6, UR53, UR42, 0x3 ;  /* 0x0000002a35067291 */ /* 0x000fe2000f8e183f */
[----:B------:R-:W-:-:S05]  /*a7d0*/  IMAD.U32 R0, RZ, RZ, UR28 ;  /* 0x0000001cff007e24 */ /* 0x000fca000f8e00ff */
[----:B------:R-:W-:-:S04]  /*a7e0*/  SHF.L.U32 R0, R0, 0x1f, RZ ;  /* 0x0000001f00007819 */ /* 0x000fc800000006ff */
[----:B------:R0:W1:Y:S01]  /*a7f0*/  SYNCS.PHASECHK.TRANS64.TRYWAIT P2, [UR6+0x2d850], R0 ;  /* 0x02d85000ff0075a7 */ /* 0x0000620008040146 */
[----:B------:R-:W-:Y:S05]  /*a800*/  @!P0 BRA `(.L_x_883) ;  /* 0x0000000000048947 */ /* 0x000fea0003800000 */
[----:B------:R-:W-:Y:S01]  /*a810*/  BPT.TRAP 0x1 ;  /* 0x000000040000795c */ /* 0x000fe20000300000 */
.L_x_883:
[----:B-1----:R-:W-:Y:S05]  /*a820*/  @P2 BRA `(.L_x_881) ;  /* 0x0000000000082947 */ /* 0x002fea0003800000 */
[----:B------:R-:W1:Y:S02]  /*a830*/  SYNCS.PHASECHK.TRANS64.TRYWAIT P2, [UR6+0x2d850], R0 ;  /* 0x02d85000ff0075a7 */ /* 0x000e640008040146 */
[----:B-1----:R-:W-:Y:S05]  /*a840*/  @!P2 BRA `(.L_x_884) ;  /* 0x0000009c00b4a947 */ /* 0x002fea0003800000 */
.L_x_881:
[----:B------:R-:W-:Y:S01]  /*a850*/  UIADD3 UR6, UR42, 0x400, URZ ;  /* 0x000004002a067890 */ /* 0x000fe2000fffe03f */
[----:B------:R-:W-:Y:S01]  /*a860*/  WARPGROUP.ARRIVE ;  /* 0x00000000000079c5 */ /* 0x000fe20000000000 */
[----:B------:R-:W-:Y:S01]  /*a870*/  UMOV UR29, 0x40000040 ;  /* 0x40000040001d7882 */ /* 0x000fe20000000000 */
[----:B------:R-:W-:Y:S01]  /*a880*/  UMOV UR31, 0x80000020 ;  /* 0x80000020001f7882 */ /* 0x000fe20000000000 */
[----:B------:R-:W-:Y:S01]  /*a890*/  USHF.R.U32.HI UR6, URZ, 0x4, UR6 ;  /* 0x000000043f067899 */ /* 0x000fe20008011606 */
[----:B-1----:R-:W1:Y:S02]  /*a8a0*/  @P5 LDC R5, c[0x0][0x44c] ;  /* 0x00011300ff055b82 */ /* 0x002e640000000800 */
[----:B------:R-:W2:Y:S01]  /*a8b0*/  S2R R10, SR_TID.X ;  /* 0x00000000000a7919 */ /* 0x000ea20000002100 */
[----:B------:R-:W-:Y:S01]  /*a8c0*/  VIADD R14, R137, UR41 ;  /* 0x00000029890e7c36 */ /* 0x000fe20008000000 */
[----:B------:R-:W-:Y:S01]  /*a8d0*/  ULOP3.LUT UR6, UR6, 0x3fff, URZ, 0xc0, !UPT ;  /* 0x00003fff06067892 */ /* 0x000fe2000f8ec03f */
[----:B------:R-:W-:-:S02]  /*a8e0*/  IMAD.U32 R8, RZ, RZ, UR45 ;  /* 0x0000002dff087e24 */ /* 0x000fc4000f8e00ff */
[----:B------:R-:W-:Y:S01]  /*a8f0*/  IMAD.SHL.U32 R12, R2, 0x80, RZ ;  /* 0x00000080020c7824 */ /* 0x000fe200078e00ff */
[----:B------:R-:W-:Y:S01]  /*a900*/  ULOP3.LUT UR7, UR6, 0x2000000, URZ, 0xfc, !UPT ;  /* 0x0200000006077892 */ /* 0x000fe2000f8efc3f */
[----:B0-----:R-:W0:Y:S01]  /*a910*/  @P5 LDC R0, c[0x0][0x450] ;  /* 0x00011400ff005b82 */ /* 0x001e220000000800 */
[----:B------:R-:W-:Y:S02]  /*a920*/  ULOP3.LUT UR6, UR36, 0x10000, URZ, 0xfc, !UPT ;  /* 0x0001000024067892 */ /* 0x000fe4000f8efc3f */
[----:B------:R-:W-:-:S05]  /*a930*/  UIMAD UR7, UR53, 0x600, UR7 ;  /* 0x00000600350778a4 */ /* 0x000fca000f8e0207 */
[----:B------:R-:W-:Y:S01]  /*a940*/  UMOV UR28, UR6 ;  /* 0x00000006001c7c82 */ /* 0x000fe20008000000 */
[----:B------:R-:W3:Y:S01]  /*a950*/  LDC R13, c[0x0][0x2f0] ;  /* 0x0000bc00ff0d7b82 */ /* 0x000ee20000000800 */
[----:B------:R-:W-:Y:S02]  /*a960*/  UMOV UR30, UR7 ;  /* 0x00000007001e7c82 */ /* 0x000fe40008000000 */
[----:B------:R-:W-:Y:S01]  /*a970*/  HGMMA.64x96x16.F32 R88, gdesc[UR28].tnspB, R88, gsb0 ;  /* 0x416000001c5879f0 */ /* 0x000fe20008000858 */
[----:B------:R-:W-:Y:S02]  /*a980*/  UIADD3 UR28, UR6, 0x2, URZ ;  /* 0x00000002061c7890 */ /* 0x000fe4000fffe03f */
[----:B------:R-:W-:Y:S01]  /*a990*/  UIADD3 UR30, UR7, 0x40, URZ ;  /* 0x00000040071e7890 */ /* 0x000fe2000fffe03f */
[----:B-1----:R-:W-:Y:S01]  /*a9a0*/  @P5 IMAD.HI.U32 R5, R14, R5, RZ ;  /* 0x000000050e055227 */ /* 0x002fe200078e00ff */
[----:B------:R-:W-:Y:S01]  /*a9b0*/  UMOV UR29, 0x40000040 ;  /* 0x40000040001d7882 */ /* 0x000fe20000000000 */
[----:B------:R-:W-:-:S03]  /*a9c0*/  UMOV UR31, 0x80000020 ;  /* 0x80000020001f7882 */ /* 0x000fc60000000000 */
[----:B0-----:R-:W-:Y:S02]  /*a9d0*/  @P5 SHF.R.U32.HI R14, RZ, R0, R5 ;  /* 0x00000000ff0e5219 */ /* 0x001fe40000011605 */
[----:B------:R-:W-:Y:S02]  /*a9e0*/  @!P1 LEA R5, R8, UR42, 0x3 ;  /* 0x0000002a08059c11 */ /* 0x000fe4000f8e18ff */
[----:B--2---:R-:W-:Y:S02]  /*a9f0*/  SHF.R.U32.HI R9, RZ, 0x7, R10 ;  /* 0x00000007ff097819 */ /* 0x004fe4000001160a */
[----:B------:R-:W-:Y:S01]  /*aa00*/  ISETP.GE.U32.AND P2, PT, R10, 0x180, PT ;  /* 0x000001800a00780c */ /* 0x000fe20003f46070 */
[----:B------:R-:W-:Y:S01]  /*aa10*/  @!P1 VIADD R8, R5, 0x2d840 ;  /* 0x0002d84005089836 */ /* 0x000fe20000000000 */
[----:B------:R-:W-:Y:S01]  /*aa20*/  IADD3 R5, -R12, 0x1, RZ ;  /* 0x000000010c057810 */ /* 0x000fe20007ffe1ff */
[----:B------:R-:W-:-:S03]  /*aa30*/  VIADD R0, R9, 0x9 ;  /* 0x0000000909007836 */ /* 0x000fc60000000000 */
[----:B------:R-:W-:Y:S02]  /*aa40*/  @!P1 PRMT R10, RZ, 0x654, R8 ;  /* 0x00000654ff0a9816 */ /* 0x000fe40000000008 */
[----:B------:R-:W0:Y:S01]  /*aa50*/  SHFL.IDX PT, R8, R14, RZ, 0x1c1f ;  /* 0x001c1fff0e087589 */ /* 0x000e2200000e0000 */
[----:B------:R-:W-:Y:S01]  /*aa60*/  SEL R9, R0, 0x9, !P2 ;  /* 0x0000000900097807 */ /* 0x000fe20005000000 */
[----:B------:R-:W-:-:S04]  /*aa70*/  IMAD R0, R16, -0x2, R5 ;  /* 0xfffffffe10007824 */ /* 0x000fc800078e0205 */
[----:B---3--:R-:W-:-:S04]  /*aa80*/  IMAD R0, R13, UR43, R0 ;  /* 0x0000002b0d007c24 */ /* 0x008fc8000f8e0200 */
[----:B------:R-:W-:-:S04]  /*aa90*/  VIADD R0, R0, -UR51 ;  /* 0x8000003300007c36 */ /* 0x000fc80008000000 */
[----:B------:R-:W-:-:S04]  /*aaa0*/  VIADD R11, R0, UR35 ;  /* 0x00000023000b7c36 */ /* 0x000fc80008000000 */
[----:B0-----:R-:W-:Y:S01]  /*aab0*/  IMAD.IADD R5, R8, 0x1, R11 ;  /* 0x0000000108057824 */ /* 0x001fe200078e020b */
        /* <DEDUP_REMOVED lines=42> */
[----:B------:R-:W-:Y:S01]  /*ad60*/  ULOP3.LUT UR6, URZ, UR52, URZ, 0x33, !UPT ;  /* 0x000000343f067292 */ /* 0x000fe2000f8e333f */
[----:B------:R-:W-:Y:S02]  /*ad70*/  WARPGROUP.DEPBAR.LE gsb0, 0x0 ;  /* 0x00008000000079c5 */ /* 0x000fe40000010000 */
[----:B------:R-:W-:-:S06]  /*ad80*/  WARPGROUP.ARRIVE ;  /* 0x00000000000079c5 */ /* 0x000fcc0000000000 */
[----:B------:R-:W-:Y:S03]  /*ad90*/  HGMMA.64x96x16.F32 R88, gdesc[UR28].tnspB, R88, gsb0 ;  /* 0x416000001c5879f0 */ /* 0x000fe60008000858 */
[----:B------:R-:W-:Y:S02]  /*ada0*/  WARPGROUP.DEPBAR.LE gsb0, 0x0 ;  /* 0x00008000000079c5 */ /* 0x000fe40000010000 */
[----:B------:R0:W-:Y:S06]  /*adb0*/  BAR.ARV R9, 0x100 ;  /* 0x000400090000751d */ /* 0x0001ec0000002000 */
[----:B------:R1:W-:Y:S02]  /*adc0*/  @!P1 SYNCS.ARRIVE.TRANS64.RED.A1T0 RZ, [R10+URZ], RZ ;  /* 0x000000ff0aff99a7 */ /* 0x0003e4000810043f */
[----:B-1----:R-:W-:-:S04]  /*add0*/  VIADD R10, R0, UR6 ;  /* 0x00000006000a7c36 */ /* 0x002fc80008000000 */
[----:B------:R-:W-:Y:S01]  /*ade0*/  IMAD.IADD R0, R8, 0x1, R10 ;  /* 0x0000000108007824 */ /* 0x000fe200078e020a */
[----:B0-----:R-:W-:Y:S06]  /*adf0*/  @!P6 BRA `(.L_x_885) ;  /* 0x00000000005ce947 */ /* 0x001fec0003800000 */
[----:B------:R-:W-:Y:S01]  /*ae00*/  IMAD R8, R13, UR43, R8 ;  /* 0x0000002b0d087c24 */ /* 0x000fe2000f8e0208 */
[----:B------:R-:W-:Y:S03]  /*ae10*/  BSSY B0, `(.L_x_886) ;  /* 0x0000011000007945 */ /* 0x000fe60003800000 */
[----:B------:R-:W-:-:S05]  /*ae20*/  VIADD R15, R8, -UR51 ;  /* 0x80000033080f7c36 */ /* 0x000fca0008000000 */
        /* <DEDUP_REMOVED lines=10> */
.L_x_887:
[----:B------:R-:W-:-:S05]  /*aed0*/  IMAD.U32 R20, RZ, RZ, UR34 ;  /* 0x00000022ff147e24 */ /* 0x000fca000f8e00ff */
[----:B------:R-:W-:-:S13]  /*aee0*/  ISETP.NE.AND P2, PT, R20, 0x1, PT ;  /* 0x000000011400780c */ /* 0x000fda0003f45270 */
[----:B------:R-:W0:Y:S02]  /*aef0*/  @P2 LDC.64 R8, c[0x0][0x9e8] ;  /* 0x00027a00ff082b82 */ /* 0x000e240000000a00 */
[----:B0-----:R-:W-:-:S05]  /*af00*/  @P2 IMAD.HI.U32 R8, R15, R8, RZ ;  /* 0x000000080f082227 */ /* 0x001fca00078e00ff */
[----:B------:R-:W-:-:S07]  /*af10*/  @P2 SHF.R.U32.HI R15, RZ, R9, R8 ;  /* 0x00000009ff0f2219 */ /* 0x000fce0000011608 */
.L_x_888:
[----:B------:R-:W-:Y:S05]  /*af20*/  BSYNC B0 ;  /* 0x0000000000007941 */ /* 0x000fea0003800000 */
.L_x_886:
[----:B------:R-:W-:-:S04]  /*af30*/  IMAD R15, R15, R20, -R12 ;  /* 0x000000140f0f7224 */ /* 0x000fc800078e0a0c */
[----:B------:R-:W-:-:S05]  /*af40*/  IMAD R15, R16, -0x2, R15 ;  /* 0xfffffffe100f7824 */ /* 0x000fca00078e020f */
[----:B------:R-:W-:Y:S02]  /*af50*/  VIADDMNMX R5, R15, R20, R5, PT ;  /* 0x000000140f057246 */ /* 0x000fe40003800105 */
[----:B------:R-:W-:-:S07]  /*af60*/  VIMNMX R0, R0, R15, !PT ;  /* 0x0000000f00007248 */ /* 0x000fce0007fe0100 */
.L_x_885:
[----:B------:R-:W-:Y:S01]  /*af70*/  ISETP.GT.AND P2, PT, R2, -0x1, PT ;  /* 0xffffffff0200780c */ /* 0x000fe20003f44270 */
[----:B------:R-:W0:Y:S03]  /*af80*/  SHFL.IDX PT, R14, R14, 0x1, 0x1c1f ;  /* 0x003c1f000e0e7f89 */ /* 0x000e2600000e0000 */
[C---:B------:R-:W-:Y:S02]  /*af90*/  ISETP.GT.AND P4, PT, R0.reuse, RZ, P2 ;  /* 0x000000ff0000720c */ /* 0x040fe40001784270 */
[----:B------:R-:W-:Y:S02]  /*afa0*/  ISETP.GT.AND P3, PT, R0, 0x1, P2 ;  /* 0x000000010000780c */ /* 0x000fe40001764270 */
[C---:B------:R-:W-:Y:S02]  /*afb0*/  ISETP.LT.OR P4, PT, R5.reuse, 0x1, P4 ;  /* 0x000000010500780c */ /* 0x040fe40002781670 */
[----:B------:R-:W-:-:S02]  /*afc0*/  ISETP.LT.OR P3, PT, R5, 0x2, P3 ;  /* 0x000000020500780c */ /* 0x000fc40001f61670 */
[----:B------:R-:W-:Y:S02]  /*afd0*/  FSEL R24, R24, -INF , !P4 ;  /* 0xff80000018187808 */ /* 0x000fe40006000000 */
[----:B------:R-:W-:Y:S02]  /*afe0*/  FSEL R25, R25, -INF , !P3 ;  /* 0xff80000019197808 */ /* 0x000fe40005800000 */
[C---:B------:R-:W-:Y:S02]  /*aff0*/  ISETP.GT.AND P4, PT, R0.reuse, 0x8, P2 ;  /* 0x000000080000780c */ /* 0x040fe40001784270 */
[----:B------:R-:W-:Y:S02]  /*b000*/  ISETP.GT.AND P3, PT, R0, 0x9, P2 ;  /* 0x000000090000780c */ /* 0x000fe40001764270 */
[C---:B------:R-:W-:Y:S02]  /*b010*/  ISETP.LT.OR P4, PT, R5.reuse, 0x9, P4 ;  /* 0x000000090500780c */ /* 0x040fe40002781670 */
[----:B------:R-:W-:-:S02]  /*b020*/  ISETP.LT.OR P3, PT, R5, 0xa, P3 ;  /* 0x0000000a0500780c */ /* 0x000fc40001f61670 */
[----:B------:R-:W-:Y:S01]  /*b030*/  FSEL R28, R28, -INF , !P4 ;  /* 0xff8000001c1c7808 */ /* 0x000fe20006000000 */
[--C-:B0-----:R-:W-:Y:S01]  /*b040*/  IMAD.IADD R11, R11, 0x1, R14.reuse ;  /* 0x000000010b0b7824 */ /* 0x101fe200078e020e */
[----:B------:R-:W-:Y:S01]  /*b050*/  FSEL R29, R29, -INF , !P3 ;  /* 0xff8000001d1d7808 */ /* 0x000fe20005800000 */
[----:B------:R-:W-:Y:S01]  /*b060*/  IMAD.IADD R10, R10, 0x1, R14 ;  /* 0x000000010a0a7824 */ /* 0x000fe200078e020e */
[C---:B------:R-:W-:Y:S02]  /*b070*/  ISETP.GT.AND P4, PT, R0.reuse, 0x10, P2 ;  /* 0x000000100000780c */ /* 0x040fe40001784270 */
        /* <DEDUP_REMOVED lines=82> */
[----:B------:R-:W-:Y:S01]  /*b5a0*/  FSEL R85, R85, -INF , !P3 ;  /* 0xff80000055557808 */ /* 0x000fe20005800000 */
[----:B------:R-:W-:Y:S08]  /*b5b0*/  @!P6 BRA `(.L_x_889) ;  /* 0x00000000005ce947 */ /* 0x000ff00003800000 */
        /* <DEDUP_REMOVED lines=13> */
.L_x_891:
[----:B------:R-:W-:-:S05]  /*b690*/  IMAD.U32 R0, RZ, RZ, UR34 ;  /* 0x00000022ff007e24 */ /* 0x000fca000f8e00ff */
[----:B------:R-:W-:-:S13]  /*b6a0*/  ISETP.NE.AND P3, PT, R0, 0x1, PT ;  /* 0x000000010000780c */ /* 0x000fda0003f65270 */
[----:B------:R-:W0:Y:S02]  /*b6b0*/  @P3 LDC.64 R8, c[0x0][0x9e8] ;  /* 0x00027a00ff083b82 */ /* 0x000e240000000a00 */
[----:B0-----:R-:W-:-:S05]  /*b6c0*/  @P3 IMAD.HI.U32 R8, R13, R8, RZ ;  /* 0x000000080d083227 */ /* 0x001fca00078e00ff */
[----:B------:R-:W-:-:S07]  /*b6d0*/  @P3 SHF.R.U32.HI R13, RZ, R9, R8 ;  /* 0x00000009ff0d3219 */ /* 0x000fce0000011608 */
.L_x_892:
[----:B------:R-:W-:Y:S05]  /*b6e0*/  BSYNC B0 ;  /* 0x0000000000007941 */ /* 0x000fea0003800000 */
.L_x_890:
[----:B------:R-:W-:-:S04]  /*b6f0*/  IMAD R13, R13, R0, -R12 ;  /* 0x000000000d0d7224 */ /* 0x000fc800078e0a0c */
[----:B------:R-:W-:-:S05]  /*b700*/  IMAD R13, R16, -0x2, R13 ;  /* 0xfffffffe100d7824 */ /* 0x000fca00078e020d */
[----:B------:R-:W-:Y:S02]  /*b710*/  VIADDMNMX R11, R13, R0, R11, PT ;  /* 0x000000000d0b7246 */ /* 0x000fe4000380010b */
[----:B------:R-:W-:-:S07]  /*b720*/  VIMNMX R10, R10, R13, !PT ;  /* 0x0000000d0a0a7248 */ /* 0x000fce0007fe0100 */
.L_x_889:
        /* <DEDUP_REMOVED lines=26> */
[C---:B------:R-:W-:Y:S02]  /*b8d0*/  ISETP.GT.AND P3, PT, R10.reuse, 0x1, P2 ;  /* 0x000000010a00780c */ /* 0x040fe40001764270 */
[----:B------:R-:W-:Y:S02]  /*b8e0*/  FMNMX.FTZ R5, R49, R0, !PT ;  /* 0x0000000031057209 */ /* 0x000fe40007810000 */
[----:B------:R-:W-:Y:S02]  /*b8f0*/  ISETP.GT.AND P4, PT, R10, 0x28, P2 ;  /* 0x000000280a00780c */ /* 0x000fe40001784270 */
[----:B------:R-:W-:Y:S02]  /*b900*/  FMNMX.FTZ R0, R52, R5, !PT ;  /* 0x0000000534007209 */ /* 0x000fe40007810000 */
[----:B------:R-:W-:-:S02]  /*b910*/  ISETP.LT.OR P3, PT, R11, 0x2, P3 ;  /* 0x000000020b00780c */ /* 0x000fc40001f61670 */
[----:B------:R-:W-:Y:S02]  /*b920*/  FMNMX.FTZ R5, R53, R0, !PT ;  /* 0x0000000035057209 */ /* 0x000fe40007810000 */
[----:B------:R-:W-:Y:S02]  /*b930*/  ISETP.LT.OR P4, PT, R11, 0x29, P4 ;  /* 0x000000290b00780c */ /* 0x000fe40002781670 */
[----:B------:R-:W-:Y:S02]  /*b940*/  FMNMX.FTZ R0, R56, R5, !PT ;  /* 0x0000000538007209 */ /* 0x000fe40007810000 */
[----:B------:R-:W-:Y:S02]  /*b950*/  FSEL R27, R27, -INF , !P3 ;  /* 0xff8000001b1b7808 */ /* 0x000fe40005800000 */
        /* <DEDUP_REMOVED lines=30> */
[C---:B------:R-:W-:Y:S01]  /*bb40*/  ISETP.LT.OR P3, PT, R11.reuse, 0x1a, P3 ;  /* 0x0000001a0b00780c */ /* 0x040fe20001f61670 */
[----:B------:R-:W0:Y:S01]  /*bb50*/  SHFL.BFLY PT, R5, R0, 0x2, 0x1f ;  /* 0x0c401f0000057f89 */ /* 0x000e2200000e0000 */
        /* <DEDUP_REMOVED lines=11> */
[----:B------:R-:W-:Y:S02]  /*bc10*/  ISETP.LT.OR P3, PT, R11, 0x2a, P3 ;  /* 0x0000002a0b00780c */ /* 0x000fe40001f61670 */
[----:B0-----:R-:W-:-:S02]  /*bc20*/  FMNMX.FTZ R0, R0, R5, !PT ;  /* 0x0000000500007209 */ /* 0x001fc40007810000 */
[----:B------:R-:W-:Y:S02]  /*bc30*/  ISETP.LT.OR P4, PT, R11, 0x49, P4 ;  /* 0x000000490b00780c */ /* 0x000fe40002781670 */
[----:B------:R-:W-:Y:S01]  /*bc40*/  FSEL R47, R47, -INF , !P3 ;  /* 0xff8000002f2f7808 */ /* 0x000fe20005800000 */
[----:B------:R-:W0:Y:S01]  /*bc50*/  SHFL.BFLY PT, R5, R0, 0x1, 0x1f ;  /* 0x0c201f0000057f89 */ /* 0x000e2200000e0000 */
[----:B------:R-:W-:Y:S02]  /*bc60*/  FSEL R62, R62, -INF , !P4 ;  /* 0xff8000003e3e7808 */ /* 0x000fe40006000000 */
[C---:B------:R-:W-:Y:S02]  /*bc70*/  ISETP.GT.AND P3, PT, R10.reuse, 0x31, P2 ;  /* 0x000000310a00780c */ /* 0x040fe40001764270 */
[----:B------:R-:W-:Y:S02]  /*bc80*/  ISETP.GT.AND P4, PT, R10, RZ, P2 ;  /* 0x000000ff0a00720c */ /* 0x000fe40001784270 */
[----:B------:R-:W-:-:S02]  /*bc90*/  ISETP.LT.OR P3, PT, R11, 0x32, P3 ;  /* 0x000000320b00780c */ /* 0x000fc40001f61670 */
[----:B------:R-:W-:Y:S02]  /*bca0*/  ISETP.LT.OR P4, PT, R11, 0x1, P4 ;  /* 0x000000010b00780c */ /* 0x000fe40002781670 */
[----:B------:R-:W-:Y:S02]  /*bcb0*/  FSEL R51, R51, -INF , !P3 ;  /* 0xff80000033337808 */ /* 0x000fe40005800000 */
[----:B------:R-:W-:Y:S02]  /*bcc0*/  FSEL R26, R26, -INF , !P4 ;  /* 0xff8000001a1a7808 */ /* 0x000fe40006000000 */
[----:B------:R-:W-:Y:S02]  /*bcd0*/  ISETP.GT.AND P3, PT, R10, 0x39, P2 ;  /* 0x000000390a00780c */ /* 0x000fe40001764270 */
[----:B------:R-:W-:Y:S02]  /*bce0*/  FMNMX.FTZ R20, R26, R7, !PT ;  /* 0x000000071a147209 */ /* 0x000fe40007810000 */
[----:B------:R-:W-:-:S02]  /*bcf0*/  ISETP.LT.OR P3, PT, R11, 0x3a, P3 ;  /* 0x0000003a0b00780c */ /* 0x000fc40001f61670 */
[----:B------:R-:W-:Y:S02]  /*bd00*/  FMNMX.FTZ R21, R27, R20, !PT ;  /* 0x000000141b157209 */ /* 0x000fe40007810000 */
[----:B------:R-:W-:Y:S02]  /*bd10*/  FSEL R55, R55, -INF , !P3 ;  /* 0xff80000037377808 */ /* 0x000fe40005800000 */
[----:B0-----:R-:W-:Y:S02]  /*bd20*/  FMNMX.FTZ R0, R0, R5, !PT ;  /* 0x0000000500007209 */ /* 0x001fe40007810000 */
[----:B------:R-:W-:Y:S02]  /*bd30*/  FMNMX.FTZ R20, R30, R21, !PT ;  /* 0x000000151e147209 */ /* 0x000fe40007810000 */
[C---:B------:R-:W-:Y:S01]  /*bd40*/  FSETP.NEU.FTZ.AND P3, PT, R0.reuse, -INF , PT ;  /* 0xff8000000000780b */ /* 0x040fe20003f7d000 */
[----:B------:R-:W-:Y:S01]  /*bd50*/  FMUL.FTZ R5, R0, UR33 ;  /* 0x0000002100057c20 */ /* 0x000fe20008410000 */
[----:B------:R-:W-:-:S02]  /*bd60*/  ISETP.GT.AND P4, PT, R10, 0x49, P2 ;  /* 0x000000490a00780c */ /* 0x000fc40001784270 */
[----:B------:R-:W-:Y:S02]  /*bd70*/  FMNMX.FTZ R21, R31, R20, !PT ;  /* 0x000000141f157209 */ /* 0x000fe40007810000 */
[----:B------:R-:W-:Y:S02]  /*bd80*/  FSEL R5, R5, RZ, P3 ;  /* 0x000000ff05057208 */ /* 0x000fe40001800000 */
[----:B------:R-:W-:-:S03]  /*bd90*/  ISETP.LT.OR P4, PT, R11, 0x4a, P4 ;  /* 0x0000004a0b00780c */ /* 0x000fc60002781670 */
[--C-:B------:R-:W-:Y:S01]  /*bda0*/  FFMA.FTZ R8, R24, UR33, -R5.reuse ;  /* 0x0000002118087c23 */ /* 0x100fe20008010805 */
[----:B------:R-:W-:Y:S01]  /*bdb0*/  FMNMX.FTZ R24, R34, R21, !PT ;  /* 0x0000001522187209 */ /* 0x000fe20007810000 */
[--C-:B------:R-:W-:Y:S01]  /*bdc0*/  FFMA.FTZ R9, R25, UR33, -R5.reuse ;  /* 0x0000002119097c23 */ /* 0x100fe20008010805 */
[----:B------:R-:W-:Y:S01]  /*bdd0*/  FSEL R63, R63, -INF , !P4 ;  /* 0xff8000003f3f7808 */ /* 0x000fe20006000000 */
[--C-:B------:R-:W-:Y:S01]  /*bde0*/  FFMA.FTZ R12, R28, UR33, -R5.reuse ;  /* 0x000000211c0c7c23 */ /* 0x100fe20008010805 */
[----:B------:R-:W-:Y:S01]  /*bdf0*/  ISETP.GT.AND P4, PT, R10, 0x50, P2 ;  /* 0x000000500a00780c */ /* 0x000fe20001784270 */
        /* <DEDUP_REMOVED lines=8> */
[--C-:B------:R-:W-:Y:S01]  /*be80*/  FFMA.FTZ R21, R37, UR33, -R5.reuse ;  /* 0x0000002125157c23 */ /* 0x100fe20008010805 */
[----:B------:R-:W-:Y:S01]  /*be90*/  ISETP.GT.AND P4, PT, R10, 0x51, P2 ;  /* 0x000000510a00780c */ /* 0x000fe20001784270 */
[----:B------:R0:W-:Y:S01]  /*bea0*/  MUFU.EX2 R20, R36 ;  /* 0x0000002400147308 */ /* 0x0001e20000000800 */
[----:B------:R-:W-:Y:S01]  /*beb0*/  FMNMX.FTZ R25, R39, R24, !PT ;  /* 0x0000001827197209 */ /* 0x000fe20007810000 */
[--C-:B------:R-:W-:Y:S01]  /*bec0*/  FFMA.FTZ R40, R40, UR33, -R5.reuse ;  /* 0x0000002128287c23 */ /* 0x100fe20008010805 */
[----:B------:R-:W-:Y:S01]  /*bed0*/  ISETP.LT.OR P4, PT, R11, 0x52, P4 ;  /* 0x000000520b00780c */ /* 0x000fe20002781670 */
[--C-:B------:R-:W-:Y:S01]  /*bee0*/  FFMA.FTZ R44, R44, UR33, -R5.reuse ;  /* 0x000000212c2c7c23 */ /* 0x100fe20008010805 */
[----:B------:R-:W-:Y:S01]  /*bef0*/  FMNMX.FTZ R28, R42, R25, !PT ;  /* 0x000000192a1c7209 */ /* 0x000fe20007810000 */
[--C-:B------:R-:W-:Y:S01]  /*bf00*/  FFMA.FTZ R25, R41, UR33, -R5.reuse ;  /* 0x0000002129197c23 */ /* 0x100fe20008010805 */
[----:B------:R-:W-:Y:S01]  /*bf10*/  FSEL R67, R67, -INF , !P4 ;  /* 0xff80000043437808 */ /* 0x000fe20006000000 */
[----:B------:R-:W-:Y:S01]  /*bf20*/  MUFU.EX2 R24, R40 ;  /* 0x0000002800187308 */ /* 0x000fe20000000800 */
        /* <DEDUP_REMOVED lines=9> */
[----:B------:R-:W-:Y:S01]  /*bfc0*/  FFMA.FTZ R85, R85, UR33, -R5 ;  /* 0x0000002155557c23 */ /* 0x000fe20008010805 */
[----:B------:R-:W-:Y:S01]  /*bfd0*/  FMNMX.FTZ R29, R47, R28, !PT ;  /* 0x0000001c2f1d7209 */ /* 0x000fe20007810000 */
[----:B------:R-:W-:Y:S01]  /*bfe0*/  MUFU.EX2 R8, R8 ;  /* 0x0000000800087308 */ /* 0x000fe20000000800 */
[----:B------:R-:W-:-:S02]  /*bff0*/  ISETP.GT.AND P4, PT, R10, 0x59, P2 ;  /* 0x000000590a00780c */ /* 0x000fc40001784270 */
[----:B------:R-:W-:Y:S01]  /*c000*/  FMNMX.FTZ R32, R50, R29, !PT ;  /* 0x0000001d32207209 */ /* 0x000fe20007810000 */
[----:B------:R-:W-:Y:S01]  /*c010*/  FFMA.FTZ R29, R45, UR33, -R5 ;  /* 0x000000212d1d7c23 */ /* 0x000fe20008010805 */
[----:B------:R-:W-:Y:S02]  /*c020*/  ISETP.LT.OR P4, PT, R11, 0x5a, P4 ;  /* 0x0000005a0b00780c */ /* 0x000fe40002781670 */
[----:B------:R-:W-:Y:S01]  /*c030*/  FMNMX.FTZ R33, R51, R32, !PT ;  /* 0x0000002033217209 */ /* 0x000fe20007810000 */
[----:B------:R-:W-:Y:S01]  /*c040*/  MUFU.EX2 R28, R44 ;  /* 0x0000002c001c7308 */ /* 0x000fe20000000800 */
[----:B------:R-:W-:Y:S02]  /*c050*/  FSEL R71, R71, -INF , !P4 ;  /* 0xff80000047477808 */ /* 0x000fe40006000000 */
[----:B------:R-:W-:Y:S02]  /*c060*/  ISETP.GT.AND P4, PT, R10, 0x60, P2 ;  /* 0x000000600a00780c */ /* 0x000fe40001784270 */
[----:B------:R-:W-:-:S02]  /*c070*/  FMNMX.FTZ R32, R54, R33, !PT ;  /* 0x0000002136207209 */ /* 0x000fc40007810000 */
[----:B------:R-:W-:Y:S01]  /*c080*/  ISETP.LT.OR P4, PT, R11, 0x61, P4 ;  /* 0x000000610b00780c */ /* 0x000fe20002781670 */
[----:B------:R-:W-:Y:S01]  /*c090*/  MUFU.EX2 R9, R9 ;  /* 0x0000000900097308 */ /* 0x000fe20000000800 */
[----:B------:R-:W-:Y:S02]  /*c0a0*/  FMNMX.FTZ R33, R55, R32, !PT ;  /* 0x0000002037217209 */ /* 0x000fe40007810000 */
[----:B------:R-:W-:Y:S02]  /*c0b0*/  FSEL R74, R74, -INF , !P4 ;  /* 0xff8000004a4a7808 */ /* 0x000fe40006000000 */
[----:B------:R-:W-:Y:S02]  /*c0c0*/  ISETP.GT.AND P4, PT, R10, 0x61, P2 ;  /* 0x000000610a00780c */ /* 0x000fe40001784270 */
[----:B0-----:R-:W-:Y:S01]  /*c0d0*/  FMNMX.FTZ R36, R58, R33, !PT ;  /* 0x000000213a247209 */ /* 0x001fe20007810000 */
[----:B------:R0:W-:Y:S01]  /*c0e0*/  MUFU.EX2 R32, R48 ;  /* 0x0000003000207308 */ /* 0x0001e20000000800 */
[----:B------:R-:W-:Y:S01]  /*c0f0*/  ISETP.LT.OR P4, PT, R11, 0x62, P4 ;  /* 0x000000620b00780c */ /* 0x000fe20002781670 */
[--C-:B------:R-:W-:Y:S01]  /*c100*/  FFMA.FTZ R33, R49, UR33, -R5.reuse ;  /* 0x0000002131217c23 */ /* 0x100fe20008010805 */
[----:B------:R-:W-:Y:S01]  /*c110*/  FMNMX.FTZ R37, R59, R36, !PT ;  /* 0x000000243b257209 */ /* 0x000fe20007810000 */
[--C-:B------:R-:W-:Y:S01]  /*c120*/  FFMA.FTZ R49, R65, UR33, -R5.reuse ;  /* 0x0000002141317c23 */ /* 0x100fe20008010805 */
[----:B------:R-:W-:Y:S01]  /*c130*/  FSEL R75, R75, -INF , !P4 ;  /* 0xff8000004b4b7808 */ /* 0x000fe20006000000 */
[--C-:B------:R-:W-:Y:S01]  /*c140*/  FFMA.FTZ R65, R84, UR33, -R5.reuse ;  /* 0x0000002154417c23 */ /* 0x100fe20008010805 */
[----:B------:R-:W-:Y:S01]  /*c150*/  ISETP.GT.AND P4, PT, R10, 0x68, P2 ;  /* 0x000000680a00780c */ /* 0x000fe20001784270 */
[----:B------:R-:W-:Y:S01]  /*c160*/  MUFU.EX2 R12, R12 ;  /* 0x0000000c000c7308 */ /* 0x000fe20000000800 */
[----:B------:R-:W-:Y:S01]  /*c170*/  FMNMX.FTZ R36, R62, R37, !PT ;  /* 0x000000253e247209 */ /* 0x000fe20007810000 */
[--C-:B0-----:R-:W-:Y:S01]  /*c180*/  FFMA.FTZ R48, R64, UR33, -R5.reuse ;  /* 0x0000002140307c23 */ /* 0x101fe20008010805 */
[----:B------:R-:W-:Y:S01]  /*c190*/  ISETP.LT.OR P4, PT, R11, 0x69, P4 ;  /* 0x000000690b00780c */ /* 0x000fe20002781670 */
[----:B------:R-:W-:Y:S01]  /*c1a0*/  FFMA.FTZ R64, R80, UR33, -R5 ;  /* 0x0000002150407c23 */ /* 0x000fe20008010805 */
[----:B------:R-:W-:-:S02]  /*c1b0*/  FMNMX.FTZ R37, R63, R36, !PT ;  /* 0x000000243f257209 */ /* 0x000fc40007810000 */
[----:B------:R-:W-:Y:S01]  /*c1c0*/  FSEL R78, R78, -INF , !P4 ;  /* 0xff8000004e4e7808 */ /* 0x000fe20006000000 */
[----:B------:R0:W-:Y:S01]  /*c1d0*/  MUFU.EX2 R36, R52 ;  /* 0x0000003400247308 */ /* 0x0001e20000000800 */
[----:B------:R-:W-:Y:S01]  /*c1e0*/  FMNMX.FTZ R40, R66, R37, !PT ;  /* 0x0000002542287209 */ /* 0x000fe20007810000 */
[--C-:B------:R-:W-:Y:S01]  /*c1f0*/  FFMA.FTZ R37, R53, UR33, -R5.reuse ;  /* 0x0000002135257c23 */ /* 0x100fe20008010805 */
[----:B------:R-:W-:Y:S01]  /*c200*/  ISETP.GT.AND P4, PT, R10, 0x69, P2 ;  /* 0x000000690a00780c */ /* 0x000fe20001784270 */
[--C-:B------:R-:W-:Y:S01]  /*c210*/  FFMA.FTZ R53, R69, UR33, -R5.reuse ;  /* 0x0000002145357c23 */ /* 0x100fe20008010805 */
[----:B------:R-:W-:Y:S02]  /*c220*/  FMNMX.FTZ R41, R67, R40, !PT ;  /* 0x0000002843297209 */ /* 0x000fe40007810000 */
[----:B------:R-:W-:Y:S01]  /*c230*/  ISETP.LT.OR P4, PT, R11, 0x6a, P4 ;  /* 0x0000006a0b00780c */ /* 0x000fe20002781670 */
[----:B------:R-:W-:Y:S01]  /*c240*/  MUFU.EX2 R13, R13 ;  /* 0x0000000d000d7308 */ /* 0x000fe20000000800 */
[----:B------:R-:W-:Y:S01]  /*c250*/  FMNMX.FTZ R40, R70, R41, !PT ;  /* 0x0000002946287209 */ /* 0x000fe20007810000 */
[--C-:B0-----:R-:W-:Y:S01]  /*c260*/  FFMA.FTZ R52, R68, UR33, -R5.reuse ;  /* 0x0000002144347c23 */ /* 0x101fe20008010805 */
[----:B------:R-:W-:Y:S01]  /*c270*/  FSEL R79, R79, -INF , !P4 ;  /* 0xff8000004f4f7808 */ /* 0x000fe20006000000 */
[----:B------:R-:W-:Y:S01]  /*c280*/  FFMA.FTZ R68, R81, UR33, -R5 ;  /* 0x0000002151447c23 */ /* 0x000fe20008010805 */
[----:B------:R-:W-:-:S02]  /*c290*/  ISETP.GT.AND P4, PT, R10, 0x70, P2 ;  /* 0x000000700a00780c */ /* 0x000fc40001784270 */
[----:B------:R-:W-:Y:S01]  /*c2a0*/  FMNMX.FTZ R41, R71, R40, !PT ;  /* 0x0000002847297209 */ /* 0x000fe20007810000 */
[----:B------:R-:W-:Y:S01]  /*c2b0*/  MUFU.EX2 R14, R14 ;  /* 0x0000000e000e7308 */ /* 0x000fe20000000800 */
[----:B------:R-:W-:Y:S02]  /*c2c0*/  ISETP.LT.OR P4, PT, R11, 0x71, P4 ;  /* 0x000000710b00780c */ /* 0x000fe40002781670 */
[----:B------:R-:W-:Y:S01]  /*c2d0*/  FMNMX.FTZ R44, R74, R41, !PT ;  /* 0x000000294a2c7209 */ /* 0x000fe20007810000 */
[--C-:B------:R-:W-:Y:S01]  /*c2e0*/  FFMA.FTZ R41, R57, UR33, -R5.reuse ;  /* 0x0000002139297c23 */ /* 0x100fe20008010805 */
[----:B------:R-:W-:Y:S01]  /*c2f0*/  FSEL R82, R82, -INF , !P4 ;  /* 0xff80000052527808 */ /* 0x000fe20006000000 */
[----:B------:R-:W-:Y:S01]  /*c300*/  FFMA.FTZ R57, R73, UR33, -R5 ;  /* 0x0000002149397c23 */ /* 0x000fe20008010805 */
[----:B------:R-:W-:Y:S01]  /*c310*/  ISETP.GT.AND P4, PT, R10, 0x71, P2 ;  /* 0x000000710a00780c */ /* 0x000fe20001784270 */
[----:B------:R0:W-:Y:S01]  /*c320*/  MUFU.EX2 R40, R56 ;  /* 0x0000003800287308 */ /* 0x0001e20000000800 */
[----:B------:R-:W-:-:S02]  /*c330*/  FMNMX.FTZ R45, R75, R44, !PT ;  /* 0x0000002c4b2d7209 */ /* 0x000fc40007810000 */
[----:B------:R-:W-:Y:S02]  /*c340*/  ISETP.LT.OR P4, PT, R11, 0x72, P4 ;  /* 0x000000720b00780c */ /* 0x000fe40002781670 */
[----:B------:R-:W-:Y:S02]  /*c350*/  FMNMX.FTZ R44, R78, R45, !PT ;  /* 0x0000002d4e2c7209 */ /* 0x000fe40007810000 */
[----:B------:R-:W-:Y:S01]  /*c360*/  FSEL R83, R83, -INF , !P4 ;  /* 0xff80000053537808 */ /* 0x000fe20006000000 */
[----:B------:R-:W-:Y:S01]  /*c370*/  MUFU.EX2 R15, R15 ;  /* 0x0000000f000f7308 */ /* 0x000fe20000000800 */
[----:B------:R-:W-:Y:S01]  /*c380*/  ISETP.GT.AND P4, PT, R10, 0x78, P2 ;  /* 0x000000780a00780c */ /* 0x000fe20001784270 */
[----:B0-----:R-:W-:Y:S01]  /*c390*/  FFMA.FTZ R56, R72, UR33, -R5 ;  /* 0x0000002148387c23 */ /* 0x001fe20008010805 */
[----:B------:R-:W-:Y:S02]  /*c3a0*/  FMNMX.FTZ R45, R79, R44, !PT ;  /* 0x0000002c4f2d7209 */ /* 0x000fe40007810000 */
[----:B------:R-:W-:-:S02]  /*c3b0*/  ISETP.GT.AND P2, PT, R10, 0x79, P2 ;  /* 0x000000790a00780c */ /* 0x000fc40001744270 */
[----:B------:R-:W-:Y:S01]  /*c3c0*/  ISETP.LT.OR P4, PT, R11, 0x79, P4 ;  /* 0x000000790b00780c */ /* 0x000fe20002781670 */
[----:B------:R0:W-:Y:S01]  /*c3d0*/  MUFU.EX2 R44, R60 ;  /* 0x0000003c002c7308 */ /* 0x0001e20000000800 */
[----:B------:R-:W-:Y:S01]  /*c3e0*/  FMNMX.FTZ R10, R82, R45, !PT ;  /* 0x0000002d520a7209 */ /* 0x000fe20007810000 */
[--C-:B------:R-:W-:Y:S01]  /*c3f0*/  FFMA.FTZ R45, R61, UR33, -R5.reuse ;  /* 0x000000213d2d7c23 */ /* 0x100fe20008010805 */
[----:B------:R-:W-:Y:S01]  /*c400*/  ISETP.LT.OR P2, PT, R11, 0x7a, P2 ;  /* 0x0000007a0b00780c */ /* 0x000fe20001741670 */
[--C-:B------:R-:W-:Y:S01]  /*c410*/  FFMA.FTZ R61, R77, UR33, -R5.reuse ;  /* 0x000000214d3d7c23 */ /* 0x100fe20008010805 */
[----:B------:R-:W-:Y:S02]  /*c420*/  FSEL R86, R86, -INF , !P4 ;  /* 0xff80000056567808 */ /* 0x000fe40006000000 */
[----:B------:R-:W-:Y:S01]  /*c430*/  FMNMX.FTZ R11, R83, R10, !PT ;  /* 0x0000000a530b7209 */ /* 0x000fe20007810000 */
[----:B------:R-:W-:Y:S01]  /*c440*/  MUFU.EX2 R21, R21 ;  /* 0x0000001500157308 */ /* 0x000fe20000000800 */
[----:B------:R-:W-:Y:S01]  /*c450*/  FSEL R87, R87, -INF , !P2 ;  /* 0xff80000057577808 */ /* 0x000fe20005000000 */
[----:B0-----:R-:W-:Y:S01]  /*c460*/  FFMA.FTZ R60, R76, UR33, -R5 ;  /* 0x000000214c3c7c23 */ /* 0x001fe20008010805 */
[----:B------:R-:W-:-:S02]  /*c470*/  FMNMX.FTZ R10, R86, R11, !PT ;  /* 0x0000000b560a7209 */ /* 0x000fc40007810000 */
[----:B------:R-:W-:Y:S02]  /*c480*/  FSEL R69, R0, RZ, P3 ;  /* 0x000000ff00457208 */ /* 0x000fe40001800000 */
[----:B------:R-:W-:Y:S01]  /*c490*/  FMNMX.FTZ R10, R87, R10, !PT ;  /* 0x0000000a570a7209 */ /* 0x000fe20007810000 */
[----:B------:R-:W-:Y:S02]  /*c4a0*/  MUFU.EX2 R25, R25 ;  /* 0x0000001900197308 */ /* 0x000fe40000000800 */
[----:B------:R-:W-:Y:S02]  /*c4b0*/  FADD.FTZ R69, -R69, R6 ;  /* 0x0000000645457221 */ /* 0x000fe40000010100 */
[----:B------:R-:W0:Y:S02]  /*c4c0*/  SHFL.BFLY PT, R11, R10, 0x2, 0x1f ;  /* 0x0c401f000a0b7f89 */ /* 0x000e2400000e0000 */
[----:B------:R-:W-:Y:S02]  /*c4d0*/  FMUL.FTZ R69, R69, UR33 ;  /* 0x0000002145457c20 */ /* 0x000fe40008410000 */
[----:B------:R-:W-:Y:S08]  /*c4e0*/  MUFU.EX2 R29, R29 ;  /* 0x0000001d001d7308 */ /* 0x000ff00000000800 */
[----:B------:R-:W1:Y:S08]  /*c4f0*/  MUFU.EX2 R69, R69 ;  /* 0x0000004500457308 */ /* 0x000e700000000800 */
[----:B------:R-:W-:Y:S01]  /*c500*/  MUFU.EX2 R33, R33 ;  /* 0x0000002100217308 */ /* 0x000fe20000000800 */
[----:B0-----:R-:W-:-:S07]  /*c510*/  FMNMX.FTZ R11, R10, R11, !PT ;  /* 0x0000000b0a0b7209 */ /* 0x001fce0007810000 */
[----:B------:R-:W-:Y:S01]  /*c520*/  MUFU.EX2 R37, R37 ;  /* 0x0000002500257308 */ /* 0x000fe20000000800 */
[----:B------:R-:W0:Y:S01]  /*c530*/  SHFL.BFLY PT, R10, R11, 0x1, 0x1f ;  /* 0x0c201f000b0a7f89 */ /* 0x000e2200000e0000 */
[-C--:B-1----:R-:W-:Y:S01]  /*c540*/  FMUL.FTZ R88, R88, R69.reuse ;  /* 0x0000004558587220 */ /* 0x082fe20000410000 */
[-C--:B------:R-:W-:Y:S01]  /*c550*/  FMUL.FTZ R89, R89, R69.reuse ;  /* 0x0000004559597220 */ /* 0x080fe20000410000 */
[-C--:B------:R-:W-:Y:S01]  /*c560*/  FMUL.FTZ R92, R92, R69.reuse ;  /* 0x000000455c5c7220 */ /* 0x080fe20000410000 */
[-C--:B------:R-:W-:Y:S01]  /*c570*/  FMUL.FTZ R93, R93, R69.reuse ;  /* 0x000000455d5d7220 */ /* 0x080fe20000410000 */
[-C--:B------:R-:W-:Y:S01]  /*c580*/  FMUL.FTZ R96, R96, R69.reuse ;  /* 0x0000004560607220 */ /* 0x080fe20000410000 */
[-C--:B------:R-:W-:Y:S01]  /*c590*/  FMUL.FTZ R97, R97, R69.reuse ;  /* 0x0000004561617220 */ /* 0x080fe20000410000 */
[----:B------:R-:W-:Y:S01]  /*c5a0*/  MUFU.EX2 R41, R41 ;  /* 0x0000002900297308 */ /* 0x000fe20000000800 */
[-C--:B------:R-:W-:Y:S01]  /*c5b0*/  FMUL.FTZ R100, R100, R69.reuse ;  /* 0x0000004564647220 */ /* 0x080fe20000410000 */
[-C--:B------:R-:W-:Y:S01]  /*c5c0*/  FMUL.FTZ R101, R101, R69.reuse ;  /* 0x0000004565657220 */ /* 0x080fe20000410000 */
        /* <DEDUP_REMOVED lines=14> */
[----:B0-----:R-:W-:Y:S01]  /*c6b0*/  FMNMX.FTZ R5, R11, R10, !PT ;  /* 0x0000000a0b057209 */ /* 0x001fe20007810000 */
[-C--:B------:R-:W-:Y:S01]  /*c6c0*/  FMUL.FTZ R128, R128, R69.reuse ;  /* 0x0000004580807220 */ /* 0x080fe20000410000 */
[-C--:B------:R-:W-:Y:S01]  /*c6d0*/  FMUL.FTZ R129, R129, R69.reuse ;  /* 0x0000004581817220 */ /* 0x080fe20000410000 */
[-C--:B------:R-:W-:Y:S01]  /*c6e0*/  FMUL.FTZ R132, R132, R69.reuse ;  /* 0x0000004584847220 */ /* 0x080fe20000410000 */
[C---:B------:R-:W-:Y:S01]  /*c6f0*/  FSETP.NEU.FTZ.AND P2, PT, R5.reuse, -INF , PT ;  /* 0xff8000000500780b */ /* 0x040fe20003f5d000 */
[----:B------:R-:W-:Y:S01]  /*c700*/  FMUL.FTZ R72, R5, UR33 ;  /* 0x0000002105487c20 */ /* 0x000fe20008410000 */
[----:B------:R-:W-:Y:S01]  /*c710*/  FMUL.FTZ R133, R133, R69 ;  /* 0x0000004585857220 */ /* 0x000fe20000410000 */
[----:B------:R-:W-:Y:S01]  /*c720*/  MUFU.EX2 R49, R49 ;  /* 0x0000003100317308 */ /* 0x000fe20000000800 */
[----:B------:R-:W-:-:S02]  /*c730*/  FSEL R10, R5, RZ, P2 ;  /* 0x000000ff050a7208 */ /* 0x000fc40001000000 */
[----:B------:R-:W-:Y:S02]  /*c740*/  FSEL R72, R72, RZ, P2 ;  /* 0x000000ff48487208 */ /* 0x000fe40001000000 */
[----:B------:R-:W-:Y:S01]  /*c750*/  ISETP.GT.AND P2, PT, R2, UR39, PT ;  /* 0x0000002702007c0c */ /* 0x000fe2000bf44270 */
[----:B------:R-:W-:Y:S01]  /*c760*/  FADD.FTZ R10, -R10, R7 ;  /* 0x000000070a0a7221 */ /* 0x000fe20000010100 */
[----:B------:R-:W-:Y:S02]  /*c770*/  VIADD R2, R2, 0xffffffff ;  /* 0xffffffff02027836 */ /* 0x000fe40000000000 */
[--C-:B------:R-:W-:Y:S01]  /*c780*/  FFMA.FTZ R11, R26, UR33, -R72.reuse ;  /* 0x000000211a0b7c23 */ /* 0x100fe20008010848 */
[--C-:B------:R-:W-:Y:S01]  /*c790*/  FFMA.FTZ R26, R27, UR33, -R72.reuse ;  /* 0x000000211b1a7c23 */ /* 0x100fe20008010848 */
[----:B------:R-:W-:Y:S01]  /*c7a0*/  FMUL.FTZ R7, R10, UR33 ;  /* 0x000000210a077c20 */ /* 0x000fe20008410000 */
[--C-:B------:R-:W-:Y:S01]  /*c7b0*/  FFMA.FTZ R27, R34, UR33, -R72.reuse ;  /* 0x00000021221b7c23 */ /* 0x100fe20008010848 */
[--C-:B------:R-:W-:Y:S01]  /*c7c0*/  FFMA.FTZ R34, R35, UR33, -R72.reuse ;  /* 0x0000002123227c23 */ /* 0x100fe20008010848 */
[----:B------:R-:W-:Y:S01]  /*c7d0*/  FFMA.FTZ R35, R54, UR33, -R72 ;  /* 0x0000002136237c23 */ /* 0x000fe20008010848 */
[----:B------:R-:W-:Y:S01]  /*c7e0*/  MUFU.EX2 R11, R11 ;  /* 0x0000000b000b7308 */ /* 0x000fe20000000800 */
[----:B------:R-:W-:-:S02]  /*c7f0*/  IMAD.U32 R54, RZ, RZ, UR53 ;  /* 0x00000035ff367e24 */ /* 0x000fc4000f8e00ff */
[--C-:B------:R-:W-:Y:S01]  /*c800*/  FFMA.FTZ R73, R30, UR33, -R72.reuse ;  /* 0x000000211e497c23 */ /* 0x100fe20008010848 */
[----:B------:R-:W-:Y:S01]  /*c810*/  FFMA.FTZ R77, R31, UR33, -R72 ;  /* 0x000000211f4d7c23 */ /* 0x000fe20008010848 */
[----:B------:R-:W-:Y:S01]  /*c820*/  FFMA.FTZ R10, R69, R4, R8 ;  /* 0x00000004450a7223 */ /* 0x000fe20000010008 */
[--C-:B------:R-:W-:Y:S01]  /*c830*/  FFMA.FTZ R76, R47, UR33, -R72.reuse ;  /* 0x000000212f4c7c23 */ /* 0x100fe20008010848 */
[----:B------:R-:W-:Y:S01]  /*c840*/  @!P1 LEA R54, R54, UR42, 0x3 ;  /* 0x0000002a36369c11 */ /* 0x000fe2000f8e18ff */
[----:B------:R-:W-:Y:S01]  /*c850*/  FFMA.FTZ R47, R55, UR33, -R72 ;  /* 0x00000021372f7c23 */ /* 0x000fe20008010848 */
[----:B------:R-:W0:Y:S01]  /*c860*/  MUFU.EX2 R7, R7 ;  /* 0x0000000700077308 */ /* 0x000e220000000800 */
[----:B------:R-:W-:Y:S01]  /*c870*/  FADD.FTZ R55, R9, R10 ;  /* 0x0000000a09377221 */ /* 0x000fe20000010000 */
[--C-:B------:R-:W-:Y:S01]  /*c880*/  FFMA.FTZ R38, R38, UR33, -R72.reuse ;  /* 0x0000002126267c23 */ /* 0x100fe20008010848 */
[----:B------:R-:W-:Y:S02]  /*c890*/  @!P1 VIADD R54, R54, 0x2d860 ;  /* 0x0002d86036369836 */ /* 0x000fe40000000000 */
[--C-:B------:R-:W-:Y:S01]  /*c8a0*/  FFMA.FTZ R39, R39, UR33, -R72.reuse ;  /* 0x0000002127277c23 */ /* 0x100fe20008010848 */
[----:B------:R-:W-:Y:S01]  /*c8b0*/  FADD.FTZ R10, R12, R55 ;  /* 0x000000370c0a7221 */ /* 0x000fe20000010000 */
[----:B------:R-:W-:Y:S01]  /*c8c0*/  FFMA.FTZ R42, R42, UR33, -R72 ;  /* 0x000000212a2a7c23 */ /* 0x000fe20008010848 */
[----:B------:R-:W-:Y:S01]  /*c8d0*/  F2FP.F16.F32.PACK_AB R8, R9, R8 ;  /* 0x000000080908723e */ /* 0x000fe200000000ff */
[----:B------:R-:W1:Y:S01]  /*c8e0*/  MUFU.EX2 R26, R26 ;  /* 0x0000001a001a7308 */ /* 0x000e620000000800 */
[----:B------:R-:W-:Y:S01]  /*c8f0*/  @!P1 PRMT R54, RZ, 0x654, R54 ;  /* 0x00000654ff369816 */ /* 0x000fe20000000036 */
[--C-:B------:R-:W-:Y:S01]  /*c900*/  FFMA.FTZ R43, R43, UR33, -R72.reuse ;  /* 0x000000212b2b7c23 */ /* 0x100fe20008010848 */
[--C-:B------:R-:W-:Y:S01]  /*c910*/  FFMA.FTZ R31, R51, UR33, -R72.reuse ;  /* 0x00000021331f7c23 */ /* 0x100fe20008010848 */
[--C-:B------:R-:W-:Y:S01]  /*c920*/  FFMA.FTZ R51, R59, UR33, -R72.reuse ;  /* 0x000000213b337c23 */ /* 0x100fe20008010848 */
[----:B------:R1:W-:Y:S01]  /*c930*/  @!P1 SYNCS.ARRIVE.TRANS64.RED.A1T0 RZ, [R54+URZ], RZ ;  /* 0x000000ff36ff99a7 */ /* 0x0003e2000810043f */
[--C-:B------:R-:W-:Y:S01]  /*c940*/  FFMA.FTZ R63, R63, UR33, -R72.reuse ;  /* 0x000000213f3f7c23 */ /* 0x100fe20008010848 */
[--C-:B------:R-:W-:Y:S01]  /*c950*/  FFMA.FTZ R46, R46, UR33, -R72.reuse ;  /* 0x000000212e2e7c23 */ /* 0x100fe20008010848 */
[----:B------:R-:W2:Y:S01]  /*c960*/  MUFU.EX2 R73, R73 ;  /* 0x0000004900497308 */ /* 0x000ea20000000800 */
[----:B0-----:R-:W-:Y:S01]  /*c970*/  FFMA.FTZ R3, R7, R3, R11 ;  /* 0x0000000307037223 */ /* 0x001fe2000001000b */
[--C-:B------:R-:W-:Y:S01]  /*c980*/  FFMA.FTZ R30, R50, UR33, -R72.reuse ;  /* 0x00000021321e7c23 */ /* 0x100fe20008010848 */
[--C-:B------:R-:W-:Y:S01]  /*c990*/  FFMA.FTZ R50, R58, UR33, -R72.reuse ;  /* 0x000000213a327c23 */ /* 0x100fe20008010848 */
[--C-:B------:R-:W-:Y:S01]  /*c9a0*/  FFMA.FTZ R4, R62, UR33, -R72.reuse ;  /* 0x000000213e047c23 */ /* 0x100fe20008010848 */
[--C-:B------:R-:W-:Y:S01]  /*c9b0*/  FFMA.FTZ R75, R75, UR33, -R72.reuse ;  /* 0x000000214b4b7c23 */ /* 0x100fe20008010848 */
[--C-:B------:R-:W-:Y:S01]  /*c9c0*/  FFMA.FTZ R78, R78, UR33, -R72.reuse ;  /* 0x000000214e4e7c23 */ /* 0x100fe20008010848 */
[----:B------:R-:W-:Y:S01]  /*c9d0*/  FFMA.FTZ R79, R79, UR33, -R72 ;  /* 0x000000214f4f7c23 */ /* 0x000fe20008010848 */
[----:B------:R-:W0:Y:S01]  /*c9e0*/  MUFU.EX2 R77, R77 ;  /* 0x0000004d004d7308 */ /* 0x000e220000000800 */
[----:B-1----:R-:W-:Y:S01]  /*c9f0*/  FADD.FTZ R54, R26, R3 ;  /* 0x000000031a367221 */ /* 0x002fe20000010000 */
[C---:B------:R-:W-:Y:S01]  /*ca00*/  FADD.FTZ R3, R13.reuse, R10 ;  /* 0x0000000a0d037221 */ /* 0x040fe20000010000 */
[----:B------:R-:W-:Y:S01]  /*ca10*/  F2FP.F16.F32.PACK_AB R10, R13, R12 ;  /* 0x0000000c0d0a723e */ /* 0x000fe200000000ff */
[--C-:B------:R-:W-:Y:S01]  /*ca20*/  FFMA.FTZ R82, R82, UR33, -R72.reuse ;  /* 0x0000002152527c23 */ /* 0x100fe20008010848 */
[----:B------:R-:W-:Y:S01]  /*ca30*/  F2FP.F16.F32.PACK_AB R9, R26, R11 ;  /* 0x0000000b1a09723e */ /* 0x000fe200000000ff */
[----:B------:R-:W-:Y:S01]  /*ca40*/  FADD.FTZ R12, R14, R3 ;  /* 0x000000030e0c7221 */ /* 0x000fe20000010000 */
[----:B------:R-:W-:Y:S01]  /*ca50*/  FFMA.FTZ R3, R66, UR33, -R72 ;  /* 0x0000002142037c23 */ /* 0x000fe20008010848 */
[----:B------:R-:W1:Y:S01]  /*ca60*/  MUFU.EX2 R27, R27 ;  /* 0x0000001b001b7308 */ /* 0x000e620000000800 */
[----:B--2---:R-:W-:Y:S01]  /*ca70*/  FADD.FTZ R54, R73, R54 ;  /* 0x0000003649367221 */ /* 0x004fe20000010000 */
[----:B------:R-:W-:Y:S01]  /*ca80*/  FADD.FTZ R55, R15, R12 ;  /* 0x0000000c0f377221 */ /* 0x000fe20000010000 */
[--C-:B------:R-:W-:Y:S01]  /*ca90*/  FFMA.FTZ R12, R67, UR33, -R72.reuse ;  /* 0x00000021430c7c23 */ /* 0x100fe20008010848 */
[--C-:B------:R-:W-:Y:S01]  /*caa0*/  FFMA.FTZ R83, R83, UR33, -R72.reuse ;  /* 0x0000002153537c23 */ /* 0x100fe20008010848 */
[--C-:B------:R-:W-:Y:S01]  /*cab0*/  FFMA.FTZ R86, R86, UR33, -R72.reuse ;  /* 0x0000002156567c23 */ /* 0x100fe20008010848 */
[----:B------:R-:W-:Y:S01]  /*cac0*/  FADD.FTZ R26, R20, R55 ;  /* 0x00000037141a7221 */ /* 0x000fe20000010000 */
[----:B------:R-:W-:Y:S01]  /*cad0*/  FFMA.FTZ R55, R71, UR33, -R72 ;  /* 0x0000002147377c23 */ /* 0x000fe20008010848 */
[----:B------:R-:W2:Y:S01]  /*cae0*/  MUFU.EX2 R34, R34 ;  /* 0x0000002200227308 */ /* 0x000ea20000000800 */
[----:B0-----:R-:W-:Y:S01]  /*caf0*/  FADD.FTZ R54, R77, R54 ;  /* 0x000000364d367221 */ /* 0x001fe20000010000 */
[----:B------:R-:W-:Y:S01]  /*cb00*/  FADD.FTZ R67, R21, R26 ;  /* 0x0000001a15437221 */ /* 0x000fe20000010000 */
[----:B------:R-:W-:Y:S01]  /*cb10*/  F2FP.F16.F32.PACK_AB R11, R77, R73 ;  /* 0x000000494d0b723e */ /* 0x000fe200000000ff */
[----:B------:R-:W-:Y:S01]  /*cb20*/  UMOV UR53, UR45 ;  /* 0x0000002d00357c82 */ /* 0x000fe20008000000 */
[-C--:B------:R-:W-:Y:S01]  /*cb30*/  FMUL.FTZ R90, R90, R7.reuse ;  /* 0x000000075a5a7220 */ /* 0x080fe20000410000 */
[----:B------:R-:W-:Y:S01]  /*cb40*/  FADD.FTZ R58, R24, R67 ;  /* 0x00000043183a7221 */ /* 0x000fe20000010000 */
[----:B------:R-:W-:Y:S01]  /*cb50*/  F2FP.F16.F32.PACK_AB R24, R25, R24 ;  /* 0x000000181918723e */ /* 0x000fe200000000ff */
[----:B------:R-:W-:Y:S01]  /*cb60*/  MUFU.EX2 R38, R38 ;  /* 0x0000002600267308 */ /* 0x000fe20000000800 */
[----:B-1----:R-:W-:Y:S01]  /*cb70*/  FADD.FTZ R59, R27, R54 ;  /* 0x000000361b3b7221 */ /* 0x002fe20000010000 */
[----:B------:R-:W-:Y:S01]  /*cb80*/  FADD.FTZ R67, R25, R58 ;  /* 0x0000003a19437221 */ /* 0x000fe20000010000 */
[----:B------:R0:W-:Y:S01]  /*cb90*/  STSM.16.M88.4 [R17+0x21800], R8 ;  /* 0x0218000811007844 */ /* 0x0001e20000000200 */
[----:B------:R-:W-:Y:S01]  /*cba0*/  FFMA.FTZ R54, R70, UR33, -R72 ;  /* 0x0000002146367c23 */ /* 0x000fe20008010848 */
[-C--:B------:R-:W-:Y:S01]  /*cbb0*/  FMUL.FTZ R91, R91, R7.reuse ;  /* 0x000000075b5b7220 */ /* 0x080fe20000410000 */
[----:B------:R-:W-:Y:S01]  /*cbc0*/  FADD.FTZ R58, R28, R67 ;  /* 0x000000431c3a7221 */ /* 0x000fe20000010000 */
[-C--:B------:R-:W-:Y:S01]  /*cbd0*/  FMUL.FTZ R94, R94, R7.reuse ;  /* 0x000000075e5e7220 */ /* 0x080fe20000410000 */
[----:B------:R-:W1:Y:S01]  /*cbe0*/  MUFU.EX2 R39, R39 ;  /* 0x0000002700277308 */ /* 0x000e620000000800 */
[-C--:B------:R-:W-:Y:S01]  /*cbf0*/  FMUL.FTZ R95, R95, R7.reuse ;  /* 0x000000075f5f7220 */ /* 0x080fe20000410000 */
[----:B------:R-:W-:Y:S01]  /*cc00*/  FADD.FTZ R67, R29, R58 ;  /* 0x0000003a1d437221 */ /* 0x000fe20000010000 */
        /* <DEDUP_REMOVED lines=8> */
[----:B0-----:R-:W-:Y:S01]  /*cc90*/  F2FP.F16.F32.PACK_AB R8, R15, R14 ;  /* 0x0000000e0f08723e */ /* 0x001fe200000000ff */
[-C--:B------:R-:W-:Y:S01]  /*cca0*/  FMUL.FTZ R111, R111, R7.reuse ;  /* 0x000000076f6f7220 */ /* 0x080fe20000410000 */
[----:B------:R-:W-:Y:S01]  /*ccb0*/  F2FP.F16.F32.PACK_AB R10, R21, R20 ;  /* 0x00000014150a723e */ /* 0x000fe200000000ff */
[----:B------:R-:W-:Y:S01]  /*ccc0*/  FMUL.FTZ R114, R114, R7 ;  /* 0x0000000772727220 */ /* 0x000fe20000410000 */
[----:B--2---:R-:W-:Y:S01]  /*ccd0*/  F2FP.F16.F32.PACK_AB R9, R34, R27 ;  /* 0x0000001b2209723e */ /* 0x004fe200000000ff */
        /* <DEDUP_REMOVED lines=8> */
[----:B------:R2:W-:Y:S01]  /*cd60*/  MUFU.EX2 R13, R63 ;  /* 0x0000003f000d7308 */ /* 0x0005e20000000800 */
[-C--:B------:R-:W-:Y:S01]  /*cd70*/  FMUL.FTZ R126, R126, R7.reuse ;  /* 0x000000077e7e7220 */ /* 0x080fe20000410000 */
[-C--:B------:R-:W-:Y:S01]  /*cd80*/  FMUL.FTZ R127, R127, R7.reuse ;  /* 0x000000077f7f7220 */ /* 0x080fe20000410000 */
[-C--:B------:R-:W-:Y:S01]  /*cd90*/  FMUL.FTZ R130, R130, R7.reuse ;  /* 0x0000000782827220 */ /* 0x080fe20000410000 */
[-C--:B------:R-:W-:Y:S01]  /*cda0*/  FMUL.FTZ R131, R131, R7.reuse ;  /* 0x0000000783837220 */ /* 0x080fe20000410000 */
[-C--:B------:R-:W-:Y:S01]  /*cdb0*/  FMUL.FTZ R134, R134, R7.reuse ;  /* 0x0000000786867220 */ /* 0x080fe20000410000 */
[----:B------:R-:W-:Y:S01]  /*cdc0*/  FMUL.FTZ R135, R135, R7 ;  /* 0x0000000787877220 */ /* 0x000fe20000410000 */
[----:B------:R-:W-:Y:S01]  /*cdd0*/  IMAD.MOV.U32 R7, RZ, RZ, R5 ;  /* 0x000000ffff077224 */ /* 0x000fe200078e0005 */
[----:B------:R-:W3:Y:S01]  /*cde0*/  MUFU.EX2 R46, R46 ;  /* 0x0000002e002e7308 */ /* 0x000ee20000000800 */
[----:B--2---:R-:W-:Y:S01]  /*cdf0*/  FADD.FTZ R63, R34, R59 ;  /* 0x0000003b223f7221 */ /* 0x004fe20000010000 */
[--C-:B------:R-:W-:Y:S01]  /*ce00*/  FFMA.FTZ R59, R74, UR33, -R72.reuse ;  /* 0x000000214a3b7c23 */ /* 0x100fe20008010848 */
[----:B------:R-:W-:Y:S01]  /*ce10*/  FFMA.FTZ R72, R87, UR33, -R72 ;  /* 0x0000002157487c23 */ /* 0x000fe20008010848 */
[----:B0-----:R-:W-:Y:S01]  /*ce20*/  F2FP.F16.F32.PACK_AB R25, R43, R42 ;  /* 0x0000002a2b19723e */ /* 0x001fe200000000ff */
[----:B------:R-:W-:Y:S01]  /*ce30*/  FADD.FTZ R26, R38, R63 ;  /* 0x0000003f261a7221 */ /* 0x000fe20000010000 */
[----:B------:R-:W-:-:S02]  /*ce40*/  F2FP.F16.F32.PACK_AB R34, R37, R36 ;  /* 0x000000242522723e */ /* 0x000fc400000000ff */
[----:B------:R-:W0:Y:S01]  /*ce50*/  MUFU.EX2 R76, R76 ;  /* 0x0000004c004c7308 */ /* 0x000e220000000800 */
[----:B------:R-:W-:-:S04]  /*ce60*/  FADD.FTZ R63, R39, R26 ;  /* 0x0000001a273f7221 */ /* 0x000fc80000010000 */
[----:B------:R-:W-:Y:S01]  /*ce70*/  FADD.FTZ R26, R42, R63 ;  /* 0x0000003f2a1a7221 */ /* 0x000fe20000010000 */
[----:B------:R-:W-:Y:S02]  /*ce80*/  F2FP.F16.F32.PACK_AB R42, R45, R44 ;  /* 0x0000002c2d2a723e */ /* 0x000fe400000000ff */
[----:B------:R-:W2:Y:S01]  /*ce90*/  MUFU.EX2 R30, R30 ;  /* 0x0000001e001e7308 */ /* 0x000ea20000000800 */
[----:B------:R-:W-:Y:S01]  /*cea0*/  FADD.FTZ R63, R43, R26 ;  /* 0x0000001a2b3f7221 */ /* 0x000fe20000010000 */
[----:B------:R-:W-:Y:S01]  /*ceb0*/  FADD.FTZ R26, R32, R67 ;  /* 0x00000043201a7221 */ /* 0x000fe20000010000 */
[C---:B------:R-:W-:Y:S02]  /*cec0*/  F2FP.F16.F32.PACK_AB R32, R33.reuse, R32 ;  /* 0x000000202120723e */ /* 0x040fe400000000ff */
[----:B---3--:R-:W-:Y:S01]  /*ced0*/  FADD.FTZ R63, R46, R63 ;  /* 0x0000003f2e3f7221 */ /* 0x008fe20000010000 */
[----:B------:R-:W-:Y:S02]  /*cee0*/  FADD.FTZ R67, R33, R26 ;  /* 0x0000001a21437221 */ /* 0x000fe40000010000 */
[----:B------:R-:W3:Y:S01]  /*cef0*/  MUFU.EX2 R31, R31 ;  /* 0x0000001f001f7308 */ /* 0x000ee20000000800 */
[----:B0-----:R-:W-:Y:S01]  /*cf00*/  FADD.FTZ R63, R76, R63 ;  /* 0x0000003f4c3f7221 */ /* 0x001fe20000010000 */
[----:B------:R-:W-:Y:S01]  /*cf10*/  FADD.FTZ R26, R36, R67 ;  /* 0x00000043241a7221 */ /* 0x000fe20000010000 */
[----:B------:R-:W-:-:S03]  /*cf20*/  F2FP.F16.F32.PACK_AB R27, R76, R46 ;  /* 0x0000002e4c1b723e */ /* 0x000fc600000000ff */
[----:B------:R-:W-:Y:S01]  /*cf30*/  FADD.FTZ R15, R37, R26 ;  /* 0x0000001a250f7221 */ /* 0x000fe20000010000 */
[----:B------:R-:W-:Y:S01]  /*cf40*/  F2FP.F16.F32.PACK_AB R26, R29, R28 ;  /* 0x0000001c1d1a723e */ /* 0x000fe200000000ff */
[----:B------:R-:W0:Y:S01]  /*cf50*/  MUFU.EX2 R35, R35 ;  /* 0x0000002300237308 */ /* 0x000e220000000800 */
[----:B--2---:R-:W-:Y:S01]  /*cf60*/  FADD.FTZ R14, R30, R63 ;  /* 0x0000003f1e0e7221 */ /* 0x004fe20000010000 */
[----:B------:R-:W-:Y:S01]  /*cf70*/  FADD.FTZ R28, R40, R15 ;  /* 0x0000000f281c7221 */ /* 0x000fe20000010000 */
[C---:B------:R-:W-:Y:S01]  /*cf80*/  F2FP.F16.F32.PACK_AB R40, R41.reuse, R40 ;  /* 0x000000282928723e */ /* 0x040fe200000000ff */
[----:B------:R2:W-:Y:S02]  /*cf90*/  STSM.16.M88.4 [R22], R24 ;  /* 0x0000001816007844 */ /* 0x0005e40000000200 */
[----:B------:R-:W-:Y:S02]  /*cfa0*/  FADD.FTZ R21, R41, R28 ;  /* 0x0000001c29157221 */ /* 0x000fe40000010000 */
[----:B------:R-:W4:Y:S01]  /*cfb0*/  MUFU.EX2 R47, R47 ;  /* 0x0000002f002f7308 */ /* 0x000f220000000800 */
[C---:B---3--:R-:W-:Y:S01]  /*cfc0*/  FADD.FTZ R20, R31.reuse, R14 ;  /* 0x0000000e1f147221 */ /* 0x048fe20000010000 */
[----:B------:R-:W-:Y:S01]  /*cfd0*/  FADD.FTZ R28, R44, R21 ;  /* 0x000000152c1c7221 */ /* 0x000fe20000010000 */
[----:B------:R-:W-:-:S03]  /*cfe0*/  F2FP.F16.F32.PACK_AB R33, R31, R30 ;  /* 0x0000001e1f21723e */ /* 0x000fc600000000ff */
[----:B------:R-:W-:Y:S02]  /*cff0*/  FADD.FTZ R21, R45, R28 ;  /* 0x0000001c2d157221 */ /* 0x000fe40000010000 */
[----:B------:R-:W3:Y:S01]  /*d000*/  MUFU.EX2 R50, R50 ;  /* 0x0000003200327308 */ /* 0x000ee20000000800 */
[----:B0-----:R-:W-:Y:S01]  /*d010*/  FADD.FTZ R20, R35, R20 ;  /* 0x0000001423147221 */ /* 0x001fe20000010000 */
[----:B------:R-:W-:Y:S01]  /*d020*/  FADD.FTZ R28, R48, R21 ;  /* 0x00000015301c7221 */ /* 0x000fe20000010000 */
[----:B------:R-:W-:-:S05]  /*d030*/  F2FP.F16.F32.PACK_AB R48, R49, R48 ;  /* 0x000000303130723e */ /* 0x000fca00000000ff */
[----:B------:R-:W0:Y:S01]  /*d040*/  MUFU.EX2 R51, R51 ;  /* 0x0000003300337308 */ /* 0x000e220000000800 */
[C---:B----4-:R-:W-:Y:S01]  /*d050*/  FADD.FTZ R15, R47.reuse, R20 ;  /* 0x000000142f0f7221 */ /* 0x050fe20000010000 */
[----:B------:R-:W-:-:S05]  /*d060*/  F2FP.F16.F32.PACK_AB R35, R47, R35 ;  /* 0x000000232f23723e */ /* 0x000fca00000000ff */
[----:B------:R2:W-:Y:S01]  /*d070*/  STSM.16.M88.4 [R18], R32 ;  /* 0x0000002012007844 */ /* 0x0005e20000000200 */
[----:B------:R-:W4:Y:S01]  /*d080*/  MUFU.EX2 R4, R4 ;  /* 0x0000000400047308 */ /* 0x000f220000000800 */
[----:B---3--:R-:W-:-:S07]  /*d090*/  FADD.FTZ R20, R50, R15 ;  /* 0x0000000f32147221 */ /* 0x008fce0000010000 */
[----:B------:R-:W1:Y:S01]  /*d0a0*/  MUFU.EX2 R52, R52 ;  /* 0x0000003400347308 */ /* 0x000e620000000800 */
[C---:B0-----:R-:W-:Y:S01]  /*d0b0*/  FADD.FTZ R15, R51.reuse, R20 ;  /* 0x00000014330f7221 */ /* 0x041fe20000010000 */
[----:B------:R-:W-:-:S06]  /*d0c0*/  F2FP.F16.F32.PACK_AB R41, R51, R50 ;  /* 0x000000323329723e */ /* 0x000fcc00000000ff */
[----:B------:R-:W0:Y:S01]  /*d0d0*/  MUFU.EX2 R53, R53 ;  /* 0x0000003500357308 */ /* 0x000e220000000800 */
[----:B----4-:R-:W-:Y:S01]  /*d0e0*/  FADD.FTZ R20, R4, R15 ;  /* 0x0000000f04147221 */ /* 0x010fe20000010000 */
[----:B------:R-:W-:Y:S01]  /*d0f0*/  FADD.FTZ R15, R49, R28 ;  /* 0x0000001c310f7221 */ /* 0x000fe20000010000 */
[C---:B------:R-:W-:Y:S02]  /*d100*/  F2FP.F16.F32.PACK_AB R43, R13.reuse, R4 ;  /* 0x000000040d2b723e */ /* 0x040fe400000000ff */
[----:B------:R-:W-:-:S03]  /*d110*/  FADD.FTZ R20, R13, R20 ;  /* 0x000000140d147221 */ /* 0x000fc60000010000 */
[----:B------:R-:W3:Y:S01]  /*d120*/  MUFU.EX2 R3, R3 ;  /* 0x0000000300037308 */ /* 0x000ee20000000800 */
[----:B-1----:R-:W-:Y:S01]  /*d130*/  FADD.FTZ R8, R52, R15 ;  /* 0x0000000f34087221 */ /* 0x002fe20000010000 */
[----:B------:R2:W-:Y:S06]  /*d140*/  STSM.16.M88.4 [R17+0x27800], R40 ;  /* 0x0278002811007844 */ /* 0x0005ec0000000200 */
[----:B------:R-:W1:Y:S01]  /*d150*/  MUFU.EX2 R56, R56 ;  /* 0x0000003800387308 */ /* 0x000e620000000800 */
[C---:B0-----:R-:W-:Y:S01]  /*d160*/  FADD.FTZ R11, R53.reuse, R8 ;  /* 0x00000008350b7221 */ /* 0x041fe20000010000 */
[----:B------:R-:W-:-:S06]  /*d170*/  F2FP.F16.F32.PACK_AB R50, R53, R52 ;  /* 0x000000343532723e */ /* 0x000fcc00000000ff */
[----:B------:R-:W0:Y:S01]  /*d180*/  MUFU.EX2 R12, R12 ;  /* 0x0000000c000c7308 */ /* 0x000e220000000800 */
[----:B---3--:R-:W-:-:S07]  /*d190*/  FADD.FTZ R9, R3, R20 ;  /* 0x0000001403097221 */ /* 0x008fce0000010000 */
[----:B------:R-:W3:Y:S01]  /*d1a0*/  MUFU.EX2 R57, R57 ;  /* 0x0000003900397308 */ /* 0x000ee20000000800 */
[----:B-1----:R-:W-:-:S07]  /*d1b0*/  FADD.FTZ R10, R56, R11 ;  /* 0x0000000b380a7221 */ /* 0x002fce0000010000 */
[----:B------:R-:W1:Y:S01]  /*d1c0*/  MUFU.EX2 R54, R54 ;  /* 0x0000003600367308 */ /* 0x000e620000000800 */
[C---:B0-----:R-:W-:Y:S01]  /*d1d0*/  FADD.FTZ R9, R12.reuse, R9 ;  /* 0x000000090c097221 */ /* 0x041fe20000010000 */
[----:B------:R-:W-:-:S06]  /*d1e0*/  F2FP.F16.F32.PACK_AB R49, R12, R3 ;  /* 0x000000030c31723e */ /* 0x000fcc00000000ff */
[----:B------:R-:W0:Y:S01]  /*d1f0*/  MUFU.EX2 R60, R60 ;  /* 0x0000003c003c7308 */ /* 0x000e220000000800 */
[C---:B---3--:R-:W-:Y:S01]  /*d200*/  FADD.FTZ R11, R57.reuse, R10 ;  /* 0x0000000a390b7221 */ /* 0x048fe20000010000 */
[----:B------:R-:W-:-:S06]  /*d210*/  F2FP.F16.F32.PACK_AB R56, R57, R56 ;  /* 0x000000383938723e */ /* 0x000fcc00000000ff */
[----:B------:R-:W3:Y:S01]  /*d220*/  MUFU.EX2 R55, R55 ;  /* 0x0000003700377308 */ /* 0x000ee20000000800 */
[----:B-1----:R-:W-:-:S07]  /*d230*/  FADD.FTZ R8, R54, R9 ;  /* 0x0000000936087221 */ /* 0x002fce0000010000 */
[----:B------:R-:W1:Y:S01]  /*d240*/  MUFU.EX2 R61, R61 ;  /* 0x0000003d003d7308 */ /* 0x000e620000000800 */
[----:B0-----:R-:W-:-:S07]  /*d250*/  FADD.FTZ R4, R60, R11 ;  /* 0x0000000b3c047221 */ /* 0x001fce0000010000 */
[----:B------:R-:W0:Y:S01]  /*d260*/  MUFU.EX2 R59, R59 ;  /* 0x0000003b003b7308 */ /* 0x000e220000000800 */
[C---:B---3--:R-:W-:Y:S01]  /*d270*/  FADD.FTZ R8, R55.reuse, R8 ;  /* 0x0000000837087221 */ /* 0x048fe20000010000 */
[----:B------:R-:W-:-:S05]  /*d280*/  F2FP.F16.F32.PACK_AB R51, R55, R54 ;  /* 0x000000363733723e */ /* 0x000fca00000000ff */
[----:B------:R2:W-:Y:S01]  /*d290*/  STSM.16.M88.4 [R136], R48 ;  /* 0x0000003088007844 */ /* 0x0005e20000000200 */
[----:B------:R-:W3:Y:S01]  /*d2a0*/  MUFU.EX2 R64, R64 ;  /* 0x0000004000407308 */ /* 0x000ee20000000800 */
[C---:B-1----:R-:W-:Y:S01]  /*d2b0*/  FADD.FTZ R11, R61.reuse, R4 ;  /* 0x000000043d0b7221 */ /* 0x042fe20000010000 */
[----:B------:R-:W-:-:S06]  /*d2c0*/  F2FP.F16.F32.PACK_AB R58, R61, R60 ;  /* 0x0000003c3d3a723e */ /* 0x000fcc00000000ff */
[----:B------:R-:W1:Y:S01]  /*d2d0*/  MUFU.EX2 R14, R75 ;  /* 0x0000004b000e7308 */ /* 0x000e620000000800 */
[----:B0-----:R-:W-:-:S07]  /*d2e0*/  FADD.FTZ R9, R59, R8 ;  /* 0x000000083b097221 */ /* 0x001fce0000010000 */
[----:B------:R-:W0:Y:S01]  /*d2f0*/  MUFU.EX2 R68, R68 ;  /* 0x0000004400447308 */ /* 0x000e220000000800 */
[----:B---3--:R-:W-:-:S07]  /*d300*/  FADD.FTZ R11, R64, R11 ;  /* 0x0000000b400b7221 */ /* 0x008fce0000010000 */
[----:B------:R-:W3:Y:S01]  /*d310*/  MUFU.EX2 R78, R78 ;  /* 0x0000004e004e7308 */ /* 0x000ee20000000800 */
[C---:B-1----:R-:W-:Y:S01]  /*d320*/  FADD.FTZ R9, R14.reuse, R9 ;  /* 0x000000090e097221 */ /* 0x042fe20000010000 */
[----:B------:R-:W-:-:S06]  /*d330*/  F2FP.F16.F32.PACK_AB R57, R14, R59 ;  /* 0x0000003b0e39723e */ /* 0x000fcc00000000ff */
[----:B------:R-:W1:Y:S01]  /*d340*/  MUFU.EX2 R79, R79 ;  /* 0x0000004f004f7308 */ /* 0x000e620000000800 */
[C---:B0-----:R-:W-:Y:S01]  /*d350*/  FADD.FTZ R20, R68.reuse, R11 ;  /* 0x0000000b44147221 */ /* 0x041fe20000010000 */
[----:B------:R-:W-:-:S06]  /*d360*/  F2FP.F16.F32.PACK_AB R8, R68, R64 ;  /* 0x000000404408723e */ /* 0x000fcc00000000ff */
[----:B------:R-:W-:Y:S01]  /*d370*/  MUFU.EX2 R65, R65 ;  /* 0x0000004100417308 */ /* 0x000fe20000000800 */
[----:B---3--:R-:W-:-:S07]  /*d380*/  FADD.FTZ R4, R78, R9 ;  /* 0x000000094e047221 */ /* 0x008fce0000010000 */
[----:B------:R-:W0:Y:S01]  /*d390*/  MUFU.EX2 R6, R85 ;  /* 0x0000005500067308 */ /* 0x000e220000000800 */
[C---:B-1----:R-:W-:Y:S01]  /*d3a0*/  F2FP.F16.F32.PACK_AB R59, R79.reuse, R78 ;  /* 0x0000004e4f3b723e */ /* 0x042fe200000000ff */
[----:B------:R-:W-:-:S04]  /*d3b0*/  FADD.FTZ R4, R79, R4 ;  /* 0x000000044f047221 */ /* 0x000fc80000010000 */
[----:B------:R2:W-:Y:S02]  /*d3c0*/  STSM.16.M88.4 [R22+0x6000], R56 ;  /* 0x0060003816007844 */ /* 0x0005e40000000200 */
[----:B------:R-:W1:Y:S08]  /*d3d0*/  MUFU.EX2 R21, R82 ;  /* 0x0000005200157308 */ /* 0x000e700000000800 */
[----:B------:R-:W3:Y:S01]  /*d3e0*/  MUFU.EX2 R83, R83 ;  /* 0x0000005300537308 */ /* 0x000ee20000000800 */
[----:B0-----:R-:W-:Y:S01]  /*d3f0*/  F2FP.F16.F32.PACK_AB R10, R6, R65 ;  /* 0x00000041060a723e */ /* 0x001fe200000000ff */
[----:B------:R-:W-:-:S06]  /*d400*/  FADD.FTZ R65, R65, R20 ;  /* 0x0000001441417221 */ /* 0x000fcc0000010000 */
[----:B------:R-:W0:Y:S01]  /*d410*/  MUFU.EX2 R13, R86 ;  /* 0x00000056000d7308 */ /* 0x000e220000000800 */
[----:B-1----:R-:W-:-:S07]  /*d420*/  FADD.FTZ R4, R21, R4 ;  /* 0x0000000415047221 */ /* 0x002fce0000010000 */
[----:B------:R-:W1:Y:S01]  /*d430*/  MUFU.EX2 R72, R72 ;  /* 0x0000004800487308 */ /* 0x000e620000000800 */
[C---:B---3--:R-:W-:Y:S01]  /*d440*/  F2FP.F16.F32.PACK_AB R9, R83.reuse, R21 ;  /* 0x000000155309723e */ /* 0x048fe200000000ff */
[----:B------:R-:W-:-:S04]  /*d450*/  FADD.FTZ R4, R83, R4 ;  /* 0x0000000453047221 */ /* 0x000fc80000010000 */
[----:B0-----:R-:W-:Y:S01]  /*d460*/  FADD.FTZ R3, R13, R4 ;  /* 0x000000040d037221 */ /* 0x001fe20000010000 */
[----:B------:R-:W-:Y:S01]  /*d470*/  FADD.FTZ R4, R6, R65 ;  /* 0x0000004106047221 */ /* 0x000fe20000010000 */
[----:B------:R-:W-:Y:S01]  /*d480*/  IMAD.MOV.U32 R6, RZ, RZ, R0 ;  /* 0x000000ffff067224 */ /* 0x000fe200078e0000 */
[C---:B-1----:R-:W-:Y:S01]  /*d490*/  F2FP.F16.F32.PACK_AB R11, R72.reuse, R13 ;  /* 0x0000000d480b723e */ /* 0x042fe200000000ff */
[----:B------:R-:W-:-:S04]  /*d4a0*/  FADD.FTZ R3, R72, R3 ;  /* 0x0000000348037221 */ /* 0x000fc80000010000 */
[----:B------:R2:W-:Y:S01]  /*d4b0*/  STSM.16.M88.4 [R18+0x6000], R8 ;  /* 0x0060000812007844 */ /* 0x0005e20000000200 */
[----:B------:R0:W-:Y:S06]  /*d4c0*/  MEMBAR.ALL.CTA ;  /* 0x0000000000007992 */ /* 0x0001ec0000008000 */
[----:B0-----:R-:W0:Y:S02]  /*d4d0*/  FENCE.VIEW.ASYNC.S ;  /* 0x00000000000073c6 */ /* 0x001e240000000000 */
[----:B0-----:R-:W-:Y:S01]  /*d4e0*/  NOP ;  /* 0x0000000000007918 */ /* 0x001fe20000000000 */
[----:B------:R-:W-:Y:S05]  /*d4f0*/  @P2 BRA `(.L_x_893) ;  /* 0xffffffcc00d42947 */ /* 0x000fea000383ffff */
.L_x_876:
[----:B------:R-:W-:Y:S06]  /*d500*/  BAR.ARV 0x8, 0x200 ;  /* 0x0208000000007b1d */ /* 0x000fec0000002000 */
[----:B------:R-:W-:Y:S05]  /*d510*/  @!P0 BRA `(.L_x_894) ;  /* 0x0000000000048947 */ /* 0x000fea0003800000 */
[----:B------:R-:W-:Y:S01]  /*d520*/  BPT.TRAP 0x1 ;  /* 0x000000040000795c */ /* 0x000fe20000300000 */
.L_x_894:
[----:B------:R-:W-:Y:S01]  /*d530*/  ULEA UR9, UR45, UR42, 0x3 ;  /* 0x0000002a2d097291 */ /* 0x000fe2000f8e183f */
[----:B------:R-:W-:-:S05]  /*d540*/  IMAD.U32 R2, RZ, RZ, UR50 ;  /* 0x00000032ff027e24 */ /* 0x000fca000f8e00ff */
[----:B------:R-:W-:-:S04]  /*d550*/  SHF.L.U32 R2, R2, 0x1f, RZ ;  /* 0x0000001f02027819 */ /* 0x000fc800000006ff */
[----:B------:R0:W1:Y:S01]  /*d560*/  SYNCS.PHASECHK.TRANS64.TRYWAIT P2, [UR9+0x2d850], R2 ;  /* 0x02d85002ff0075a7 */ /* 0x0000620008040149 */
[----:B------:R-:W-:Y:S05]  /*d570*/  @!P0 BRA `(.L_x_895) ;  /* 0x0000000000048947 */ /* 0x000fea0003800000 */
[----:B------:R-:W-:Y:S01]  /*d580*/  BPT.TRAP 0x1 ;  /* 0x000000040000795c */ /* 0x000fe20000300000 */
.L_x_895:
[----:B-1----:R-:W-:Y:S05]  /*d590*/  @P2 BRA `(.L_x_896) ;  /* 0x0000000000082947 */ /* 0x002fea0003800000 */
[----:B------:R-:W1:Y:S02]  /*d5a0*/  SYNCS.PHASECHK.TRANS64.TRYWAIT P0, [UR9+0x2d850], R2 ;  /* 0x02d85002ff0075a7 */ /* 0x000e640008000149 */
[----:B-1----:R-:W-:Y:S05]  /*d5b0*/  @!P0 BRA `(.L_x_897) ;  /* 0x0000007000708947 */ /* 0x002fea0003800000 */
.L_x_896:
[----:B------:R-:W-:Y:S01]  /*d5c0*/  UIADD3 UR42, UR42, 0x400, URZ ;  /* 0x000004002a2a7890 */ /* 0x000fe2000fffe03f */
[----:B------:R-:W-:Y:S01]  /*d5d0*/  WARPGROUP.ARRIVE ;  /* 0x00000000000079c5 */ /* 0x000fe20000000000 */
[----:B------:R-:W-:Y:S01]  /*d5e0*/  ULOP3.LUT UR36, UR36, 0x10000, URZ, 0xfc, !UPT ;  /* 0x0001000024247892 */ /* 0x000fe2000f8efc3f */
[----:B-1----:R-:W1:Y:S01]  /*d5f0*/  SHFL.BFLY PT, R7, R4, 0x2, 0x1f ;  /* 0x0c401f0004077f89 */ /* 0x002e6200000e0000 */
[----:B------:R-:W-:Y:S01]  /*d600*/  USHF.R.U32.HI UR42, URZ, 0x4, UR42 ;  /* 0x000000043f2a7899 */ /* 0x000fe2000801162a */
[----:B------:R-:W-:Y:S01]  /*d610*/  IMAD.MOV.U32 R36, RZ, RZ, -0x800000 ;  /* 0xff800000ff247424 */ /* 0x000fe200078e00ff */
[----:B------:R-:W-:Y:S01]  /*d620*/  UMOV UR5, 0x40000040 ;  /* 0x4000004000057882 */ /* 0x000fe20000000000 */
[----:B------:R-:W-:Y:S01]  /*d630*/  UMOV UR7, 0x80000020 ;  /* 0x8000002000077882 */ /* 0x000fe20000000000 */
[----:B------:R-:W-:Y:S01]  /*d640*/  ULOP3.LUT UR42, UR42, 0x3fff, URZ, 0xc0, !UPT ;  /* 0x00003fff2a2a7892 */ /* 0x000fe2000f8ec03f */
[----:B0-----:R-:W0:Y:S01]  /*d650*/  SHFL.BFLY PT, R2, R3, 0x2, 0x1f ;  /* 0x0c401f0003027f89 */ /* 0x001e2200000e0000 */
[----:B------:R-:W-:Y:S01]  /*d660*/  UMOV UR4, UR36 ;  /* 0x0000002400047c82 */ /* 0x000fe20008000000 */
[----:B--2---:R-:W-:Y:S01]  /*d670*/  IMAD.MOV.U32 R48, RZ, RZ, RZ ;  /* 0x000000ffff307224 */ /* 0x004fe200078e00ff */
[----:B------:R-:W-:Y:S01]  /*d680*/  ULOP3.LUT UR8, UR42, 0x2000000, URZ, 0xfc, !UPT ;  /* 0x020000002a087892 */ /* 0x000fe2000f8efc3f */
[----:B------:R-:W-:Y:S01]  /*d690*/  IMAD.MOV.U32 R37, RZ, RZ, -0x800000 ;  /* 0xff800000ff257424 */ /* 0x000fe200078e00ff */
[----:B------:R-:W-:-:S02]  /*d6a0*/  UIADD3 UR46, UR46, 0x1, URZ ;  /* 0x000000012e2e7890 */ /* 0x000fc4000fffe03f */
[----:B------:R-:W-:Y:S02]  /*d6b0*/  UIMAD UR8, UR45, 0x600, UR8 ;  /* 0x000006002d0878a4 */ /* 0x000fe4000f8e0208 */
[----:B------:R-:W-:-:S04]  /*d6c0*/  UIADD3 UR45, UR45, 0x1, URZ ;  /* 0x000000012d2d7890 */ /* 0x000fc8000fffe03f */
[----:B------:R-:W-:Y:S01]  /*d6d0*/  UISETP.NE.AND UP0, UPT, UR45, 0x2, UPT ;  /* 0x000000022d00788c */ /* 0x000fe2000bf05270 */
[----:B------:R-:W-:Y:S02]  /*d6e0*/  UMOV UR6, UR8 ;  /* 0x0000000800067c82 */ /* 0x000fe40008000000 */
[----:B------:R-:W-:Y:S01]  /*d6f0*/  HGMMA.64x96x16.F32 R88, gdesc[UR4].tnspB, R88, gsb0 ;  /* 0x41600000045879f0 */ /* 0x000fe20008000858 */
[----:B------:R-:W-:Y:S01]  /*d700*/  UIADD3 UR4, UR36, 0x2, URZ ;  /* 0x0000000224047890 */ /* 0x000fe2000fffe03f */
[----:B-1----:R-:W-:Y:S01]  /*d710*/  FADD.FTZ R7, R7, R4 ;  /* 0x0000000407077221 */ /* 0x002fe20000010000 */
[----:B------:R-:W-:Y:S01]  /*d720*/  UIADD3 UR6, UR8, 0x40, URZ ;  /* 0x0000004008067890 */ /* 0x000fe2000fffe03f */
[----:B------:R-:W-:Y:S01]  /*d730*/  UMOV UR5, 0x40000040 ;  /* 0x4000004000057882 */ /* 0x000fe20000000000 */
[----:B------:R-:W-:Y:S01]  /*d740*/  UMOV UR7, 0x80000020 ;  /* 0x8000002000077882 */ /* 0x000fe20000000000 */
[----:B0-----:R-:W-:Y:S01]  /*d750*/  FADD.FTZ R6, R2, R3 ;  /* 0x0000000302067221 */ /* 0x001fe20000010000 */
[----:B------:R-:W-:Y:S01]  /*d760*/  IMAD.U32 R3, RZ, RZ, UR33 ;  /* 0x00000021ff037e24 */ /* 0x000fe2000f8e00ff */
[----:B------:R-:W0:Y:S01]  /*d770*/  SHFL.BFLY PT, R2, R7, 0x1, 0x1f ;  /* 0x0c201f0007027f89 */ /* 0x000e2200000e0000 */
[----:B------:R-:W-:-:S03]  /*d780*/  USEL UR45, UR45, URZ, UP0 ;  /* 0x0000003f2d2d7287 */ /* 0x000fc60008000000 */
[----:B------:R-:W1:Y:S01]  /*d790*/  SHFL.BFLY PT, R9, R6, 0x1, 0x1f ;  /* 0x0c201f0006097f89 */ /* 0x000e6200000e0000 */
[----:B0-----:R-:W-:Y:S01]  /*d7a0*/  FADD.FTZ R10, R7, R2 ;  /* 0x00000002070a7221 */ /* 0x001fe20000010000 */
[----:B------:R-:W-:Y:S02]  /*d7b0*/  IMAD.MOV.U32 R2, RZ, RZ, RZ ;  /* 0x000000ffff027224 */ /* 0x000fe400078e00ff */
[----:B------:R-:W-:Y:S02]  /*d7c0*/  IMAD.U32 R7, RZ, RZ, UR33 ;  /* 0x00000021ff077e24 */ /* 0x000fe4000f8e00ff */
[----:B-1----:R-:W-:Y:S01]  /*d7d0*/  FADD.FTZ R9, R6, R9 ;  /* 0x0000000906097221 */ /* 0x002fe20000010000 */
[----:B------:R-:W-:Y:S01]  /*d7e0*/  FSETP.NE.FTZ.AND P0, PT, R10, RZ, PT ;  /* 0x000000ff0a00720b */ /* 0x000fe20003f15000 */
[----:B------:R-:W-:-:S03]  /*d7f0*/  IMAD.U32 R6, RZ, RZ, UR9 ;  /* 0x00000009ff067e24 */ /* 0x000fc6000f8e00ff */
[----:B------:R-:W-:Y:S01]  /*d800*/  FSETP.NE.FTZ.AND P2, PT, R9, RZ, PT ;  /* 0x000000ff0900720b */ /* 0x000fe20003f55000 */
[----:B------:R-:W-:-:S08]  /*d810*/  @!P1 VIADD R6, R6, 0x2d860 ;  /* 0x0002d86006069836 */ /* 0x000fd00000000000 */
[----:B------:R-:W0:Y:S01]  /*d820*/  @P0 MUFU.LG2 R4, R10 ;  /* 0x0000000a00040308 */ /* 0x000e220000000c00 */
[----:B------:R-:W-:-:S03]  /*d830*/  @P0 FMUL.FTZ R3, R3, 0.69314718246459960938 ;  /* 0x3f31721803030820 */ /* 0x000fc60000410000 */
[----:B------:R-:W-:-:S04]  /*d840*/  @P2 FMUL.FTZ R7, R7, 0.69314718246459960938 ;  /* 0x3f31721807072820 */ /* 0x000fc80000410000 */
[----:B------:R-:W1:Y:S08]  /*d850*/  @P2 MUFU.LG2 R8, R9 ;  /* 0x0000000900082308 */ /* 0x000e700000000c00 */
[----:B------:R-:W2:Y:S01]  /*d860*/  @P2 MUFU.RCP R48, R9 ;  /* 0x0000000900302308 */ /* 0x000ea20000001000 */
[----:B0-----:R-:W-:-:S04]  /*d870*/  @P0 FMUL.FTZ R4, R4, 0.69314718246459960938 ;  /* 0x3f31721804040820 */ /* 0x001fc80000410000 */
[----:B------:R-:W-:Y:S01]  /*d880*/  @P0 FFMA.FTZ R36, R3, R0, R4 ;  /* 0x0000000003240223 */ /* 0x000fe20000010004 */
[----:B------:R-:W-:Y:S02]  /*d890*/  @!P1 PRMT R0, RZ, 0x654, R6 ;  /* 0x00000654ff009816 */ /* 0x000fe40000000006 */
[----:B------:R-:W0:Y:S01]  /*d8a0*/  @P0 MUFU.RCP R2, R10 ;  /* 0x0000000a00020308 */ /* 0x000e220000001000 */
[----:B-1----:R-:W-:Y:S01]  /*d8b0*/  @P2 FMUL.FTZ R8, R8, 0.69314718246459960938 ;  /* 0x3f31721808082820 */ /* 0x002fe20000410000 */
        /* <DEDUP_REMOVED lines=47> */
[----:B------:R-:W-:-:S04]  /*dbb0*/  USEL UR4, URZ, 0x1, UP0 ;  /* 0x000000013f047887 */ /* 0x000fc80008000000 */
[----:B------:R-:W-:Y:S01]  /*dbc0*/  ULOP3.LUT UR50, UR50, UR4, URZ, 0x3c, !UPT ;  /* 0x0000000432327292 */ /* 0x000fe2000f8e3c3f */
[----:B------:R-:W-:Y:S02]  /*dbd0*/  WARPGROUP.DEPBAR.LE gsb0, 0x0 ;  /* 0x00008000000079c5 */ /* 0x000fe40000010000 */
[----:B------:R1:W-:Y:S01]  /*dbe0*/  @!P1 SYNCS.ARRIVE.TRANS64.RED.A1T0 RZ, [R0+URZ], RZ ;  /* 0x000000ff00ff99a7 */ /* 0x0003e2000810043f */
[-C--:B--2---:R-:W-:Y:S01]  /*dbf0*/  FMUL.FTZ R90, R90, R48.reuse ;  /* 0x000000305a5a7220 */ /* 0x084fe20000410000 */
        /* <DEDUP_REMOVED lines=46> */
[----:B-1----:R-:W-:-:S07]  /*dee0*/  FMUL.FTZ R48, R135, R48 ;  /* 0x0000003087307220 */ /* 0x002fce0000410000 */
.L_x_827:
[----:B------:R-:W0:Y:S08]  /*def0*/  S2UR UR4, SR_CgaCtaId ;  /* 0x00000000000479c3 */ /* 0x000e300000008800 */
[----:B------:R-:W-:Y:S06]  /*df00*/  BAR.SYNC.DEFER_BLOCKING 0x5, 0x200 ;  /* 0x0148000000007b1d */ /* 0x000fec0000010000 */
[----:B------:R-:W-:Y:S01]  /*df10*/  UMOV UR42, 0x400 ;  /* 0x00000400002a7882 */ /* 0x000fe20000000000 */
[----:B------:R-:W-:Y:S01]  /*df20*/  BSSY B0, `(.L_x_898) ;  /* 0x0000170000007945 */ /* 0x000fe20003800000 */
[----:B0-----:R-:W-:-:S09]  /*df30*/  ULEA UR42, UR4, UR42, 0x18 ;  /* 0x0000002a042a7291 */ /* 0x001fd2000f8ec03f */
[----:B------:R-:W0:Y:S02]  /*df40*/  LDS R0, [UR42+0x2d8d0] ;  /* 0x02d8d02aff007984 */ /* 0x000e240008000800 */
[----:B0-----:R-:W-:Y:S01]  /*df50*/  R2UR UR4, R0 ;  /* 0x00000000000472ca */ /* 0x001fe200000e0000 */
[----:B------:R-:W-:Y:S06]  /*df60*/  BAR.ARV 0x4, 0x200 ;  /* 0x0108000000007b1d */ /* 0x000fec0000002000 */
[----:B------:R-:W-:Y:S08]  /*df70*/  @P0 BRA `(.L_x_899) ;  /* 0x0000000c00bc0947 */ /* 0x000ff00003800000 */
[----:B------:R-:W0:Y:S01]  /*df80*/  S2UR UR5, SR_SWINHI ;  /* 0x00000000000579c3 */ /* 0x000e220000002f00 */
[----:B------:R-:W-:-:S07]  /*df90*/  IMAD R3, R142, 0x20, R138 ;  /* 0x000000208e037824 */ /* 0x000fce00078e028a */
[----:B------:R-:W-:Y:S01]  /*dfa0*/  BAR.SYNC.DEFER_BLOCKING 0x1, 0x180 ;  /* 0x0046000000007b1d */ /* 0x000fe20000010000 */
[----:B------:R-:W-:Y:S01]  /*dfb0*/  USHF.R.S32.HI UR10, URZ, 0x1f, UR40 ;  /* 0x0000001f3f0a7899 */ /* 0x000fe20008011428 */
[----:B------:R-:W-:Y:S01]  /*dfc0*/  VIADD R52, R137, UR41 ;  /* 0x0000002989347c36 */ /* 0x000fe20008000000 */
[----:B------:R-:W-:Y:S01]  /*dfd0*/  USHF.R.S32.HI UR12, URZ, 0x1f, UR44 ;  /* 0x0000001f3f0c7899 */ /* 0x000fe2000801142c */
[----:B------:R-:W-:-:S04]  /*dfe0*/  F2FP.F16.F32.PACK_AB R6, R93, R6 ;  /* 0x000000065d06723e */ /* 0x000fc800000000ff */
[----:B------:R-:W1:Y:S01]  /*dff0*/  LDC R0, c[0x0][0xbe8] ;  /* 0x0002fa00ff007b82 */ /* 0x000e620000000800 */
[----:B------:R-:W-:Y:S01]  /*e000*/  ULDC.64 UR8, c[0x0][0xb90] ;  /* 0x0002e40000087ab9 */ /* 0x000fe20000000a00 */
[----:B------:R-:W-:Y:S02]  /*e010*/  F2FP.F16.F32.PACK_AB R26, R125, R26 ;  /* 0x0000001a7d1a723e */ /* 0x000fe400000000ff */
[----:B------:R-:W-:Y:S02]  /*e020*/  F2FP.F16.F32.PACK_AB R27, R46, R27 ;  /* 0x0000001b2e1b723e */ /* 0x000fe400000000ff */
[----:B------:R-:W-:Y:S02]  /*e030*/  F2FP.F16.F32.PACK_AB R28, R129, R28 ;  /* 0x0000001c811c723e */ /* 0x000fe400000000ff */
[----:B------:R-:W-:Y:S02]  /*e040*/  F2FP.F16.F32.PACK_AB R29, R44, R29 ;  /* 0x0000001d2c1d723e */ /* 0x000fe400000000ff */
[----:B------:R-:W-:-:S02]  /*e050*/  F2FP.F16.F32.PACK_AB R30, R133, R30 ;  /* 0x0000001e851e723e */ /* 0x000fc400000000ff */
[----:B------:R-:W-:Y:S01]  /*e060*/  F2FP.F16.F32.PACK_AB R31, R48, R31 ;  /* 0x0000001f301f723e */ /* 0x000fe200000000ff */
[----:B------:R-:W-:Y:S01]  /*e070*/  UMOV UR6, UR42 ;  /* 0x0000002a00067c82 */ /* 0x000fe20008000000 */
[----:B0-----:R-:W-:Y:S01]  /*e080*/  UMOV UR7, UR5 ;  /* 0x0000000500077c82 */ /* 0x001fe20008000000 */
[----:B------:R-:W-:Y:S01]  /*e090*/  UIMAD UR5, UR10, UR8, URZ ;  /* 0x000000080a0572a4 */ /* 0x000fe2000f8e023f */
[----:B------:R-:W-:Y:S02]  /*e0a0*/  IMAD.U32 R40, RZ, RZ, UR6 ;  /* 0x00000006ff287e24 */ /* 0x000fe4000f8e00ff */
[----:B------:R-:W-:Y:S01]  /*e0b0*/  IMAD.U32 R41, RZ, RZ, UR7 ;  /* 0x00000007ff297e24 */ /* 0x000fe2000f8e00ff */
[----:B------:R-:W-:Y:S02]  /*e0c0*/  UIMAD.WIDE.U32 UR6, UR40, UR8, URZ ;  /* 0x00000008280672a5 */ /* 0x000fe4000f8e003f */
[----:B------:R-:W-:Y:S01]  /*e0d0*/  UIMAD UR5, UR40, UR9, UR5 ;  /* 0x00000009280572a4 */ /* 0x000fe2000f8e0205 */
[----:B------:R-:W-:-:S02]  /*e0e0*/  IMAD.WIDE R4, R147, 0x2, R40 ;  /* 0x0000000293047825 */ /* 0x000fc400078e0228 */
[----:B------:R-:W-:Y:S01]  /*e0f0*/  ULDC.64 UR8, c[0x0][0xb98] ;  /* 0x0002e60000087ab9 */ /* 0x000fe20000000a00 */
[----:B------:R-:W-:Y:S01]  /*e100*/  UIADD3 UR7, UR7, UR5, URZ ;  /* 0x0000000507077290 */ /* 0x000fe2000fffe03f */
[----:B------:R-:W-:Y:S01]  /*e110*/  IMAD.WIDE R40, R3, 0x2, R40 ;  /* 0x0000000203287825 */ /* 0x000fe200078e0228 */
[C---:B------:R-:W-:Y:S01]  /*e120*/  IADD3 R35, P1, R4.reuse, 0x6000, RZ ;  /* 0x0000600004237810 */ /* 0x040fe20007f3e0ff */
[----:B------:R-:W-:Y:S01]  /*e130*/  UIMAD UR5, UR12, UR8, URZ ;  /* 0x000000080c0572a4 */ /* 0x000fe2000f8e023f */
[C---:B------:R-:W-:Y:S01]  /*e140*/  LOP3.LUT R3, R4.reuse, 0x180, RZ, 0xc0, !PT ;  /* 0x0000018004037812 */ /* 0x040fe200078ec0ff */
[----:B------:R-:W-:Y:S01]  /*e150*/  UIMAD.WIDE.U32 UR6, UR44, UR8, UR6 ;  /* 0x000000082c0672a5 */ /* 0x000fe2000f8e0006 */
[----:B------:R-:W-:Y:S01]  /*e160*/  IADD3 R8, P3, R4, 0x3000, RZ ;  /* 0x0000300004087810 */ /* 0x000fe20007f7e0ff */
[--C-:B------:R-:W-:Y:S01]  /*e170*/  IMAD.X R25, RZ, RZ, R5.reuse, P1 ;  /* 0x000000ffff197224 */ /* 0x100fe200008e0605 */
[----:B-1----:R-:W-:Y:S01]  /*e180*/  ISETP.NE.AND P1, PT, R0, 0x1, PT ;  /* 0x000000010000780c */ /* 0x002fe20003f25270 */
[----:B------:R-:W-:Y:S01]  /*e190*/  UIMAD UR5, UR44, UR9, UR5 ;  /* 0x000000092c0572a4 */ /* 0x000fe2000f8e0205 */
[----:B------:R-:W-:Y:S01]  /*e1a0*/  SHF.R.U64 R3, R3, 0x3, RZ ;  /* 0x0000000303037819 */ /* 0x000fe200000012ff */
[----:B------:R-:W-:Y:S01]  /*e1b0*/  IMAD.X R13, RZ, RZ, R5, P3 ;  /* 0x000000ffff0d7224 */ /* 0x000fe200018e0605 */
[C---:B------:R-:W-:Y:S01]  /*e1c0*/  IADD3 R21, P4, R4.reuse, 0x20, RZ ;  /* 0x0000002004157810 */ /* 0x040fe20007f9e0ff */
[----:B------:R-:W-:Y:S01]  /*e1d0*/  ULDC.64 UR8, c[0x0][0xae8] ;  /* 0x0002ba0000087ab9 */ /* 0x000fe20000000a00 */
[----:B------:R-:W-:-:S02]  /*e1e0*/  IADD3 R15, P0, R4, 0x6020, RZ ;  /* 0x00006020040f7810 */ /* 0x000fc40007f1e0ff */
[----:B------:R-:W-:Y:S01]  /*e1f0*/  IADD3 R33, P2, R4, 0x3020, RZ ;  /* 0x0000302004217810 */ /* 0x000fe20007f5e0ff */
[--C-:B------:R-:W-:Y:S01]  /*e200*/  IMAD.X R9, RZ, RZ, R5.reuse, P4 ;  /* 0x000000ffff097224 */ /* 0x100fe200020e0605 */
[----:B------:R-:W-:Y:S02]  /*e210*/  LOP3.LUT R4, R3, R4, RZ, 0x3c, !PT ;  /* 0x0000000403047212 */ /* 0x000fe400078e3cff */
[----:B------:R-:W-:Y:S01]  /*e220*/  LOP3.LUT R12, R35, 0x180, RZ, 0xc0, !PT ;  /* 0x00000180230c7812 */ /* 0x000fe200078ec0ff */
[----:B------:R-:W0:Y:S01]  /*e230*/  @P1 LDC R45, c[0x0][0xbec] ;  /* 0x0002fb00ff2d1b82 */ /* 0x000e220000000800 */
[----:B------:R-:W-:Y:S01]  /*e240*/  LOP3.LUT R3, R8, 0x180, RZ, 0xc0, !PT ;  /* 0x0000018008037812 */ /* 0x000fe200078ec0ff */
[----:B------:R-:W-:Y:S01]  /*e250*/  IMAD.X R11, RZ, RZ, R5, P2 ;  /* 0x000000ffff0b7224 */ /* 0x000fe200010e0605 */
[----:B------:R-:W-:Y:S02]  /*e260*/  LOP3.LUT R2, R21, 0x180, RZ, 0xc0, !PT ;  /* 0x0000018015027812 */ /* 0x000fe400078ec0ff */
[----:B------:R-:W-:-:S02]  /*e270*/  SHF.R.U64 R12, R12, 0x3, RZ ;  /* 0x000000030c0c7819 */ /* 0x000fc400000012ff */
[----:B------:R-:W-:Y:S01]  /*e280*/  SHF.R.U64 R3, R3, 0x3, RZ ;  /* 0x0000000303037819 */ /* 0x000fe200000012ff */
[----:B------:R-:W1:Y:S01]  /*e290*/  @P1 LDC R50, c[0x0][0xbf0] ;  /* 0x0002fc00ff321b82 */ /* 0x000e620000000800 */
[----:B------:R-:W-:Y:S02]  /*e2a0*/  SHF.R.U64 R2, R2, 0x3, RZ ;  /* 0x0000000302027819 */ /* 0x000fe400000012ff */
[----:B------:R-:W-:Y:S02]  /*e2b0*/  IADD3 R43, P5, R40, 0x7800, RZ ;  /* 0x00007800282b7810 */ /* 0x000fe40007fbe0ff */
[----:B------:R-:W-:Y:S02]  /*e2c0*/  LOP3.LUT R24, R12, R35, RZ, 0x3c, !PT ;  /* 0x000000230c187212 */ /* 0x000fe400078e3cff */
[----:B------:R-:W-:Y:S02]  /*e2d0*/  LOP3.LUT R14, R15, 0x180, RZ, 0xc0, !PT ;  /* 0x000001800f0e7812 */ /* 0x000fe400078ec0ff */
[----:B------:R-:W-:-:S02]  /*e2e0*/  LOP3.LUT R12, R3, R8, RZ, 0x3c, !PT ;  /* 0x00000008030c7212 */ /* 0x000fc400078e3cff */
[----:B------:R-:W-:Y:S02]  /*e2f0*/  LOP3.LUT R8, R2, R21, RZ, 0x3c, !PT ;  /* 0x0000001502087212 */ /* 0x000fe400078e3cff */
[----:B------:R-:W-:Y:S02]  /*e300*/  LOP3.LUT R2, R43, 0x180, RZ, 0xc0, !PT ;  /* 0x000001802b027812 */ /* 0x000fe400078ec0ff */
[----:B------:R-:W-:Y:S01]  /*e310*/  SHF.R.U64 R14, R14, 0x3, RZ ;  /* 0x000000030e0e7819 */ /* 0x000fe200000012ff */
[----:B0-----:R-:W-:Y:S01]  /*e320*/  @P1 IMAD.HI.U32 R45, R52, R45, RZ ;  /* 0x0000002d342d1227 */ /* 0x001fe200078e00ff */
[----:B------:R-:W-:Y:S02]  /*e330*/  SHF.R.U64 R2, R2, 0x3, RZ ;  /* 0x0000000302027819 */ /* 0x000fe400000012ff */
[----:B------:R-:W-:Y:S01]  /*e340*/  LOP3.LUT R14, R14, R15, RZ, 0x3c, !PT ;  /* 0x0000000f0e0e7212 */ /* 0x000fe200078e3cff */
[----:B------:R-:W-:Y:S01]  /*e350*/  IMAD.X R15, RZ, RZ, R5, P0 ;  /* 0x000000ffff0f7224 */ /* 0x000fe200000e0605 */
[----:B------:R-:W-:-:S02]  /*e360*/  IADD3 R39, P0, R40, 0x1800, RZ ;  /* 0x0000180028277810 */ /* 0x000fc40007f1e0ff */
[----:B------:R-:W-:Y:S01]  /*e370*/  LOP3.LUT R2, R2, R43, RZ, 0x3c, !PT ;  /* 0x0000002b02027212 */ /* 0x000fe200078e3cff */
[----:B------:R-:W-:Y:S01]  /*e380*/  IMAD.MOV.U32 R43, RZ, RZ, R52 ;  /* 0x000000ffff2b7224 */ /* 0x000fe200078e0034 */
[----:B-1----:R-:W-:Y:S02]  /*e390*/  @P1 SHF.R.U32.HI R43, RZ, R50, R45 ;  /* 0x00000032ff2b1219 */ /* 0x002fe4000001162d */
[----:B------:R-:W-:Y:S02]  /*e3a0*/  LOP3.LUT R38, R39, 0x180, RZ, 0xc0, !PT ;  /* 0x0000018027267812 */ /* 0x000fe400078ec0ff */
[----:B------:R-:W-:Y:S01]  /*e3b0*/  MOV R47, R4 ;  /* 0x00000004002f7202 */ /* 0x000fe20000000f00 */
[----:B------:R-:W-:Y:S01]  /*e3c0*/  IMAD.MOV R45, RZ, RZ, -R43 ;  /* 0x000000ffff2d7224 */ /* 0x000fe200078e0a2b */
[----:B------:R-:W-:Y:S02]  /*e3d0*/  LOP3.LUT R10, R33, 0x180, RZ, 0xc0, !PT ;  /* 0x00000180210a7812 */ /* 0x000fe400078ec0ff */
[----:B------:R-:W-:-:S02]  /*e3e0*/  F2FP.F16.F32.PACK_AB R4, R42, R7 ;  /* 0x000000072a04723e */ /* 0x000fc400000000ff */
[----:B------:R-:W-:Y:S02]  /*e3f0*/  SHF.R.U64 R38, R38, 0x3, RZ ;  /* 0x0000000326267819 */ /* 0x000fe400000012ff */
[----:B------:R-:W-:Y:S02]  /*e400*/  F2FP.F16.F32.PACK_AB R5, R91, R90 ;  /* 0x0000005a5b05723e */ /* 0x000fe400000000ff */
[----:B------:R-:W-:Y:S02]  /*e410*/  F2FP.F16.F32.PACK_AB R7, R95, R94 ;  /* 0x0000005e5f07723e */ /* 0x000fe400000000ff */
[----:B------:R-:W-:Y:S01]  /*e420*/  MOV R57, R14 ;  /* 0x0000000e00397202 */ /* 0x000fe20000000f00 */
[----:B------:R-:W-:Y:S01]  /*e430*/  IMAD R15, R0, R45, R52 ;  /* 0x0000002d000f7224 */ /* 0x000fe200078e0234 */
[----:B------:R-:W-:Y:S01]  /*e440*/  SHF.R.U64 R10, R10, 0x3, RZ ;  /* 0x000000030a0a7819 */ /* 0x000fe200000012ff */
[----:B------:R0:W-:Y:S01]  /*e450*/  STSM.16.M88.4 [R47], R4 ;  /* 0x000000042f007844 */ /* 0x0001e20000000200 */
[----:B------:R-:W-:Y:S01]  /*e460*/  LOP3.LUT R38, R38, R39, RZ, 0x3c, !PT ;  /* 0x0000002726267212 */ /* 0x000fe200078e3cff */
[----:B------:R-:W-:Y:S01]  /*e470*/  IMAD.X R39, RZ, RZ, R41, P0 ;  /* 0x000000ffff277224 */ /* 0x000fe200000e0629 */
[----:B------:R-:W-:Y:S01]  /*e480*/  MOV R62, R24 ;  /* 0x00000018003e7202 */ /* 0x000fe20000000f00 */
[----:B------:R-:W-:Y:S01]  /*e490*/  IMAD.U32 R25, RZ, RZ, UR5 ;  /* 0x00000005ff197e24 */ /* 0x000fe2000f8e00ff */
[----:B------:R-:W-:Y:S01]  /*e4a0*/  SHF.R.S32.HI R14, RZ, 0x1f, R43 ;  /* 0x0000001fff0e7819 */ /* 0x000fe2000001142b */
[----:B------:R-:W-:Y:S01]  /*e4b0*/  ULDC UR5, c[0x0][0xa88] ;  /* 0x0002a20000057ab9 */ /* 0x000fe20000000800 */
[----:B------:R-:W-:Y:S01]  /*e4c0*/  LOP3.LUT R10, R10, R33, RZ, 0x3c, !PT ;  /* 0x000000210a0a7212 */ /* 0x000fe200078e3cff */
[----:B------:R-:W-:Y:S01]  /*e4d0*/  IMAD R56, R0, UR5, RZ ;  /* 0x0000000500387c24 */ /* 0x000fe2000f8e02ff */
[----:B------:R-:W-:-:S02]  /*e4e0*/  IADD3 R33, P3, R40, 0x4800, RZ ;  /* 0x0000480028217810 */ /* 0x000fc40007f7e0ff */
[----:B------:R-:W-:Y:S02]  /*e4f0*/  IADD3 R35, P2, R40, 0x3000, RZ ;  /* 0x0000300028237810 */ /* 0x000fe40007f5e0ff */
[----:B------:R-:W-:Y:S02]  /*e500*/  LOP3.LUT R32, R33, 0x180, RZ, 0xc0, !PT ;  /* 0x0000018021207812 */ /* 0x000fe400078ec0ff */
[----:B------:R-:W-:Y:S02]  /*e510*/  LOP3.LUT R34, R35, 0x180, RZ, 0xc0, !PT ;  /* 0x0000018023227812 */ /* 0x000fe400078ec0ff */
[----:B0-----:R-:W-:Y:S02]  /*e520*/  IADD3 R4, P0, R43, UR6, RZ ;  /* 0x000000062b047c10 */ /* 0x001fe4000ff1e0ff */
[----:B------:R-:W-:Y:S02]  /*e530*/  SHF.R.S32.HI R6, RZ, 0x1f, R15 ;  /* 0x0000001fff067819 */ /* 0x000fe4000001140f */
[----:B------:R-:W-:Y:S01]  /*e540*/  IADD3.X R5, R14, UR7, R25, P0, !PT ;  /* 0x000000070e057c10 */ /* 0x000fe200087fe419 */
[----:B------:R-:W-:Y:S01]  /*e550*/  ULDC.64 UR6, c[0x0][0xb88] ;  /* 0x0002e20000067ab9 */ /* 0x000fe20000000a00 */
[----:B------:R-:W-:Y:S01]  /*e560*/  SHF.R.U64 R32, R32, 0x3, RZ ;  /* 0x0000000320207819 */ /* 0x000fe200000012ff */
[----:B------:R-:W-:Y:S01]  /*e570*/  IMAD R6, R6, UR6, RZ ;  /* 0x0000000606067c24 */ /* 0x000fe2000f8e02ff */
[----:B------:R-:W-:Y:S01]  /*e580*/  MOV R63, R10 ;  /* 0x0000000a003f7202 */ /* 0x000fe20000000f00 */
[----:B------:R-:W-:Y:S01]  /*e590*/  IMAD.WIDE.U32 R4, R15, UR6, R4 ;  /* 0x000000060f047c25 */ /* 0x000fe2000f8e0004 */
[----:B------:R-:W-:-:S02]  /*e5a0*/  SHF.R.U64 R34, R34, 0x3, RZ ;  /* 0x0000000322227819 */ /* 0x000fc400000012ff */
[----:B------:R-:W-:Y:S01]  /*e5b0*/  LOP3.LUT R32, R32, R33, RZ, 0x3c, !PT ;  /* 0x0000002120207212 */ /* 0x000fe200078e3cff */
[----:B------:R-:W-:Y:S01]  /*e5c0*/  IMAD R15, R15, UR7, R6 ;  /* 0x000000070f0f7c24 */ /* 0x000fe2000f8e0206 */
[----:B------:R-:W-:Y:S01]  /*e5d0*/  ULDC.64 UR6, c[0x0][0xb50] ;  /* 0x0002d40000067ab9 */ /* 0x000fe20000000a00 */
[----:B------:R-:W-:Y:S01]  /*e5e0*/  VIADD R11, R146, UR41 ;  /* 0x00000029920b7c36 */ /* 0x000fe20008000000 */
[----:B------:R-:W-:Y:S01]  /*e5f0*/  LOP3.LUT P0, RZ, R144, 0x3, RZ, 0xc0, !PT ;  /* 0x0000000390ff7812 */ /* 0x000fe2000780c0ff */
[----:B------:R-:W-:Y:S01]  /*e600*/  IMAD.X R33, RZ, RZ, R41, P3 ;  /* 0x000000ffff217224 */ /* 0x000fe200018e0629 */
[----:B------:R-:W-:Y:S01]  /*e610*/  LEA R42, P3, R4, UR6, 0x2 ;  /* 0x00000006042a7c11 */ /* 0x000fe2000f8610ff */
[----:B------:R-:W-:Y:S01]  /*e620*/  VIADD R7, R11, 0x8 ;  /* 0x000000080b077836 */ /* 0x000fe20000000000 */
[----:B------:R-:W-:Y:S01]  /*e630*/  LOP3.LUT R34, R34, R35, RZ, 0x3c, !PT ;  /* 0x0000002322227212 */ /* 0x000fe200078e3cff */
[----:B------:R-:W-:Y:S01]  /*e640*/  IMAD.IADD R5, R5, 0x1, R15 ;  /* 0x0000000105057824 */ /* 0x000fe200078e020f */
[----:B------:R-:W-:Y:S01]  /*e650*/  MOV R53, R8 ;  /* 0x0000000800357202 */ /* 0x000fe20000000f00 */
[----:B------:R-:W-:Y:S01]  /*e660*/  IMAD.X R35, RZ, RZ, R41, P2 ;  /* 0x000000ffff237224 */ /* 0x000fe200010e0629 */
[-C--:B------:R-:W-:Y:S01]  /*e670*/  ISETP.GE.OR P2, PT, R11, R56.reuse, P0 ;  /* 0x000000380b00720c */ /* 0x080fe20000746670 */
[----:B------:R-:W-:Y:S01]  /*e680*/  SHFL.IDX PT, R58, R42, RZ, 0x1c1f ;  /* 0x001c1fff2a3a7589 */ /* 0x000fe200000e0000 */
[----:B------:R-:W-:-:S02]  /*e690*/  ISETP.GE.OR P0, PT, R7, R56, P0 ;  /* 0x000000380700720c */ /* 0x000fc40000706670 */
[----:B------:R-:W-:Y:S01]  /*e6a0*/  LEA.HI.X R43, R4, UR7, R5, 0x2, P3 ;  /* 0x00000007042b7c11 */ /* 0x000fe200098f1405 */
[----:B------:R-:W-:Y:S01]  /*e6b0*/  SHFL.IDX PT, R60, R42, 0x1, 0x1c1f ;  /* 0x003c1f002a3c7f89 */ /* 0x000fe200000e0000 */
[----:B------:R-:W-:Y:S02]  /*e6c0*/  F2FP.F16.F32.PACK_AB R4, R97, R96 ;  /* 0x000000606104723e */ /* 0x000fe400000000ff */
[----:B------:R-:W-:Y:S01]  /*e6d0*/  F2FP.F16.F32.PACK_AB R5, R99, R98 ;  /* 0x000000626305723e */ /* 0x000fe200000000ff */
[----:B------:R-:W0:Y:S01]  /*e6e0*/  SHFL.IDX PT, R59, R43, RZ, 0x1c1f ;  /* 0x001c1fff2b3b7589 */ /* 0x000e2200000e0000 */
[----:B------:R-:W-:Y:S02]  /*e6f0*/  F2FP.F16.F32.PACK_AB R6, R101, R100 ;  /* 0x000000646506723e */ /* 0x000fe400000000ff */
[----:B------:R-:W-:Y:S01]  /*e700*/  F2FP.F16.F32.PACK_AB R7, R103, R102 ;  /* 0x000000666707723e */ /* 0x000fe200000000ff */
[----:B------:R-:W1:Y:S01]  /*e710*/  SHFL.IDX PT, R61, R43, 0x1, 0x1c1f ;  /* 0x003c1f002b3d7f89 */ /* 0x000e6200000e0000 */
[----:B------:R-:W-:-:S02]  /*e720*/  MOV R52, R12 ;  /* 0x0000000c00347202 */ /* 0x000fc40000000f00 */
[----:B------:R-:W-:Y:S01]  /*e730*/  F2FP.F16.F32.PACK_AB R8, R105, R104 ;  /* 0x000000686908723e */ /* 0x000fe200000000ff */
[----:B------:R-:W-:Y:S01]  /*e740*/  STSM.16.M88.4 [R53], R4 ;  /* 0x0000000435007844 */ /* 0x000fe20000000200 */
[----:B------:R-:W-:Y:S02]  /*e750*/  F2FP.F16.F32.PACK_AB R9, R107, R106 ;  /* 0x0000006a6b09723e */ /* 0x000fe400000000ff */
[----:B------:R-:W-:Y:S02]  /*e760*/  F2FP.F16.F32.PACK_AB R10, R109, R108 ;  /* 0x0000006c6d0a723e */ /* 0x000fe400000000ff */
[----:B------:R-:W-:Y:S02]  /*e770*/  F2FP.F16.F32.PACK_AB R11, R111, R110 ;  /* 0x0000006e6f0b723e */ /* 0x000fe400000000ff */
[----:B------:R-:W-:Y:S02]  /*e780*/  F2FP.F16.F32.PACK_AB R12, R113, R112 ;  /* 0x00000070710c723e */ /* 0x000fe400000000ff */
[----:B------:R-:W-:Y:S01]  /*e790*/  F2FP.F16.F32.PACK_AB R13, R115, R114 ;  /* 0x00000072730d723e */ /* 0x000fe200000000ff */
[----:B------:R-:W-:Y:S01]  /*e7a0*/  STSM.16.M88.4 [R52], R8 ;  /* 0x0000000834007844 */ /* 0x000fe20000000200 */
[----:B------:R-:W-:-:S02]  /*e7b0*/  F2FP.F16.F32.PACK_AB R14, R117, R116 ;  /* 0x00000074750e723e */ /* 0x000fc400000000ff */
[----:B------:R-:W-:Y:S02]  /*e7c0*/  F2FP.F16.F32.PACK_AB R15, R119, R118 ;  /* 0x00000076770f723e */ /* 0x000fe400000000ff */
[----:B------:R-:W-:Y:S02]  /*e7d0*/  F2FP.F16.F32.PACK_AB R24, R121, R120 ;  /* 0x000000787918723e */ /* 0x000fe400000000ff */
[----:B------:R-:W-:Y:S01]  /*e7e0*/  F2FP.F16.F32.PACK_AB R25, R123, R122 ;  /* 0x0000007a7b19723e */ /* 0x000fe200000000ff */
[----:B------:R2:W-:Y:S01]  /*e7f0*/  STSM.16.M88.4 [R63], R12 ;  /* 0x0000000c3f007844 */ /* 0x0005e20000000200 */
[C---:B------:R-:W-:Y:S02]  /*e800*/  LOP3.LUT R3, R40.reuse, 0x180, RZ, 0xc0, !PT ;  /* 0x0000018028037812 */ /* 0x040fe400078ec0ff */
[----:B------:R-:W-:Y:S01]  /*e810*/  IADD3 R21, P4, R40, 0x6000, RZ ;  /* 0x0000600028157810 */ /* 0x000fe20007f9e0ff */
[----:B------:R3:W-:Y:S01]  /*e820*/  STSM.16.M88.4 [R62], R24 ;  /* 0x000000183e007844 */ /* 0x0007e20000000200 */
[----:B------:R-:W-:Y:S01]  /*e830*/  SHF.R.U64 R3, R3, 0x3, RZ ;  /* 0x0000000303037819 */ /* 0x000fe200000012ff */
[----:B------:R-:W-:Y:S01]  /*e840*/  UIMAD UR5, UR10, UR8, URZ ;  /* 0x000000080a0572a4 */ /* 0x000fe2000f8e023f */
[----:B------:R-:W-:Y:S01]  /*e850*/  LOP3.LUT R20, R21, 0x180, RZ, 0xc0, !PT ;  /* 0x0000018015147812 */ /* 0x000fe200078ec0ff */
[----:B------:R4:W-:Y:S01]  /*e860*/  STSM.16.M88.4 [R57], R28 ;  /* 0x0000001c39007844 */ /* 0x0009e20000000200 */
[----:B------:R-:W-:Y:S01]  /*e870*/  LOP3.LUT R40, R3, R40, RZ, 0x3c, !PT ;  /* 0x0000002803287212 */ /* 0x000fe200078e3cff */
[--C-:B------:R-:W-:Y:S01]  /*e880*/  IMAD.X R3, RZ, RZ, R41.reuse, P5 ;  /* 0x000000ffff037224 */ /* 0x100fe200028e0629 */
[----:B--2---:R-:W2:Y:S08]  /*e890*/  @P1 LDC R15, c[0x0][0xbec] ;  /* 0x0002fb00ff0f1b82 */ /* 0x004eb00000000800 */
[----:B------:R-:W-:Y:S08]  /*e8a0*/  BAR.SYNC.DEFER_BLOCKING 0x1, 0x180 ;  /* 0x0046000000007b1d */ /* 0x000ff00000010000 */
[----:B---3--:R-:W3:Y:S01]  /*e8b0*/  @P1 LDC R25, c[0x0][0xbf0] ;  /* 0x0002fc00ff191b82 */ /* 0x008ee20000000800 */
[----:B------:R-:W-:Y:S01]  /*e8c0*/  IMAD R12, R141, 0x60, R142 ;  /* 0x000000608d0c7824 */ /* 0x000fe200078e028e */
[----:B------:R-:W-:Y:S01]  /*e8d0*/  UIMAD.WIDE.U32 UR6, UR40, UR8, URZ ;  /* 0x00000008280672a5 */ /* 0x000fe2000f8e003f */
[----:B------:R-:W-:Y:S01]  /*e8e0*/  SHF.R.U64 R20, R20, 0x3, RZ ;  /* 0x0000000314147819 */ /* 0x000fe200000012ff */
[----:B------:R-:W-:Y:S01]  /*e8f0*/  ULDC.64 UR10, c[0x0][0xaf0] ;  /* 0x0002bc00000a7ab9 */ /* 0x000fe20000000a00 */
[----:B------:R-:W-:Y:S01]  /*e900*/  VIADD R14, R12, UR41 ;  /* 0x000000290c0e7c36 */ /* 0x000fe20008000000 */
[----:B------:R-:W-:Y:S01]  /*e910*/  UIMAD UR5, UR40, UR9, UR5 ;  /* 0x00000009280572a4 */ /* 0x000fe2000f8e0205 */
[----:B------:R-:W-:Y:S01]  /*e920*/  LOP3.LUT R20, R20, R21, RZ, 0x3c, !PT ;  /* 0x0000001514147212 */ /* 0x000fe200078e3cff */
[----:B------:R-:W-:Y:S01]  /*e930*/  UIMAD UR8, UR12, UR10, URZ ;  /* 0x0000000a0c0872a4 */ /* 0x000fe2000f8e023f */
[----:B------:R-:W-:Y:S01]  /*e940*/  IMAD.MOV.U32 R13, RZ, RZ, R14 ;  /* 0x000000ffff0d7224 */ /* 0x000fe200078e000e */
[----:B------:R-:W-:Y:S01]  /*e950*/  UIADD3 UR7, UR7, UR5, URZ ;  /* 0x0000000507077290 */ /* 0x000fe2000fffe03f */
[----:B------:R-:W-:Y:S01]  /*e960*/  IMAD.X R21, RZ, RZ, R41, P4 ;  /* 0x000000ffff157224 */ /* 0x000fe200020e0629 */
[----:B0-----:R4:W-:Y:S04]  /*e970*/  @!P2 ST.E desc[UR48][R58.64], R36 ;  /* 0x000000243a00a985 */ /* 0x0019e8000c101930 */
[----:B-1----:R4:W-:Y:S04]  /*e980*/  @!P0 ST.E desc[UR48][R60.64], R37 ;  /* 0x000000253c008985 */ /* 0x0029e8000c101930 */
[----:B------:R2:W5:Y:S01]  /*e990*/  LD.E.128 R8, desc[UR48][R2.64] ;  /* 0x0000003002087980 */ /* 0x000562000c101d00 */
[----:B------:R-:W-:-:S02]  /*e9a0*/  UIMAD UR5, UR44, UR11, UR8 ;  /* 0x0000000b2c0572a4 */ /* 0x000fc4000f8e0208 */
[----:B------:R-:W-:Y:S01]  /*e9b0*/  UIMAD.WIDE.U32 UR6, UR44, UR10, UR6 ;  /* 0x0000000a2c0672a5 */ /* 0x000fe2000f8e0006 */
[----:B------:R-:W5:Y:S01]  /*e9c0*/  LD.E.128 R40, desc[UR48][R40.64] ;  /* 0x0000003028287980 */ /* 0x000f62000c101d00 */
[----:B------:R-:W-:-:S03]  /*e9d0*/  ULDC.64 UR8, c[0x0][0xae0] ;  /* 0x0002b80000087ab9 */ /* 0x000fc60000000a00 */
[----:B------:R-:W5:Y:S01]  /*e9e0*/  LD.E.128 R44, desc[UR48][R38.64] ;  /* 0x00000030262c7980 */ /* 0x000f62000c101d00 */
[----:B--2---:R-:W-:-:S03]  /*e9f0*/  @P1 IMAD.HI.U32 R2, R14, R15, RZ ;  /* 0x0000000f0e021227 */ /* 0x004fc600078e00ff */
[----:B------:R-:W5:Y:S02]  /*ea00*/  LD.E.128 R48, desc[UR48][R34.64] ;  /* 0x0000003022307980 */ /* 0x000f64000c101d00 */
[----:B---3--:R-:W-:Y:S01]  /*ea10*/  @P1 SHF.R.U32.HI R13, RZ, R25, R2 ;  /* 0x00000019ff0d1219 */ /* 0x008fe20000011602 */
[----:B------:R-:W-:Y:S01]  /*ea20*/  UIADD3 UR5, UR7, UR5, URZ ;  /* 0x0000000507057290 */ /* 0x000fe2000fffe03f */
[----:B------:R-:W5:Y:S02]  /*ea30*/  LD.E.128 R4, desc[UR48][R32.64] ;  /* 0x0000003020047980 */ /* 0x000f64000c101d00 */
[--C-:B------:R-:W-:Y:S01]  /*ea40*/  SHF.R.S32.HI R12, RZ, 0x1f, R13.reuse ;  /* 0x0000001fff0c7819 */ /* 0x100fe2000001140d */
[----:B------:R-:W-:Y:S01]  /*ea50*/  IMAD.MOV R15, RZ, RZ, -R13 ;  /* 0x000000ffff0f7224 */ /* 0x000fe200078e0a0d */
[----:B------:R0:W5:Y:S01]  /*ea60*/  LD.E.128 R52, desc[UR48][R20.64] ;  /* 0x0000003014347980 */ /* 0x000162000c101d00 */
[----:B------:R-:W-:Y:S02]  /*ea70*/  IMAD.U32 R3, RZ, RZ, UR7 ;  /* 0x00000007ff037e24 */ /* 0x000fe4000f8e00ff */
[----:B------:R-:W-:Y:S01]  /*ea80*/  IMAD R15, R0, R15, R14 ;  /* 0x0000000f000f7224 */ /* 0x000fe200078e020e */
[----:B------:R-:W-:Y:S01]  /*ea90*/  @!PT LDS RZ, [RZ] ;  /* 0x00000000fffff984 */ /* 0x000fe20000000800 */
[----:B------:R-:W-:Y:S01]  /*eaa0*/  @!PT LDS RZ, [RZ] ;  /* 0x00000000fffff984 */ /* 0x000fe20000000800 */
[----:B------:R-:W-:Y:S01]  /*eab0*/  @!PT LDS RZ, [RZ] ;  /* 0x00000000fffff984 */ /* 0x000fe20000000800 */
[----:B------:R-:W-:Y:S01]  /*eac0*/  @!PT LDS RZ, [RZ] ;  /* 0x00000000fffff984 */ /* 0x000fe20000000800 */
[----:B------:R1:W-:Y:S06]  /*ead0*/  MEMBAR.ALL.CTA ;  /* 0x0000000000007992 */ /* 0x0003ec0000008000 */
[----:B-1----:R-:W1:Y:S01]  /*eae0*/  FENCE.VIEW.ASYNC.S ;  /* 0x00000000000073c6 */ /* 0x002e620000000000 */
[----:B------:R-:W-:Y:S01]  /*eaf0*/  IMAD.U32 R2, RZ, RZ, UR6 ;  /* 0x00000006ff027e24 */ /* 0x000fe2000f8e00ff */
[----:B------:R-:W-:Y:S01]  /*eb00*/  ULDC.64 UR6, c[0x0][0xad8] ;  /* 0x0002b60000067ab9 */ /* 0x000fe20000000a00 */
[----:B------:R-:W-:-:S02]  /*eb10*/  IMAD.U32 R3, RZ, RZ, UR5 ;  /* 0x00000005ff037e24 */ /* 0x000fc4000f8e00ff */
[----:B------:R-:W-:Y:S01]  /*eb20*/  IMAD R12, R12, UR8, RZ ;  /* 0x000000080c0c7c24 */ /* 0x000fe2000f8e02ff */
[----:B------:R-:W-:Y:S01]  /*eb30*/  SHF.R.S32.HI R0, RZ, 0x1f, R15 ;  /* 0x0000001fff007819 */ /* 0x000fe2000001140f */
[----:B------:R-:W-:-:S04]  /*eb40*/  IMAD.WIDE.U32 R2, R13, UR8, R2 ;  /* 0x000000080d027c25 */ /* 0x000fc8000f8e0002 */
[----:B0-----:R-:W-:Y:S02]  /*eb50*/  IMAD R21, R13, UR9, R12 ;  /* 0x000000090d157c24 */ /* 0x001fe4000f8e020c */
[----:B------:R-:W-:Y:S02]  /*eb60*/  IMAD R0, R0, UR6, RZ ;  /* 0x0000000600007c24 */ /* 0x000fe4000f8e02ff */
[----:B------:R-:W-:Y:S02]  /*eb70*/  IMAD.IADD R3, R3, 0x1, R21 ;  /* 0x0000000103037824 */ /* 0x000fe400078e0215 */
[----:B------:R-:W-:Y:S01]  /*eb80*/  VIADD R25, R142, UR41 ;  /* 0x000000298e197c36 */ /* 0x000fe20008000000 */
[----:B------:R-:W-:Y:S01]  /*eb90*/  UIADD3 UR5, UR42, 0x2d820, URZ ;  /* 0x0002d8202a057890 */ /* 0x000fe2000fffe03f */
[C---:B------:R-:W-:Y:S02]  /*eba0*/  IMAD R13, R15.reuse, UR7, R0 ;  /* 0x000000070f0d7c24 */ /* 0x040fe4000f8e0200 */
[----:B------:R-:W-:Y:S01]  /*ebb0*/  IMAD.WIDE.U32 R2, R15, UR6, R2 ;  /* 0x000000060f027c25 */ /* 0x000fe2000f8e0002 */
[----:B------:R-:W-:Y:S01]  /*ebc0*/  ISETP.GE.AND P0, PT, R25, R56, PT ;  /* 0x000000381900720c */ /* 0x000fe20003f06270 */
[----:B------:R-:W-:Y:S01]  /*ebd0*/  ULDC.64 UR6, c[0x0][0xa80] ;  /* 0x0002a00000067ab9 */ /* 0x000fe20000000a00 */
[----:B------:R-:W-:Y:S01]  /*ebe0*/  UPRMT UR5, URZ, 0x654, UR5 ;  /* 0x000006543f057896 */ /* 0x000fe20008000005 */
[----:B------:R-:W-:Y:S01]  /*ebf0*/  IMAD.IADD R3, R3, 0x1, R13 ;  /* 0x0000000103037824 */ /* 0x000fe200078e020d */
[----:B------:R-:W-:-:S04]  /*ec00*/  LEA R0, P1, R2, UR6, 0x1 ;  /* 0x0000000602007c11 */ /* 0x000fc8000f8208ff */
[----:B------:R-:W-:Y:S01]  /*ec10*/  LEA.HI.X R24, R2, UR7, R3, 0x1, P1 ;  /* 0x0000000702187c11 */ /* 0x000fe200088f0c03 */
[----:B-1----:R4:W0:Y:S01]  /*ec20*/  SHFL.IDX PT, R12, R0, RZ, 0x1c1f ;  /* 0x001c1fff000c7589 */ /* 0x00282200000e0000 */
[----:B------:R-:W-:Y:S01]  /*ec30*/  BSSY B1, `(.L_x_900) ;  /* 0x0000010000017945 */ /* 0x000fe20003800000 */
[----:B------:R-:W-:Y:S02]  /*ec40*/  SYNCS.ARRIVE.TRANS64.RED.A1T0 RZ, [UR5], RZ ;  /* 0x000000ffffff79a7 */ /* 0x000fe40008100405 */
[----:B------:R4:W1:Y:S01]  /*ec50*/  SHFL.IDX PT, R13, R24, RZ, 0x1c1f ;  /* 0x001c1fff180d7589 */ /* 0x00086200000e0000 */
[----:B------:R-:W-:Y:S05]  /*ec60*/  @P0 BRA `(.L_x_901) ;  /* 0x0000000000300947 */ /* 0x000fea0003800000 */
        /* <DEDUP_REMOVED lines=12> */
.L_x_901:
[----:B------:R-:W-:Y:S05]  /*ed30*/  BSYNC B1 ;  /* 0x0000000000017941 */ /* 0x000fea0003800000 */
.L_x_900:
[----:B--2---:R-:W-:Y:S01]  /*ed40*/  VIADD R3, R25, 0x60 ;  /* 0x0000006019037836 */ /* 0x004fe20000000000 */
[----:B-1----:R1:W2:Y:S04]  /*ed50*/  SHFL.IDX PT, R13, R24, 0x1, 0x1c1f ;  /* 0x003c1f00180d7f89 */ /* 0x0022a800000e0000 */
[----:B------:R-:W-:Y:S01]  /*ed60*/  ISETP.GE.AND P0, PT, R3, R56, PT ;  /* 0x000000380300720c */ /* 0x000fe20003f06270 */
[----:B0-----:R1:W0:-:S12]  /*ed70*/  SHFL.IDX PT, R12, R0, 0x1, 0x1c1f ;  /* 0x003c1f00000c7f89 */ /* 0x00121800000e0000 */
[----:B-1----:R-:W-:Y:S05]  /*ed80*/  @P0 BRA `(.L_x_902) ;  /* 0x0000000800240947 */ /* 0x002fea0003800000 */
[----:B------:R-:W-:Y:S02]  /*ed90*/  ULDC UR5, c[0x0][0xac8] ;  /* 0x0002b20000057ab9 */ /* 0x000fe40000000800 */
[----:B------:R-:W-:Y:S02]  /*eda0*/  ISETP.GE.AND P2, PT, R139, UR5, PT ;  /* 0x000000058b007c0c */ /* 0x000fe4000bf46270 */
[----:B------:R-:W-:-:S11]  /*edb0*/  ISETP.GE.AND P1, PT, R138, UR5, PT ;  /* 0x000000058a007c0c */ /* 0x000fd6000bf26270 */
[C---:B0-----:R-:W-:Y:S02]  /*edc0*/  @!P2 LEA R14, P0, R139.reuse, R12, 0x1 ;  /* 0x0000000c8b0ea211 */ /* 0x041fe400078008ff */
[----:B--2---:R-:W-:Y:S02]  /*edd0*/  @!P1 IMAD.WIDE R2, R138, 0x2, R12 ;  /* 0x000000028a029825 */ /* 0x004fe400078e020c */
[----:B------:R-:W-:Y:S02]  /*ede0*/  @!P2 LEA.HI.X R15, R139, R13, R149, 0x1, P0 ;  /* 0x0000000d8b0fa211 */ /* 0x000fe400000f0c95 */
[----:B------:R-:W-:Y:S01]  /*edf0*/  ISETP.GE.AND P0, PT, R140, UR5, PT ;  /* 0x000000058c007c0c */ /* 0x000fe2000bf06270 */
[----:B-----5:R0:W-:Y:S04]  /*ee00*/  @!P1 ST.E.128 desc[UR48][R2.64], R44 ;  /* 0x0000002c02009985 */ /* 0x0201e8000c101d30 */
[----:B------:R0:W-:Y:S08]  /*ee10*/  @!P2 ST.E.128 desc[UR48][R14.64], R4 ;  /* 0x000000040e00a985 */ /* 0x0001f0000c101d30 */
[----:B------:R-:W-:Y:S05]  /*ee20*/  @P0 BRA `(.L_x_902) ;  /* 0x0000000400fc0947 */ /* 0x000fea0003800000 */
[----:B0-----:R-:W-:-:S04]  /*ee30*/  LEA R2, P0, R140, R12, 0x1 ;  /* 0x0000000c8c027211 */ /* 0x001fc800078008ff */
[----:B------:R-:W-:-:S05]  /*ee40*/  LEA.HI.X R3, R140, R13, R148, 0x1, P0 ;  /* 0x0000000d8c037211 */ /* 0x000fca00000f0c94 */
[----:B------:R0:W-:Y:S01]  /*ee50*/  ST.E.128 desc[UR48][R2.64], R8 ;  /* 0x0000000802007985 */ /* 0x0001e2000c101d30 */
[----:B------:R-:W-:Y:S05]  /*ee60*/  BRA `(.L_x_902) ;  /* 0x0000000400ec7947 */ /* 0x000fea0003800000 */
.L_x_899:
[----:B------:R-:W0:Y:S01]  /*ee70*/  LDC R8, c[0x0][0xbe8] ;  /* 0x0002fa00ff087b82 */ /* 0x000e220000000800 */
[----:B------:R-:W-:Y:S01]  /*ee80*/  ISETP.GE.AND P0, PT, R150, 0xc0, PT ;  /* 0x000000c09600780c */ /* 0x000fe20003f06270 */
[----:B------:R-:W-:Y:S01]  /*ee90*/  USHF.R.S32.HI UR8, URZ, 0x1f, UR40 ;  /* 0x0000001f3f087899 */ /* 0x000fe20008011428 */
[----:B------:R-:W-:Y:S01]  /*eea0*/  BSSY B1, `(.L_x_903) ;  /* 0x000002f000017945 */ /* 0x000fe20003800000 */
[----:B------:R-:W-:Y:S01]  /*eeb0*/  USHF.R.S32.HI UR9, URZ, 0x1f, UR44 ;  /* 0x0000001f3f097899 */ /* 0x000fe2000801142c */
[----:B------:R-:W-:Y:S01]  /*eec0*/  IMAD R6, R141, 0x60, R142 ;  /* 0x000000608d067824 */ /* 0x000fe200078e028e */
[----:B0-----:R-:W-:-:S13]  /*eed0*/  ISETP.NE.AND P1, PT, R8, 0x1, PT ;  /* 0x000000010800780c */ /* 0x001fda0003f25270 */
[----:B------:R-:W0:Y:S08]  /*eee0*/  @P1 LDC R9, c[0x0][0xbec] ;  /* 0x0002fb00ff091b82 */ /* 0x000e300000000800 */
[----:B------:R-:W1:Y:S01]  /*eef0*/  @P1 LDC R11, c[0x0][0xbf0] ;  /* 0x0002fc00ff0b1b82 */ /* 0x000e620000000800 */
[----:B------:R-:W-:Y:S05]  /*ef00*/  @P0 BRA `(.L_x_904) ;  /* 0x0000000000a00947 */ /* 0x000fea0003800000 */
[----:B------:R-:W2:Y:S01]  /*ef10*/  S2R R0, SR_TID.X ;  /* 0x0000000000007919 */ /* 0x000ea20000002100 */
[----:B------:R-:W3:Y:S01]  /*ef20*/  LDC R3, c[0x0][0xbe8] ;  /* 0x0002fa00ff037b82 */ /* 0x000ee20000000800 */
[----:B------:R-:W-:Y:S01]  /*ef30*/  IMAD.U32 R4, RZ, RZ, UR41 ;  /* 0x00000029ff047e24 */ /* 0x000fe2000f8e00ff */
[----:B------:R-:W-:Y:S02]  /*ef40*/  ULDC UR5, c[0x0][0xa88] ;  /* 0x0002a20000057ab9 */ /* 0x000fe40000000800 */
[----:B---3--:R-:W-:Y:S02]  /*ef50*/  IMAD R5, R3, UR5, RZ ;  /* 0x0000000503057c24 */ /* 0x008fe4000f8e02ff */
[----:B--2---:R-:W-:-:S04]  /*ef60*/  IADD3 R4, R4, -0x80, R0 ;  /* 0xffffff8004047810 */ /* 0x004fc80007ffe000 */
[----:B------:R-:W-:-:S13]  /*ef70*/  ISETP.GE.AND P0, PT, R4, R5, PT ;  /* 0x000000050400720c */ /* 0x000fda0003f06270 */
[----:B------:R-:W-:Y:S05]  /*ef80*/  @P0 BRA `(.L_x_904) ;  /* 0x0000000000800947 */ /* 0x000fea0003800000 */
[----:B------:R-:W-:Y:S01]  /*ef90*/  ISETP.NE.AND P0, PT, R3, 0x1, PT ;  /* 0x000000010300780c */ /* 0x000fe20003f05270 */
[----:B------:R-:W-:Y:S01]  /*efa0*/  ULDC.64 UR10, c[0x0][0xb90] ;  /* 0x0002e400000a7ab9 */ /* 0x000fe20000000a00 */
[----:B------:R-:W-:Y:S01]  /*efb0*/  IMAD.MOV.U32 R2, RZ, RZ, R4 ;  /* 0x000000ffff027224 */ /* 0x000fe200078e0004 */
[----:B------:R-:W-:Y:S02]  /*efc0*/  UIMAD UR5, UR8, UR10, URZ ;  /* 0x0000000a080572a4 */ /* 0x000fe4000f8e023f */
[----:B------:R-:W-:Y:S02]  /*efd0*/  UIMAD.WIDE.U32 UR6, UR40, UR10, URZ ;  /* 0x0000000a280672a5 */ /* 0x000fe4000f8e003f */
[----:B------:R-:W-:-:S03]  /*efe0*/  UIMAD UR5, UR40, UR11, UR5 ;  /* 0x0000000b280572a4 */ /* 0x000fc6000f8e0205 */
[----:B------:R-:W-:Y:S01]  /*eff0*/  ULDC.64 UR10, c[0x0][0xb98] ;  /* 0x0002e600000a7ab9 */ /* 0x000fe20000000a00 */
[----:B------:R-:W-:Y:S02]  /*f000*/  UIADD3 UR7, UR7, UR5, URZ ;  /* 0x0000000507077290 */ /* 0x000fe4000fffe03f */
[----:B------:R-:W2:Y:S01]  /*f010*/  @P0 LDC R5, c[0x0][0xbec] ;  /* 0x0002fb00ff050b82 */ /* 0x000ea20000000800 */
[----:B------:R-:W-:Y:S02]  /*f020*/  UIMAD UR5, UR9, UR10, URZ ;  /* 0x0000000a090572a4 */ /* 0x000fe4000f8e023f */
[----:B------:R-:W-:Y:S02]  /*f030*/  UIMAD.WIDE.U32 UR6, UR44, UR10, UR6 ;  /* 0x0000000a2c0672a5 */ /* 0x000fe4000f8e0006 */
[----:B------:R-:W-:-:S03]  /*f040*/  UIMAD UR5, UR44, UR11, UR5 ;  /* 0x0000000b2c0572a4 */ /* 0x000fc6000f8e0205 */
[----:B------:R-:W3:Y:S01]  /*f050*/  @P0 LDC R7, c[0x0][0xbf0] ;  /* 0x0002fc00ff070b82 */ /* 0x000ee20000000800 */
[----:B------:R-:W-:Y:S01]  /*f060*/  ULDC.64 UR10, c[0x0][0xb88] ;  /* 0x0002e200000a7ab9 */ /* 0x000fe20000000a00 */
[----:B--2---:R-:W-:-:S05]  /*f070*/  @P0 IMAD.HI.U32 R0, R4, R5, RZ ;  /* 0x0000000504000227 */ /* 0x004fca00078e00ff */
[----:B---3--:R-:W-:-:S05]  /*f080*/  @P0 SHF.R.U32.HI R2, RZ, R7, R0 ;  /* 0x00000007ff020219 */ /* 0x008fca0000011600 */
[----:B------:R-:W-:-:S04]  /*f090*/  IMAD.MOV R5, RZ, RZ, -R2 ;  /* 0x000000ffff057224 */ /* 0x000fc800078e0a02 */
[----:B------:R-:W-:Y:S01]  /*f0a0*/  IMAD R5, R3, R5, R4 ;  /* 0x0000000503057224 */ /* 0x000fe200078e0204 */
[----:B------:R-:W-:Y:S01]  /*f0b0*/  SHF.R.S32.HI R3, RZ, 0x1f, R2 ;  /* 0x0000001fff037819 */ /* 0x000fe20000011402 */
[----:B------:R-:W-:Y:S01]  /*f0c0*/  IMAD.U32 R4, RZ, RZ, UR5 ;  /* 0x00000005ff047e24 */ /* 0x000fe2000f8e00ff */
[----:B------:R-:W-:Y:S02]  /*f0d0*/  IADD3 R2, P0, R2, UR6, RZ ;  /* 0x0000000602027c10 */ /* 0x000fe4000ff1e0ff */
[----:B------:R-:W-:Y:S02]  /*f0e0*/  SHF.R.S32.HI R0, RZ, 0x1f, R5 ;  /* 0x0000001fff007819 */ /* 0x000fe40000011405 */
[----:B------:R-:W-:Y:S01]  /*f0f0*/  IADD3.X R3, R3, UR7, R4, P0, !PT ;  /* 0x0000000703037c10 */ /* 0x000fe200087fe404 */
[----:B------:R-:W-:Y:S02]  /*f100*/  ULDC.64 UR6, c[0x0][0xb50] ;  /* 0x0002d40000067ab9 */ /* 0x000fe40000000a00 */
[----:B------:R-:W-:-:S02]  /*f110*/  IMAD R0, R0, UR10, RZ ;  /* 0x0000000a00007c24 */ /* 0x000fc4000f8e02ff */
[----:B------:R-:W-:-:S04]  /*f120*/  IMAD.WIDE.U32 R2, R5, UR10, R2 ;  /* 0x0000000a05027c25 */ /* 0x000fc8000f8e0002 */
[----:B------:R-:W-:Y:S01]  /*f130*/  IMAD R7, R5, UR11, R0 ;  /* 0x0000000b05077c24 */ /* 0x000fe2000f8e0200 */
[----:B------:R-:W-:-:S03]  /*f140*/  LEA R4, P0, R2, UR6, 0x2 ;  /* 0x0000000602047c11 */ /* 0x000fc6000f8010ff */
[----:B------:R-:W-:-:S05]  /*f150*/  IMAD.IADD R3, R3, 0x1, R7 ;  /* 0x0000000103037824 */ /* 0x000fca00078e0207 */
[----:B------:R-:W-:Y:S01]  /*f160*/  LEA.HI.X R5, R2, UR7, R3, 0x2, P0 ;  /* 0x0000000702057c11 */ /* 0x000fe200080f1403 */
[----:B------:R-:W-:-:S05]  /*f170*/  IMAD.MOV.U32 R3, RZ, RZ, -0x800000 ;  /* 0xff800000ff037424 */ /* 0x000fca00078e00ff */
[----:B------:R2:W-:Y:S02]  /*f180*/  STG.E desc[UR48][R4.64], R3 ;  /* 0x0000000304007986 */ /* 0x0005e4000c101930 */
.L_x_904:
[----:B------:R-:W-:Y:S05]  /*f190*/  BSYNC B1 ;  /* 0x0000000000017941 */ /* 0x000fea0003800000 */
.L_x_903:
[----:B------:R-:W-:Y:S01]  /*f1a0*/  ULDC.64 UR10, c[0x0][0xae8] ;  /* 0x0002ba00000a7ab9 */ /* 0x000fe20000000a00 */
[----:B------:R-:W-:Y:S01]  /*f1b0*/  VIADD R6, R6, UR41 ;  /* 0x0000002906067c36 */ /* 0x000fe20008000000 */
[----:B------:R-:W-:Y:S01]  /*f1c0*/  UIMAD UR5, UR8, UR10, URZ ;  /* 0x0000000a080572a4 */ /* 0x000fe2000f8e023f */
[----:B------:R-:W-:Y:S01]  /*f1d0*/  BSSY B1, `(.L_x_905) ;  /* 0x0000033000017945 */ /* 0x000fe20003800000 */
[----:B------:R-:W-:Y:S01]  /*f1e0*/  UIMAD.WIDE.U32 UR6, UR40, UR10, URZ ;  /* 0x0000000a280672a5 */ /* 0x000fe2000f8e003f */
[----:B0-----:R-:W-:Y:S01]  /*f1f0*/  @P1 IMAD.HI.U32 R0, R6, R9, RZ ;  /* 0x0000000906001227 */ /* 0x001fe200078e00ff */
[----:B------:R-:W-:-:S03]  /*f200*/  UIMAD UR5, UR40, UR11, UR5 ;  /* 0x0000000b280572a4 */ /* 0x000fc6000f8e0205 */
[----:B------:R-:W-:Y:S01]  /*f210*/  ULDC.64 UR10, c[0x0][0xaf0] ;  /* 0x0002bc00000a7ab9 */ /* 0x000fe20000000a00 */
[----:B------:R-:W-:Y:S01]  /*f220*/  UIADD3 UR7, UR7, UR5, URZ ;  /* 0x0000000507077290 */ /* 0x000fe2000fffe03f */
[----:B--2---:R-:W-:Y:S01]  /*f230*/  IMAD.MOV.U32 R5, RZ, RZ, R6 ;  /* 0x000000ffff057224 */ /* 0x004fe200078e0006 */
[----:B------:R-:W-:Y:S01]  /*f240*/  UIMAD UR5, UR9, UR10, URZ ;  /* 0x0000000a090572a4 */ /* 0x000fe2000f8e023f */
[----:B-1----:R-:W-:Y:S01]  /*f250*/  @P1 SHF.R.U32.HI R5, RZ, R11, R0 ;  /* 0x0000000bff051219 */ /* 0x002fe20000011600 */
[----:B------:R-:W-:Y:S02]  /*f260*/  UIMAD.WIDE.U32 UR6, UR44, UR10, UR6 ;  /* 0x0000000a2c0672a5 */ /* 0x000fe4000f8e0006 */
[----:B------:R-:W-:Y:S01]  /*f270*/  UIMAD UR5, UR44, UR11, UR5 ;  /* 0x0000000b2c0572a4 */ /* 0x000fe2000f8e0205 */
[--C-:B------:R-:W-:Y:S01]  /*f280*/  SHF.R.S32.HI R0, RZ, 0x1f, R5.reuse ;  /* 0x0000001fff007819 */ /* 0x100fe20000011405 */
[----:B------:R-:W-:Y:S01]  /*f290*/  IMAD.MOV R7, RZ, RZ, -R5 ;  /* 0x000000ffff077224 */ /* 0x000fe200078e0a05 */
[----:B------:R-:W-:Y:S01]  /*f2a0*/  ULDC.64 UR8, c[0x0][0xae0] ;  /* 0x0002b80000087ab9 */ /* 0x000fe20000000a00 */
[----:B------:R-:W-:-:S02]  /*f2b0*/  UIADD3 UR5, UR7, UR5, URZ ;  /* 0x0000000507057290 */ /* 0x000fc4000fffe03f */
[----:B------:R-:W-:Y:S02]  /*f2c0*/  IMAD.U32 R3, RZ, RZ, UR7 ;  /* 0x00000007ff037e24 */ /* 0x000fe4000f8e00ff */
[----:B------:R-:W-:Y:S02]  /*f2d0*/  IMAD R7, R8, R7, R6 ;  /* 0x0000000708077224 */ /* 0x000fe400078e0206 */
[----:B------:R-:W-:Y:S02]  /*f2e0*/  IMAD R0, R0, UR8, RZ ;  /* 0x0000000800007c24 */ /* 0x000fe4000f8e02ff */
[----:B------:R-:W-:Y:S01]  /*f2f0*/  IMAD.U32 R2, RZ, RZ, UR6 ;  /* 0x00000006ff027e24 */ /* 0x000fe2000f8e00ff */
[----:B------:R-:W-:Y:S01]  /*f300*/  ULDC.64 UR6, c[0x0][0xad8] ;  /* 0x0002b60000067ab9 */ /* 0x000fe20000000a00 */
[----:B------:R-:W-:Y:S01]  /*f310*/  IMAD.U32 R3, RZ, RZ, UR5 ;  /* 0x00000005ff037e24 */ /* 0x000fe2000f8e00ff */
[----:B------:R-:W-:Y:S01]  /*f320*/  ULDC UR5, c[0x0][0xa88] ;  /* 0x0002a20000057ab9 */ /* 0x000fe20000000800 */
[C---:B------:R-:W-:Y:S01]  /*f330*/  IMAD R9, R5.reuse, UR9, R0 ;  /* 0x0000000905097c24 */ /* 0x040fe2000f8e0200 */
[----:B------:R-:W-:Y:S01]  /*f340*/  SHF.R.S32.HI R0, RZ, 0x1f, R7 ;  /* 0x0000001fff007819 */ /* 0x000fe20000011407 */
[----:B------:R-:W-:-:S04]  /*f350*/  IMAD.WIDE.U32 R2, R5, UR8, R2 ;  /* 0x0000000805027c25 */ /* 0x000fc8000f8e0002 */
[----:B------:R-:W-:Y:S02]  /*f360*/  IMAD R0, R0, UR6, RZ ;  /* 0x0000000600007c24 */ /* 0x000fe4000f8e02ff */
[----:B------:R-:W-:Y:S02]  /*f370*/  IMAD.IADD R3, R3, 0x1, R9 ;  /* 0x0000000103037824 */ /* 0x000fe400078e0209 */
[C---:B------:R-:W-:Y:S02]  /*f380*/  IMAD R5, R7.reuse, UR7, R0 ;  /* 0x0000000707057c24 */ /* 0x040fe4000f8e0200 */
[----:B------:R-:W-:Y:S01]  /*f390*/  IMAD.WIDE.U32 R2, R7, UR6, R2 ;  /* 0x0000000607027c25 */ /* 0x000fe2000f8e0002 */
[----:B------:R-:W-:-:S03]  /*f3a0*/  ULDC.64 UR6, c[0x0][0xa80] ;  /* 0x0002a00000067ab9 */ /* 0x000fc60000000a00 */
[----:B------:R-:W-:Y:S01]  /*f3b0*/  IMAD R7, R8, UR5, RZ ;  /* 0x0000000508077c24 */ /* 0x000fe2000f8e02ff */
[----:B------:R-:W-:Y:S01]  /*f3c0*/  LEA R4, P1, R2, UR6, 0x1 ;  /* 0x0000000602047c11 */ /* 0x000fe2000f8208ff */
[----:B------:R-:W-:Y:S02]  /*f3d0*/  VIADD R0, R142, UR41 ;  /* 0x000000298e007c36 */ /* 0x000fe40008000000 */
[----:B------:R-:W-:-:S03]  /*f3e0*/  IMAD.IADD R3, R3, 0x1, R5 ;  /* 0x0000000103037824 */ /* 0x000fc600078e0205 */
[----:B------:R-:W-:Y:S02]  /*f3f0*/  ISETP.GE.AND P0, PT, R0, R7, PT ;  /* 0x000000070000720c */ /* 0x000fe40003f06270 */
[----:B------:R-:W-:Y:S02]  /*f400*/  LEA.HI.X R5, R2, UR7, R3, 0x1, P1 ;  /* 0x0000000702057c11 */ /* 0x000fe400088f0c03 */
[----:B------:R0:W1:Y:S04]  /*f410*/  SHFL.IDX PT, R2, R4, RZ, 0x1c1f ;  /* 0x001c1fff04027589 */ /* 0x00006800000e0000 */
[----:B------:R0:W2:Y:S05]  /*f420*/  SHFL.IDX PT, R3, R5, RZ, 0x1c1f ;  /* 0x001c1fff05037589 */ /* 0x0000aa00000e0000 */
[----:B------:R-:W-:Y:S05]  /*f430*/  @P0 BRA `(.L_x_906) ;  /* 0x0000000000300947 */ /* 0x000fea0003800000 */
[----:B------:R-:W-:Y:S02]  /*f440*/  ULDC UR5, c[0x0][0xac8] ;  /* 0x0002b20000057ab9 */ /* 0x000fe40000000800 */
[----:B------:R-:W-:Y:S02]  /*f450*/  ISETP.GE.AND P3, PT, R139, UR5, PT ;  /* 0x000000058b007c0c */ /* 0x000fe4000bf66270 */
[----:B------:R-:W-:Y:S02]  /*f460*/  ISETP.GE.AND P4, PT, R140, UR5, PT ;  /* 0x000000058c007c0c */ /* 0x000fe4000bf86270 */
[----:B------:R-:W-:-:S09]  /*f470*/  ISETP.GE.AND P2, PT, R138, UR5, PT ;  /* 0x000000058a007c0c */ /* 0x000fd2000bf46270 */
[CC--:B-1----:R-:W-:Y:S02]  /*f480*/  @!P3 LEA R10, P0, R139.reuse, R2.reuse, 0x1 ;  /* 0x000000028b0ab211 */ /* 0x0c2fe400078008ff */
[----:B------:R-:W-:Y:S02]  /*f490*/  @!P4 LEA R12, P1, R140, R2, 0x1 ;  /* 0x000000028c0cc211 */ /* 0x000fe400078208ff */
[----:B--2---:R-:W-:Y:S01]  /*f4a0*/  @!P2 IMAD.WIDE R8, R138, 0x2, R2 ;  /* 0x000000028a08a825 */ /* 0x004fe200078e0202 */
[-C--:B------:R-:W-:Y:S02]  /*f4b0*/  @!P3 LEA.HI.X R11, R139, R3.reuse, R149, 0x1, P0 ;  /* 0x000000038b0bb211 */ /* 0x080fe400000f0c95 */
[----:B------:R-:W-:Y:S02]  /*f4c0*/  @!P4 LEA.HI.X R13, R140, R3, R148, 0x1, P1 ;  /* 0x000000038c0dc211 */ /* 0x000fe400008f0c94 */
[----:B------:R3:W-:Y:S04]  /*f4d0*/  @!P2 ST.E.128 desc[UR48][R8.64], RZ ;  /* 0x000000ff0800a985 */ /* 0x0007e8000c101d30 */
[----:B------:R3:W-:Y:S04]  /*f4e0*/  @!P3 ST.E.128 desc[UR48][R10.64], RZ ;  /* 0x000000ff0a00b985 */ /* 0x0007e8000c101d30 */
[----:B------:R3:W-:Y:S02]  /*f4f0*/  @!P4 ST.E.128 desc[UR48][R12.64], RZ ;  /* 0x000000ff0c00c985 */ /* 0x0007e4000c101d30 */
.L_x_906:
[----:B------:R-:W-:Y:S05]  /*f500*/  BSYNC B1 ;  /* 0x0000000000017941 */ /* 0x000fea0003800000 */
.L_x_905:
[----:B------:R-:W-:Y:S01]  /*f510*/  VIADD R0, R0, 0x60 ;  /* 0x0000006000007836 */ /* 0x000fe20000000000 */
[----:B--2---:R2:W4:Y:S04]  /*f520*/  SHFL.IDX PT, R3, R5, 0x1, 0x1c1f ;  /* 0x003c1f0005037f89 */ /* 0x00452800000e0000 */
[----:B------:R-:W-:Y:S01]  /*f530*/  ISETP.GE.AND P0, PT, R0, R7, PT ;  /* 0x000000070000720c */ /* 0x000fe20003f06270 */
[----:B-1----:R2:W1:-:S12]  /*f540*/  SHFL.IDX PT, R2, R4, 0x1, 0x1c1f ;  /* 0x003c1f0004027f89 */ /* 0x00245800000e0000 */
[----:B--2---:R-:W-:Y:S05]  /*f550*/  @P0 BRA `(.L_x_902) ;  /* 0x0000000000300947 */ /* 0x004fea0003800000 */
[----:B------:R-:W-:Y:S02]  /*f560*/  ULDC UR5, c[0x0][0xac8] ;  /* 0x0002b20000057ab9 */ /* 0x000fe40000000800 */
[----:B------:R-:W-:Y:S02]  /*f570*/  ISETP.GE.AND P3, PT, R139, UR5, PT ;  /* 0x000000058b007c0c */ /* 0x000fe4000bf66270 */
[----:B------:R-:W-:Y:S02]  /*f580*/  ISETP.GE.AND P4, PT, R140, UR5, PT ;  /* 0x000000058c007c0c */ /* 0x000fe4000bf86270 */
[----:B------:R-:W-:-:S09]  /*f590*/  ISETP.GE.AND P2, PT, R138, UR5, PT ;  /* 0x000000058a007c0c */ /* 0x000fd2000bf46270 */
[CC--:B-1----:R-:W-:Y:S02]  /*f5a0*/  @!P3 LEA R6, P0, R139.reuse, R2.reuse, 0x1 ;  /* 0x000000028b06b211 */ /* 0x0c2fe400078008ff */
[----:B---3--:R-:W-:Y:S02]  /*f5b0*/  @!P4 LEA R8, P1, R140, R2, 0x1 ;  /* 0x000000028c08c211 */ /* 0x008fe400078208ff */
[----:B0---4-:R-:W-:Y:S01]  /*f5c0*/  @!P2 IMAD.WIDE R4, R138, 0x2, R2 ;  /* 0x000000028a04a825 */ /* 0x011fe200078e0202 */
[-C--:B------:R-:W-:Y:S02]  /*f5d0*/  @!P3 LEA.HI.X R7, R139, R3.reuse, R149, 0x1, P0 ;  /* 0x000000038b07b211 */ /* 0x080fe400000f0c95 */
[----:B------:R-:W-:Y:S02]  /*f5e0*/  @!P4 LEA.HI.X R9, R140, R3, R148, 0x1, P1 ;  /* 0x000000038c09c211 */ /* 0x000fe400008f0c94 */
[----:B------:R2:W-:Y:S04]  /*f5f0*/  @!P2 ST.E.128 desc[UR48][R4.64], RZ ;  /* 0x000000ff0400a985 */ /* 0x0005e8000c101d30 */
[----:B------:R2:W-:Y:S04]  /*f600*/  @!P3 ST.E.128 desc[UR48][R6.64], RZ ;  /* 0x000000ff0600b985 */ /* 0x0005e8000c101d30 */
[----:B------:R2:W-:Y:S02]  /*f610*/  @!P4 ST.E.128 desc[UR48][R8.64], RZ ;  /* 0x000000ff0800c985 */ /* 0x0005e4000c101d30 */
.L_x_902:
[----:B------:R-:W-:Y:S05]  /*f620*/  BSYNC B0 ;  /* 0x0000000000007941 */ /* 0x000fea0003800000 */
.L_x_898:
[----:B------:R-:W-:Y:S02]  /*f630*/  ULDC UR5, c[0x0][0xc38] ;  /* 0x00030e0000057ab9 */ /* 0x000fe40000000800 */
[----:B------:R-:W-:-:S06]  /*f640*/  UISETP.GE.AND UP0, UPT, UR4, UR5, UPT ;  /* 0x000000050400728c */ /* 0x000fcc000bf06270 */
[----:B------:R-:W-:-:S13]  /*f650*/  PLOP3.LUT P0, PT, PT, PT, UP0, 0x80, 0x0 ;  /* 0x000000000000781c */ /* 0x000fda0003f0f008 */
[----:B------:R-:W-:Y:S05]  /*f660*/  @!P0 BRA `(.L_x_907) ;  /* 0xffffff1800288947 */ /* 0x000fea000383ffff */
[----:B------:R-:W-:Y:S05]  /*f670*/  EXIT ;  /* 0x000000000000794d */ /* 0x000fea0003800000 */
.L_x_817:
[----:B------:R-:W-:-:S08]  /*f680*/  NOP ;  /* 0x0000000000007918 */ /* 0x000fd00000000000 */
[----:B------:R-:W0:-:S00]  /*f690*/  USETMAXREG.DEALLOC.CTAPOOL 0x20 ;  /* 0x00000020000079c8 */ /* 0x000e0000080e0500 */
[----:B0-----:R-:W-:-:S06]  /*f6a0*/  LOP3.LUT R0, R0, 0x3, RZ, 0xc0, !PT ;  /* 0x0000000300007812 */ /* 0x001fcc00078ec0ff */
[----:B------:R-:W0:Y:S01]  /*f6b0*/  S2UR UR6, SR_CTAID.X ;  /* 0x00000000000679c3 */ /* 0x000e220000002500 */
[----:B------:R-:W-:Y:S01]  /*f6c0*/  LOP3.LUT R19, R19, 0xfffffffb, RZ, 0xc0, !PT ;  /* 0xfffffffb13137812 */ /* 0x000fe200078ec0ff */
[----:B------:R-:W-:Y:S01]  /*f6d0*/  IMAD.MOV.U32 R16, RZ, RZ, RZ ;  /* 0x000000ffff107224 */ /* 0x000fe200078e00ff */
[----:B------:R1:W2:Y:S01]  /*f6e0*/  SHFL.IDX PT, R2, R0, RZ, 0x1f ;  /* 0x00001fff00027589 */ /* 0x0002a200000e0000 */
[----:B------:R-:W-:Y:S02]  /*f6f0*/  IMAD.MOV.U32 R24, RZ, RZ, 0x1 ;  /* 0x00000001ff187424 */ /* 0x000fe400078e00ff */
[----:B------:R-:W-:Y:S02]  /*f700*/  IMAD.MOV.U32 R29, RZ, RZ, RZ ;  /* 0x000000ffff1d7224 */ /* 0x000fe400078e00ff */
[----:B-1----:R-:W0:Y:S01]  /*f710*/  LDC R0, c[0x0][0xc38] ;  /* 0x00030e00ff007b82 */ /* 0x002e220000000800 */
[----:B--2---:R-:W-:-:S13]  /*f720*/  ISETP.NE.AND P0, PT, R2, RZ, PT ;  /* 0x000000ff0200720c */ /* 0x004fda0003f05270 */
[----:B------:R-:W-:Y:S01]  /*f730*/  @P0 LOP3.LUT R19, R19, 0x4, RZ, 0xfc, !PT ;  /* 0x0000000413130812 */ /* 0x000fe200078efcff */
[----:B------:R-:W-:Y:S06]  /*f740*/  @P0 BAR.ARV 0x4, 0x200 ;  /* 0x0108000000000b1d */ /* 0x000fec0000002000 */
[----:B0-----:R-:W-:-:S13]  /*f750*/  ISETP.LE.AND P0, PT, R0, UR6, PT ;  /* 0x0000000600007c0c */ /* 0x001fda000bf03270 */
[----:B------:R-:W-:Y:S05]  /*f760*/  @P0 BRA `(.L_x_908) ;  /* 0x0000004800640947 */ /* 0x000fea0003800000 */
[----:B------:R-:W0:Y:S01]  /*f770*/  S2R R6, SR_TID.X ;  /* 0x0000000000067919 */ /* 0x000e220000002100 */
[----:B------:R-:W1:Y:S01]  /*f780*/  S2UR UR5, SR_CgaCtaId ;  /* 0x00000000000579c3 */ /* 0x000e620000008800 */
[----:B------:R-:W-:Y:S01]  /*f790*/  UMOV UR4, 0x400 ;  /* 0x0000040000047882 */ /* 0x000fe20000000000 */
[----:B------:R-:W-:Y:S01]  /*f7a0*/  IMAD.U32 R27, RZ, RZ, UR6 ;  /* 0x00000006ff1b7e24 */ /* 0x000fe2000f8e00ff */
[----:B------:R-:W-:Y:S01]  /*f7b0*/  ULDC UR42, c[0x0][0xc] ;  /* 0x00000300002a7ab9 */ /* 0x000fe20000000800 */
[----:B------:R-:W-:Y:S01]  /*f7c0*/  IMAD.MOV.U32 R24, RZ, RZ, 0x1 ;  /* 0x00000001ff187424 */ /* 0x000fe200078e00ff */
[----:B------:R-:W-:Y:S01]  /*f7d0*/  ULDC.64 UR46, c[0x0][0x198] ;  /* 0x00006600002e7ab9 */ /* 0x000fe20000000a00 */
[----:B------:R-:W-:Y:S02]  /*f7e0*/  IMAD.MOV.U32 R29, RZ, RZ, RZ ;  /* 0x000000ffff1d7224 */ /* 0x000fe400078e00ff */
[----:B------:R-:W-:Y:S01]  /*f7f0*/  IMAD.MOV.U32 R16, RZ, RZ, RZ ;  /* 0x000000ffff107224 */ /* 0x000fe200078e00ff */
[----:B-1----:R-:W-:-:S06]  /*f800*/  ULEA UR4, UR5, UR4, 0x18 ;  /* 0x0000000405047291 */ /* 0x002fcc000f8ec03f */
[----:B------:R-:W-:Y:S01]  /*f810*/  IMAD.U32 R17, RZ, RZ, UR4 ;  /* 0x00000004ff117e24 */ /* 0x000fe2000f8e00ff */
[C---:B0-----:R-:W-:Y:S01]  /*f820*/  LOP3.LUT R5, R6.reuse, 0x7f, RZ, 0xc0, !PT ;  /* 0x0000007f06057812 */ /* 0x041fe200078ec0ff */
[C---:B------:R-:W-:Y:S01]  /*f830*/  IMAD.SHL.U32 R0, R6.reuse, 0x8, RZ ;  /* 0x0000000806007824 */ /* 0x040fe200078e00ff */
[----:B------:R-:W-:-:S03]  /*f840*/  LOP3.LUT R28, R6, 0x1f, RZ, 0xc0, !PT ;  /* 0x0000001f061c7812 */ /* 0x000fc600078ec0ff */
[----:B------:R-:W-:Y:S01]  /*f850*/  IMAD.SHL.U32 R4, R5, 0x8, RZ ;  /* 0x0000000805047824 */ /* 0x000fe200078e00ff */
[C---:B------:R-:W-:Y:S02]  /*f860*/  LOP3.LUT R3, R0.reuse, 0x20, RZ, 0xc0, !PT ;  /* 0x0000002000037812 */ /* 0x040fe400078ec0ff */
[----:B------:R-:W-:Y:S02]  /*f870*/  LOP3.LUT R2, R0, 0xd8, RZ, 0xc0, !PT ;  /* 0x000000d800027812 */ /* 0x000fe400078ec0ff */
[----:B------:R-:W-:Y:S02]  /*f880*/  LOP3.LUT R3, R3, 0x300, R4, 0xf8, !PT ;  /* 0x0000030003037812 */ /* 0x000fe400078ef804 */
[----:B------:R-:W-:Y:S02]  /*f890*/  LOP3.LUT R2, R2, 0x18, R6, 0x78, !PT ;  /* 0x0000001802027812 */ /* 0x000fe400078e7806 */
[----:B------:R-:W-:Y:S02]  /*f8a0*/  LOP3.LUT R0, R0, 0x18, RZ, 0xc0, !PT ;  /* 0x0000001800007812 */ /* 0x000fe400078ec0ff */
[----:B------:R-:W-:Y:S01]  /*f8b0*/  LOP3.LUT R26, R3, R2, RZ, 0xfc, !PT ;  /* 0x00000002031a7212 */ /* 0x000fe200078efcff */
[----:B------:R-:W-:Y:S01]  /*f8c0*/  IMAD.SHL.U32 R2, R6, 0x20, RZ ;  /* 0x0000002006027824 */ /* 0x000fe200078e00ff */
[----:B------:R-:W-:-:S03]  /*f8d0*/  SHF.R.U32.HI R3, RZ, 0x2, R5 ;  /* 0x00000002ff037819 */ /* 0x000fc60000011605 */
[----:B------:R-:W-:Y:S01]  /*f8e0*/  IMAD R26, R26, 0x2, R17 ;  /* 0x000000021a1a7824 */ /* 0x000fe200078e0211 */
[----:B------:R-:W-:Y:S02]  /*f8f0*/  LOP3.LUT R3, R3, 0x60, R2, 0xf8, !PT ;  /* 0x0000006003037812 */ /* 0x000fe400078ef802 */
[C---:B------:R-:W-:Y:S02]  /*f900*/  LOP3.LUT R2, R0.reuse, 0x20, RZ, 0xfc, !PT ;  /* 0x0000002000027812 */ /* 0x040fe400078efcff */
[----:B------:R-:W-:-:S07]  /*f910*/  LOP3.LUT R0, R0, 0x40, RZ, 0xfc, !PT ;  /* 0x0000004000007812 */ /* 0x000fce00078efcff */
.L_x_1006:
[----:B------:R-:W-:Y:S01]  /*f920*/  ULDC UR8, c[0x0][0xc60] ;  /* 0x0003180000087ab9 */ /* 0x000fe20000000800 */
[C---:B------:R-:W-:Y:S01]  /*f930*/  R2UR UR7, R27.reuse ;  /* 0x000000001b0772ca */ /* 0x040fe200000e0000 */
[----:B------:R-:W-:Y:S01]  /*f940*/  UISETP.NE.AND UP0, UPT, UR8, 0x1, UPT ;  /* 0x000000010800788c */ /* 0x000fe2000bf05270 */
[----:B------:R-:W-:-:S10]  /*f950*/  R2UR UR6, R27 ;  /* 0x000000001b0672ca */ /* 0x000fd400000e0000 */
        /* <DEDUP_REMOVED lines=9> */
[----:B0-----:R-:W-:Y:S05]  /*f9f0*/  @!P0 BRA `(.L_x_909) ;  /* 0x0000000000208947 */ /* 0x001fea0003800000 */
        /* <DEDUP_REMOVED lines=8> */
.L_x_909:
[----:B------:R-:W-:Y:S01]  /*fa80*/  ULDC UR9, c[0x0][0xc54] ;  /* 0x0003150000097ab9 */ /* 0x000fe20000000800 */
[----:B------:R-:W-:Y:S01]  /*fa90*/  UMOV UR6, UR8 ;  /* 0x0000000800067c82 */ /* 0x000fe20008000000 */
[----:B------:R-:W-:-:S11]  /*faa0*/  UISETP.NE.AND UP0, UPT, UR9, 0x1, UPT ;  /* 0x000000010900788c */ /* 0x000fd6000bf05270 */
[----:B------:R-:W-:Y:S02]  /*fab0*/  @UP0 ULDC.64 UR10, c[0x0][0xc58] ;  /* 0x00031600000a0ab9 */ /* 0x000fe40000000a00 */
[----:B------:R-:W-:-:S04]  /*fac0*/  UIMAD.WIDE.U32 UR4, UR8, UR10, URZ ;  /* 0x0000000a080472a5 */ /* 0x000fc8000f8e003f */
[----:B------:R-:W-:-:S04]  /*fad0*/  @UP0 USHF.R.U32.HI UR6, URZ, UR11, UR5 ;  /* 0x0000000b3f060299 */ /* 0x000fc80008011605 */
[----:B------:R-:W-:-:S12]  /*fae0*/  UIMAD UR4, UR6, UR9, URZ ;  /* 0x00000009060472a4 */ /* 0x000fd8000f8e023f */
.L_x_910:
[----:B------:R-:W-:Y:S02]  /*faf0*/  ULOP3.LUT UR5, URZ, UR6, URZ, 0x33, !UPT ;  /* 0x000000063f057292 */ /* 0x000fe4000f8e333f */
[----:B------:R-:W-:Y:S01]  /*fb00*/  UIADD3 UR4, UR8, -UR4, URZ ;  /* 0x8000000408047290 */ /* 0x000fe2000fffe03f */
[----:B------:R-:W-:Y:S01]  /*fb10*/  ULDC UR15, c[0x0][0xc48] ;  /* 0x00031200000f7ab9 */ /* 0x000fe20000000800 */
[----:B------:R-:W-:Y:S01]  /*fb20*/  ULDC UR9, c[0x0][0x448] ;  /* 0x0001120000097ab9 */ /* 0x000fe20000000800 */
[----:B------:R-:W-:Y:S01]  /*fb30*/  ULDC UR41, c[0x0][0xc3c] ;  /* 0x00030f0000297ab9 */ /* 0x000fe20000000800 */
[----:B------:R-:W-:Y:S02]  /*fb40*/  UISETP.NE.AND UP2, UPT, UR15, 0x1, UPT ;  /* 0x000000010f00788c */ /* 0x000fe4000bf45270 */
[----:B------:R-:W-:Y:S02]  /*fb50*/  UISETP.NE.AND UP1, UPT, UR9, 0x1, UPT ;  /* 0x000000010900788c */ /* 0x000fe4000bf25270 */
[----:B------:R-:W-:Y:S01]  /*fb60*/  UIADD3 UR41, UR5, UR41, URZ ;  /* 0x0000002905297290 */ /* 0x000fe2000fffe03f */
[----:B------:R-:W-:Y:S01]  /*fb70*/  ULDC UR14, c[0x0][0xc54] ;  /* 0x00031500000e7ab9 */ /* 0x000fe20000000800 */
[----:B------:R-:W-:Y:S01]  /*fb80*/  ULDC.64 UR10, c[0x0][0x418] ;  /* 0x00010600000a7ab9 */ /* 0x000fe20000000a00 */
[----:B------:R-:W-:-:S02]  /*fb90*/  UIMAD UR14, UR7, UR14, UR4 ;  /* 0x0000000e070e72a4 */ /* 0x000fc4000f8e0204 */
[----:B------:R-:W-:Y:S01]  /*fba0*/  UISETP.NE.U32.AND UP0, UPT, UR10, URZ, UPT ;  /* 0x0000003f0a00728c */ /* 0x000fe2000bf05070 */
[----:B------:R-:W-:Y:S01]  /*fbb0*/  ULDC.64 UR4, c[0x0][0x9e0] ;  /* 0x0002780000047ab9 */ /* 0x000fe20000000a00 */
[----:B------:R-:W-:Y:S02]  /*fbc0*/  UIMAD UR41, UR41, 0xc0, URZ ;  /* 0x000000c0292978a4 */ /* 0x000fe4000f8e023f */
[----:B------:R-:W-:Y:S02]  /*fbd0*/  UISETP.GE.AND UP3, UPT, UR5, 0x1, UPT ;  /* 0x000000010500788c */ /* 0x000fe4000bf66270 */
[----:B------:R-:W-:Y:S02]  /*fbe0*/  UISETP.NE.AND.EX UP0, UPT, UR11, URZ, UPT, UP0 ;  /* 0x0000003f0b00728c */ /* 0x000fe4000bf05300 */
[----:B------:R-:W-:Y:S01]  /*fbf0*/  UIADD3 UR9, UR41, 0xbf, URZ ;  /* 0x000000bf29097890 */ /* 0x000fe2000fffe03f */
[----:B------:R-:W-:Y:S01]  /*fc00*/  ULDC UR8, c[0x0][0x424] ;  /* 0x0001090000087ab9 */ /* 0x000fe20000000800 */
[----:B------:R-:W-:Y:S01]  /*fc10*/  ULDC UR6, c[0x0][0x288] ;  /* 0x0000a20000067ab9 */ /* 0x000fe20000000800 */
[----:B------:R-:W-:Y:S01]  /*fc20*/  @UP2 ULDC UR10, c[0x0][0xc4c] ;  /* 0x00031300000a2ab9 */ /* 0x000fe20000000800 */
[----:B------:R-:W-:Y:S01]  /*fc30*/  @UP1 ULDC UR12, c[0x0][0x44c] ;  /* 0x00011300000c1ab9 */ /* 0x000fe20000000800 */
[----:B------:R-:W-:Y:S01]  /*fc40*/  UIADD3 UR16, -UR6, 0x1, URZ ;  /* 0x0000000106107890 */ /* 0x000fe2000fffe13f */
[----:B------:R-:W-:Y:S01]  /*fc50*/  PLOP3.LUT P1, PT, PT, PT, UP3, 0x80, 0x0 ;  /* 0x000000000000781c */ /* 0x000fe20003f2f038 */
[----:B------:R-:W-:-:S02]  /*fc60*/  UIMAD.WIDE.U32 UR10, UR14, UR10, URZ ;  /* 0x0000000a0e0a72a5 */ /* 0x000fc4000f8e003f */
[----:B------:R-:W-:Y:S02]  /*fc70*/  USEL UR8, UR8, 0x1, UP0 ;  /* 0x0000000108087887 */ /* 0x000fe40008000000 */
[----:B------:R-:W-:Y:S01]  /*fc80*/  UIMAD.WIDE.U32 UR12, UR9, UR12, URZ ;  /* 0x0000000c090c72a5 */ /* 0x000fe2000f8e003f */
[----:B------:R-:W-:Y:S01]  /*fc90*/  ULDC UR7, c[0x0][0x2f0] ;  /* 0x0000bc0000077ab9 */ /* 0x000fe20000000800 */
[----:B------:R-:W-:Y:S01]  /*fca0*/  @UP2 ULDC UR17, c[0x0][0xc50] ;  /* 0x0003140000112ab9 */ /* 0x000fe20000000800 */
[----:B------:R-:W-:Y:S01]  /*fcb0*/  @UP1 ULDC UR18, c[0x0][0x450] ;  /* 0x0001140000121ab9 */ /* 0x000fe20000000800 */
[----:B------:R-:W-:Y:S01]  /*fcc0*/  UMOV UR43, UR14 ;  /* 0x0000000e002b7c82 */ /* 0x000fe20008000000 */
[----:B------:R-:W-:Y:S02]  /*fcd0*/  UIMAD UR16, UR8, UR7, UR16 ;  /* 0x00000007081072a4 */ /* 0x000fe4000f8e0210 */
[----:B------:R-:W-:Y:S02]  /*fce0*/  @UP2 USHF.R.U32.HI UR43, URZ, UR17, UR11 ;  /* 0x000000113f2b2299 */ /* 0x000fe4000801160b */
[----:B------:R-:W-:-:S02]  /*fcf0*/  @UP1 USHF.R.U32.HI UR9, URZ, UR18, UR13 ;  /* 0x000000123f091299 */ /* 0x000fc4000801160d */
[----:B------:R-:W-:Y:S02]  /*fd00*/  UIADD3 UR36, -UR43, URZ, URZ ;  /* 0x0000003f2b247290 */ /* 0x000fe4000fffe13f */
[----:B------:R-:W-:Y:S02]  /*fd10*/  UIADD3 UR10, UR16, UR9, URZ ;  /* 0x00000009100a7290 */ /* 0x000fe4000fffe03f */
[----:B------:R-:W-:Y:S02]  /*fd20*/  UIMAD UR36, UR15, UR36, UR14 ;  /* 0x000000240f2472a4 */ /* 0x000fe4000f8e020e */
[----:B------:R-:W-:Y:S01]  /*fd30*/  UIADD3 UR4, UR10, UR4, URZ ;  /* 0x000000040a047290 */ /* 0x000fe2000fffe03f */
[----:B------:R-:W-:Y:S11]  /*fd40*/  @!P1 BRA `(.L_x_911) ;  /* 0x0000000000449947 */ /* 0x000ff60003800000 */
        /* <DEDUP_REMOVED lines=10> */
.L_x_912:
[----:B------:R-:W-:-:S11]  /*fdf0*/  UISETP.NE.AND UP0, UPT, UR5, 0x1, UPT ;  /* 0x000000010500788c */ /* 0x000fd6000bf05270 */
[----:B------:R-:W-:Y:S02]  /*fe00*/  @UP0 ULDC.64 UR12, c[0x0][0x9e8] ;  /* 0x00027a00000c0ab9 */ /* 0x000fe40000000a00 */
[----:B------:R-:W-:-:S04]  /*fe10*/  UIMAD.WIDE.U32 UR10, UR9, UR12, URZ ;  /* 0x0000000c090a72a5 */ /* 0x000fc8000f8e003f */
[----:B------:R-:W-:-:S12]  /*fe20*/  @UP0 USHF.R.U32.HI UR9, URZ, UR13, UR11 ;  /* 0x0000000d3f090299 */ /* 0x000fd8000801160b */
.L_x_913:
[----:B------:R-:W-:-:S04]  /*fe30*/  UIMAD UR9, UR9, UR5, UR5 ;  /* 0x00000005090972a4 */ /* 0x000fc8000f8e0205 */
[----:B------:R-:W-:-:S04]  /*fe40*/  UISETP.LT.AND UP0, UPT, UR4, UR9, UPT ;  /* 0x000000090400728c */ /* 0x000fc8000bf01270 */
[----:B------:R-:W-:-:S12]  /*fe50*/  USEL UR4, UR4, UR9, UP0 ;  /* 0x0000000904047287 */ /* 0x000fd80008000000 */
.L_x_911:
[----:B------:R-:W-:Y:S02]  /*fe60*/  UIMAD UR13, UR8, UR7, 0x7f ;  /* 0x0000007f080d74a4 */ /* 0x000fe4000f8e0207 */
[----:B------:R-:W-:Y:S02]  /*fe70*/  UIADD3 UR4, UR4, 0x7f, URZ ;  /* 0x0000007f04047890 */ /* 0x000fe4000fffe03f */
[----:B------:R-:W-:Y:S02]  /*fe80*/  USHF.R.S32.HI UR14, URZ, 0x1f, UR13 ;  /* 0x0000001f3f0e7899 */ /* 0x000fe4000801140d */
[----:B------:R-:W-:Y:S01]  /*fe90*/  USHF.R.S32.HI UR9, URZ, 0x1f, UR4 ;  /* 0x0000001f3f097899 */ /* 0x000fe20008011404 */
[----:B------:R-:W-:Y:S01]  /*fea0*/  @UP1 ULDC UR10, c[0x0][0x44c] ;  /* 0x00011300000a1ab9 */ /* 0x000fe20000000800 */
[----:B------:R-:W-:Y:S02]  /*feb0*/  ULEA.HI UR14, UR14, UR13, URZ, 0x7 ;  /* 0x0000000d0e0e7291 */ /* 0x000fe4000f8f383f */
[----:B------:R-:W-:-:S02]  /*fec0*/  UIMAD.WIDE.U32 UR10, UR41, UR10, URZ ;  /* 0x0000000a290a72a5 */ /* 0x000fc4000f8e003f */
[----:B------:R-:W-:Y:S01]  /*fed0*/  ULEA.HI UR9, UR9, UR4, URZ, 0x7 ;  /* 0x0000000409097291 */ /* 0x000fe2000f8f383f */
[----:B------:R-:W-:Y:S01]  /*fee0*/  @UP1 ULDC UR15, c[0x0][0x450] ;  /* 0x00011400000f1ab9 */ /* 0x000fe20000000800 */
[----:B------:R-:W-:Y:S01]  /*fef0*/  UMOV UR12, UR41 ;  /* 0x00000029000c7c82 */ /* 0x000fe20008000000 */
[----:B------:R-:W-:Y:S02]  /*ff00*/  UIMAD UR4, UR8, UR7, -UR6 ;  /* 0x00000007080472a4 */ /* 0x000fe4000f8e0a06 */
[----:B------:R-:W-:Y:S02]  /*ff10*/  USHF.R.S32.HI UR14, URZ, 0x7, UR14 ;  /* 0x000000073f0e7899 */ /* 0x000fe4000801140e */
[----:B------:R-:W-:Y:S02]  /*ff20*/  USHF.R.S32.HI UR9, URZ, 0x7, UR9 ;  /* 0x000000073f097899 */ /* 0x000fe40008011409 */
[----:B------:R-:W-:Y:S02]  /*ff30*/  @UP1 USHF.R.U32.HI UR12, URZ, UR15, UR11 ;  /* 0x0000000f3f0c1299 */ /* 0x000fe4000801160b */
[----:B------:R-:W-:-:S02]  /*ff40*/  UISETP.LT.AND UP0, UPT, UR14, UR9, UPT ;  /* 0x000000090e00728c */ /* 0x000fc4000bf01270 */
[----:B------:R-:W-:Y:S01]  /*ff50*/  UIADD3 UR4, UR4, UR12, URZ ;  /* 0x0000000c04047290 */ /* 0x000fe2000fffe03f */
[----:B------:R-:W-:Y:S01]  /*ff60*/  ULDC UR8, c[0x0][0x9dc] ;  /* 0x0002770000087ab9 */ /* 0x000fe20000000800 */
[----:B------:R-:W-:Y:S02]  /*ff70*/  USEL UR40, UR14, UR9, UP0 ;  /* 0x000000090e287287 */ /* 0x000fe40008000000 */
        /* <DEDUP_REMOVED lines=12> */
.L_x_915:
[----:B------:R-:W-:-:S11]  /*10040*/  UISETP.NE.AND UP0, UPT, UR5, 0x1, UPT ;  /* 0x000000010500788c */ /* 0x000fd6000bf05270 */
[----:B------:R-:W-:Y:S02]  /*10050*/  @UP0 ULDC.64 UR10, c[0x0][0x9e8] ;  /* 0x00027a00000a0ab9 */ /* 0x000fe40000000a00 */
[----:B------:R-:W-:-:S04]  /*10060*/  UIMAD.WIDE.U32 UR6, UR4, UR10, URZ ;  /* 0x0000000a040672a5 */ /* 0x000fc8000f8e003f */
[----:B------:R-:W-:-:S12]  /*10070*/  @UP0 USHF.R.U32.HI UR4, URZ, UR11, UR7 ;  /* 0x0000000b3f040299 */ /* 0x000fd80008011607 */
.L_x_916:
[----:B------:R-:W-:-:S04]  /*10080*/  UIMAD UR4, UR4, UR5, URZ ;  /* 0x00000005040472a4 */ /* 0x000fc8000f8e023f */
[----:B------:R-:W-:-:S04]  /*10090*/  UISETP.LT.AND UP0, UPT, UR8, UR4, UPT ;  /* 0x000000040800728c */ /* 0x000fc8000bf01270 */
[----:B------:R-:W-:-:S12]  /*100a0*/  USEL UR8, UR8, UR4, !UP0 ;  /* 0x0000000408087287 */ /* 0x000fd8000c000000 */
.L_x_914:
[----:B------:R-:W-:Y:S01]  /*100b0*/  USHF.R.S32.HI UR4, URZ, 0x1f, UR8 ;  /* 0x0000001f3f047899 */ /* 0x000fe20008011408 */
[----:B------:R-:W-:Y:S03]  /*100c0*/  BSSY B7, `(.L_x_917) ;  /* 0x00003ea000077945 */ /* 0x000fe60003800000 */
[----:B------:R-:W-:-:S04]  /*100d0*/  ULEA.HI UR4, UR4, UR8, URZ, 0x7 ;  /* 0x0000000804047291 */ /* 0x000fc8000f8f383f */
[----:B------:R-:W-:-:S04]  /*100e0*/  USHF.R.S32.HI UR4, URZ, 0x7, UR4 ;  /* 0x000000073f047899 */ /* 0x000fc80008011404 */
[----:B------:R-:W-:-:S04]  /*100f0*/  UISETP.LT.AND UP0, UPT, URZ, UR4, UPT ;  /* 0x000000043f00728c */ /* 0x000fc8000bf01270 */
[----:B------:R-:W-:-:S04]  /*10100*/  USEL UR39, URZ, UR4, !UP0 ;  /* 0x000000043f277287 */ /* 0x000fc8000c000000 */
[----:B------:R-:W-:-:S06]  /*10110*/  UISETP.GT.AND UP0, UPT, UR40, UR39, UPT ;  /* 0x000000272800728c */ /* 0x000fcc000bf04270 */
[----:B------:R-:W-:-:S13]  /*10120*/  PLOP3.LUT P0, PT, PT, PT, UP0, 0x80, 0x0 ;  /* 0x000000000000781c */ /* 0x000fda0003f0f008 */
[----:B------:R-:W-:Y:S05]  /*10130*/  @P0 BRA `(.L_x_918) ;  /* 0x0000000000440947 */ /* 0x000fea0003800000 */
[----:B------:R-:W0:Y:S02]  /*10140*/  S2R R0, SR_TID.X ;  /* 0x0000000000007919 */ /* 0x000e240000002100 */
[----:B0-----:R-:W-:-:S04]  /*10150*/  LOP3.LUT R0, R0, 0x7f, RZ, 0xc0, !PT ;  /* 0x0000007f00007812 */ /* 0x001fc800078ec0ff */
[----:B------:R-:W-:-:S13]  /*10160*/  ISETP.NE.AND P1, PT, R0, RZ, PT ;  /* 0x000000ff0000720c */ /* 0x000fda0003f25270 */
[----:B------:R-:W-:Y:S05]  /*10170*/  @P1 BRA `(.L_x_919) ;  /* 0x0000003c00781947 */ /* 0x000fea0003800000 */
[----:B------:R-:W0:Y:S01]  /*10180*/  S2R R5, SR_LANEID ;  /* 0x0000000000057919 */ /* 0x000e220000000000 */
[----:B------:R-:W-:Y:S01]  /*10190*/  VOTEU.ANY UR4, UPT, PT ;  /* 0x0000000000047886 */ /* 0x000fe200038e0100 */
[----:B------:R-:W1:Y:S01]  /*101a0*/  LDC.64 R2, c[0x0][0xc80] ;  /* 0x00032000ff027b82 */ /* 0x000e620000000a00 */
[----:B------:R-:W0:Y:S02]  /*101b0*/  FLO.U32 R0, UR4 ;  /* 0x0000000400007d00 */ /* 0x000e2400080e0000 */
[----:B0-----:R-:W-:-:S06]  /*101c0*/  ISETP.EQ.U32.AND P0, PT, R0, R5, PT ;  /* 0x000000050000720c */ /* 0x001fcc0003f02070 */
[----:B------:R-:W1:Y:S07]  /*101d0*/  POPC R5, UR4 ;  /* 0x0000000400057d09 */ /* 0x000e6e0008000000 */
[----:B-1----:R-:W2:Y:S01]  /*101e0*/  @P0 ATOMG.E.ADD.STRONG.GPU PT, R3, desc[UR48][R2.64], R5 ;  /* 0x00000005020309a8 */ /* 0x002ea200081ee1f0 */
[----:B------:R-:W0:Y:S02]  /*101f0*/  S2R R4, SR_LTMASK ;  /* 0x0000000000047919 */ /* 0x000e240000003900 */
[----:B0-----:R-:W-:-:S04]  /*10200*/  LOP3.LUT R4, R4, UR4, RZ, 0xc0, !PT ;  /* 0x0000000404047c12 */ /* 0x001fc8000f8ec0ff */
[----:B------:R-:W0:Y:S01]  /*10210*/  POPC R27, R4 ;  /* 0x00000004001b7309 */ /* 0x000e220000000000 */
[----:B--2---:R-:W0:Y:S02]  /*10220*/  SHFL.IDX PT, R0, R3, R0, 0x1f ;  /* 0x00001f0003007589 */ /* 0x004e2400000e0000 */
[----:B0-----:R-:W-:Y:S01]  /*10230*/  IADD3 R27, R0, UR42, R27 ;  /* 0x0000002a001b7c10 */ /* 0x001fe2000fffe01b */
[----:B------:R-:W-:Y:S06]  /*10240*/  BRA `(.L_x_919) ;  /* 0x0000003c00447947 */ /* 0x000fec0003800000 */
.L_x_918:
        /* <DEDUP_REMOVED lines=20> */
.L_x_921:
[----:B------:R-:W-:Y:S05]  /*10390*/  BSYNC B6 ;  /* 0x0000000000067941 */ /* 0x000fea0003800000 */
.L_x_920:
        /* <DEDUP_REMOVED lines=8> */
[----:B------:R0:W1:Y:S01]  /*10420*/  LDC.64 R2, c[0x4][R18] ;  /* 0x0100000012027b82 */ /* 0x0000620000000a00 */
        /* <DEDUP_REMOVED lines=11> */
.L_x_924:
        /* <DEDUP_REMOVED lines=15> */
.L_x_923:
[----:B------:R-:W-:Y:S05]  /*105d0*/  BSYNC B6 ;  /* 0x0000000000067941 */ /* 0x000fea0003800000 */
.L_x_922:
[----:B------:R-:W-:Y:S01]  /*105e0*/  ULDC.64 UR4, c[0x0][0x9f8] ;  /* 0x00027e0000047ab9 */ /* 0x000fe20000000a00 */
[----:B------:R-:W-:Y:S01]  /*105f0*/  IMAD.U32 R23, RZ, RZ, UR43 ;  /* 0x0000002bff177e24 */ /* 0x000fe2000f8e00ff */
[----:B------:R-:W-:-:S04]  /*10600*/  UISETP.NE.U32.AND UP0, UPT, UR4, URZ, UPT ;  /* 0x0000003f0400728c */ /* 0x000fc8000bf05070 */
[----:B------:R-:W-:-:S06]  /*10610*/  UISETP.NE.AND.EX UP0, UPT, UR5, URZ, UPT, UP0 ;  /* 0x0000003f0500728c */ /* 0x000fcc000bf05300 */
[----:B------:R-:W-:-:S05]  /*10620*/  PLOP3.LUT P0, PT, PT, PT, UP0, 0x80, 0x0 ;  /* 0x000000000000781c */ /* 0x000fca0003f0f008 */
[----:B------:R-:W-:Y:S02]  /*10630*/  @UP0 ULDC.64 UR4, c[0x0][0x9f8] ;  /* 0x00027e0000040ab9 */ /* 0x000fe40000000a00 */
[----:B------:R-:W-:-:S06]  /*10640*/  @UP0 UIMAD.WIDE UR4, UR43, 0x4, UR4 ;  /* 0x000000042b0408a5 */ /* 0x000fcc000f8e0204 */
[----:B------:R-:W-:Y:S02]  /*10650*/  IMAD.U32 R2, RZ, RZ, UR4 ;  /* 0x00000004ff027e24 */ /* 0x000fe4000f8e00ff */
[----:B------:R-:W-:-:S05]  /*10660*/  IMAD.U32 R3, RZ, RZ, UR5 ;  /* 0x00000005ff037e24 */ /* 0x000fca000f8e00ff */
[----:B------:R0:W2:Y:S01]  /*10670*/  @P0 LDG.E R23, desc[UR48][R2.64] ;  /* 0x0000003002170981 */ /* 0x0000a2000c1e1900 */
[----:B------:R-:W-:Y:S01]  /*10680*/  UMOV UR4, 0xffffffff ;  /* 0xffffffff00047882 */ /* 0x000fe20000000000 */
[----:B------:R-:W-:Y:S01]  /*10690*/  IMAD.U32 R22, RZ, RZ, UR40 ;  /* 0x00000028ff167e24 */ /* 0x000fe2000f8e00ff */
[----:B------:R-:W-:Y:S01]  /*106a0*/  LOP3.LUT R19, R19, 0xfffffffe, RZ, 0xc0, !PT ;  /* 0xfffffffe13137812 */ /* 0x000fe200078ec0ff */
[----:B------:R-:W1:Y:S02]  /*106b0*/  S2R R18, SR_TID.X ;  /* 0x0000000000127919 */ /* 0x000e640000002100 */
[----:B------:R-:W-:Y:S01]  /*106c0*/  VIADD R22, R22, 0xffffffff ;  /* 0xffffffff16167836 */ /* 0x000fe20000000000 */
[----:B0-----:R-:W0:Y:S02]  /*106d0*/  LDC.64 R2, c[0x0][0x418] ;  /* 0x00010600ff027b82 */ /* 0x001e240000000a00 */
[----:B0-----:R-:W-:Y:S02]  /*106e0*/  ISETP.NE.U32.AND P0, PT, R2, RZ, PT ;  /* 0x000000ff0200720c */ /* 0x001fe40003f05070 */
[----:B-1----:R-:W-:-:S02]  /*106f0*/  SHF.R.U32.HI R20, RZ, 0x5, R18 ;  /* 0x00000005ff147819 */ /* 0x002fc40000011612 */
[----:B------:R-:W-:Y:S02]  /*10700*/  ISETP.NE.AND.EX P1, PT, R3, RZ, PT, P0 ;  /* 0x000000ff0300720c */ /* 0x000fe40003f25300 */
[----:B------:R-:W-:-:S11]  /*10710*/  LOP3.LUT R20, R20, 0x3, RZ, 0xc0, !PT ;  /* 0x0000000314147812 */ /* 0x000fd600078ec0ff */
[----:B------:R-:W-:Y:S02]  /*10720*/  @P1 LOP3.LUT R19, R19, 0x1, RZ, 0xfc, !PT ;  /* 0x0000000113131812 */ /* 0x000fe400078efcff */
[----:B--2---:R-:W-:Y:S02]  /*10730*/  SHF.R.S32.HI R25, RZ, 0x1f, R23 ;  /* 0x0000001fff197819 */ /* 0x004fe40000011417 */
[----:B------:R-:W-:Y:S01]  /*10740*/  SEL R18, R23, RZ, !P1 ;  /* 0x000000ff17127207 */ /* 0x000fe20004800000 */
[----:B------:R-:W-:Y:S06]  /*10750*/  BRA.DIV UR4, `(.L_x_925) ;  /* 0x0000004204207947 */ /* 0x000fec000b800000 */
[----:B------:R0:W1:Y:S02]  /*10760*/  SHFL.IDX PT, R14, R20, RZ, 0x1f ;  /* 0x00001fff140e7589 */ /* 0x00006400000e0000 */
.L_x_1021:
        /* <DEDUP_REMOVED lines=8> */
.L_x_1024:
[----:B------:R-:W-:Y:S05]  /*107f0*/  @!P6 BRA `(.L_x_926) ;  /* 0x000000040004e947 */ /* 0x000fea0003800000 */
[----:B------:R-:W-:Y:S01]  /*10800*/  IMAD.MOV.U32 R18, RZ, RZ, R23 ;  /* 0x000000ffff127224 */ /* 0x000fe200078e0017 */
[----:B------:R-:W-:Y:S06]  /*10810*/  @!P1 BRA `(.L_x_928) ;  /* 0x0000000000489947 */ /* 0x000fec0003800000 */
[----:B------:R-:W1:Y:S01]  /*10820*/  LDC R0, c[0x0][0x43c] ;  /* 0x00010f00ff007b82 */ /* 0x000e620000000800 */
[----:B------:R-:W-:Y:S01]  /*10830*/  IMAD.MOV.U32 R6, RZ, RZ, R22 ;  /* 0x000000ffff067224 */ /* 0x000fe200078e0016 */
[----:B------:R-:W-:Y:S02]  /*10840*/  ULDC.64 UR4, c[0x0][0x428] ;  /* 0x00010a0000047ab9 */ /* 0x000fe40000000a00 */
[----:B------:R-:W-:-:S04]  /*10850*/  IMAD R8, R25, UR4, RZ ;  /* 0x0000000419087c24 */ /* 0x000fc8000f8e02ff */
[----:B------:R-:W-:Y:S01]  /*10860*/  IMAD R7, R23, UR5, R8 ;  /* 0x0000000517077c24 */ /* 0x000fe2000f8e0208 */
[----:B-1----:R-:W-:-:S13]  /*10870*/  ISETP.NE.AND P0, PT, R0, 0x1, PT ;  /* 0x000000010000780c */ /* 0x002fda0003f05270 */
[----:B------:R-:W1:Y:S02]  /*10880*/  @P0 LDC.64 R4, c[0x0][0x440] ;  /* 0x00011000ff040b82 */ /* 0x000e640000000a00 */
[----:B-1----:R-:W-:-:S05]  /*10890*/  @P0 IMAD.HI.U32 R4, R22, R4, RZ ;  /* 0x0000000416040227 */ /* 0x002fca00078e00ff */
[----:B------:R-:W-:-:S04]  /*108a0*/  @P0 SHF.R.U32.HI R6, RZ, R5, R4 ;  /* 0x00000005ff060219 */ /* 0x000fc80000011604 */
[--C-:B------:R-:W-:Y:S01]  /*108b0*/  SHF.R.S32.HI R5, RZ, 0x1f, R6.reuse ;  /* 0x0000001fff057819 */ /* 0x100fe20000011406 */
[----:B------:R-:W-:-:S04]  /*108c0*/  IMAD.MOV.U32 R4, RZ, RZ, R6 ;  /* 0x000000ffff047224 */ /* 0x000fc800078e0006 */
[----:B------:R-:W-:-:S04]  /*108d0*/  IMAD.WIDE.U32 R4, R23, UR4, R4 ;  /* 0x0000000417047c25 */ /* 0x000fc8000f8e0004 */
[----:B------:R-:W-:Y:S01]  /*108e0*/  IMAD.IADD R5, R5, 0x1, R7 ;  /* 0x0000000105057824 */ /* 0x000fe200078e0207 */
[----:B------:R-:W-:-:S04]  /*108f0*/  LEA R2, P0, R4, R2, 0x2 ;  /* 0x0000000204027211 */ /* 0x000fc800078010ff */
[----:B------:R-:W-:-:S05]  /*10900*/  LEA.HI.X R3, R4, R3, R5, 0x2, P0 ;  /* 0x0000000304037211 */ /* 0x000fca00000f1405 */
[----:B------:R1:W5:Y:S01]  /*10910*/  LDG.E R18, desc[UR48][R2.64] ;  /* 0x0000003002127981 */ /* 0x000362000c1e1900 */
[----:B------:R-:W-:-:S04]  /*10920*/  IMAD.MOV R5, RZ, RZ, -R6 ;  /* 0x000000ffff057224 */ /* 0x000fc800078e0a06 */
[----:B------:R-:W-:-:S07]  /*10930*/  IMAD R22, R0, R5, R22 ;  /* 0x0000000500167224 */ /* 0x000fce00078e0216 */
.L_x_928:
[----:B------:R-:W2:Y:S01]  /*10940*/  S2R R0, SR_TID.X ;  /* 0x0000000000007919 */ /* 0x000ea20000002100 */
[----:B-1----:R-:W-:Y:S01]  /*10950*/  IMAD R3, R16, 0x8, R17 ;  /* 0x0000000810037824 */ /* 0x002fe200078e0211 */
[----:B--2---:R-:W-:Y:S02]  /*10960*/  LOP3.LUT R2, R0, 0x7f, RZ, 0xc0, !PT ;  /* 0x0000007f00027812 */ /* 0x004fe400078ec0ff */
[----:B------:R-:W-:Y:S02]  /*10970*/  SHF.L.U32 R0, R24, 0x1f, RZ ;  /* 0x0000001f18007819 */ /* 0x000fe400000006ff */
[----:B------:R-:W-:Y:S02]  /*10980*/  ISETP.NE.AND P1, PT, R2, RZ, PT ;  /* 0x000000ff0200720c */ /* 0x000fe40003f25270 */
[----:B------:R-:W1:Y:S02]  /*10990*/  SYNCS.PHASECHK.TRANS64.TRYWAIT P0, [R3+URZ+0x2d840], R0 ;  /* 0x02d84000030075a7 */ /* 0x000e64000800017f */
[----:B-1----:R-:W-:Y:S09]  /*109a0*/  @!P0 BRA `(.L_x_929) ;  /* 0x0000003c00cc8947 */ /* 0x002ff20003800000 */
.L_x_1025:
[----:B------:R-:W-:Y:S05]  /*109b0*/  @P1 BRA `(.L_x_930) ;  /* 0x0000000000141947 */ /* 0x000fea0003800000 */
[----:B------:R-:W-:Y:S01]  /*109c0*/  ISETP.NE.AND P0, PT, R28, RZ, PT ;  /* 0x000000ff1c00720c */ /* 0x000fe20003f05270 */
[----:B-1----:R-:W-:-:S04]  /*109d0*/  IMAD.MOV.U32 R0, RZ, RZ, 0x6000 ;  /* 0x00006000ff007424 */ /* 0x002fc800078e00ff */
[----:B------:R2:W-:Y:S08]  /*109e0*/  SYNCS.ARRIVE.TRANS64 RZ, [R3+URZ+0x2d830], R0 ;  /* 0x02d8300003ff79a7 */ /* 0x0005f0000800003f */
[----:B------:R-:W-:Y:S05]  /*109f0*/  @!P0 BRA `(.L_x_930) ;  /* 0x0000000000048947 */ /* 0x000fea0003800000 */
[----:B------:R-:W-:Y:S01]  /*10a00*/  BPT.TRAP 0x1 ;  /* 0x000000040000795c */ /* 0x000fe20000300000 */
.L_x_930:
[----:B-12---:R-:W-:Y:S01]  /*10a10*/  IMAD R0, R16, 0x6000, R17 ;  /* 0x0000600010007824 */ /* 0x006fe200078e0211 */
[----:B------:R-:W-:Y:S01]  /*10a20*/  R2UR UR33, R3 ;  /* 0x00000000032172ca */ /* 0x000fe200000e0000 */
[----:B------:R-:W-:Y:S01]  /*10a30*/  UIADD3 UR4, UP0, UR46, 0x370, URZ ;  /* 0x000003702e047890 */ /* 0x000fe2000ff1e03f */
[----:B------:R-:W-:Y:S01]  /*10a40*/  R2UR UR35, R22 ;  /* 0x00000000162372ca */ /* 0x000fe200000e0000 */
[----:B------:R-:W-:Y:S01]  /*10a50*/  UMOV UR6, 0x0 ;  /* 0x0000000000067882 */ /* 0x000fe20000000000 */
[----:B------:R-:W-:Y:S01]  /*10a60*/  R2UR UR8, R0 ;  /* 0x00000000000872ca */ /* 0x000fe200000e0000 */
[----:B------:R-:W-:Y:S01]  /*10a70*/  UIADD3.X UR5, URZ, UR47, URZ, UP0, !UPT ;  /* 0x0000002f3f057290 */ /* 0x000fe200087fe43f */
[----:B-----5:R-:W-:Y:S01]  /*10a80*/  R2UR UR37, R18 ;  /* 0x00000000122572ca */ /* 0x020fe200000e0000 */
[----:B------:R-:W-:Y:S01]  /*10a90*/  UMOV UR7, 0x14f00000 ;  /* 0x14f0000000077882 */ /* 0x000fe20000000000 */
[----:B------:R-:W-:Y:S01]  /*10aa0*/  UMOV UR34, URZ ;  /* 0x0000003f00227c82 */ /* 0x000fe20008000000 */
[----:B------:R-:W-:Y:S01]  /*10ab0*/  UMOV UR18, 0x20 ;  /* 0x0000002000127882 */ /* 0x000fe20000000000 */
[----:B------:R-:W-:Y:S01]  /*10ac0*/  UMOV UR20, UR36 ;  /* 0x0000002400147c82 */ /* 0x000fe20008000000 */
[----:B------:R-:W-:Y:S01]  /*10ad0*/  UMOV UR10, 0x40 ;  /* 0x00000040000a7882 */ /* 0x000fe20000000000 */
[----:B------:R-:W-:Y:S01]  /*10ae0*/  UMOV UR12, UR36 ;  /* 0x00000024000c7c82 */ /* 0x000fe20008000000 */
[----:B------:R-:W-:Y:S01]  /*10af0*/  UIADD3 UR33, UR33, 0x2d830, URZ ;  /* 0x0002d83021217890 */ /* 0x000fe2000fffe03f */
[----:B------:R-:W-:Y:S01]  /*10b00*/  PLOP3.LUT P0, PT, PT, PT, PT, 0x80, 0x0 ;  /* 0x000000000000781c */ /* 0x000fe20003f0f070 */
[----:B------:R-:W-:Y:S01]  /*10b10*/  USHF.L.U32 UR35, UR35, 0x7, URZ ;  /* 0x0000000723237899 */ /* 0x000fe2000800063f */
[----:B------:R-:W-:Y:S01]  /*10b20*/  LOP3.LUT R19, R19, 0xfffffffd, RZ, 0xc0, !PT ;  /* 0xfffffffd13137812 */ /* 0x000fe200078ec0ff */
[----:B------:R-:W-:-:S02]  /*10b30*/  UIADD3 UR32, UR8, 0x15400, URZ ;  /* 0x0001540008207890 */ /* 0x000fc4000fffe03f */
[----:B------:R-:W-:Y:S02]  /*10b40*/  UIADD3 UR16, UR8, 0x17400, URZ ;  /* 0x0001740008107890 */ /* 0x000fe4000fffe03f */
[----:B------:R-:W-:Y:S01]  /*10b50*/  UIADD3 UR8, UR8, 0x19400, URZ ;  /* 0x0001940008087890 */ /* 0x000fe2000fffe03f */
[----:B------:R-:W-:Y:S01]  /*10b60*/  UMOV UR21, UR37 ;  /* 0x0000002500157c82 */ /* 0x000fe20008000000 */
[----:B------:R-:W-:Y:S01]  /*10b70*/  UMOV UR17, UR33 ;  /* 0x0000002100117c82 */ /* 0x000fe20008000000 */
[----:B------:R-:W-:Y:S01]  /*10b80*/  UMOV UR19, UR35 ;  /* 0x0000002300137c82 */ /* 0x000fe20008000000 */
[----:B------:R-:W-:Y:S01]  /*10b90*/  UMOV UR13, UR37 ;  /* 0x00000025000d7c82 */ /* 0x000fe20008000000 */
[----:B------:R-:W-:Y:S01]  /*10ba0*/  UMOV UR9, UR33 ;  /* 0x0000002100097c82 */ /* 0x000fe20008000000 */
[----:B------:R-:W-:Y:S01]  /*10bb0*/  UMOV UR11, UR35 ;  /* 0x00000023000b7c82 */ /* 0x000fe20008000000 */
[----:B------:R1:W-:Y:S01]  /*10bc0*/  UTMALDG.4D [UR32], [UR4], desc[UR6] ;  /* 0x00000620040075b4 */ /* 0x0003e20008019000 */
[----:B------:R-:W-:Y:S01]  /*10bd0*/  @P0 LOP3.LUT R19, R19, 0x2, RZ, 0xfc, !PT ;  /* 0x0000000213130812 */ /* 0x000fe200078efcff */
[----:B------:R1:W-:Y:S01]  /*10be0*/  UTMALDG.4D [UR16], [UR4], desc[UR6] ;  /* 0x00000610040075b4 */ /* 0x0003e20008019000 */
[----:B------:R1:W-:Y:S02]  /*10bf0*/  UTMALDG.4D [UR8], [UR4], desc[UR6] ;  /* 0x00000608040075b4 */ /* 0x0003e40008019000 */
[----:B-1----:R-:W-:-:S03]  /*10c00*/  NOP ;  /* 0x0000000000007918 */ /* 0x002fc60000000000 */
.L_x_926:
[----:B------:R-:W-:Y:S05]  /*10c10*/  WARPSYNC.ALL ;  /* 0x0000000000007948 */ /* 0x000fea0003800000 */
[----:B------:R-:W-:Y:S01]  /*10c20*/  VIADD R0, R17, 0xc400 ;  /* 0x0000c40011007836 */ /* 0x000fe20000000000 */
[----:B------:R-:W-:Y:S01]  /*10c30*/  USHF.R.S32.HI UR4, URZ, 0x1f, UR36 ;  /* 0x0000001f3f047899 */ /* 0x000fe20008011424 */
[----:B------:R-:W-:Y:S01]  /*10c40*/  BAR.SYNC.DEFER_BLOCKING 0x8, 0x200 ;  /* 0x0208000000007b1d */ /* 0x000fe20000010000 */
[----:B------:R-:W-:Y:S02]  /*10c50*/  USHF.R.S32.HI UR37, URZ, 0x1f, UR43 ;  /* 0x0000001f3f257899 */ /* 0x000fe4000801142b */
[----:B------:R-:W-:-:S03]  /*10c60*/  LOP3.LUT P0, RZ, R0, 0x1bf, RZ, 0xc0, !PT ;  /* 0x000001bf00ff7812 */ /* 0x000fc6000780c0ff */
[----:B------:R-:W-:Y:S01]  /*10c70*/  ULDC.64 UR6, c[0x0][0x2d8] ;  /* 0x0000b60000067ab9 */ /* 0x000fe20000000a00 */
[----:B------:R-:W-:Y:S01]  /*10c80*/  BSSY B6, `(.L_x_931) ;  /* 0x0000016000067945 */ /* 0x000fe20003800000 */
[----:B------:R-:W-:Y:S02]  /*10c90*/  UIMAD UR4, UR4, UR6, URZ ;  /* 0x00000006040472a4 */ /* 0x000fe4000f8e023f */
[----:B------:R-:W-:Y:S02]  /*10ca0*/  UIMAD.WIDE.U32 UR50, UR36, UR6, URZ ;  /* 0x00000006243272a5 */ /* 0x000fe4000f8e003f */
[----:B------:R-:W-:-:S04]  /*10cb0*/  UIMAD UR4, UR36, UR7, UR4 ;  /* 0x00000007240472a4 */ /* 0x000fc8000f8e0204 */
[----:B------:R-:W-:Y:S01]  /*10cc0*/  UIADD3 UR45, UR51, UR4, URZ ;  /* 0x00000004332d7290 */ /* 0x000fe2000fffe03f */
[----:B------:R-:W-:Y:S11]  /*10cd0*/  @!P0 BRA `(.L_x_932) ;  /* 0x0000000000408947 */ /* 0x000ff60003800000 */
        /* <DEDUP_REMOVED lines=14> */
[----:B0-----:R-:W-:-:S07]  /*10dc0*/  LEPC R20, `(.L_x_932) ;  /* 0x000000001014794e */ /* 0x001fce0000000000 */
[----:B-1----:R-:W-:Y:S05]  /*10dd0*/  CALL.ABS.NOINC R2 ;  /* 0x0000000002007343 */ /* 0x002fea0003c00000 */
.L_x_932:
[----:B------:R-:W-:Y:S05]  /*10de0*/  BSYNC B6 ;  /* 0x0000000000067941 */ /* 0x000fea0003800000 */
.L_x_931:
[----:B------:R-:W1:Y:S01]  /*10df0*/  LDC R9, c[0x0][0x448] ;  /* 0x00011200ff097b82 */ /* 0x000e620000000800 */
[----:B0-----:R-:W0:Y:S01]  /*10e00*/  S2R R20, SR_TID.X ;  /* 0x0000000000147919 */ /* 0x001e220000002100 */
[----:B------:R-:W-:Y:S01]  /*10e10*/  ULDC.64 UR8, c[0x0][0x2e0] ;  /* 0x0000b80000087ab9 */ /* 0x000fe20000000a00 */
[----:B------:R-:W-:Y:S01]  /*10e20*/  UMOV UR44, UR50 ;  /* 0x00000032002c7c82 */ /* 0x000fe20008000000 */
[----:B------:R-:W-:Y:S01]  /*10e30*/  UIMAD UR6, UR37, UR8, URZ ;  /* 0x00000008250672a4 */ /* 0x000fe2000f8e023f */
[----:B------:R-:W2:Y:S01]  /*10e40*/  S2R R10, SR_TID.X ;  /* 0x00000000000a7919 */ /* 0x000ea20000002100 */
[----:B------:R-:W-:Y:S02]  /*10e50*/  UIMAD.WIDE.U32 UR4, UR43, UR8, UR44 ;  /* 0x000000082b0472a5 */ /* 0x000fe4000f8e002c */
[----:B------:R-:W-:-:S03]  /*10e60*/  UIMAD UR6, UR43, UR9, UR6 ;  /* 0x000000092b0672a4 */ /* 0x000fc6000f8e0206 */
[----:B------:R-:W-:Y:S01]  /*10e70*/  ULDC.64 UR8, c[0x0][0x2d0] ;  /* 0x0000b40000087ab9 */ /* 0x000fe20000000a00 */
[----:B------:R-:W-:Y:S01]  /*10e80*/  UIADD3 UR6, UR5, UR6, URZ ;  /* 0x0000000605067290 */ /* 0x000fe2000fffe03f */
[----:B------:R-:W-:-:S04]  /*10e90*/  IMAD.U32 R4, RZ, RZ, UR4 ;  /* 0x00000004ff047e24 */ /* 0x000fc8000f8e00ff */
[----:B------:R-:W-:Y:S01]  /*10ea0*/  IMAD.MOV.U32 R2, RZ, RZ, R4 ;  /* 0x000000ffff027224 */ /* 0x000fe200078e0004 */
[----:B-1----:R-:W-:Y:S02]  /*10eb0*/  ISETP.NE.AND P1, PT, R9, 0x1, PT ;  /* 0x000000010900780c */ /* 0x002fe40003f25270 */
[C---:B0-----:R-:W-:Y:S01]  /*10ec0*/  LOP3.LUT R21, R20.reuse, 0x7f, RZ, 0xc0, !PT ;  /* 0x0000007f14157812 */ /* 0x041fe200078ec0ff */
[----:B------:R-:W-:-:S10]  /*10ed0*/  IMAD.SHL.U32 R20, R20, 0x20, RZ ;  /* 0x0000002014147824 */ /* 0x000fd400078e00ff */
[----:B------:R-:W0:Y:S01]  /*10ee0*/  @P1 LDC R3, c[0x0][0x44c] ;  /* 0x00011300ff031b82 */ /* 0x000e220000000800 */
[----:B------:R-:W-:Y:S01]  /*10ef0*/  SHF.R.U32.HI R21, RZ, 0x2, R21 ;  /* 0x00000002ff157819 */ /* 0x000fe20000011615 */
[----:B--2---:R-:W-:-:S03]  /*10f00*/  IMAD.SHL.U32 R10, R10, 0x8, RZ ;  /* 0x000000080a0a7824 */ /* 0x004fc600078e00ff */
[----:B------:R-:W-:Y:S02]  /*10f10*/  LOP3.LUT R20, R21, 0x60, R20, 0xf8, !PT ;  /* 0x0000006015147812 */ /* 0x000fe400078ef814 */
[----:B------:R-:W1:Y:S01]  /*10f20*/  S2R R21, SR_TID.X ;  /* 0x0000000000157919 */ /* 0x000e620000002100 */
[----:B------:R-:W2:Y:S01]  /*10f30*/  @P1 LDC R5, c[0x0][0x450] ;  /* 0x00011400ff051b82 */ /* 0x000ea20000000800 */
[----:B------:R-:W-:Y:S01]  /*10f40*/  LOP3.LUT R10, R10, 0x18, RZ, 0xc0, !PT ;  /* 0x000000180a0a7812 */ /* 0x000fe200078ec0ff */
[----:B------:R-:W-:-:S03]  /*10f50*/  VIADD R6, R20, UR41 ;  /* 0x0000002914067c36 */ /* 0x000fc60008000000 */
[C---:B------:R-:W-:Y:S01]  /*10f60*/  LOP3.LUT R12, R10.reuse, 0x20, RZ, 0xfc, !PT ;  /* 0x000000200a0c7812 */ /* 0x040fe200078efcff */
[----:B------:R-:W-:Y:S01]  /*10f70*/  IMAD.MOV.U32 R7, RZ, RZ, R6 ;  /* 0x000000ffff077224 */ /* 0x000fe200078e0006 */
[----:B------:R-:W-:Y:S01]  /*10f80*/  LOP3.LUT R10, R10, 0x40, RZ, 0xfc, !PT ;  /* 0x000000400a0a7812 */ /* 0x000fe200078efcff */
[----:B0-----:R-:W-:-:S04]  /*10f90*/  @P1 IMAD.HI.U32 R0, R6, R3, RZ ;  /* 0x0000000306001227 */ /* 0x001fc800078e00ff */
[----:B------:R-:W-:Y:S01]  /*10fa0*/  IMAD.U32 R3, RZ, RZ, UR6 ;  /* 0x00000006ff037e24 */ /* 0x000fe2000f8e00ff */
[----:B------:R-:W-:Y:S01]  /*10fb0*/  ULDC.64 UR6, c[0x0][0x280] ;  /* 0x0000a00000067ab9 */ /* 0x000fe20000000a00 */
[----:B--2---:R-:W-:Y:S01]  /*10fc0*/  @P1 SHF.R.U32.HI R7, RZ, R5, R0 ;  /* 0x00000005ff071219 */ /* 0x004fe20000011600 */
[----:B------:R-:W-:Y:S01]  /*10fd0*/  IMAD.U32 R5, RZ, RZ, UR5 ;  /* 0x00000005ff057e24 */ /* 0x000fe2000f8e00ff */
[----:B------:R-:W-:Y:S02]  /*10fe0*/  ULDC.64 UR4, c[0x0][0x2c8] ;  /* 0x0000b20000047ab9 */ /* 0x000fe40000000a00 */
[----:B------:R-:W-:Y:S01]  /*10ff0*/  SHF.R.S32.HI R0, RZ, 0x1f, R7 ;  /* 0x0000001fff007819 */ /* 0x000fe20000011407 */
[----:B------:R-:W-:-:S04]  /*11000*/  IMAD.WIDE.U32 R4, R7, UR8, R2 ;  /* 0x0000000807047c25 */ /* 0x000fc8000f8e0002 */
[----:B------:R-:W-:Y:S02]  /*11010*/  IMAD R0, R0, UR8, RZ ;  /* 0x0000000800007c24 */ /* 0x000fe4000f8e02ff */
[C---:B-1----:R-:W-:Y:S01]  /*11020*/  IMAD.SHL.U32 R20, R21.reuse, 0x8, RZ ;  /* 0x0000000815147824 */ /* 0x042fe200078e00ff */
[----:B------:R-:W-:Y:S01]  /*11030*/  LOP3.LUT R21, R21, 0x7f, RZ, 0xc0, !PT ;  /* 0x0000007f15157812 */ /* 0x000fe200078ec0ff */
[----:B------:R-:W-:Y:S02]  /*11040*/  IMAD R11, R7, UR9, R0 ;  /* 0x00000009070b7c24 */ /* 0x000fe4000f8e0200 */
[----:B------:R-:W-:Y:S01]  /*11050*/  IMAD.MOV R0, RZ, RZ, -R7 ;  /* 0x000000ffff007224 */ /* 0x000fe200078e0a07 */
[----:B------:R-:W-:Y:S01]  /*11060*/  LOP3.LUT R20, R20, 0x18, RZ, 0xc0, !PT ;  /* 0x0000001814147812 */ /* 0x000fe200078ec0ff */
[----:B------:R-:W-:Y:S01]  /*11070*/  IMAD.IADD R5, R5, 0x1, R11 ;  /* 0x0000000105057824 */ /* 0x000fe200078e020b */
[----:B------:R-:W-:Y:S01]  /*11080*/  SHF.R.U32.HI R21, RZ, 0x2, R21 ;  /* 0x00000002ff157819 */ /* 0x000fe20000011615 */
[----:B------:R-:W-:-:S02]  /*11090*/  IMAD R7, R9, R0, R6 ;  /* 0x0000000009077224 */ /* 0x000fc400078e0206 */
[----:B------:R-:W-:Y:S02]  /*110a0*/  VIADD R6, R6, 0x80 ;  /* 0x0000008006067836 */ /* 0x000fe40000000000 */
[----:B------:R-:W-:Y:S01]  /*110b0*/  IMAD.WIDE.U32 R4, R7, UR4, R4 ;  /* 0x0000000407047c25 */ /* 0x000fe2000f8e0004 */
[----:B------:R-:W-:-:S05]  /*110c0*/  SHF.R.S32.HI R0, RZ, 0x1f, R7 ;  /* 0x0000001fff007819 */ /* 0x000fca0000011407 */
[----:B------:R-:W-:-:S04]  /*110d0*/  IMAD R0, R0, UR4, RZ ;  /* 0x0000000400007c24 */ /* 0x000fc8000f8e02ff */
[----:B------:R-:W-:Y:S01]  /*110e0*/  IMAD R11, R7, UR5, R0 ;  /* 0x00000005070b7c24 */ /* 0x000fe2000f8e0200 */
[----:B------:R-:W-:Y:S01]  /*110f0*/  LEA R0, P0, R4, UR6, 0x1 ;  /* 0x0000000604007c11 */ /* 0x000fe2000f8008ff */
[----:B------:R-:W0:Y:S02]  /*11100*/  @P1 LDC R7, c[0x0][0x44c] ;  /* 0x00011300ff071b82 */ /* 0x000e240000000800 */
[----:B------:R-:W-:-:S05]  /*11110*/  IMAD.IADD R5, R5, 0x1, R11 ;  /* 0x0000000105057824 */ /* 0x000fca00078e020b */
[----:B------:R-:W-:Y:S02]  /*11120*/  LEA.HI.X R4, R4, UR7, R5, 0x1, P0 ;  /* 0x0000000704047c11 */ /* 0x000fe400080f0c05 */
[----:B------:R-:W1:Y:S01]  /*11130*/  @P1 LDC R5, c[0x0][0x450] ;  /* 0x00011400ff051b82 */ /* 0x000e620000000800 */
[----:B0-----:R-:W-:-:S04]  /*11140*/  @P1 IMAD.HI.U32 R8, R6, R7, RZ ;  /* 0x0000000706081227 */ /* 0x001fc800078e00ff */
[----:B------:R-:W-:Y:S01]  /*11150*/  IMAD.MOV.U32 R7, RZ, RZ, R6 ;  /* 0x000000ffff077224 */ /* 0x000fe200078e0006 */
[----:B-1----:R-:W-:-:S05]  /*11160*/  @P1 SHF.R.U32.HI R7, RZ, R5, R8 ;  /* 0x00000005ff071219 */ /* 0x002fca0000011608 */
[----:B------:R-:W-:Y:S02]  /*11170*/  IMAD.MOV R5, RZ, RZ, -R7 ;  /* 0x000000ffff057224 */ /* 0x000fe400078e0a07 */
[----:B------:R-:W-:-:S04]  /*11180*/  IMAD.WIDE.U32 R2, R7, UR8, R2 ;  /* 0x0000000807027c25 */ /* 0x000fc8000f8e0002 */
[----:B------:R-:W-:Y:S01]  /*11190*/  IMAD R5, R9, R5, R6 ;  /* 0x0000000509057224 */ /* 0x000fe200078e0206 */
[----:B------:R-:W-:-:S05]  /*111a0*/  SHF.R.S32.HI R6, RZ, 0x1f, R7 ;  /* 0x0000001fff067819 */ /* 0x000fca0000011407 */
[----:B------:R-:W-:-:S04]  /*111b0*/  IMAD R6, R6, UR8, RZ ;  /* 0x0000000806067c24 */ /* 0x000fc8000f8e02ff */
[----:B------:R-:W-:Y:S01]  /*111c0*/  IMAD R7, R7, UR9, R6 ;  /* 0x0000000907077c24 */ /* 0x000fe2000f8e0206 */
[----:B------:R-:W-:-:S03]  /*111d0*/  SHF.R.S32.HI R6, RZ, 0x1f, R5 ;  /* 0x0000001fff067819 */ /* 0x000fc60000011405 */
[----:B------:R-:W-:Y:S02]  /*111e0*/  IMAD.IADD R3, R3, 0x1, R7 ;  /* 0x0000000103037824 */ /* 0x000fe400078e0207 */
[----:B------:R-:W-:Y:S02]  /*111f0*/  IMAD R6, R6, UR4, RZ ;  /* 0x0000000406067c24 */ /* 0x000fe4000f8e02ff */
[C---:B------:R-:W-:Y:S01]  /*11200*/  IMAD.WIDE.U32 R2, R5.reuse, UR4, R2 ;  /* 0x0000000405027c25 */ /* 0x040fe2000f8e0002 */
[----:B------:R-:W-:Y:S02]  /*11210*/  ULDC UR4, c[0x0][0x2b8] ;  /* 0x0000ae0000047ab9 */ /* 0x000fe40000000800 */
[----:B------:R-:W-:Y:S01]  /*11220*/  ISETP.GE.AND P1, PT, R12, UR4, PT ;  /* 0x000000040c007c0c */ /* 0x000fe2000bf26270 */
[----:B------:R-:W-:Y:S01]  /*11230*/  IMAD R7, R5, UR5, R6 ;  /* 0x0000000505077c24 */ /* 0x000fe2000f8e0206 */
[----:B------:R-:W-:Y:S02]  /*11240*/  LEA R8, P0, R2, UR6, 0x1 ;  /* 0x0000000602087c11 */ /* 0x000fe4000f8008ff */
[----:B------:R-:W-:Y:S01]  /*11250*/  ISETP.GE.AND P2, PT, R10, UR4, PT ;  /* 0x000000040a007c0c */ /* 0x000fe2000bf46270 */
[----:B------:R-:W-:-:S05]  /*11260*/  IMAD.IADD R7, R3, 0x1, R7 ;  /* 0x0000000103077824 */ /* 0x000fca00078e0207 */
[----:B------:R-:W-:Y:S02]  /*11270*/  LEA.HI.X R7, R2, UR7, R7, 0x1, P0 ;  /* 0x0000000702077c11 */ /* 0x000fe400080f0c07 */
[----:B------:R-:W-:Y:S01]  /*11280*/  ISETP.GE.AND P0, PT, R20, UR4, PT ;  /* 0x0000000414007c0c */ /* 0x000fe2000bf06270 */
[----:B------:R-:W-:-:S03]  /*11290*/  UMOV UR4, 0xffffffff ;  /* 0xffffffff00047882 */ /* 0x000fc60000000000 */
[----:B------:R-:W-:Y:S09]  /*112a0*/  BRA.DIV UR4, `(.L_x_933) ;  /* 0x0000003604a07947 */ /* 0x000ff2000b800000 */
[----:B------:R-:W0:Y:S01]  /*112b0*/  SHFL.IDX PT, R14, R0, RZ, 0x1c1f ;  /* 0x001c1fff000e7589 */ /* 0x000e2200000e0000 */
[----:B------:R-:W-:Y:S01]  /*112c0*/  ULDC UR4, c[0x0][0x288] ;  /* 0x0000a20000047ab9 */ /* 0x000fe20000000800 */
[----:B------:R-:W-:Y:S02]  /*112d0*/  VIADD R6, R21, UR41 ;  /* 0x0000002915067c36 */ /* 0x000fe40008000000 */
[----:B------:R-:W1:Y:S01]  /*112e0*/  SHFL.IDX PT, R2, R4, RZ, 0x1c1f ;  /* 0x001c1fff04027589 */ /* 0x000e6200000e0000 */
[----:B------:R-:W-:Y:S02]  /*112f0*/  IMAD R5, R9, UR4, RZ ;  /* 0x0000000409057c24 */ /* 0x000fe4000f8e02ff */
[----:B------:R-:W-:-:S03]  /*11300*/  VIADD R10, R6, 0x20 ;  /* 0x00000020060a7836 */ /* 0x000fc60000000000 */
[----:B------:R-:W-:-:S13]  /*11310*/  ISETP.GE.AND P4, PT, R6, R5, PT ;  /* 0x000000050600720c */ /* 0x000fda0003f86270 */
[----:B0-----:R-:W-:-:S05]  /*11320*/  @!P4 LEA R14, P3, R20, R14, 0x1 ;  /* 0x0000000e140ec211 */ /* 0x001fca00078608ff */
[----:B-1----:R-:W-:Y:S02]  /*11330*/  @!P4 IMAD.X R3, RZ, RZ, R2, P3 ;  /* 0x000000ffff03c224 */ /* 0x002fe400018e0602 */
[----:B------:R-:W-:Y:S02]  /*11340*/  @!P4 IMAD.MOV.U32 R2, RZ, RZ, R14 ;  /* 0x000000ffff02c224 */ /* 0x000fe400078e000e */
[----:B------:R-:W0:Y:S04]  /*11350*/  SHFL.IDX PT, R14, R0, 0x1, 0x1c1f ;  /* 0x003c1f00000e7f89 */ /* 0x000e2800000e0000 */
[----:B------:R-:W-:Y:S04]  /*11360*/  @!P4 LDGSTS.E.BYPASS.LTC128B.128 [R26+0xc400], desc[UR48][R2.64], !P0 ;  /* 0x0c400000021acfae */ /* 0x000fe8000c101d70 */
[----:B------:R-:W-:Y:S04]  /*11370*/  @!P4 LDGSTS.E.BYPASS.LTC128B.128 [R26+0xf400], desc[UR48][R2.64+0x40], !P1 ;  /* 0x0f400040021acfae */ /* 0x000fe8000c901d70 */
[----:B------:R1:W-:Y:S01]  /*11380*/  @!P4 LDGSTS.E.BYPASS.LTC128B.128 [R26+0x12400], desc[UR48][R2.64+0x80], !P2 ;  /* 0x12400080021acfae */ /* 0x0003e2000d101d70 */
[----:B------:R-:W-:Y:S01]  /*11390*/  ISETP.GE.AND P4, PT, R10, R5, PT ;  /* 0x000000050a00720c */ /* 0x000fe20003f86270 */
[----:B------:R-:W-:-:S02]  /*113a0*/  VIADD R10, R6, 0x40 ;  /* 0x00000040060a7836 */ /* 0x000fc40000000000 */
[----:B-1----:R-:W1:Y:S10]  /*113b0*/  SHFL.IDX PT, R2, R4, 0x1, 0x1c1f ;  /* 0x003c1f0004027f89 */ /* 0x002e7400000e0000 */
[----:B0-----:R-:W-:-:S05]  /*113c0*/  @!P4 LEA R14, P3, R20, R14, 0x1 ;  /* 0x0000000e140ec211 */ /* 0x001fca00078608ff */
[----:B-1----:R-:W-:Y:S02]  /*113d0*/  @!P4 IMAD.X R9, RZ, RZ, R2, P3 ;  /* 0x000000ffff09c224 */ /* 0x002fe400018e0602 */
[----:B------:R-:W-:Y:S02]  /*113e0*/  @!P4 IMAD.MOV.U32 R2, RZ, RZ, R14 ;  /* 0x000000ffff02c224 */ /* 0x000fe400078e000e */
[----:B------:R-:W-:Y:S01]  /*113f0*/  @!P4 IMAD.MOV.U32 R3, RZ, RZ, R9 ;  /* 0x000000ffff03c224 */ /* 0x000fe200078e0009 */
[----:B------:R-:W0:Y:S04]  /*11400*/  SHFL.IDX PT, R14, R0, 0x2, 0x1c1f ;  /* 0x005c1f00000e7f89 */ /* 0x000e2800000e0000 */
[----:B------:R-:W-:Y:S04]  /*11410*/  @!P4 LDGSTS.E.BYPASS.LTC128B.128 [R26+0xcc00], desc[UR48][R2.64], !P0 ;  /* 0x0cc00000021acfae */ /* 0x000fe8000c101d70 */
[----:B------:R-:W-:Y:S04]  /*11420*/  @!P4 LDGSTS.E.BYPASS.LTC128B.128 [R26+0xfc00], desc[UR48][R2.64+0x40], !P1 ;  /* 0x0fc00040021acfae */ /* 0x000fe8000c901d70 */
[----:B------:R1:W-:Y:S01]  /*11430*/  @!P4 LDGSTS.E.BYPASS.LTC128B.128 [R26+0x12c00], desc[UR48][R2.64+0x80], !P2 ;  /* 0x12c00080021acfae */ /* 0x0003e2000d101d70 */
[----:B------:R-:W-:Y:S01]  /*11440*/  ISETP.GE.AND P4, PT, R10, R5, PT ;  /* 0x000000050a00720c */ /* 0x000fe20003f86270 */
[----:B------:R-:W-:-:S02]  /*11450*/  VIADD R10, R6, 0x60 ;  /* 0x00000060060a7836 */ /* 0x000fc40000000000 */
[----:B-1----:R-:W1:Y:S10]  /*11460*/  SHFL.IDX PT, R2, R4, 0x2, 0x1c1f ;  /* 0x005c1f0004027f89 */ /* 0x002e7400000e0000 */
[----:B0-----:R-:W-:Y:S01]  /*11470*/  @!P4 LEA R14, P3, R20, R14, 0x1 ;  /* 0x0000000e140ec211 */ /* 0x001fe200078608ff */
[----:B------:R-:W-:Y:S04]  /*11480*/  SHFL.IDX PT, R4, R4, 0x3, 0x1c1f ;  /* 0x007c1f0004047f89 */ /* 0x000fe800000e0000 */
[----:B-1----:R-:W-:-:S02]  /*11490*/  @!P4 IMAD.X R9, RZ, RZ, R2, P3 ;  /* 0x000000ffff09c224 */ /* 0x002fc400018e0602 */
[----:B------:R-:W-:Y:S02]  /*114a0*/  @!P4 IMAD.MOV.U32 R2, RZ, RZ, R14 ;  /* 0x000000ffff02c224 */ /* 0x000fe400078e000e */
[----:B------:R-:W0:Y:S01]  /*114b0*/  SHFL.IDX PT, R14, R0, 0x3, 0x1c1f ;  /* 0x007c1f00000e7f89 */ /* 0x000e2200000e0000 */
[----:B------:R-:W-:-:S03]  /*114c0*/  @!P4 IMAD.MOV.U32 R3, RZ, RZ, R9 ;  /* 0x000000ffff03c224 */ /* 0x000fc600078e0009 */
[----:B------:R-:W-:Y:S04]  /*114d0*/  SHFL.IDX PT, R0, R7, RZ, 0x1c1f ;  /* 0x001c1fff07007589 */ /* 0x000fe800000e0000 */
[----:B------:R-:W-:Y:S04]  /*114e0*/  @!P4 LDGSTS.E.BYPASS.LTC128B.128 [R26+0xd400], desc[UR48][R2.64], !P0 ;  /* 0x0d400000021acfae */ /* 0x000fe8000c101d70 */
[----:B------:R-:W-:Y:S04]  /*114f0*/  @!P4 LDGSTS.E.BYPASS.LTC128B.128 [R26+0x10400], desc[UR48][R2.64+0x40], !P1 ;  /* 0x10400040021acfae */ /* 0x000fe8000c901d70 */
[----:B------:R1:W-:Y:S01]  /*11500*/  @!P4 LDGSTS.E.BYPASS.LTC128B.128 [R26+0x13400], desc[UR48][R2.64+0x80], !P2 ;  /* 0x13400080021acfae */ /* 0x0003e2000d101d70 */
[----:B------:R-:W-:Y:S01]  /*11510*/  ISETP.GE.AND P4, PT, R10, R5, PT ;  /* 0x000000050a00720c */ /* 0x000fe20003f86270 */
[----:B------:R-:W-:-:S02]  /*11520*/  VIADD R10, R6, 0x80 ;  /* 0x00000080060a7836 */ /* 0x000fc40000000000 */
[----:B------:R-:W-:Y:S10]  /*11530*/  SHFL.IDX PT, R7, R7, 0x1, 0x1c1f ;  /* 0x003c1f0007077f89 */ /* 0x000ff400000e0000 */
[----:B0-----:R-:W-:-:S05]  /*11540*/  @!P4 LEA R14, P3, R20, R14, 0x1 ;  /* 0x0000000e140ec211 */ /* 0x001fca00078608ff */
[----:B------:R-:W-:Y:S02]  /*11550*/  @!P4 IMAD.X R9, RZ, RZ, R4, P3 ;  /* 0x000000ffff09c224 */ /* 0x000fe400018e0604 */
[----:B-1----:R-:W-:Y:S02]  /*11560*/  @!P4 IMAD.MOV.U32 R2, RZ, RZ, R14 ;  /* 0x000000ffff02c224 */ /* 0x002fe400078e000e */
[----:B------:R-:W0:Y:S01]  /*11570*/  SHFL.IDX PT, R14, R8, RZ, 0x1c1f ;  /* 0x001c1fff080e7589 */ /* 0x000e2200000e0000 */
[----:B------:R-:W-:-:S05]  /*11580*/  @!P4 IMAD.MOV.U32 R3, RZ, RZ, R9 ;  /* 0x000000ffff03c224 */ /* 0x000fca00078e0009 */
[----:B------:R-:W-:Y:S04]  /*11590*/  @!P4 LDGSTS.E.BYPASS.LTC128B.128 [R26+0xdc00], desc[UR48][R2.64], !P0 ;  /* 0x0dc00000021acfae */ /* 0x000fe8000c101d70 */
[----:B------:R-:W-:Y:S04]  /*115a0*/  @!P4 LDGSTS.E.BYPASS.LTC128B.128 [R26+0x10c00], desc[UR48][R2.64+0x40], !P1 ;  /* 0x10c00040021acfae */ /* 0x000fe8000c901d70 */
[----:B------:R1:W-:Y:S01]  /*115b0*/  @!P4 LDGSTS.E.BYPASS.LTC128B.128 [R26+0x13c00], desc[UR48][R2.64+0x80], !P2 ;  /* 0x13c00080021acfae */ /* 0x0003e2000d101d70 */
[----:B------:R-:W-:-:S13]  /*115c0*/  ISETP.GE.AND P4, PT, R10, R5, PT ;  /* 0x000000050a00720c */ /* 0x000fda0003f86270 */
[----:B0-----:R-:W-:-:S05]  /*115d0*/  @!P4 LEA R14, P3, R20, R14, 0x1 ;  /* 0x0000000e140ec211 */ /* 0x001fca00078608ff */
[----:B------:R-:W-:Y:S02]  /*115e0*/  @!P4 IMAD.X R9, RZ, RZ, R0, P3 ;  /* 0x000000ffff09c224 */ /* 0x000fe400018e0600 */
[----:B-1----:R-:W-:Y:S02]  /*115f0*/  @!P4 IMAD.MOV.U32 R2, RZ, RZ, R14 ;  /* 0x000000ffff02c224 */ /* 0x002fe400078e000e */
[----:B------:R-:W-:Y:S01]  /*11600*/  @!P4 IMAD.MOV.U32 R3, RZ, RZ, R9 ;  /* 0x000000ffff03c224 */ /* 0x000fe200078e0009 */
[----:B------:R0:W1:Y:S04]  /*11610*/  SHFL.IDX PT, R14, R8, 0x1, 0x1c1f ;  /* 0x003c1f00080e7f89 */ /* 0x00006800000e0000 */
[----:B------:R0:W-:Y:S04]  /*11620*/  @!P4 LDGSTS.E.BYPASS.LTC128B.128 [R26+0xe400], desc[UR48][R2.64], !P0 ;  /* 0x0e400000021acfae */ /* 0x0001e8000c101d70 */
[----:B------:R0:W-:Y:S04]  /*11630*/  @!P4 LDGSTS.E.BYPASS.LTC128B.128 [R26+0x11400], desc[UR48][R2.64+0x40], !P1 ;  /* 0x11400040021acfae */ /* 0x0001e8000c901d70 */
[----:B------:R0:W-:Y:S02]  /*11640*/  @!P4 LDGSTS.E.BYPASS.LTC128B.128 [R26+0x14400], desc[UR48][R2.64+0x80], !P2 ;  /* 0x14400080021acfae */ /* 0x0001e4000d101d70 */
.L_x_1038:
[----:B------:R-:W-:Y:S02]  /*11650*/  VIADD R6, R6, 0xa0 ;  /* 0x000000a006067836 */ /* 0x000fe40000000000 */
[----:B------:R-:W-:-:S03]  /*11660*/  VIADD R0, R17, 0x2d800 ;  /* 0x0002d80011007836 */ /* 0x000fc60000000000 */
[----:B------:R-:W-:-:S13]  /*11670*/  ISETP.GE.AND P3, PT, R6, R5, PT ;  /* 0x000000050600720c */ /* 0x000fda0003f66270 */
[----:B01----:R-:W-:-:S05]  /*11680*/  @!P3 LEA R2, P4, R20, R14, 0x1 ;  /* 0x0000000e1402b211 */ /* 0x003fca00078808ff */
[----:B------:R-:W-:-:S05]  /*11690*/  @!P3 IMAD.X R3, RZ, RZ, R7, P4 ;  /* 0x000000ffff03b224 */ /* 0x000fca00020e0607 */
[----:B------:R-:W-:Y:S01]  /*116a0*/  @!PT LDS RZ, [RZ] ;  /* 0x00000000fffff984 */ /* 0x000fe20000000800 */
[----:B------:R-:W-:Y:S01]  /*116b0*/  @!PT LDS RZ, [RZ] ;  /* 0x00000000fffff984 */ /* 0x000fe20000000800 */
[----:B------:R-:W-:Y:S01]  /*116c0*/  @!PT LDS RZ, [RZ] ;  /* 0x00000000fffff984 */ /* 0x000fe20000000800 */
[----:B------:R0:W-:Y:S01]  /*116d0*/  @!P3 LDGSTS.E.BYPASS.LTC128B.128 [R26+0xec00], desc[UR48][R2.64], !P0 ;  /* 0x0ec00000021abfae */ /* 0x0001e2000c101d70 */
[----:B------:R-:W-:-:S03]  /*116e0*/  PLOP3.LUT P0, PT, PT, PT, PT, 0x80, 0x0 ;  /* 0x000000000000781c */ /* 0x000fc60003f0f070 */
[----:B------:R0:W-:Y:S04]  /*116f0*/  @!P3 LDGSTS.E.BYPASS.LTC128B.128 [R26+0x11c00], desc[UR48][R2.64+0x40], !P1 ;  /* 0x11c00040021abfae */ /* 0x0001e8000c901d70 */
[----:B------:R0:W-:Y:S01]  /*11700*/  @!P3 LDGSTS.E.BYPASS.LTC128B.128 [R26+0x14c00], desc[UR48][R2.64+0x80], !P2 ;  /* 0x14c00080021abfae */ /* 0x0001e2000d101d70 */
[----:B------:R-:W-:-:S05]  /*11710*/  NOP ;  /* 0x0000000000007918 */ /* 0x000fca0000000000 */
.L_x_934:
[----:B------:R-:W-:Y:S02]  /*11720*/  PLOP3.LUT P1, PT, P1, P0, PT, 0xa2, 0x0 ;  /* 0x000000000000781c */ /* 0x000fe40000f21472 */
[----:B------:R-:W-:-:S08]  /*11730*/  @P0 R2UR P1, UR4, R17 ;  /* 0x00000000110402ca */ /* 0x000fd00000020000 */
[----:B------:R-:W-:-:S05]  /*11740*/  @P0 PLOP3.LUT P0, PT, P1, PT, PT, 0x80, 0x0 ;  /* 0x000000000000081c */ /* 0x000fca0000f0f070 */
[----:B------:R-:W-:Y:S01]  /*11750*/  @!P1 SYNCS.ARRIVE.TRANS64.RED.A0T1 RZ, [UR4+0x2d800], RZ ;  /* 0x02d800ffffff99a7 */ /* 0x000fe20008200404 */
[----:B------:R-:W-:Y:S07]  /*11760*/  @!P1 ARRIVES.LDGSTSBAR.64.TRANSCNT [UR4+0x2d800] ;  /* 0x02d80000ff0099b0 */ /* 0x000fee0008000a84 */
[----:B------:R-:W-:Y:S05]  /*11770*/  @P0 BRA.U.ANY `(.L_x_934) ;  /* 0xfffffffd00e80947 */ /* 0x000fea000393ffff */
[----:B------:R-:W-:-:S05]  /*11780*/  VIADD R29, R29, 0x1 ;  /* 0x000000011d1d7836 */ /* 0x000fca0000000000 */
[----:B0-----:R-:W-:-:S04]  /*11790*/  LEA.HI R2, R29, R29, RZ, 0x1 ;  /* 0x0000001d1d027211 */ /* 0x001fc800078f08ff */
[----:B------:R-:W-:-:S05]  /*117a0*/  LOP3.LUT R2, R2, 0xfffffffe, RZ, 0xc0, !PT ;  /* 0xfffffffe02027812 */ /* 0x000fca00078ec0ff */
[----:B------:R-:W-:-:S05]  /*117b0*/  IMAD.IADD R2, R29, 0x1, -R2 ;  /* 0x000000011d027824 */ /* 0x000fca00078e0a02 */
[----:B------:R-:W-:Y:S01]  /*117c0*/  SHF.L.U32 R2, R2, 0x1f, RZ ;  /* 0x0000001f02027819 */ /* 0x000fe200000006ff */
[----:B------:R-:W-:Y:S01]  /*117d0*/  NOP ;  /* 0x0000000000007918 */ /* 0x000fe20000000000 */
[----:B------:R0:W-:Y:S01]  /*117e0*/  SYNCS.ARRIVE.TRANS64.A1T0 RZ, [R17+URZ+0x2d800], RZ ;  /* 0x02d800ff11ff79a7 */ /* 0x0001e2000810003f */
[----:B------:R-:W-:Y:S01]  /*117f0*/  BSSY B0, `(.L_x_935) ;  /* 0x0000003000007945 */ /* 0x000fe20003800000 */
[----:B------:R-:W1:Y:S03]  /*11800*/  SYNCS.PHASECHK.TRANS64.TRYWAIT P0, [R17+URZ+0x2d820], R2 ;  /* 0x02d82002110075a7 */ /* 0x000e66000800017f */
[----:B01----:R-:W-:Y:S05]  /*11810*/  @!P0 BRA `(.L_x_936) ;  /* 0x0000003800348947 */ /* 0x003fea0003800000 */
.L_x_1039:
[----:B------:R-:W-:Y:S05]  /*11820*/  BSYNC B0 ;  /* 0x0000000000007941 */ /* 0x000fea0003800000 */
.L_x_935:
[----:B------:R-:W-:-:S04]  /*11830*/  UIADD3 UR4, UR40, -0x2, URZ ;  /* 0xfffffffe28047890 */ /* 0x000fc8000fffe03f */
[----:B------:R-:W-:-:S06]  /*11840*/  UISETP.GE.AND UP0, UPT, UR4, UR39, UPT ;  /* 0x000000270400728c */ /* 0x000fcc000bf06270 */
[----:B------:R-:W-:-:S13]  /*11850*/  PLOP3.LUT P0, PT, PT, PT, UP0, 0x80, 0x0 ;  /* 0x000000000000781c */ /* 0x000fda0003f0f008 */
[----:B------:R-:W-:Y:S05]  /*11860*/  @!P0 BRA `(.L_x_937) ;  /* 0x00000020004c8947 */ /* 0x000fea0003800000 */
[----:B0-----:R-:W-:Y:S01]  /*11870*/  IMAD R2, RZ, RZ, -UR40 ;  /* 0x80000028ff027e24 */ /* 0x001fe2000f8e02ff */
[----:B------:R-:W-:Y:S01]  /*11880*/  LOP3.LUT R7, RZ, UR39, RZ, 0x33, !PT ;  /* 0x00000027ff077c12 */ /* 0x000fe2000f8e33ff */
[----:B------:R-:W-:-:S03]  /*11890*/  IMAD.U32 R6, RZ, RZ, UR4 ;  /* 0x00000004ff067e24 */ /* 0x000fc6000f8e00ff */
[----:B------:R-:W-:-:S05]  /*118a0*/  VIADDMNMX R7, R2, 0x1, R7, !PT ;  /* 0x0000000102077846 */ /* 0x000fca0007800107 */
[----:B------:R-:W-:-:S05]  /*118b0*/  VIADD R2, R7, UR40 ;  /* 0x0000002807027c36 */ /* 0x000fca0008000000 */
        /* <DEDUP_REMOVED lines=15> */
[----:B------:R-:W-:Y:S02]  /*119b0*/  ULDC.64 UR4, c[0x0][0x428] ;  /* 0x00010a0000047ab9 */ /* 0x000fe40000000a00 */
[----:B------:R-:W-:-:S04]  /*119c0*/  IMAD R10, R25, UR4, RZ ;  /* 0x00000004190a7c24 */ /* 0x000fc8000f8e02ff */
[----:B------:R-:W-:Y:S01]  /*119d0*/  IMAD R10, R23, UR5, R10 ;  /* 0x00000005170a7c24 */ /* 0x000fe2000f8e020a */
[----:B0-----:R-:W-:-:S13]  /*119e0*/  ISETP.NE.AND P0, PT, R5, 0x1, PT ;  /* 0x000000010500780c */ /* 0x001fda0003f05270 */
[----:B------:R-:W0:Y:S02]  /*119f0*/  @P0 LDC.64 R2, c[0x0][0x440] ;  /* 0x00011000ff020b82 */ /* 0x000e240000000a00 */
[----:B0-----:R-:W-:-:S04]  /*11a00*/  @P0 IMAD.HI.U32 R4, R6, R2, RZ ;  /* 0x0000000206040227 */ /* 0x001fc800078e00ff */
[----:B------:R-:W-:Y:S01]  /*11a10*/  IMAD.MOV.U32 R2, RZ, RZ, R6 ;  /* 0x000000ffff027224 */ /* 0x000fe200078e0006 */
[----:B------:R-:W-:-:S05]  /*11a20*/  @P0 SHF.R.U32.HI R2, RZ, R3, R4 ;  /* 0x00000003ff020219 */ /* 0x000fca0000011604 */
[----:B------:R-:W-:-:S04]  /*11a30*/  IMAD.MOV R3, RZ, RZ, -R2 ;  /* 0x000000ffff037224 */ /* 0x000fc800078e0a02 */
[----:B------:R-:W-:Y:S01]  /*11a40*/  IMAD R6, R5, R3, R6 ;  /* 0x0000000305067224 */ /* 0x000fe200078e0206 */
[--C-:B------:R-:W-:Y:S01]  /*11a50*/  SHF.R.S32.HI R3, RZ, 0x1f, R2.reuse ;  /* 0x0000001fff037819 */ /* 0x100fe20000011402 */
[----:B------:R-:W0:Y:S02]  /*11a60*/  LDC.64 R4, c[0x0][0x418] ;  /* 0x00010600ff047b82 */ /* 0x000e240000000a00 */
[----:B------:R-:W-:-:S04]  /*11a70*/  IMAD.WIDE.U32 R2, R23, UR4, R2 ;  /* 0x0000000417027c25 */ /* 0x000fc8000f8e0002 */
[----:B------:R-:W-:Y:S01]  /*11a80*/  IMAD.IADD R10, R10, 0x1, R3 ;  /* 0x000000010a0a7824 */ /* 0x000fe200078e0203 */
[----:B0-----:R-:W-:-:S04]  /*11a90*/  LEA R4, P0, R2, R4, 0x2 ;  /* 0x0000000402047211 */ /* 0x001fc800078010ff */
[----:B------:R-:W-:-:S05]  /*11aa0*/  LEA.HI.X R5, R2, R5, R10, 0x2, P0 ;  /* 0x0000000502057211 */ /* 0x000fca00000f140a */
[----:B------:R0:W5:Y:S04]  /*11ab0*/  LDG.E R4, desc[UR48][R4.64] ;  /* 0x0000003004047981 */ /* 0x000168000c1e1900 */
.L_x_941:
[----:B------:R-:W0:Y:S01]  /*11ac0*/  S2R R2, SR_TID.X ;  /* 0x0000000000027919 */ /* 0x000e220000002100 */
[----:B------:R-:W-:Y:S01]  /*11ad0*/  IMAD R3, R8, 0x8, R17 ;  /* 0x0000000808037824 */ /* 0x000fe200078e0211 */
[----:B------:R-:W-:Y:S01]  /*11ae0*/  BSSY B1, `(.L_x_942) ;  /* 0x0000006000017945 */ /* 0x000fe20003800000 */
[----:B0-----:R-:W-:Y:S02]  /*11af0*/  LOP3.LUT R5, R2, 0x7f, RZ, 0xc0, !PT ;  /* 0x0000007f02057812 */ /* 0x001fe400078ec0ff */
[----:B------:R-:W-:Y:S02]  /*11b00*/  SHF.L.U32 R2, R9, 0x1f, RZ ;  /* 0x0000001f09027819 */ /* 0x000fe400000006ff */
[----:B------:R-:W-:Y:S02]  /*11b10*/  ISETP.NE.AND P1, PT, R5, RZ, PT ;  /* 0x000000ff0500720c */ /* 0x000fe40003f25270 */
[----:B------:R-:W0:Y:S02]  /*11b20*/  SYNCS.PHASECHK.TRANS64.TRYWAIT P0, [R3+URZ+0x2d840], R2 ;  /* 0x02d84002030075a7 */ /* 0x000e24000800017f */
[----:B0-----:R-:W-:Y:S09]  /*11b30*/  @!P0 BRA `(.L_x_943) ;  /* 0x0000003400808947 */ /* 0x001ff20003800000 */
.L_x_1040:
[----:B------:R-:W-:Y:S05]  /*11b40*/  BSYNC B1 ;  /* 0x0000000000017941 */ /* 0x000fea0003800000 */
.L_x_942:
[----:B------:R-:W-:Y:S04]  /*11b50*/  BSSY B1, `(.L_x_944) ;  /* 0x0000007000017945 */ /* 0x000fe80003800000 */
[----:B------:R-:W-:Y:S05]  /*11b60*/  @P1 BRA `(.L_x_945) ;  /* 0x0000000000141947 */ /* 0x000fea0003800000 */
[----:B------:R-:W-:Y:S01]  /*11b70*/  ISETP.NE.AND P0, PT, R28, RZ, PT ;  /* 0x000000ff1c00720c */ /* 0x000fe20003f05270 */
[----:B0-----:R-:W-:-:S04]  /*11b80*/  IMAD.MOV.U32 R2, RZ, RZ, 0x6000 ;  /* 0x00006000ff027424 */ /* 0x001fc800078e00ff */
[----:B------:R1:W-:Y:S08]  /*11b90*/  SYNCS.ARRIVE.TRANS64 RZ, [R3+URZ+0x2d830], R2 ;  /* 0x02d8300203ff79a7 */ /* 0x0003f0000800003f */
[----:B------:R-:W-:Y:S05]  /*11ba0*/  @!P0 BRA `(.L_x_945) ;  /* 0x0000000000048947 */ /* 0x000fea0003800000 */
[----:B------:R-:W-:Y:S01]  /*11bb0*/  BPT.TRAP 0x1 ;  /* 0x000000040000795c */ /* 0x000fe20000300000 */
.L_x_945:
[----:B------:R-:W-:Y:S05]  /*11bc0*/  BSYNC B1 ;  /* 0x0000000000017941 */ /* 0x000fea0003800000 */
.L_x_944:
[----:B------:R-:W-:Y:S01]  /*11bd0*/  IMAD.MOV.U32 R12, RZ, RZ, RZ ;  /* 0x000000ffff0c7224 */ /* 0x000fe200078e00ff */
[----:B------:R-:W-:Y:S01]  /*11be0*/  UIADD3 UR4, UP0, UR46, 0x370, URZ ;  /* 0x000003702e047890 */ /* 0x000fe2000ff1e03f */
[----:B------:R-:W-:Y:S01]  /*11bf0*/  IMAD R11, R8, 0x6000, R17 ;  /* 0x00006000080b7824 */ /* 0x000fe200078e0211 */
[----:B------:R-:W-:Y:S01]  /*11c00*/  PLOP3.LUT P0, PT, PT, PT, PT, 0x80, 0x0 ;  /* 0x000000000000781c */ /* 0x000fe20003f0f070 */
[----:B01----:R-:W-:Y:S01]  /*11c10*/  VIADD R3, R3, 0x2d830 ;  /* 0x0002d83003037836 */ /* 0x003fe20000000000 */
[----:B------:R-:W-:Y:S01]  /*11c20*/  R2UR UR10, R12 ;  /* 0x000000000c0a72ca */ /* 0x000fe200000e0000 */
[----:B------:R-:W-:Y:S01]  /*11c30*/  IMAD.SHL.U32 R2, R6, 0x80, RZ ;  /* 0x0000008006027824 */ /* 0x000fe200078e00ff */
[----:B------:R-:W-:Y:S01]  /*11c40*/  UIADD3.X UR5, URZ, UR47, URZ, UP0, !UPT ;  /* 0x0000002f3f057290 */ /* 0x000fe200087fe43f */
[----:B------:R-:W-:Y:S01]  /*11c50*/  VIADD R5, R11, 0x15400 ;  /* 0x000154000b057836 */ /* 0x000fe20000000000 */
[----:B------:R-:W-:Y:S01]  /*11c60*/  UMOV UR6, 0x0 ;  /* 0x0000000000067882 */ /* 0x000fe20000000000 */
[----:B------:R-:W-:-:S10]  /*11c70*/  UMOV UR7, 0x14f00000 ;  /* 0x14f0000000077882 */ /* 0x000fd40000000000 */
.L_x_946:
[----:B------:R-:W-:-:S13]  /*11c80*/  @P0 ELECT P2, URZ, PT ;  /* 0x00000000003f082f */ /* 0x000fda0003840000 */
[----:B-----5:R-:W-:Y:S01]  /*11c90*/  @P2 R2UR UR13, R4 ;  /* 0x00000000040d22ca */ /* 0x020fe200000e0000 */
[----:B------:R-:W-:Y:S01]  /*11ca0*/  UMOV UR12, UR36 ;  /* 0x00000024000c7c82 */ /* 0x000fe20008000000 */
[----:B------:R-:W-:Y:S02]  /*11cb0*/  @P2 R2UR UR11, R2 ;  /* 0x00000000020b22ca */ /* 0x000fe400000e0000 */
[----:B------:R-:W-:Y:S02]  /*11cc0*/  @P2 R2UR UR9, R3 ;  /* 0x00000000030922ca */ /* 0x000fe400000e0000 */
[----:B------:R-:W-:Y:S02]  /*11cd0*/  @P2 R2UR UR8, R5 ;  /* 0x00000000050822ca */ /* 0x000fe400000e0000 */
[----:B------:R-:W-:Y:S02]  /*11ce0*/  @P2 PLOP3.LUT P0, PT, P2, PT, PT, 0x8, 0x0 ;  /* 0x000000000000281c */ /* 0x000fe4000170e170 */
        /* <DEDUP_REMOVED lines=9> */
.L_x_947:
[----:B------:R-:W-:-:S13]  /*11d80*/  @P0 ELECT P2, URZ, PT ;  /* 0x00000000003f082f */ /* 0x000fda0003840000 */
[----:B------:R-:W-:Y:S01]  /*11d90*/  @P2 R2UR UR13, R4 ;  /* 0x00000000040d22ca */ /* 0x000fe200000e0000 */
        /* <DEDUP_REMOVED lines=14> */
.L_x_948:
        /* <DEDUP_REMOVED lines=15> */
.L_x_1041:
[----:B------:R-:W-:Y:S05]  /*11f70*/  BSYNC B1 ;  /* 0x0000000000017941 */ /* 0x000fea0003800000 */
.L_x_949:
[----:B------:R-:W-:Y:S01]  /*11f80*/  BSSY B1, `(.L_x_951) ;  /* 0x000000a000017945 */ /* 0x000fe20003800000 */
[----:B0-----:R-:W-:Y:S02]  /*11f90*/  IMAD.MOV.U32 R2, RZ, RZ, 0x0 ;  /* 0x00000000ff027424 */ /* 0x001fe400078e00ff */
[----:B------:R-:W-:Y:S01]  /*11fa0*/  IMAD.MOV.U32 R3, RZ, RZ, 0x14f00000 ;  /* 0x14f00000ff037424 */ /* 0x000fe200078e00ff */
[----:B------:R-:W-:Y:S06]  /*11fb0*/  @P1 BRA `(.L_x_952) ;  /* 0x0000000000181947 */ /* 0x000fec0003800000 */
[----:B------:R-:W-:Y:S01]  /*11fc0*/  ISETP.NE.AND P0, PT, R28, RZ, PT ;  /* 0x000000ff1c00720c */ /* 0x000fe20003f05270 */
[----:B------:R-:W-:Y:S02]  /*11fd0*/  IMAD R11, R16, 0x8, R17 ;  /* 0x00000008100b7824 */ /* 0x000fe400078e0211 */
[----:B------:R-:W-:-:S04]  /*11fe0*/  IMAD.MOV.U32 R14, RZ, RZ, 0x6000 ;  /* 0x00006000ff0e7424 */ /* 0x000fc800078e00ff */
[----:B------:R0:W-:Y:S06]  /*11ff0*/  SYNCS.ARRIVE.TRANS64 RZ, [R11+URZ+0x2d850], R14 ;  /* 0x02d8500e0bff79a7 */ /* 0x0001ec000800003f */
[----:B------:R-:W-:Y:S05]  /*12000*/  @!P0 BRA `(.L_x_952) ;  /* 0x0000000000048947 */ /* 0x000fea0003800000 */
[----:B------:R-:W-:Y:S01]  /*12010*/  BPT.TRAP 0x1 ;  /* 0x000000040000795c */ /* 0x000fe20000300000 */
.L_x_952:
[----:B------:R-:W-:Y:S05]  /*12020*/  BSYNC B1 ;  /* 0x0000000000017941 */ /* 0x000fea0003800000 */
.L_x_951:
[----:B------:R-:W-:Y:S01]  /*12030*/  R2UR UR6, R2 ;  /* 0x00000000020672ca */ /* 0x000fe200000e0000 */
[--C-:B0-----:R-:W-:Y:S01]  /*12040*/  IMAD R11, R16, 0x8, R17.reuse ;  /* 0x00000008100b7824 */ /* 0x101fe200078e0211 */
[----:B------:R-:W-:Y:S01]  /*12050*/  R2UR UR7, R3 ;  /* 0x00000000030772ca */ /* 0x000fe200000e0000 */
[----:B------:R-:W-:Y:S01]  /*12060*/  UIADD3 UR4, UP0, UR46, 0x470, URZ ;  /* 0x000004702e047890 */ /* 0x000fe2000ff1e03f */
[----:B------:R-:W-:Y:S01]  /*12070*/  R2UR UR10, R12 ;  /* 0x000000000c0a72ca */ /* 0x000fe200000e0000 */
[----:B------:R-:W-:Y:S01]  /*12080*/  IMAD R12, R16, 0x6000, R17 ;  /* 0x00006000100c7824 */ /* 0x000fe200078e0211 */
[----:B------:R-:W-:Y:S01]  /*12090*/  PLOP3.LUT P0, PT, PT, PT, PT, 0x80, 0x0 ;  /* 0x000000000000781c */ /* 0x000fe20003f0f070 */
[----:B------:R-:W-:Y:S01]  /*120a0*/  IMAD.SHL.U32 R13, R22, 0x80, RZ ;  /* 0x00000080160d7824 */ /* 0x000fe200078e00ff */
[----:B------:R-:W-:Y:S01]  /*120b0*/  UIADD3.X UR5, URZ, UR47, URZ, UP0, !UPT ;  /* 0x0000002f3f057290 */ /* 0x000fe200087fe43f */
[----:B------:R-:W-:Y:S02]  /*120c0*/  VIADD R11, R11, 0x2d850 ;  /* 0x0002d8500b0b7836 */ /* 0x000fe40000000000 */
[----:B------:R-:W-:-:S09]  /*120d0*/  VIADD R14, R12, 0x400 ;  /* 0x000004000c0e7836 */ /* 0x000fd20000000000 */
.L_x_953:
        /* <DEDUP_REMOVED lines=15> */
.L_x_954:
        /* <DEDUP_REMOVED lines=15> */
.L_x_955:
        /* <DEDUP_REMOVED lines=10> */
[----:B------:R-:W-:Y:S02]  /*12360*/  IMAD.MOV.U32 R18, RZ, RZ, R4 ;  /* 0x000000ffff127224 */ /* 0x000fe400078e0004 */
[----:B------:R-:W-:-:S07]  /*12370*/  IMAD.MOV.U32 R22, RZ, RZ, R6 ;  /* 0x000000ffff167224 */ /* 0x000fce00078e0006 */
.L_x_940:
[----:B------:R-:W-:Y:S05]  /*12380*/  BSYNC B0 ;  /* 0x0000000000007941 */ /* 0x000fea0003800000 */
.L_x_939:
[----:B------:R-:W-:Y:S01]  /*12390*/  UIADD3 UR4, UR40, -0x3, URZ ;  /* 0xfffffffd28047890 */ /* 0x000fe2000fffe03f */
[----:B------:R-:W-:Y:S02]  /*123a0*/  IMAD.MOV.U32 R16, RZ, RZ, R8 ;  /* 0x000000ffff107224 */ /* 0x000fe400078e0008 */
[----:B------:R-:W-:-:S03]  /*123b0*/  IMAD.MOV.U32 R24, RZ, RZ, R9 ;  /* 0x000000ffff187224 */ /* 0x000fc600078e0009 */
[----:B------:R-:W-:-:S07]  /*123c0*/  IMAD.U32 R6, RZ, RZ, UR4 ;  /* 0x00000004ff067e24 */ /* 0x000fce000f8e00ff */
.L_x_938:
[----:B------:R-:W-:Y:S01]  /*123d0*/  ULOP3.LUT UR4, URZ, UR40, URZ, 0x33, !UPT ;  /* 0x000000283f047292 */ /* 0x000fe2000f8e333f */
[----:B------:R-:W-:Y:S01]  /*123e0*/  VIADD R7, R7, 0xfffffffe ;  /* 0xfffffffe07077836 */ /* 0x000fe20000000000 */
[----:B------:R-:W-:Y:S04]  /*123f0*/  BSSY B0, `(.L_x_937) ;  /* 0x000015a000007945 */ /* 0x000fe80003800000 */
[----:B------:R-:W-:-:S13]  /*12400*/  ISETP.NE.AND P0, PT, R7, UR4, PT ;  /* 0x0000000407007c0c */ /* 0x000fda000bf05270 */
[----:B------:R-:W-:Y:S05]  /*12410*/  @!P0 BRA `(.L_x_956) ;  /* 0x00000014005c8947 */ /* 0x000fea0003800000 */
[----:B------:R-:W-:-:S07]  /*12420*/  IMAD.MOV.U32 R4, RZ, RZ, R18 ;  /* 0x000000ffff047224 */ /* 0x000fce00078e0012 */
.L_x_991:
[----:B------:R-:W-:Y:S01]  /*12430*/  LOP3.LUT P1, RZ, R19, 0x2, RZ, 0xc0, !PT ;  /* 0x0000000213ff7812 */ /* 0x000fe2000782c0ff */
[----:B------:R-:W-:Y:S01]  /*12440*/  VIADD R7, R16, 0x1 ;  /* 0x0000000110077836 */ /* 0x000fe20000000000 */
[----:B------:R-:W-:Y:S05]  /*12450*/  YIELD ;  /* 0x0000000000007946 */ /* 0x000fea0003800000 */
[----:B------:R-:W-:Y:S01]  /*12460*/  ISETP.NE.AND P0, PT, R7, 0x2, PT ;  /* 0x000000020700780c */ /* 0x000fe20003f05270 */
[----:B------:R-:W-:Y:S03]  /*12470*/  BSSY B1, `(.L_x_957) ;  /* 0x00000a4000017945 */ /* 0x000fe60003800000 */
[----:B------:R-:W-:-:S02]  /*12480*/  SEL R3, RZ, 0x1, P0 ;  /* 0x00000001ff037807 */ /* 0x000fc40000000000 */
        /* <DEDUP_REMOVED lines=15> */
[----:B------:R-:W-:-:S04]  /*12580*/  IMAD.MOV R9, RZ, RZ, -R2 ;  /* 0x000000ffff097224 */ /* 0x000fc800078e0a02 */
[----:B------:R-:W-:Y:S02]  /*12590*/  IMAD R9, R5, R9, R6 ;  /* 0x0000000905097224 */ /* 0x000fe400078e0206 */
[C---:B------:R-:W-:Y:S02]  /*125a0*/  IMAD R5, R23.reuse, UR5, R4 ;  /* 0x0000000517057c24 */ /* 0x040fe4000f8e0204 */
[----:B------:R-:W-:Y:S01]  /*125b0*/  IMAD.WIDE.U32 R2, R23, UR4, R2 ;  /* 0x0000000417027c25 */ /* 0x000fe2000f8e0002 */
[----:B------:R-:W-:-:S03]  /*125c0*/  ULDC.64 UR4, c[0x0][0x418] ;  /* 0x0001060000047ab9 */ /* 0x000fc60000000a00 */
[----:B------:R-:W-:Y:S01]  /*125d0*/  IMAD.IADD R5, R5, 0x1, R3 ;  /* 0x0000000105057824 */ /* 0x000fe200078e0203 */
[----:B------:R-:W-:-:S04]  /*125e0*/  LEA R4, P0, R2, UR4, 0x2 ;  /* 0x0000000402047c11 */ /* 0x000fc8000f8010ff */
[----:B------:R-:W-:-:S05]  /*125f0*/  LEA.HI.X R5, R2, UR5, R5, 0x2, P0 ;  /* 0x0000000502057c11 */ /* 0x000fca00080f1405 */
[----:B------:R0:W5:Y:S04]  /*12600*/  LDG.E R4, desc[UR48][R4.64] ;  /* 0x0000003004047981 */ /* 0x000168000c1e1900 */
.L_x_959:
        /* <DEDUP_REMOVED lines=8> */
.L_x_1042:
[----:B------:R-:W-:Y:S05]  /*12690*/  BSYNC B2 ;  /* 0x0000000000027941 */ /* 0x000fea0003800000 */
.L_x_960:
[----:B------:R-:W-:Y:S04]  /*126a0*/  BSSY B2, `(.L_x_962) ;  /* 0x0000007000027945 */ /* 0x000fe80003800000 */
[----:B------:R-:W-:Y:S05]  /*126b0*/  @P1 BRA `(.L_x_963) ;  /* 0x0000000000141947 */ /* 0x000fea0003800000 */
[----:B------:R-:W-:Y:S01]  /*126c0*/  ISETP.NE.AND P0, PT, R28, RZ, PT ;  /* 0x000000ff1c00720c */ /* 0x000fe20003f05270 */
[----:B0-----:R-:W-:-:S04]  /*126d0*/  IMAD.MOV.U32 R2, RZ, RZ, 0x6000 ;  /* 0x00006000ff027424 */ /* 0x001fc800078e00ff */
[----:B------:R1:W-:Y:S08]  /*126e0*/  SYNCS.ARRIVE.TRANS64 RZ, [R3+URZ+0x2d830], R2 ;  /* 0x02d8300203ff79a7 */ /* 0x0003f0000800003f */
[----:B------:R-:W-:Y:S05]  /*126f0*/  @!P0 BRA `(.L_x_963) ;  /* 0x0000000000048947 */ /* 0x000fea0003800000 */
[----:B------:R-:W-:Y:S01]  /*12700*/  BPT.TRAP 0x1 ;  /* 0x000000040000795c */ /* 0x000fe20000300000 */
.L_x_963:
[----:B------:R-:W-:Y:S05]  /*12710*/  BSYNC B2 ;  /* 0x0000000000027941 */ /* 0x000fea0003800000 */
.L_x_962:
        /* <DEDUP_REMOVED lines=11> */
.L_x_964:
        /* <DEDUP_REMOVED lines=16> */
.L_x_965:
        /* <DEDUP_REMOVED lines=16> */
.L_x_966:
        /* <DEDUP_REMOVED lines=15> */
.L_x_1043:
[----:B------:R-:W-:Y:S05]  /*12ac0*/  BSYNC B2 ;  /* 0x0000000000027941 */ /* 0x000fea0003800000 */
.L_x_967:
[----:B------:R-:W-:Y:S01]  /*12ad0*/  BSSY B2, `(.L_x_969) ;  /* 0x0000009000027945 */ /* 0x000fe20003800000 */
[----:B------:R-:W-:Y:S02]  /*12ae0*/  IMAD.MOV.U32 R2, RZ, RZ, 0x0 ;  /* 0x00000000ff027424 */ /* 0x000fe400078e00ff */
[----:B0-----:R-:W-:Y:S01]  /*12af0*/  IMAD.MOV.U32 R3, RZ, RZ, 0x14f00000 ;  /* 0x14f00000ff037424 */ /* 0x001fe200078e00ff */
[----:B------:R-:W-:Y:S06]  /*12b00*/  @P1 BRA `(.L_x_970) ;  /* 0x0000000000141947 */ /* 0x000fec0003800000 */
[----:B------:R-:W-:Y:S01]  /*12b10*/  ISETP.NE.AND P0, PT, R28, RZ, PT ;  /* 0x000000ff1c00720c */ /* 0x000fe20003f05270 */
[----:B------:R-:W-:-:S04]  /*12b20*/  IMAD.MOV.U32 R13, RZ, RZ, 0x6000 ;  /* 0x00006000ff0d7424 */ /* 0x000fc800078e00ff */
[----:B------:R0:W-:Y:S08]  /*12b30*/  SYNCS.ARRIVE.TRANS64 RZ, [R12+URZ+0x50], R13 ;  /* 0x0000500d0cff79a7 */ /* 0x0001f0000800003f */
[----:B------:R-:W-:Y:S05]  /*12b40*/  @!P0 BRA `(.L_x_970) ;  /* 0x0000000000048947 */ /* 0x000fea0003800000 */
[----:B------:R-:W-:Y:S01]  /*12b50*/  BPT.TRAP 0x1 ;  /* 0x000000040000795c */ /* 0x000fe20000300000 */
.L_x_970:
[----:B------:R-:W-:Y:S05]  /*12b60*/  BSYNC B2 ;  /* 0x0000000000027941 */ /* 0x000fea0003800000 */
.L_x_969:
[----:B------:R-:W-:Y:S01]  /*12b70*/  R2UR UR6, R2 ;  /* 0x00000000020672ca */ /* 0x000fe200000e0000 */
[----:B------:R-:W-:Y:S01]  /*12b80*/  IMAD R16, R16, 0x6000, R17 ;  /* 0x0000600010107824 */ /* 0x000fe200078e0211 */
[----:B------:R-:W-:Y:S01]  /*12b90*/  R2UR UR7, R3 ;  /* 0x00000000030772ca */ /* 0x000fe200000e0000 */
[----:B------:R-:W-:Y:S01]  /*12ba0*/  UIADD3 UR4, UP0, UR46, 0x470, URZ ;  /* 0x000004702e047890 */ /* 0x000fe2000ff1e03f */
[----:B------:R-:W-:Y:S01]  /*12bb0*/  R2UR UR10, R5 ;  /* 0x00000000050a72ca */ /* 0x000fe200000e0000 */
[----:B------:R-:W-:Y:S01]  /*12bc0*/  IMAD.SHL.U32 R5, R22, 0x80, RZ ;  /* 0x0000008016057824 */ /* 0x000fe200078e00ff */
[----:B------:R-:W-:Y:S01]  /*12bd0*/  PLOP3.LUT P0, PT, PT, PT, PT, 0x80, 0x0 ;  /* 0x000000000000781c */ /* 0x000fe20003f0f070 */
[----:B0-----:R-:W-:Y:S01]  /*12be0*/  VIADD R12, R12, 0x50 ;  /* 0x000000500c0c7836 */ /* 0x001fe20000000000 */
[----:B------:R-:W-:Y:S01]  /*12bf0*/  UIADD3.X UR5, URZ, UR47, URZ, UP0, !UPT ;  /* 0x0000002f3f057290 */ /* 0x000fe200087fe43f */
[----:B------:R-:W-:-:S11]  /*12c00*/  VIADD R13, R16, 0x400 ;  /* 0x00000400100d7836 */ /* 0x000fd60000000000 */
.L_x_971:
        /* <DEDUP_REMOVED lines=15> */
.L_x_972:
        /* <DEDUP_REMOVED lines=15> */
.L_x_973:
        /* <DEDUP_REMOVED lines=12> */
.L_x_958:
[----:B------:R-:W-:Y:S05]  /*12eb0*/  BSYNC B1 ;  /* 0x0000000000017941 */ /* 0x000fea0003800000 */
.L_x_957:
[----:B------:R-:W-:Y:S01]  /*12ec0*/  LOP3.LUT P1, RZ, R19, 0x2, RZ, 0xc0, !PT ;  /* 0x0000000213ff7812 */ /* 0x000fe2000782c0ff */
[----:B------:R-:W-:Y:S01]  /*12ed0*/  VIADD R16, R7, 0x1 ;  /* 0x0000000107107836 */ /* 0x000fe20000000000 */
[----:B------:R-:W-:Y:S01]  /*12ee0*/  BSSY B1, `(.L_x_974) ;  /* 0x00000a7000017945 */ /* 0x000fe20003800000 */
[----:B------:R-:W-:-:S03]  /*12ef0*/  VIADD R9, R6, 0xffffffff ;  /* 0xffffffff06097836 */ /* 0x000fc60000000000 */
        /* <DEDUP_REMOVED lines=24> */
[----:B------:R-:W-:-:S05]  /*13080*/  LEA.HI.X R5, R2, UR5, R3, 0x2, P0 ;  /* 0x0000000502057c11 */ /* 0x000fca00080f1403 */
[----:B------:R0:W5:Y:S04]  /*13090*/  LDG.E R4, desc[UR48][R4.64] ;  /* 0x0000003004047981 */ /* 0x000168000c1e1900 */
.L_x_976:
[----:B------:R-:W-:Y:S01]  /*130a0*/  IMAD R2, R16, 0x8, R17 ;  /* 0x0000000810027824 */ /* 0x000fe200078e0211 */
[----:B------:R-:W-:Y:S01]  /*130b0*/  SHF.L.U32 R3, R24, 0x1f, RZ ;  /* 0x0000001f18037819 */ /* 0x000fe200000006ff */
[----:B------:R-:W-:Y:S03]  /*130c0*/  BSSY B2, `(.L_x_977) ;  /* 0x0000003000027945 */ /* 0x000fe60003800000 */
[----:B------:R-:W1:Y:S02]  /*130d0*/  SYNCS.PHASECHK.TRANS64.TRYWAIT P0, [R2+URZ+0x2d840], R3 ;  /* 0x02d84003020075a7 */ /* 0x000e64000800017f */
[----:B-1----:R-:W-:Y:S05]  /*130e0*/  @!P0 BRA `(.L_x_978) ;  /* 0x0000002000648947 */ /* 0x002fea0003800000 */
.L_x_1044:
[----:B------:R-:W-:Y:S05]  /*130f0*/  BSYNC B2 ;  /* 0x0000000000027941 */ /* 0x000fea0003800000 */
.L_x_977:
[----:B0-----:R-:W0:Y:S01]  /*13100*/  S2R R5, SR_TID.X ;  /* 0x0000000000057919 */ /* 0x001e220000002100 */
[----:B------:R-:W-:Y:S01]  /*13110*/  BSSY B2, `(.L_x_979) ;  /* 0x0000009000027945 */ /* 0x000fe20003800000 */
[----:B0-----:R-:W-:-:S04]  /*13120*/  LOP3.LUT R5, R5, 0x7f, RZ, 0xc0, !PT ;  /* 0x0000007f05057812 */ /* 0x001fc800078ec0ff */
[----:B------:R-:W-:-:S13]  /*13130*/  ISETP.NE.AND P1, PT, R5, RZ, PT ;  /* 0x000000ff0500720c */ /* 0x000fda0003f25270 */
[----:B------:R-:W-:Y:S05]  /*13140*/  @P1 BRA `(.L_x_980) ;  /* 0x0000000000141947 */ /* 0x000fea0003800000 */
[----:B------:R-:W-:Y:S01]  /*13150*/  ISETP.NE.AND P0, PT, R28, RZ, PT ;  /* 0x000000ff1c00720c */ /* 0x000fe20003f05270 */
[----:B-1----:R-:W-:-:S04]  /*13160*/  IMAD.MOV.U32 R3, RZ, RZ, 0x6000 ;  /* 0x00006000ff037424 */ /* 0x002fc800078e00ff */
[----:B------:R0:W-:Y:S08]  /*13170*/  SYNCS.ARRIVE.TRANS64 RZ, [R2+URZ+0x2d830], R3 ;  /* 0x02d8300302ff79a7 */ /* 0x0001f0000800003f */
[----:B------:R-:W-:Y:S05]  /*13180*/  @!P0 BRA `(.L_x_980) ;  /* 0x0000000000048947 */ /* 0x000fea0003800000 */
[----:B------:R-:W-:Y:S01]  /*13190*/  BPT.TRAP 0x1 ;  /* 0x000000040000795c */ /* 0x000fe20000300000 */
.L_x_980:
[----:B------:R-:W-:Y:S05]  /*131a0*/  BSYNC B2 ;  /* 0x0000000000027941 */ /* 0x000fea0003800000 */
.L_x_979:
[----:B------:R-:W-:Y:S01]  /*131b0*/  IMAD.MOV.U32 R5, RZ, RZ, RZ ;  /* 0x000000ffff057224 */ /* 0x000fe200078e00ff */
[----:B------:R-:W-:Y:S01]  /*131c0*/  UIADD3 UR4, UP0, UR46, 0x370, URZ ;  /* 0x000003702e047890 */ /* 0x000fe2000ff1e03f */
[C---:B01----:R-:W-:Y:S01]  /*131d0*/  IMAD R3, R16.reuse, 0x8, R0 ;  /* 0x0000000810037824 */ /* 0x043fe200078e0200 */
[----:B------:R-:W-:Y:S01]  /*131e0*/  PLOP3.LUT P0, PT, PT, PT, PT, 0x80, 0x0 ;  /* 0x000000000000781c */ /* 0x000fe20003f0f070 */
[----:B------:R-:W-:Y:S01]  /*131f0*/  IMAD R13, R16, 0x6000, R17 ;  /* 0x00006000100d7824 */ /* 0x000fe200078e0211 */
[----:B------:R-:W-:Y:S01]  /*13200*/  R2UR UR10, R5 ;  /* 0x00000000050a72ca */ /* 0x000fe200000e0000 */
[----:B------:R-:W-:Y:S01]  /*13210*/  VIADD R3, R3, 0x30 ;  /* 0x0000003003037836 */ /* 0x000fe20000000000 */
[----:B------:R-:W-:Y:S01]  /*13220*/  UIADD3.X UR5, URZ, UR47, URZ, UP0, !UPT ;  /* 0x0000002f3f057290 */ /* 0x000fe200087fe43f */
[----:B------:R-:W-:Y:S01]  /*13230*/  IMAD.SHL.U32 R2, R10, 0x80, RZ ;  /* 0x000000800a027824 */ /* 0x000fe200078e00ff */
[----:B------:R-:W-:Y:S01]  /*13240*/  UMOV UR6, 0x0 ;  /* 0x0000000000067882 */ /* 0x000fe20000000000 */
[----:B------:R-:W-:Y:S01]  /*13250*/  VIADD R11, R13, 0x15400 ;  /* 0x000154000d0b7836 */ /* 0x000fe20000000000 */
[----:B------:R-:W-:-:S09]  /*13260*/  UMOV UR7, 0x14f00000 ;  /* 0x14f0000000077882 */ /* 0x000fd20000000000 */
.L_x_981:
        /* <DEDUP_REMOVED lines=16> */
.L_x_982:
        /* <DEDUP_REMOVED lines=16> */
.L_x_983:
        /* <DEDUP_REMOVED lines=15> */
.L_x_1045:
[----:B------:R-:W-:Y:S05]  /*13560*/  BSYNC B2 ;  /* 0x0000000000027941 */ /* 0x000fea0003800000 */
.L_x_984:
[----:B------:R-:W-:Y:S01]  /*13570*/  BSSY B2, `(.L_x_986) ;  /* 0x0000009000027945 */ /* 0x000fe20003800000 */
[----:B0-----:R-:W-:Y:S02]  /*13580*/  IMAD.MOV.U32 R2, RZ, RZ, 0x0 ;  /* 0x00000000ff027424 */ /* 0x001fe400078e00ff */
[----:B------:R-:W-:Y:S01]  /*13590*/  IMAD.MOV.U32 R3, RZ, RZ, 0x14f00000 ;  /* 0x14f00000ff037424 */ /* 0x000fe200078e00ff */
[----:B------:R-:W-:Y:S06]  /*135a0*/  @P1 BRA `(.L_x_987) ;  /* 0x0000000000141947 */ /* 0x000fec0003800000 */
[----:B------:R-:W-:Y:S01]  /*135b0*/  ISETP.NE.AND P0, PT, R28, RZ, PT ;  /* 0x000000ff1c00720c */ /* 0x000fe20003f05270 */
[----:B------:R-:W-:-:S04]  /*135c0*/  IMAD.MOV.U32 R13, RZ, RZ, 0x6000 ;  /* 0x00006000ff0d7424 */ /* 0x000fc800078e00ff */
[----:B------:R0:W-:Y:S08]  /*135d0*/  SYNCS.ARRIVE.TRANS64 RZ, [R8+URZ+0x50], R13 ;  /* 0x0000500d08ff79a7 */ /* 0x0001f0000800003f */
[----:B------:R-:W-:Y:S05]  /*135e0*/  @!P0 BRA `(.L_x_987) ;  /* 0x0000000000048947 */ /* 0x000fea0003800000 */
[----:B------:R-:W-:Y:S01]  /*135f0*/  BPT.TRAP 0x1 ;  /* 0x000000040000795c */ /* 0x000fe20000300000 */
.L_x_987:
[----:B------:R-:W-:Y:S05]  /*13600*/  BSYNC B2 ;  /* 0x0000000000027941 */ /* 0x000fea0003800000 */
.L_x_986:
        /* <DEDUP_REMOVED lines=10> */
.L_x_988:
        /* <DEDUP_REMOVED lines=15> */
.L_x_989:
        /* <DEDUP_REMOVED lines=15> */
.L_x_990:
        /* <DEDUP_REMOVED lines=12> */
.L_x_975:
[----:B------:R-:W-:Y:S05]  /*13950*/  BSYNC B1 ;  /* 0x0000000000017941 */ /* 0x000fea0003800000 */
.L_x_974:
[----:B------:R-:W-:Y:S01]  /*13960*/  ISETP.GT.AND P0, PT, R9, UR39, PT ;  /* 0x0000002709007c0c */ /* 0x000fe2000bf04270 */
[----:B------:R-:W-:-:S12]  /*13970*/  VIADD R6, R6, 0xfffffffe ;  /* 0xfffffffe06067836 */ /* 0x000fd80000000000 */
[----:B------:R-:W-:Y:S05]  /*13980*/  @P0 BRA `(.L_x_991) ;  /* 0xffffffe800a80947 */ /* 0x000fea000383ffff */
.L_x_956:
[----:B------:R-:W-:Y:S05]  /*13990*/  BSYNC B0 ;  /* 0x0000000000007941 */ /* 0x000fea0003800000 */
.L_x_937:
[----:B------:R-:W1:Y:S01]  /*139a0*/  S2R R0, SR_TID.X ;  /* 0x0000000000007919 */ /* 0x000e620000002100 */
[----:B------:R-:W-:Y:S01]  /*139b0*/  BSSY B0, `(.L_x_992) ;  /* 0x0000010000007945 */ /* 0x000fe20003800000 */
[----:B-1----:R-:W-:-:S04]  /*139c0*/  LOP3.LUT R6, R0, 0x7f, RZ, 0xc0, !PT ;  /* 0x0000007f00067812 */ /* 0x002fc800078ec0ff */
[----:B------:R-:W-:-:S13]  /*139d0*/  ISETP.NE.AND P1, PT, R6, RZ, PT ;  /* 0x000000ff0600720c */ /* 0x000fda0003f25270 */
[----:B------:R-:W-:Y:S05]  /*139e0*/  @P1 BRA `(.L_x_993) ;  /* 0x0000000000301947 */ /* 0x000fea0003800000 */
[----:B------:R-:W1:Y:S01]  /*139f0*/  S2R R5, SR_LANEID ;  /* 0x0000000000057919 */ /* 0x000e620000000000 */
[----:B------:R-:W-:Y:S01]  /*13a00*/  VOTEU.ANY UR4, UPT, PT ;  /* 0x0000000000047886 */ /* 0x000fe200038e0100 */
[----:B0-----:R-:W0:Y:S01]  /*13a10*/  LDC.64 R2, c[0x0][0xc80] ;  /* 0x00032000ff027b82 */ /* 0x001e220000000a00 */
[----:B------:R-:W1:Y:S02]  /*13a20*/  FLO.U32 R0, UR4 ;  /* 0x0000000400007d00 */ /* 0x000e6400080e0000 */
[----:B-1----:R-:W-:-:S06]  /*13a30*/  ISETP.EQ.U32.AND P0, PT, R0, R5, PT ;  /* 0x000000050000720c */ /* 0x002fcc0003f02070 */
[----:B------:R-:W0:Y:S07]  /*13a40*/  POPC R5, UR4 ;  /* 0x0000000400057d09 */ /* 0x000e2e0008000000 */
[----:B0-----:R-:W2:Y:S01]  /*13a50*/  @P0 ATOMG.E.ADD.STRONG.GPU PT, R3, desc[UR48][R2.64], R5 ;  /* 0x00000005020309a8 */ /* 0x001ea200081ee1f0 */
[----:B------:R-:W0:Y:S02]  /*13a60*/  S2R R4, SR_LTMASK ;  /* 0x0000000000047919 */ /* 0x000e240000003900 */
[----:B0-----:R-:W-:-:S04]  /*13a70*/  LOP3.LUT R4, R4, UR4, RZ, 0xc0, !PT ;  /* 0x0000000404047c12 */ /* 0x001fc8000f8ec0ff */
[----:B------:R-:W0:Y:S01]  /*13a80*/  POPC R27, R4 ;  /* 0x00000004001b7309 */ /* 0x000e220000000000 */
[----:B--2---:R-:W0:Y:S02]  /*13a90*/  SHFL.IDX PT, R0, R3, R0, 0x1f ;  /* 0x00001f0003007589 */ /* 0x004e2400000e0000 */
[----:B0-----:R-:W-:-:S07]  /*13aa0*/  IADD3 R27, R0, UR42, R27 ;  /* 0x0000002a001b7c10 */ /* 0x001fce000fffe01b */
.L_x_993:
[----:B------:R-:W-:Y:S05]  /*13ab0*/  BSYNC B0 ;  /* 0x0000000000007941 */ /* 0x000fea0003800000 */
.L_x_992:
[----:B------:R-:W-:Y:S01]  /*13ac0*/  LOP3.LUT P0, RZ, R19, 0x2, RZ, 0xc0, !PT ;  /* 0x0000000213ff7812 */ /* 0x000fe2000780c0ff */
[----:B------:R-:W-:-:S12]  /*13ad0*/  BSSY B0, `(.L_x_994) ;  /* 0x0000043000007945 */ /* 0x000fd80003800000 */
[----:B------:R-:W-:Y:S05]  /*13ae0*/  @!P0 BRA `(.L_x_995) ;  /* 0x0000000400048947 */ /* 0x000fea0003800000 */
[----:B------:R-:W-:Y:S01]  /*13af0*/  IMAD R3, R16, 0x8, R17 ;  /* 0x0000000810037824 */ /* 0x000fe200078e0211 */
[----:B------:R-:W-:Y:S01]  /*13b00*/  SHF.L.U32 R0, R24, 0x1f, RZ ;  /* 0x0000001f18007819 */ /* 0x000fe200000006ff */
[----:B------:R-:W-:Y:S01]  /*13b10*/  BSSY B1, `(.L_x_996) ;  /* 0x0000004000017945 */ /* 0x000fe20003800000 */
[----:B------:R-:W-:Y:S02]  /*13b20*/  ISETP.NE.AND P2, PT, R6, RZ, PT ;  /* 0x000000ff0600720c */ /* 0x000fe40003f45270 */
[----:B------:R-:W1:Y:S02]  /*13b30*/  SYNCS.PHASECHK.TRANS64.TRYWAIT P0, [R3+URZ+0x2d860], R0 ;  /* 0x02d86000030075a7 */ /* 0x000e64000800017f */
[----:B-1----:R-:W-:Y:S09]  /*13b40*/  @!P0 BRA `(.L_x_997) ;  /* 0x0000001400f48947 */ /* 0x002ff20003800000 */
.L_x_1046:
[----:B------:R-:W-:Y:S05]  /*13b50*/  BSYNC B1 ;  /* 0x0000000000017941 */ /* 0x000fea0003800000 */
.L_x_996:
[----:B------:R-:W-:Y:S04]  /*13b60*/  BSSY B1, `(.L_x_998) ;  /* 0x0000007000017945 */ /* 0x000fe80003800000 */
[----:B------:R-:W-:Y:S05]  /*13b70*/  @P2 BRA `(.L_x_999) ;  /* 0x0000000000142947 */ /* 0x000fea0003800000 */
[----:B------:R-:W-:Y:S01]  /*13b80*/  ISETP.NE.AND P0, PT, R28, RZ, PT ;  /* 0x000000ff1c00720c */ /* 0x000fe20003f05270 */
[----:B-1----:R-:W-:-:S04]  /*13b90*/  IMAD.MOV.U32 R0, RZ, RZ, 0x6000 ;  /* 0x00006000ff007424 */ /* 0x002fc800078e00ff */
[----:B------:R2:W-:Y:S08]  /*13ba0*/  SYNCS.ARRIVE.TRANS64 RZ, [R3+URZ+0x2d850], R0 ;  /* 0x02d8500003ff79a7 */ /* 0x0005f0000800003f */
[----:B------:R-:W-:Y:S05]  /*13bb0*/  @!P0 BRA `(.L_x_999) ;  /* 0x0000000000048947 */ /* 0x000fea0003800000 */
[----:B------:R-:W-:Y:S01]  /*13bc0*/  BPT.TRAP 0x1 ;  /* 0x000000040000795c */ /* 0x000fe20000300000 */
.L_x_999:
[----:B------:R-:W-:Y:S05]  /*13bd0*/  BSYNC B1 ;  /* 0x0000000000017941 */ /* 0x000fea0003800000 */
.L_x_998:
[----:B-12---:R-:W-:Y:S01]  /*13be0*/  IMAD R0, R16, 0x6000, R17 ;  /* 0x0000600010007824 */ /* 0x006fe200078e0211 */
[----:B------:R-:W-:Y:S01]  /*13bf0*/  UIADD3 UR4, UP0, UR46, 0x470, URZ ;  /* 0x000004702e047890 */ /* 0x000fe2000ff1e03f */
[----:B0-----:R-:W-:Y:S01]  /*13c00*/  VIADD R2, R3, 0x2d850 ;  /* 0x0002d85003027836 */ /* 0x001fe20000000000 */
[----:B------:R-:W-:Y:S01]  /*13c10*/  PLOP3.LUT P0, PT, PT, PT, PT, 0x80, 0x0 ;  /* 0x000000000000781c */ /* 0x000fe20003f0f070 */
[----:B------:R-:W-:Y:S01]  /*13c20*/  IMAD.SHL.U32 R22, R22, 0x80, RZ ;  /* 0x0000008016167824 */ /* 0x000fe200078e00ff */
[----:B------:R-:W-:Y:S01]  /*13c30*/  UIADD3.X UR5, URZ, UR47, URZ, UP0, !UPT ;  /* 0x0000002f3f057290 */ /* 0x000fe200087fe43f */
[----:B------:R-:W-:Y:S01]  /*13c40*/  VIADD R3, R0, 0x400 ;  /* 0x0000040000037836 */ /* 0x000fe20000000000 */
[----:B------:R-:W-:Y:S01]  /*13c50*/  UMOV UR6, 0x0 ;  /* 0x0000000000067882 */ /* 0x000fe20000000000 */
[----:B------:R-:W-:Y:S01]  /*13c60*/  UMOV UR7, 0x14f00000 ;  /* 0x14f0000000077882 */ /* 0x000fe20000000000 */
[----:B------:R-:W-:-:S08]  /*13c70*/  UMOV UR10, URZ ;  /* 0x0000003f000a7c82 */ /* 0x000fd00008000000 */
.L_x_1000:
        /* <DEDUP_REMOVED lines=15> */
.L_x_1001:
        /* <DEDUP_REMOVED lines=15> */
.L_x_1002:
        /* <DEDUP_REMOVED lines=9> */
[----:B-1----:R-:W-:Y:S05]  /*13ef0*/  @P0 BRA.U.ANY `(.L_x_1002) ;  /* 0xfffffffd00d80947 */ /* 0x002fea000393ffff */
.L_x_995:
[----:B------:R-:W-:Y:S05]  /*13f00*/  BSYNC B0 ;  /* 0x0000000000007941 */ /* 0x000fea0003800000 */
.L_x_994:
[----:B------:R-:W-:-:S05]  /*13f10*/  VIADD R16, R16, 0x1 ;  /* 0x0000000110107836 */ /* 0x000fca0000000000 */
[----:B------:R-:W-:-:S04]  /*13f20*/  ISETP.NE.AND P0, PT, R16, 0x2, PT ;  /* 0x000000021000780c */ /* 0x000fc80003f05270 */
[----:B------:R-:W-:Y:S02]  /*13f30*/  SEL R3, RZ, 0x1, P0 ;  /* 0x00000001ff037807 */ /* 0x000fe40000000000 */
[----:B------:R-:W-:Y:S02]  /*13f40*/  SEL R16, R16, RZ, P0 ;  /* 0x000000ff10107207 */ /* 0x000fe40000000000 */
[----:B------:R-:W-:-:S07]  /*13f50*/  LOP3.LUT R24, R24, R3, RZ, 0x3c, !PT ;  /* 0x0000000318187212 */ /* 0x000fce00078e3cff */
.L_x_919:
[----:B------:R-:W-:Y:S05]  /*13f60*/  BSYNC B7 ;  /* 0x0000000000077941 */ /* 0x000fea0003800000 */
.L_x_917:
[----:B------:R-:W-:-:S13]  /*13f70*/  LOP3.LUT P0, RZ, R19, 0x4, RZ, 0xc0, !PT ;  /* 0x0000000413ff7812 */ /* 0x000fda000780c0ff */
[----:B------:R-:W-:Y:S05]  /*13f80*/  @!P0 BRA `(.L_x_1003) ;  /* 0x0000000000248947 */ /* 0x000fea0003800000 */
[----:B------:R-:W-:Y:S05]  /*13f90*/  WARPSYNC.ALL ;  /* 0x0000000000007948 */ /* 0x000fea0003800000 */
[----:B------:R-:W1:Y:S08]  /*13fa0*/  S2UR UR5, SR_CgaCtaId ;  /* 0x00000000000579c3 */ /* 0x000e700000008800 */
[----:B------:R-:W-:Y:S06]  /*13fb0*/  BAR.SYNC.DEFER_BLOCKING 0x5, 0x200 ;  /* 0x0148000000007b1d */ /* 0x000fec0000010000 */
[----:B------:R-:W-:-:S02]  /*13fc0*/  UMOV UR4, 0x400 ;  /* 0x0000040000047882 */ /* 0x000fc40000000000 */
[----:B-1----:R-:W-:-:S06]  /*13fd0*/  ULEA UR4, UR5, UR4, 0x18 ;  /* 0x0000000405047291 */ /* 0x002fcc000f8ec03f */
[----:B0-----:R-:W-:-:S05]  /*13fe0*/  IMAD.U32 R17, RZ, RZ, UR4 ;  /* 0x00000004ff117e24 */ /* 0x001fca000f8e00ff */
[----:B------:R0:W1:Y:S01]  /*13ff0*/  LDS R27, [R17+0x2d8d0] ;  /* 0x02d8d000111b7984 */ /* 0x0000620000000800 */
[----:B------:R-:W-:Y:S06]  /*14000*/  BAR.ARV 0x4, 0x200 ;  /* 0x0108000000007b1d */ /* 0x000fec0000002000 */
[----:B------:R-:W-:Y:S05]  /*14010*/  BRA `(.L_x_1004) ;  /* 0x00000000002c7947 */ /* 0x000fea0003800000 */
.L_x_1003:
[----:B------:R-:W-:-:S03]  /*14020*/  UMOV UR4, 0xffffffff ;  /* 0xffffffff00047882 */ /* 0x000fc60000000000 */
[----:B------:R-:W-:Y:S05]  /*14030*/  BRA.DIV UR4, `(.L_x_1005) ;  /* 0x0000001204cc7947 */ /* 0x000fea000b800000 */
[----:B------:R1:W2:Y:S02]  /*14040*/  SHFL.IDX PT, R14, R27, RZ, 0x1f ;  /* 0x00001fff1b0e7589 */ /* 0x0002a400000e0000 */
.L_x_1049:
[----:B------:R-:W0:Y:S01]  /*14050*/  @!P1 S2R R3, SR_CgaCtaId ;  /* 0x0000000000039919 */ /* 0x000e220000008800 */
[----:B------:R-:W-:Y:S05]  /*14060*/  WARPSYNC.ALL ;  /* 0x0000000000007948 */ /* 0x000fea0003800000 */
[----:B------:R-:W-:Y:S01]  /*14070*/  BAR.SYNC.DEFER_BLOCKING 0x4, 0x200 ;  /* 0x0108000000007b1d */ /* 0x000fe20000010000 */
[----:B------:R-:W-:-:S04]  /*14080*/  @!P1 MOV R0, 0x400 ;  /* 0x0000040000009802 */ /* 0x000fc80000000f00 */
[----:B0-----:R-:W-:-:S05]  /*14090*/  @!P1 LEA R17, R3, R0, 0x18 ;  /* 0x0000000003119211 */ /* 0x001fca00078ec0ff */
[----:B------:R1:W-:Y:S02]  /*140a0*/  @!P1 STS [R17+0x2d8d0], R27 ;  /* 0x02d8d01b11009388 */ /* 0x0003e40000000800 */
[----:B-12---:R-:W-:Y:S01]  /*140b0*/  IMAD.MOV.U32 R27, RZ, RZ, R14 ;  /* 0x000000ffff1b7224 */ /* 0x006fe200078e000e */
[----:B------:R-:W-:Y:S06]  /*140c0*/  BAR.ARV 0x5, 0x200 ;  /* 0x0148000000007b1d */ /* 0x000fec0000002000 */
.L_x_1004:
[----:B------:R-:W-:Y:S02]  /*140d0*/  ULDC UR4, c[0x0][0xc38] ;  /* 0x00030e0000047ab9 */ /* 0x000fe40000000800 */
[----:B-1----:R-:W-:-:S13]  /*140e0*/  ISETP.GE.AND P0, PT, R27, UR4, PT ;  /* 0x000000041b007c0c */ /* 0x002fda000bf06270 */
[----:B------:R-:W-:Y:S05]  /*140f0*/  @!P0 BRA `(.L_x_1006) ;  /* 0xffffffb800088947 */ /* 0x000fea000383ffff */
.L_x_908:
[----:B------:R-:W1:Y:S01]  /*14100*/  S2R R3, SR_CgaCtaId ;  /* 0x0000000000037919 */ /* 0x000e620000008800 */
[----:B------:R-:W-:Y:S01]  /*14110*/  VIADD R29, R29, 0x1 ;  /* 0x000000011d1d7836 */ /* 0x000fe20000000000 */
[----:B------:R-:W-:Y:S01]  /*14120*/  MOV R2, 0x400 ;  /* 0x0000040000027802 */ /* 0x000fe20000000f00 */
[----:B------:R-:W-:Y:S03]  /*14130*/  BSSY B0, `(.L_x_1007) ;  /* 0x0000008000007945 */ /* 0x000fe60003800000 */
[----:B------:R-:W-:-:S04]  /*14140*/  LEA.HI R0, R29, R29, RZ, 0x1 ;  /* 0x0000001d1d007211 */ /* 0x000fc800078f08ff */
[----:B------:R-:W-:-:S05]  /*14150*/  LOP3.LUT R0, R0, 0xfffffffe, RZ, 0xc0, !PT ;  /* 0xfffffffe00007812 */ /* 0x000fca00078ec0ff */
[----:B------:R-:W-:-:S05]  /*14160*/  IMAD.IADD R0, R29, 0x1, -R0 ;  /* 0x000000011d007824 */ /* 0x000fca00078e0a00 */
[----:B------:R-:W-:Y:S02]  /*14170*/  SHF.L.U32 R0, R0, 0x1f, RZ ;  /* 0x0000001f00007819 */ /* 0x000fe400000006ff */
[----:B-1----:R-:W-:-:S04]  /*14180*/  LEA R9, R3, R2, 0x18 ;  /* 0x0000000203097211 */ /* 0x002fc800078ec0ff */
[----:B------:R-:W1:Y:S02]  /*14190*/  SYNCS.PHASECHK.TRANS64.TRYWAIT P0, [R9+URZ+0x2d820], R0 ;  /* 0x02d82000090075a7 */ /* 0x000e64000800017f */
[----:B-1----:R-:W-:Y:S05]  /*141a0*/  @!P0 BRA `(.L_x_1008) ;  /* 0x0000001000988947 */ /* 0x002fea0003800000 */
.L_x_1050:
[----:B------:R-:W-:Y:S05]  /*141b0*/  BSYNC B0 ;  /* 0x0000000000007941 */ /* 0x000fea0003800000 */
.L_x_1007:
[----:B------:R-:W-:-:S03]  /*141c0*/  UMOV UR4, 0xffffffff ;  /* 0xffffffff00047882 */ /* 0x000fc60000000000 */
[----:B------:R-:W-:Y:S05]  /*141d0*/  BRA.DIV UR4, `(.L_x_1009) ;  /* 0x0000001204a07947 */ /* 0x000fea000b800000 */
[----:B-1----:R-:W1:Y:S02]  /*141e0*/  S2R R0, SR_TID.X ;  /* 0x0000000000007919 */ /* 0x002e640000002100 */
[----:B-1----:R-:W-:-:S04]  /*141f0*/  SHF.R.U32.HI R0, RZ, 0x5, R0 ;  /* 0x00000005ff007819 */ /* 0x002fc80000011600 */
[----:B------:R-:W-:-:S05]  /*14200*/  LOP3.LUT R0, R0, 0x3, RZ, 0xc0, !PT ;  /* 0x0000000300007812 */ /* 0x000fca00078ec0ff */
[----:B------:R1:W2:Y:S02]  /*14210*/  SHFL.IDX PT, R14, R0, RZ, 0x1f ;  /* 0x00001fff000e7589 */ /* 0x0002a400000e0000 */
.L_x_1053:
[----:B--2---:R-:W-:Y:S01]  /*14220*/  ISETP.NE.AND P0, PT, R14, RZ, PT ;  /* 0x000000ff0e00720c */ /* 0x004fe20003f05270 */
[----:B------:R-:W-:-:S12]  /*14230*/  BSSY B0, `(.L_x_1010) ;  /* 0x0000024000007945 */ /* 0x000fd80003800000 */
[----:B------:R-:W-:Y:S05]  /*14240*/  @P0 BRA `(.L_x_1011) ;  /* 0x0000000000880947 */ /* 0x000fea0003800000 */
[----:B------:R-:W-:-:S03]  /*14250*/  UMOV UR4, 0xffffffff ;  /* 0xffffffff00047882 */ /* 0x000fc60000000000 */
[----:B------:R-:W-:Y:S05]  /*14260*/  BRA.DIV UR4, `(.L_x_1012) ;  /* 0x0000001204b07947 */ /* 0x000fea000b800000 */
[----:B------:R-:W-:-:S13]  /*14270*/  ELECT P6, URZ, PT ;  /* 0x00000000003f782f */ /* 0x000fda00038c0000 */
.L_x_1056:
[----:B------:R-:W-:Y:S05]  /*14280*/  @!P6 BRA `(.L_x_1011) ;  /* 0x000000000078e947 */ /* 0x000fea0003800000 */
[----:B------:R-:W-:-:S06]  /*14290*/  ULOP3.LUT UR4, UR38, 0x2, URZ, 0xfc, !UPT ;  /* 0x0000000226047892 */ /* 0x000fcc000f8efc3f */
[----:B-1----:R-:W-:-:S05]  /*142a0*/  IMAD.U32 R0, RZ, RZ, UR4 ;  /* 0x00000004ff007e24 */ /* 0x002fca000f8e00ff */
[----:B------:R-:W-:-:S13]  /*142b0*/  ISETP.NE.AND P2, PT, R0, 0x3, PT ;  /* 0x000000030000780c */ /* 0x000fda0003f45270 */
[----:B------:R-:W-:Y:S05]  /*142c0*/  @!P2 BRA `(.L_x_1013) ;  /* 0x000000000004a947 */ /* 0x000fea0003800000 */
[----:B------:R-:W-:Y:S01]  /*142d0*/  BPT.TRAP 0x1 ;  /* 0x000000040000795c */ /* 0x000fe20000300000 */
.L_x_1013:
[----:B------:R-:W-:Y:S01]  /*142e0*/  VIADD R3, R9, 0x2d840 ;  /* 0x0002d84009037836 */ /* 0x000fe20000000000 */
[----:B------:R-:W-:Y:S01]  /*142f0*/  SHF.L.U32 R2, R24, 0x1f, RZ ;  /* 0x0000001f18027819 */ /* 0x000fe200000006ff */
[C---:B------:R-:W-:Y:S02]  /*14300*/  VIADD R0, R16.reuse, 0x1 ;  /* 0x0000000110007836 */ /* 0x040fe40000000000 */
[----:B------:R-:W-:-:S03]  /*14310*/  IMAD R7, R16, 0x8, R3 ;  /* 0x0000000810077824 */ /* 0x000fc600078e0203 */
[C---:B------:R-:W-:Y:S01]  /*14320*/  ISETP.NE.AND P1, PT, R0.reuse, 0x2, PT ;  /* 0x000000020000780c */ /* 0x040fe20003f25270 */
[----:B------:R-:W1:Y:S03]  /*14330*/  SYNCS.PHASECHK.TRANS64.TRYWAIT P0, [R7+URZ], R2 ;  /* 0x00000002070075a7 */ /* 0x000e66000800017f */
[----:B------:R-:W-:Y:S02]  /*14340*/  SEL R5, RZ, 0x1, P1 ;  /* 0x00000001ff057807 */ /* 0x000fe40000800000 */
[----:B------:R-:W-:Y:S02]  /*14350*/  SEL R4, R0, RZ, P1 ;  /* 0x000000ff00047207 */ /* 0x000fe40000800000 */
[----:B------:R-:W-:-:S03]  /*14360*/  LOP3.LUT R0, R24, R5, RZ, 0x3c, !PT ;  /* 0x0000000518007212 */ /* 0x000fc600078e3cff */
[----:B------:R-:W-:Y:S01]  /*14370*/  IMAD R3, R4, 0x8, R3 ;  /* 0x0000000804037824 */ /* 0x000fe200078e0203 */
[----:B------:R-:W-:Y:S01]  /*14380*/  SHF.L.U32 R0, R0, 0x1f, RZ ;  /* 0x0000001f00007819 */ /* 0x000fe200000006ff */
[----:B-1----:R-:W-:Y:S06]  /*14390*/  @!P0 BRA `(.L_x_1014) ;  /* 0x0000001000848947 */ /* 0x002fec0003800000 */
.L_x_1057:
[----:B------:R-:W2:Y:S02]  /*143a0*/  SYNCS.PHASECHK.TRANS64.TRYWAIT P0, [R3+URZ], R0 ;  /* 0x00000000030075a7 */ /* 0x000ea4000800017f */
[----:B--2---:R-:W-:Y:S05]  /*143b0*/  @!P0 BRA `(.L_x_1015) ;  /* 0x0000001000908947 */ /* 0x004fea0003800000 */
.L_x_1058:
[----:B------:R-:W-:Y:S05]  /*143c0*/  @!P2 BRA `(.L_x_1016) ;  /* 0x000000000004a947 */ /* 0x000fea0003800000 */
[----:B------:R-:W-:Y:S01]  /*143d0*/  BPT.TRAP 0x1 ;  /* 0x000000040000795c */ /* 0x000fe20000300000 */
.L_x_1016:
[----:B--2---:R-:W-:-:S04]  /*143e0*/  VIADD R3, R9, 0x2d860 ;  /* 0x0002d86009037836 */ /* 0x004fc80000000000 */
[----:B------:R-:W-:-:S04]  /*143f0*/  IMAD R5, R16, 0x8, R3 ;  /* 0x0000000810057824 */ /* 0x000fc800078e0203 */
[----:B------:R-:W2:Y:S02]  /*14400*/  SYNCS.PHASECHK.TRANS64.TRYWAIT P0, [R5+URZ], R2 ;  /* 0x00000002050075a7 */ /* 0x000ea4000800017f */
[----:B--2---:R-:W-:Y:S05]  /*14410*/  @!P0 BRA `(.L_x_1017) ;  /* 0x00000010008c8947 */ /* 0x004fea0003800000 */
.L_x_1059:
[----:B------:R-:W-:-:S07]  /*14420*/  IMAD R3, R4, 0x8, R3 ;  /* 0x0000000804037824 */ /* 0x000fce00078e0203 */
.L_x_1018:
[----:B---3--:R3:W4:Y:S02]  /*14430*/  SYNCS.PHASECHK.TRANS64.TRYWAIT P0, [R3+URZ], R0 ;  /* 0x00000000030075a7 */ /* 0x008724000800017f */
[----:B----4-:R-:W-:Y:S05]  /*14440*/  @!P0 NANOSLEEP.SYNCS 0x989680 ;  /* 0x009896800000895d */ /* 0x010fea0003900000 */
[----:B------:R-:W4:Y:S02]  /*14450*/  @!P0 SYNCS.PHASECHK.TRANS64 P0, [R3+URZ], R0 ;  /* 0x00000000030085a7 */ /* 0x000f24000800007f */
[----:B----4-:R-:W-:Y:S05]  /*14460*/  @!P0 BRA `(.L_x_1018) ;  /* 0xfffffffc00f08947 */ /* 0x010fea000383ffff */
.L_x_1011:
[----:B------:R-:W-:Y:S05]  /*14470*/  BSYNC B0 ;  /* 0x0000000000007941 */ /* 0x000fea0003800000 */
.L_x_1010:
[----:B------:R-:W-:Y:S05]  /*14480*/  EXIT ;  /* 0x000000000000794d */ /* 0x000fea0003800000 */
.L_x_829:
[----:B0-----:R-:W-:-:S04]  /*14490*/  IMAD.U32 R3, RZ, RZ, UR42 ;  /* 0x0000002aff037e24 */ /* 0x001fc8000f8e00ff */
[----:B------:R0:W1:Y:S03]  /*144a0*/  SYNCS.PHASECHK.TRANS64.TRYWAIT P1, [R3+URZ+0x2d800], R0 ;  /* 0x02d80000030075a7 */ /* 0x000066000802017f */
[----:B-1----:R-:W-:Y:S05]  /*144b0*/  @!P1 NANOSLEEP.SYNCS 0x989680 ;  /* 0x009896800000995d */ /* 0x002fea0003900000 */
[----:B------:R-:W1:Y:S02]  /*144c0*/  @!P1 SYNCS.PHASECHK.TRANS64 P1, [R3+URZ+0x2d800], R0 ;  /* 0x02d80000030095a7 */ /* 0x000e64000802007f */
[----:B-1----:R-:W-:Y:S05]  /*144d0*/  @!P1 BRA `(.L_x_829) ;  /* 0xfffffffc00ec9947 */ /* 0x002fea000383ffff */
[----:B------:R-:W-:Y:S05]  /*144e0*/  BRA `(.L_x_1019) ;  /* 0xfffffed4009c7947 */ /* 0x000fea000383ffff */
.L_x_833:
[----:B-1----:R1:W2:Y:S02]  /*144f0*/  SYNCS.PHASECHK.TRANS64.TRYWAIT P2, [R5+URZ+0x2d830], R0 ;  /* 0x02d83000050075a7 */ /* 0x0022a4000804017f */
[----:B--2---:R-:W-:Y:S05]  /*14500*/  @!P2 NANOSLEEP.SYNCS 0x989680 ;  /* 0x009896800000a95d */ /* 0x004fea0003900000 */
[----:B------:R-:W2:Y:S02]  /*14510*/  @!P2 SYNCS.PHASECHK.TRANS64 P2, [R5+URZ+0x2d830], R0 ;  /* 0x02d830000500a5a7 */ /* 0x000ea4000804007f */
[----:B--2---:R-:W-:Y:S05]  /*14520*/  @!P2 BRA `(.L_x_833) ;  /* 0xfffffffc00f0a947 */ /* 0x004fea000383ffff */
[----:B------:R-:W-:Y:S05]  /*14530*/  BRA `(.L_x_832) ;  /* 0xfffffed400c07947 */ /* 0x000fea000383ffff */
.L_x_849:
[----:B--2---:R-:W-:-:S04]  /*14540*/  IMAD.U32 R7, RZ, RZ, UR6 ;  /* 0x00000006ff077e24 */ /* 0x004fc8000f8e00ff */
[----:B------:R2:W3:Y:S03]  /*14550*/  SYNCS.PHASECHK.TRANS64.TRYWAIT P2, [R7+URZ+0x2d830], R6 ;  /* 0x02d83006070075a7 */ /* 0x0004e6000804017f */
[----:B---3--:R-:W-:Y:S05]  /*14560*/  @!P2 NANOSLEEP.SYNCS 0x989680 ;  /* 0x009896800000a95d */ /* 0x008fea0003900000 */
[----:B------:R-:W3:Y:S02]  /*14570*/  @!P2 SYNCS.PHASECHK.TRANS64 P2, [R7+URZ+0x2d830], R6 ;  /* 0x02d830060700a5a7 */ /* 0x000ee4000804007f */
[----:B---3--:R-:W-:Y:S05]  /*14580*/  @!P2 BRA `(.L_x_849) ;  /* 0xfffffffc00eca947 */ /* 0x008fea000383ffff */
[----:B------:R-:W-:Y:S05]  /*14590*/  BRA `(.L_x_846) ;  /* 0xffffff0800b07947 */ /* 0x000fea000383ffff */
.L_x_853:
[----:B-1----:R-:W-:-:S04]  /*145a0*/  IMAD.U32 R7, RZ, RZ, UR6 ;  /* 0x00000006ff077e24 */ /* 0x002fc8000f8e00ff */
[----:B------:R1:W2:Y:S03]  /*145b0*/  SYNCS.PHASECHK.TRANS64.TRYWAIT P2, [R7+URZ+0x2d850], R6 ;  /* 0x02d85006070075a7 */ /* 0x0002a6000804017f */
[----:B--2---:R-:W-:Y:S05]  /*145c0*/  @!P2 NANOSLEEP.SYNCS 0x989680 ;  /* 0x009896800000a95d */ /* 0x004fea0003900000 */
[----:B------:R-:W2:Y:S02]  /*145d0*/  @!P2 SYNCS.PHASECHK.TRANS64 P2, [R7+URZ+0x2d850], R6 ;  /* 0x02d850060700a5a7 */ /* 0x000ea4000804007f */
[----:B--2---:R-:W-:Y:S05]  /*145e0*/  @!P2 BRA `(.L_x_853) ;  /* 0xfffffffc00eca947 */ /* 0x004fea000383ffff */
[----:B------:R-:W-:Y:S05]  /*145f0*/  BRA `(.L_x_850) ;  /* 0xffffff0c00507947 */ /* 0x000fea000383ffff */
.L_x_870:
[----:B-1----:R-:W-:-:S04]  /*14600*/  IMAD.U32 R5, RZ, RZ, UR6 ;  /* 0x00000006ff057e24 */ /* 0x002fc8000f8e00ff */
[----:B------:R1:W2:Y:S03]  /*14610*/  SYNCS.PHASECHK.TRANS64.TRYWAIT P3, [R5+URZ+0x2d830], R0 ;  /* 0x02d83000050075a7 */ /* 0x0002a6000806017f */
[----:B--2---:R-:W-:Y:S05]  /*14620*/  @!P3 NANOSLEEP.SYNCS 0x989680 ;  /* 0x009896800000b95d */ /* 0x004fea0003900000 */
[----:B------:R-:W2:Y:S02]  /*14630*/  @!P3 SYNCS.PHASECHK.TRANS64 P3, [R5+URZ+0x2d830], R0 ;  /* 0x02d830000500b5a7 */ /* 0x000ea4000806007f */
[----:B--2---:R-:W-:Y:S05]  /*14640*/  @!P3 BRA `(.L_x_870) ;  /* 0xfffffffc00ecb947 */ /* 0x004fea000383ffff */
[----:B------:R-:W-:Y:S05]  /*14650*/  BRA `(.L_x_867) ;  /* 0xffffff3c00887947 */ /* 0x000fea000383ffff */
.L_x_874:
[----:B-1----:R-:W-:-:S04]  /*14660*/  IMAD.U32 R5, RZ, RZ, UR6 ;  /* 0x00000006ff057e24 */ /* 0x002fc8000f8e00ff */
[----:B------:R1:W2:Y:S03]  /*14670*/  SYNCS.PHASECHK.TRANS64.TRYWAIT P2, [R5+URZ+0x2d850], R0 ;  /* 0x02d85000050075a7 */ /* 0x0002a6000804017f */
[----:B--2---:R-:W-:Y:S05]  /*14680*/  @!P2 NANOSLEEP.SYNCS 0x989680 ;  /* 0x009896800000a95d */ /* 0x004fea0003900000 */
[----:B------:R-:W2:Y:S02]  /*14690*/  @!P2 SYNCS.PHASECHK.TRANS64 P2, [R5+URZ+0x2d850], R0 ;  /* 0x02d850000500a5a7 */ /* 0x000ea4000804007f */
[----:B--2---:R-:W-:Y:S05]  /*146a0*/  @!P2 BRA `(.L_x_874) ;  /* 0xfffffffc00eca947 */ /* 0x004fea000383ffff */
[----:B------:R-:W-:Y:S05]  /*146b0*/  BRA `(.L_x_871) ;  /* 0xffffff4000287947 */ /* 0x000fea000383ffff */
.L_x_880:
[----:B-1----:R-:W-:-:S04]  /*146c0*/  IMAD.U32 R5, RZ, RZ, UR6 ;  /* 0x00000006ff057e24 */ /* 0x002fc8000f8e00ff */
[----:B------:R1:W2:Y:S03]  /*146d0*/  SYNCS.PHASECHK.TRANS64.TRYWAIT P3, [R5+URZ+0x2d830], R0 ;  /* 0x02d83000050075a7 */ /* 0x0002a6000806017f */
[----:B--2---:R-:W-:Y:S05]  /*146e0*/  @!P3 NANOSLEEP.SYNCS 0x989680 ;  /* 0x009896800000b95d */ /* 0x004fea0003900000 */
[----:B------:R-:W2:Y:S02]  /*146f0*/  @!P3 SYNCS.PHASECHK.TRANS64 P3, [R5+URZ+0x2d830], R0 ;  /* 0x02d830000500b5a7 */ /* 0x000ea4000806007f */
[----:B--2---:R-:W-:Y:S05]  /*14700*/  @!P3 BRA `(.L_x_880) ;  /* 0xfffffffc00ecb947 */ /* 0x004fea000383ffff */
[----:B------:R-:W-:Y:S05]  /*14710*/  BRA `(.L_x_877) ;  /* 0xffffff5c00947947 */ /* 0x000fea000383ffff */
.L_x_884:
[----:B-1----:R-:W-:-:S04]  /*14720*/  IMAD.U32 R5, RZ, RZ, UR6 ;  /* 0x00000006ff057e24 */ /* 0x002fc8000f8e00ff */
[----:B------:R1:W2:Y:S03]  /*14730*/  SYNCS.PHASECHK.TRANS64.TRYWAIT P2, [R5+URZ+0x2d850], R0 ;  /* 0x02d85000050075a7 */ /* 0x0002a6000804017f */
[----:B--2---:R-:W-:Y:S05]  /*14740*/  @!P2 NANOSLEEP.SYNCS 0x989680 ;  /* 0x009896800000a95d */ /* 0x004fea0003900000 */
[----:B------:R-:W2:Y:S02]  /*14750*/  @!P2 SYNCS.PHASECHK.TRANS64 P2, [R5+URZ+0x2d850], R0 ;  /* 0x02d850000500a5a7 */ /* 0x000ea4000804007f */
[----:B--2---:R-:W-:Y:S05]  /*14760*/  @!P2 BRA `(.L_x_884) ;  /* 0xfffffffc00eca947 */ /* 0x004fea000383ffff */
[----:B------:R-:W-:Y:S05]  /*14770*/  BRA `(.L_x_881) ;  /* 0xffffff6000347947 */ /* 0x000fea000383ffff */
.L_x_897:
[----:B-1----:R-:W-:-:S04]  /*14780*/  IMAD.U32 R7, RZ, RZ, UR9 ;  /* 0x00000009ff077e24 */ /* 0x002fc8000f8e00ff */
[----:B------:R1:W3:Y:S03]  /*14790*/  SYNCS.PHASECHK.TRANS64.TRYWAIT P0, [R7+URZ+0x2d850], R2 ;  /* 0x02d85002070075a7 */ /* 0x0002e6000800017f */
[----:B---3--:R-:W-:Y:S05]  /*147a0*/  @!P0 NANOSLEEP.SYNCS 0x989680 ;  /* 0x009896800000895d */ /* 0x008fea0003900000 */
[----:B------:R-:W3:Y:S02]  /*147b0*/  @!P0 SYNCS.PHASECHK.TRANS64 P0, [R7+URZ+0x2d850], R2 ;  /* 0x02d85002070085a7 */ /* 0x000ee4000800007f */
[----:B---3--:R-:W-:Y:S05]  /*147c0*/  @!P0 BRA `(.L_x_897) ;  /* 0xfffffffc00ec8947 */ /* 0x008fea000383ffff */
[----:B------:R-:W-:Y:S05]  /*147d0*/  BRA `(.L_x_896) ;  /* 0xffffff8c00787947 */ /* 0x000fea000383ffff */
.L_x_925:
[----:B------:R-:W-:Y:S02]  /*147e0*/  IMAD.MOV.U32 R13, RZ, RZ, R20 ;  /* 0x000000ffff0d7224 */ /* 0x000fe400078e0014 */
[----:B------:R-:W-:Y:S02]  /*147f0*/  IMAD.MOV.U32 R12, RZ, RZ, RZ ;  /* 0x000000ffff0c7224 */ /* 0x000fe400078e00ff */
[----:B------:R-:W-:Y:S02]  /*14800*/  IMAD.MOV.U32 R11, RZ, RZ, 0x1f ;  /* 0x0000001fff0b7424 */ /* 0x000fe400078e00ff */
[----:B------:R-:W-:-:S07]  /*14810*/  IMAD.MOV.U32 R15, RZ, RZ, -0x1 ;  /* 0xffffffffff0f7424 */ /* 0x000fce00078e00ff */
[----:B------:R-:W-:Y:S05]  /*14820*/  WARPSYNC.COLLECTIVE R15, `(.L_x_1020) ;  /* 0x000000000f087348 */ /* 0x000fea0003c00000 */
[----:B------:R0:W1:Y:S02]  /*14830*/  SHFL.IDX P6, R14, R13, R12, R11 ;  /* 0x0000000c0d0e7389 */ /* 0x00006400000c000b */
[----:B01----:R-:W-:Y:S01]  /*14840*/  ENDCOLLECTIVE ;  /* 0x000000000000791b */ /* 0x003fe20003800000 */
.L_x_1020:
[----:B------:R-:W-:Y:S05]  /*14850*/  BRA `(.L_x_1021) ;  /* 0xffffffbc00c47947 */ /* 0x000fea000383ffff */
.L_x_927:
[----:B------:R-:W-:Y:S01]  /*14860*/  BSSY B0, `(.L_x_1022) ;  /* 0x0000006000007945 */ /* 0x000fe20003800000 */
[----:B------:R-:W-:-:S07]  /*14870*/  IMAD.MOV.U32 R15, RZ, RZ, -0x1 ;  /* 0xffffffffff0f7424 */ /* 0x000fce00078e00ff */
[----:B0-----:R-:W-:Y:S05]  /*14880*/  WARPSYNC.COLLECTIVE R15, `(.L_x_1023) ;  /* 0x000000000f0c7348 */ /* 0x001fea0003c00000 */
[----:B------:R-:W-:Y:S02]  /*14890*/  ELECT P6, UR62, PT ;  /* 0x00000000003e782f */ /* 0x000fe400038c0000 */
[----:B------:R-:W-:Y:S01]  /*148a0*/  MOV R14, UR62 ;  /* 0x0000003e000e7c02 */ /* 0x000fe20008000f00 */
[----:B0-----:R-:W-:Y:S10]  /*148b0*/  ENDCOLLECTIVE ;  /* 0x000000000000791b */ /* 0x001ff40003800000 */
.L_x_1023:
[----:B------:R-:W-:Y:S05]  /*148c0*/  BSYNC B0 ;  /* 0x0000000000007941 */ /* 0x000fea0003800000 */
.L_x_1022:
[----:B------:R-:W-:Y:S05]  /*148d0*/  BRA `(.L_x_1024) ;  /* 0xffffffbc00c47947 */ /* 0x000fea000383ffff */
.L_x_929:
[----:B-1----:R1:W2:Y:S02]  /*148e0*/  SYNCS.PHASECHK.TRANS64.TRYWAIT P0, [R3+URZ+0x2d840], R0 ;  /* 0x02d84000030075a7 */ /* 0x0022a4000800017f */
[----:B--2---:R-:W-:Y:S05]  /*148f0*/  @!P0 NANOSLEEP.SYNCS 0x989680 ;  /* 0x009896800000895d */ /* 0x004fea0003900000 */
[----:B------:R-:W2:Y:S02]  /*14900*/  @!P0 SYNCS.PHASECHK.TRANS64 P0, [R3+URZ+0x2d840], R0 ;  /* 0x02d84000030085a7 */ /* 0x000ea4000800007f */
[----:B--2---:R-:W-:Y:S05]  /*14910*/  @!P0 BRA `(.L_x_929) ;  /* 0xfffffffc00f08947 */ /* 0x004fea000383ffff */
[----:B------:R-:W-:Y:S05]  /*14920*/  BRA `(.L_x_1025) ;  /* 0xffffffc000207947 */ /* 0x000fea000383ffff */
.L_x_933:
[----:B------:R-:W-:Y:S02]  /*14930*/  IMAD.MOV.U32 R13, RZ, RZ, R4 ;  /* 0x000000ffff0d7224 */ /* 0x000fe400078e0004 */
[----:B------:R-:W-:Y:S02]  /*14940*/  IMAD.MOV.U32 R12, RZ, RZ, RZ ;  /* 0x000000ffff0c7224 */ /* 0x000fe400078e00ff */
[----:B------:R-:W-:Y:S02]  /*14950*/  IMAD.MOV.U32 R11, RZ, RZ, 0x1c1f ;  /* 0x00001c1fff0b7424 */ /* 0x000fe400078e00ff */
[----:B------:R-:W-:Y:S02]  /*14960*/  IMAD.MOV.U32 R15, RZ, RZ, -0x1 ;  /* 0xffffffffff0f7424 */ /* 0x000fe400078e00ff */
[----:B------:R-:W-:-:S07]  /*14970*/  VIADD R6, R21, UR41 ;  /* 0x0000002915067c36 */ /* 0x000fce0008000000 */
[----:B------:R-:W-:Y:S05]  /*14980*/  WARPSYNC.COLLECTIVE R15, `(.L_x_1026) ;  /* 0x000000000f087348 */ /* 0x000fea0003c00000 */
[----:B------:R0:W1:Y:S02]  /*14990*/  SHFL.IDX P6, R14, R13, R12, R11 ;  /* 0x0000000c0d0e7389 */ /* 0x00006400000c000b */
[----:B01----:R-:W-:Y:S01]  /*149a0*/  ENDCOLLECTIVE ;  /* 0x000000000000791b */ /* 0x003fe20003800000 */
.L_x_1026:
[----:B------:R-:W-:Y:S02]  /*149b0*/  VIADD R10, R6, 0x20 ;  /* 0x00000020060a7836 */ /* 0x000fe40000000000 */
[----:B------:R-:W-:Y:S02]  /*149c0*/  IMAD.MOV.U32 R13, RZ, RZ, R0 ;  /* 0x000000ffff0d7224 */ /* 0x000fe400078e0000 */
[----:B------:R-:W-:-:S07]  /*149d0*/  IMAD.MOV.U32 R2, RZ, RZ, R14 ;  /* 0x000000ffff027224 */ /* 0x000fce00078e000e */
[----:B------:R-:W-:Y:S05]  /*149e0*/  WARPSYNC.COLLECTIVE R15, `(.L_x_1027) ;  /* 0x000000000f087348 */ /* 0x000fea0003c00000 */
[----:B------:R0:W1:Y:S02]  /*149f0*/  SHFL.IDX P6, R14, R13, R12, R11 ;  /* 0x0000000c0d0e7389 */ /* 0x00006400000c000b */
[----:B01----:R-:W-:Y:S01]  /*14a00*/  ENDCOLLECTIVE ;  /* 0x000000000000791b */ /* 0x003fe20003800000 */
.L_x_1027:
[----:B------:R-:W-:Y:S02]  /*14a10*/  ULDC UR4, c[0x0][0x288] ;  /* 0x0000a20000047ab9 */ /* 0x000fe40000000800 */
[----:B------:R-:W-:-:S05]  /*14a20*/  IMAD R5, R9, UR4, RZ ;  /* 0x0000000409057c24 */ /* 0x000fca000f8e02ff */
[----:B------:R-:W-:Y:S01]  /*14a30*/  ISETP.GE.AND P4, PT, R6, R5, PT ;  /* 0x000000050600720c */ /* 0x000fe20003f86270 */
[----:B------:R-:W-:Y:S02]  /*14a40*/  IMAD.MOV.U32 R13, RZ, RZ, R4 ;  /* 0x000000ffff0d7224 */ /* 0x000fe400078e0004 */
[----:B------:R-:W-:-:S10]  /*14a50*/  IMAD.MOV.U32 R12, RZ, RZ, 0x1 ;  /* 0x00000001ff0c7424 */ /* 0x000fd400078e00ff */
[----:B------:R-:W-:-:S05]  /*14a60*/  @!P4 LEA R14, P3, R20, R14, 0x1 ;  /* 0x0000000e140ec211 */ /* 0x000fca00078608ff */
[----:B------:R-:W-:Y:S02]  /*14a70*/  @!P4 IMAD.X R3, RZ, RZ, R2, P3 ;  /* 0x000000ffff03c224 */ /* 0x000fe400018e0602 */
[----:B------:R-:W-:-:S07]  /*14a80*/  @!P4 IMAD.MOV.U32 R2, RZ, RZ, R14 ;  /* 0x000000ffff02c224 */ /* 0x000fce00078e000e */
[----:B------:R-:W-:Y:S05]  /*14a90*/  WARPSYNC.COLLECTIVE R15, `(.L_x_1028) ;  /* 0x000000000f087348 */ /* 0x000fea0003c00000 */
[----:B------:R0:W1:Y:S02]  /*14aa0*/  SHFL.IDX P6, R14, R13, R12, R11 ;  /* 0x0000000c0d0e7389 */ /* 0x00006400000c000b */
[----:B01----:R-:W-:Y:S01]  /*14ab0*/  ENDCOLLECTIVE ;  /* 0x000000000000791b */ /* 0x003fe20003800000 */
.L_x_1028:
        /* <DEDUP_REMOVED lines=8> */
[----:B------:R-:W-:Y:S02]  /*14b40*/  VIADD R10, R6, 0x40 ;  /* 0x00000040060a7836 */ /* 0x000fe40000000000 */
[----:B0-----:R-:W-:-:S08]  /*14b50*/  IMAD.MOV.U32 R2, RZ, RZ, R14 ;  /* 0x000000ffff027224 */ /* 0x001fd000078e000e */
[----:B------:R-:W-:Y:S05]  /*14b60*/  WARPSYNC.COLLECTIVE R15, `(.L_x_1029) ;  /* 0x000000000f087348 */ /* 0x000fea0003c00000 */
[----:B------:R0:W1:Y:S02]  /*14b70*/  SHFL.IDX P6, R14, R13, R12, R11 ;  /* 0x0000000c0d0e7389 */ /* 0x00006400000c000b */
[----:B01----:R-:W-:Y:S01]  /*14b80*/  ENDCOLLECTIVE ;  /* 0x000000000000791b */ /* 0x003fe20003800000 */
.L_x_1029:
[----:B------:R-:W-:Y:S02]  /*14b90*/  IMAD.MOV.U32 R13, RZ, RZ, R4 ;  /* 0x000000ffff0d7224 */ /* 0x000fe400078e0004 */
[----:B------:R-:W-:Y:S01]  /*14ba0*/  IMAD.MOV.U32 R12, RZ, RZ, 0x2 ;  /* 0x00000002ff0c7424 */ /* 0x000fe200078e00ff */
[----:B------:R-:W-:-:S05]  /*14bb0*/  @!P4 LEA R14, P3, R20, R14, 0x1 ;  /* 0x0000000e140ec211 */ /* 0x000fca00078608ff */
[----:B------:R-:W-:Y:S02]  /*14bc0*/  @!P4 IMAD.X R9, RZ, RZ, R2, P3 ;  /* 0x000000ffff09c224 */ /* 0x000fe400018e0602 */
[----:B------:R-:W-:-:S07]  /*14bd0*/  @!P4 IMAD.MOV.U32 R2, RZ, RZ, R14 ;  /* 0x000000ffff02c224 */ /* 0x000fce00078e000e */
[----:B------:R-:W-:Y:S05]  /*14be0*/  WARPSYNC.COLLECTIVE R15, `(.L_x_1030) ;  /* 0x000000000f087348 */ /* 0x000fea0003c00000 */
[----:B------:R0:W1:Y:S02]  /*14bf0*/  SHFL.IDX P6, R14, R13, R12, R11 ;  /* 0x0000000c0d0e7389 */ /* 0x00006400000c000b */
[----:B01----:R-:W-:Y:S01]  /*14c00*/  ENDCOLLECTIVE ;  /* 0x000000000000791b */ /* 0x003fe20003800000 */
.L_x_1030:
[----:B------:R-:W-:-:S05]  /*14c10*/  @!P4 IMAD.MOV.U32 R3, RZ, RZ, R9 ;  /* 0x000000ffff03c224 */ /* 0x000fca00078e0009 */
[----:B------:R-:W-:Y:S01]  /*14c20*/  @!PT LDS RZ, [RZ] ;  /* 0x00000000fffff984 */ /* 0x000fe20000000800 */
[----:B------:R-:W-:Y:S01]  /*14c30*/  @!PT LDS RZ, [RZ] ;  /* 0x00000000fffff984 */ /* 0x000fe20000000800 */
[----:B------:R-:W-:Y:S01]  /*14c40*/  @!PT LDS RZ, [RZ] ;  /* 0x00000000fffff984 */ /* 0x000fe20000000800 */
[----:B------:R-:W-:Y:S04]  /*14c50*/  @!P4 LDGSTS.E.BYPASS.LTC128B.128 [R26+0xcc00], desc[UR48][R2.64], !P0 ;  /* 0x0cc00000021acfae */ /* 0x000fe8000c101d70 */
[----:B------:R-:W-:Y:S01]  /*14c60*/  @!P4 LDGSTS.E.BYPASS.LTC128B.128 [R26+0xfc00], desc[UR48][R2.64+0x40], !P1 ;  /* 0x0fc00040021acfae */ /* 0x000fe2000c901d70 */
[----:B------:R-:W-:-:S03]  /*14c70*/  IMAD.MOV.U32 R13, RZ, RZ, R0 ;  /* 0x000000ffff0d7224 */ /* 0x000fc600078e0000 */
[----:B------:R0:W-:Y:S01]  /*14c80*/  @!P4 LDGSTS.E.BYPASS.LTC128B.128 [R26+0x12c00], desc[UR48][R2.64+0x80], !P2 ;  /* 0x12c00080021acfae */ /* 0x0001e2000d101d70 */
[----:B------:R-:W-:Y:S01]  /*14c90*/  ISETP.GE.AND P4, PT, R10, R5, PT ;  /* 0x000000050a00720c */ /* 0x000fe20003f86270 */
[----:B0-----:R-:W-:-:S12]  /*14ca0*/  IMAD.MOV.U32 R2, RZ, RZ, R14 ;  /* 0x000000ffff027224 */ /* 0x001fd800078e000e */
[----:B------:R-:W-:Y:S05]  /*14cb0*/  WARPSYNC.COLLECTIVE R15, `(.L_x_1031) ;  /* 0x000000000f087348 */ /* 0x000fea0003c00000 */
[----:B------:R0:W1:Y:S02]  /*14cc0*/  SHFL.IDX P6, R14, R13, R12, R11 ;  /* 0x0000000c0d0e7389 */ /* 0x00006400000c000b */
[----:B01----:R-:W-:Y:S01]  /*14cd0*/  ENDCOLLECTIVE ;  /* 0x000000000000791b */ /* 0x003fe20003800000 */
.L_x_1031:
        /* <DEDUP_REMOVED lines=8> */
.L_x_1032:
[----:B------:R-:W-:-:S05]  /*14d60*/  @!P4 IMAD.MOV.U32 R3, RZ, RZ, R9 ;  /* 0x000000ffff03c224 */ /* 0x000fca00078e0009 */
[----:B------:R-:W-:Y:S01]  /*14d70*/  @!PT LDS RZ, [RZ] ;  /* 0x00000000fffff984 */ /* 0x000fe20000000800 */
[----:B------:R-:W-:Y:S01]  /*14d80*/  @!PT LDS RZ, [RZ] ;  /* 0x00000000fffff984 */ /* 0x000fe20000000800 */
[----:B------:R-:W-:Y:S01]  /*14d90*/  @!PT LDS RZ, [RZ] ;  /* 0x00000000fffff984 */ /* 0x000fe20000000800 */
[----:B------:R0:W-:Y:S04]  /*14da0*/  @!P4 LDGSTS.E.BYPASS.LTC128B.128 [R26+0xd400], desc[UR48][R2.64], !P0 ;  /* 0x0d400000021acfae */ /* 0x0001e8000c101d70 */
[----:B------:R0:W-:Y:S01]  /*14db0*/  @!P4 LDGSTS.E.BYPASS.LTC128B.128 [R26+0x10400], desc[UR48][R2.64+0x40], !P1 ;  /* 0x10400040021acfae */ /* 0x0001e2000c901d70 */
[----:B------:R-:W-:-:S03]  /*14dc0*/  IMAD.MOV.U32 R13, RZ, RZ, R0 ;  /* 0x000000ffff0d7224 */ /* 0x000fc600078e0000 */
[----:B------:R0:W-:Y:S01]  /*14dd0*/  @!P4 LDGSTS.E.BYPASS.LTC128B.128 [R26+0x13400], desc[UR48][R2.64+0x80], !P2 ;  /* 0x13400080021acfae */ /* 0x0001e2000d101d70 */
[----:B------:R-:W-:-:S05]  /*14de0*/  VIADD R0, R6, 0x60 ;  /* 0x0000006006007836 */ /* 0x000fca0000000000 */
[----:B------:R-:W-:Y:S01]  /*14df0*/  ISETP.GE.AND P4, PT, R0, R5, PT ;  /* 0x000000050000720c */ /* 0x000fe20003f86270 */
[----:B------:R-:W-:Y:S02]  /*14e00*/  VIADD R0, R6, 0x80 ;  /* 0x0000008006007836 */ /* 0x000fe40000000000 */
[----:B------:R-:W-:-:S10]  /*14e10*/  IMAD.MOV.U32 R4, RZ, RZ, R14 ;  /* 0x000000ffff047224 */ /* 0x000fd400078e000e */
[----:B0-----:R-:W-:Y:S05]  /*14e20*/  WARPSYNC.COLLECTIVE R15, `(.L_x_1033) ;  /* 0x000000000f087348 */ /* 0x001fea0003c00000 */
[----:B------:R1:W2:Y:S02]  /*14e30*/  SHFL.IDX P6, R14, R13, R12, R11 ;  /* 0x0000000c0d0e7389 */ /* 0x0002a400000c000b */
[----:B012---:R-:W-:Y:S01]  /*14e40*/  ENDCOLLECTIVE ;  /* 0x000000000000791b */ /* 0x007fe20003800000 */
.L_x_1033:
[----:B------:R-:W-:Y:S02]  /*14e50*/  IMAD.MOV.U32 R13, RZ, RZ, R7 ;  /* 0x000000ffff0d7224 */ /* 0x000fe400078e0007 */
[----:B------:R-:W-:Y:S01]  /*14e60*/  IMAD.MOV.U32 R12, RZ, RZ, RZ ;  /* 0x000000ffff0c7224 */ /* 0x000fe200078e00ff */
[----:B------:R-:W-:-:S05]  /*14e70*/  @!P4 LEA R14, P3, R20, R14, 0x1 ;  /* 0x0000000e140ec211 */ /* 0x000fca00078608ff */
[----:B------:R-:W-:-:S08]  /*14e80*/  @!P4 IMAD.MOV.U32 R2, RZ, RZ, R14 ;  /* 0x000000ffff02c224 */ /* 0x000fd000078e000e */
[----:B------:R-:W-:Y:S05]  /*14e90*/  WARPSYNC.COLLECTIVE R15, `(.L_x_1034) ;  /* 0x000000000f087348 */ /* 0x000fea0003c00000 */
[----:B------:R0:W1:Y:S02]  /*14ea0*/  SHFL.IDX P6, R14, R13, R12, R11 ;  /* 0x0000000c0d0e7389 */ /* 0x00006400000c000b */
[----:B01----:R-:W-:Y:S01]  /*14eb0*/  ENDCOLLECTIVE ;  /* 0x000000000000791b */ /* 0x003fe20003800000 */
.L_x_1034:
[----:B------:R-:W-:-:S04]  /*14ec0*/  @!P4 IMAD.X R9, RZ, RZ, R4, P3 ;  /* 0x000000ffff09c224 */ /* 0x000fc800018e0604 */
[----:B------:R-:W-:-:S05]  /*14ed0*/  @!P4 IMAD.MOV.U32 R3, RZ, RZ, R9 ;  /* 0x000000ffff03c224 */ /* 0x000fca00078e0009 */
[----:B------:R-:W-:Y:S01]  /*14ee0*/  @!PT LDS RZ, [RZ] ;  /* 0x00000000fffff984 */ /* 0x000fe20000000800 */
[----:B------:R-:W-:Y:S01]  /*14ef0*/  @!PT LDS RZ, [RZ] ;  /* 0x00000000fffff984 */ /* 0x000fe20000000800 */
[----:B------:R-:W-:Y:S01]  /*14f00*/  @!PT LDS RZ, [RZ] ;  /* 0x00000000fffff984 */ /* 0x000fe20000000800 */
[----:B------:R0:W-:Y:S01]  /*14f10*/  @!P4 LDGSTS.E.BYPASS.LTC128B.128 [R26+0xdc00], desc[UR48][R2.64], !P0 ;  /* 0x0dc00000021acfae */ /* 0x0001e2000c101d70 */
[----:B------:R-:W-:-:S03]  /*14f20*/  IMAD.MOV.U32 R13, RZ, RZ, R8 ;  /* 0x000000ffff0d7224 */ /* 0x000fc600078e0008 */
[----:B------:R0:W-:Y:S04]  /*14f30*/  @!P4 LDGSTS.E.BYPASS.LTC128B.128 [R26+0x10c00], desc[UR48][R2.64+0x40], !P1 ;  /* 0x10c00040021acfae */ /* 0x0001e8000c901d70 */
[----:B------:R0:W-:Y:S01]  /*14f40*/  @!P4 LDGSTS.E.BYPASS.LTC128B.128 [R26+0x13c00], desc[UR48][R2.64+0x80], !P2 ;  /* 0x13c00080021acfae */ /* 0x0001e2000d101d70 */
[----:B------:R-:W-:Y:S01]  /*14f50*/  ISETP.GE.AND P4, PT, R0, R5, PT ;  /* 0x000000050000720c */ /* 0x000fe20003f86270 */
[----:B------:R-:W-:-:S12]  /*14f60*/  IMAD.MOV.U32 R0, RZ, RZ, R14 ;  /* 0x000000ffff007224 */ /* 0x000fd800078e000e */
[----:B0-----:R-:W-:Y:S05]  /*14f70*/  WARPSYNC.COLLECTIVE R15, `(.L_x_1035) ;  /* 0x000000000f087348 */ /* 0x001fea0003c00000 */
[----:B------:R1:W2:Y:S02]  /*14f80*/  SHFL.IDX P6, R14, R13, R12, R11 ;  /* 0x0000000c0d0e7389 */ /* 0x0002a400000c000b */
[----:B012---:R-:W-:Y:S01]  /*14f90*/  ENDCOLLECTIVE ;  /* 0x000000000000791b */ /* 0x007fe20003800000 */
.L_x_1035:
[----:B------:R-:W-:Y:S02]  /*14fa0*/  IMAD.MOV.U32 R13, RZ, RZ, R7 ;  /* 0x000000ffff0d7224 */ /* 0x000fe400078e0007 */
[----:B------:R-:W-:Y:S01]  /*14fb0*/  IMAD.MOV.U32 R12, RZ, RZ, 0x1 ;  /* 0x00000001ff0c7424 */ /* 0x000fe200078e00ff */
[----:B------:R-:W-:-:S05]  /*14fc0*/  @!P4 LEA R14, P3, R20, R14, 0x1 ;  /* 0x0000000e140ec211 */ /* 0x000fca00078608ff */
[----:B------:R-:W-:-:S08]  /*14fd0*/  @!P4 IMAD.MOV.U32 R2, RZ, RZ, R14 ;  /* 0x000000ffff02c224 */ /* 0x000fd000078e000e */
[----:B------:R-:W-:Y:S05]  /*14fe0*/  WARPSYNC.COLLECTIVE R15, `(.L_x_1036) ;  /* 0x000000000f087348 */ /* 0x000fea0003c00000 */
[----:B------:R0:W1:Y:S02]  /*14ff0*/  SHFL.IDX P6, R14, R13, R12, R11 ;  /* 0x0000000c0d0e7389 */ /* 0x00006400000c000b */
[----:B01----:R-:W-:Y:S01]  /*15000*/  ENDCOLLECTIVE ;  /* 0x000000000000791b */ /* 0x003fe20003800000 */
.L_x_1036:
        /* <DEDUP_REMOVED lines=13> */
.L_x_1037:
[----:B------:R-:W-:Y:S05]  /*150e0*/  BRA `(.L_x_1038) ;  /* 0xffffffc400587947 */ /* 0x000fea000383ffff */
.L_x_936:
[----:B0-----:R0:W1:Y:S02]  /*150f0*/  SYNCS.PHASECHK.TRANS64.TRYWAIT P0, [R17+URZ+0x2d820], R2 ;  /* 0x02d82002110075a7 */ /* 0x001064000800017f */
[----:B-1----:R-:W-:Y:S05]  /*15100*/  @!P0 NANOSLEEP.SYNCS 0x989680 ;  /* 0x009896800000895d */ /* 0x002fea0003900000 */
[----:B------:R-:W1:Y:S02]  /*15110*/  @!P0 SYNCS.PHASECHK.TRANS64 P0, [R17+URZ+0x2d820], R2 ;  /* 0x02d82002110085a7 */ /* 0x000e64000800007f */
[----:B-1----:R-:W-:Y:S05]  /*15120*/  @!P0 BRA `(.L_x_936) ;  /* 0xfffffffc00f08947 */ /* 0x002fea000383ffff */
[----:B------:R-:W-:Y:S05]  /*15130*/  BRA `(.L_x_1039) ;  /* 0xffffffc400b87947 */ /* 0x000fea000383ffff */
.L_x_943:
[----:B0-----:R0:W1:Y:S02]  /*15140*/  SYNCS.PHASECHK.TRANS64.TRYWAIT P0, [R3+URZ+0x2d840], R2 ;  /* 0x02d84002030075a7 */ /* 0x001064000800017f */
[----:B-1----:R-:W-:Y:S05]  /*15150*/  @!P0 NANOSLEEP.SYNCS 0x989680 ;  /* 0x009896800000895d */ /* 0x002fea0003900000 */
[----:B------:R-:W1:Y:S02]  /*15160*/  @!P0 SYNCS.PHASECHK.TRANS64 P0, [R3+URZ+0x2d840], R2 ;  /* 0x02d84002030085a7 */ /* 0x000e64000800007f */
[----:B-1----:R-:W-:Y:S05]  /*15170*/  @!P0 BRA `(.L_x_943) ;  /* 0xfffffffc00f08947 */ /* 0x002fea000383ffff */
[----:B------:R-:W-:Y:S05]  /*15180*/  BRA `(.L_x_1040) ;  /* 0xffffffc8006c7947 */ /* 0x000fea000383ffff */
.L_x_950:
[----:B0-----:R0:W1:Y:S02]  /*15190*/  SYNCS.PHASECHK.TRANS64.TRYWAIT P0, [R2+URZ+0x60], R3 ;  /* 0x00006003020075a7 */ /* 0x001064000800017f */
[----:B-1----:R-:W-:Y:S05]  /*151a0*/  @!P0 NANOSLEEP.SYNCS 0x989680 ;  /* 0x009896800000895d */ /* 0x002fea0003900000 */
[----:B------:R-:W1:Y:S02]  /*151b0*/  @!P0 SYNCS.PHASECHK.TRANS64 P0, [R2+URZ+0x60], R3 ;  /* 0x00006003020085a7 */ /* 0x000e64000800007f */
[----:B-1----:R-:W-:Y:S05]  /*151c0*/  @!P0 BRA `(.L_x_950) ;  /* 0xfffffffc00f08947 */ /* 0x002fea000383ffff */
[----:B------:R-:W-:Y:S05]  /*151d0*/  BRA `(.L_x_1041) ;  /* 0xffffffcc00647947 */ /* 0x000fea000383ffff */
.L_x_961:
[----:B0-----:R0:W1:Y:S02]  /*151e0*/  SYNCS.PHASECHK.TRANS64.TRYWAIT P0, [R3+URZ+0x2d840], R2 ;  /* 0x02d84002030075a7 */ /* 0x001064000800017f */
[----:B-1----:R-:W-:Y:S05]  /*151f0*/  @!P0 NANOSLEEP.SYNCS 0x989680 ;  /* 0x009896800000895d */ /* 0x002fea0003900000 */
[----:B------:R-:W1:Y:S02]  /*15200*/  @!P0 SYNCS.PHASECHK.TRANS64 P0, [R3+URZ+0x2d840], R2 ;  /* 0x02d84002030085a7 */ /* 0x000e64000800007f */
[----:B-1----:R-:W-:Y:S05]  /*15210*/  @!P0 BRA `(.L_x_961) ;  /* 0xfffffffc00f08947 */ /* 0x002fea000383ffff */
[----:B------:R-:W-:Y:S05]  /*15220*/  BRA `(.L_x_1042) ;  /* 0xffffffd400187947 */ /* 0x000fea000383ffff */
.L_x_968:
[----:B0-----:R0:W1:Y:S02]  /*15230*/  SYNCS.PHASECHK.TRANS64.TRYWAIT P0, [R12+URZ+0x60], R3 ;  /* 0x000060030c0075a7 */ /* 0x001064000800017f */
[----:B-1----:R-:W-:Y:S05]  /*15240*/  @!P0 NANOSLEEP.SYNCS 0x989680 ;  /* 0x009896800000895d */ /* 0x002fea0003900000 */
[----:B------:R-:W1:Y:S02]  /*15250*/  @!P0 SYNCS.PHASECHK.TRANS64 P0, [R12+URZ+0x60], R3 ;  /* 0x000060030c0085a7 */ /* 0x000e64000800007f */
[----:B-1----:R-:W-:Y:S05]  /*15260*/  @!P0 BRA `(.L_x_968) ;  /* 0xfffffffc00f08947 */ /* 0x002fea000383ffff */
[----:B------:R-:W-:Y:S05]  /*15270*/  BRA `(.L_x_1043) ;  /* 0xffffffd800107947 */ /* 0x000fea000383ffff */
.L_x_978:
[----:B-1----:R1:W2:Y:S02]  /*15280*/  SYNCS.PHASECHK.TRANS64.TRYWAIT P0, [R2+URZ+0x2d840], R3 ;  /* 0x02d84003020075a7 */ /* 0x0022a4000800017f */
[----:B--2---:R-:W-:Y:S05]  /*15290*/  @!P0 NANOSLEEP.SYNCS 0x989680 ;  /* 0x009896800000895d */ /* 0x004fea0003900000 */
[----:B------:R-:W2:Y:S02]  /*152a0*/  @!P0 SYNCS.PHASECHK.TRANS64 P0, [R2+URZ+0x2d840], R3 ;  /* 0x02d84003020085a7 */ /* 0x000ea4000800007f */
[----:B--2---:R-:W-:Y:S05]  /*152b0*/  @!P0 BRA `(.L_x_978) ;  /* 0xfffffffc00f08947 */ /* 0x004fea000383ffff */
[----:B------:R-:W-:Y:S05]  /*152c0*/  BRA `(.L_x_1044) ;  /* 0xffffffdc00887947 */ /* 0x000fea000383ffff */
.L_x_985:
[----:B0-----:R0:W1:Y:S02]  /*152d0*/  SYNCS.PHASECHK.TRANS64.TRYWAIT P0, [R8+URZ+0x60], R2 ;  /* 0x00006002080075a7 */ /* 0x001064000800017f */
[----:B-1----:R-:W-:Y:S05]  /*152e0*/  @!P0 NANOSLEEP.SYNCS 0x989680 ;  /* 0x009896800000895d */ /* 0x002fea0003900000 */
[----:B------:R-:W1:Y:S02]  /*152f0*/  @!P0 SYNCS.PHASECHK.TRANS64 P0, [R8+URZ+0x60], R2 ;  /* 0x00006002080085a7 */ /* 0x000e64000800007f */
[----:B-1----:R-:W-:Y:S05]  /*15300*/  @!P0 BRA `(.L_x_985) ;  /* 0xfffffffc00f08947 */ /* 0x002fea000383ffff */
[----:B------:R-:W-:Y:S05]  /*15310*/  BRA `(.L_x_1045) ;  /* 0xffffffe000907947 */ /* 0x000fea000383ffff */
.L_x_997:
[----:B-1----:R1:W2:Y:S02]  /*15320*/  SYNCS.PHASECHK.TRANS64.TRYWAIT P0, [R3+URZ+0x2d860], R0 ;  /* 0x02d86000030075a7 */ /* 0x0022a4000800017f */
[----:B--2---:R-:W-:Y:S05]  /*15330*/  @!P0 NANOSLEEP.SYNCS 0x989680 ;  /* 0x009896800000895d */ /* 0x004fea0003900000 */
[----:B------:R-:W2:Y:S02]  /*15340*/  @!P0 SYNCS.PHASECHK.TRANS64 P0, [R3+URZ+0x2d860], R0 ;  /* 0x02d86000030085a7 */ /* 0x000ea4000800007f */
[----:B--2---:R-:W-:Y:S05]  /*15350*/  @!P0 BRA `(.L_x_997) ;  /* 0xfffffffc00f08947 */ /* 0x004fea000383ffff */
[----:B------:R-:W-:Y:S05]  /*15360*/  BRA `(.L_x_1046) ;  /* 0xffffffe400f87947 */ /* 0x000fea000383ffff */
.L_x_1005:
        /* <DEDUP_REMOVED lines=8> */
.L_x_1048:
[----:B------:R-:W-:Y:S05]  /*153f0*/  BSYNC B0 ;  /* 0x0000000000007941 */ /* 0x000fea0003800000 */
.L_x_1047:
[----:B------:R-:W-:Y:S05]  /*15400*/  BRA `(.L_x_1049) ;  /* 0xffffffec00107947 */ /* 0x000fea000383ffff */
.L_x_1008:
[----:B-1----:R1:W2:Y:S02]  /*15410*/  SYNCS.PHASECHK.TRANS64.TRYWAIT P0, [R9+URZ+0x2d820], R0 ;  /* 0x02d82000090075a7 */ /* 0x0022a4000800017f */
[----:B--2---:R-:W-:Y:S05]  /*15420*/  @!P0 NANOSLEEP.SYNCS 0x989680 ;  /* 0x009896800000895d */ /* 0x004fea0003900000 */
[----:B------:R-:W2:Y:S02]  /*15430*/  @!P0 SYNCS.PHASECHK.TRANS64 P0, [R9+URZ+0x2d820], R0 ;  /* 0x02d82000090085a7 */ /* 0x000ea4000800007f */
[----:B--2---:R-:W-:Y:S05]  /*15440*/  @!P0 BRA `(.L_x_1008) ;  /* 0xfffffffc00f08947 */ /* 0x004fea000383ffff */
[----:B------:R-:W-:Y:S05]  /*15450*/  BRA `(.L_x_1050) ;  /* 0xffffffec00547947 */ /* 0x000fea000383ffff */
.L_x_1009:
        /* <DEDUP_REMOVED lines=8> */
[----:B01----:R-:W-:Y:S05]  /*154e0*/  WARPSYNC.COLLECTIVE R15, `(.L_x_1052) ;  /* 0x000000000f087348 */ /* 0x003fea0003c00000 */
[----:B------:R2:W3:Y:S02]  /*154f0*/  SHFL.IDX P6, R14, R13, R12, R11 ;  /* 0x0000000c0d0e7389 */ /* 0x0004e400000c000b */
[----:B0123--:R-:W-:Y:S01]  /*15500*/  ENDCOLLECTIVE ;  /* 0x000000000000791b */ /* 0x00ffe20003800000 */
.L_x_1052:
[----:B------:R-:W-:Y:S05]  /*15510*/  BSYNC B0 ;  /* 0x0000000000007941 */ /* 0x000fea0003800000 */
.L_x_1051:
[----:B------:R-:W-:Y:S05]  /*15520*/  BRA `(.L_x_1053) ;  /* 0xffffffec003c7947 */ /* 0x000fea000383ffff */
.L_x_1012:
[----:B------:R-:W-:Y:S01]  /*15530*/  BSSY B1, `(.L_x_1054) ;  /* 0x0000006000017945 */ /* 0x000fe20003800000 */
[----:B------:R-:W-:-:S07]  /*15540*/  IMAD.MOV.U32 R15, RZ, RZ, -0x1 ;  /* 0xffffffffff0f7424 */ /* 0x000fce00078e00ff */
[----:B01----:R-:W-:Y:S05]  /*15550*/  WARPSYNC.COLLECTIVE R15, `(.L_x_1055) ;  /* 0x000000000f0c7348 */ /* 0x003fea0003c00000 */
[----:B------:R-:W-:Y:S02]  /*15560*/  ELECT P6, UR62, PT ;  /* 0x00000000003e782f */ /* 0x000fe400038c0000 */
[----:B------:R-:W-:Y:S01]  /*15570*/  MOV R14, UR62 ;  /* 0x0000003e000e7c02 */ /* 0x000fe20008000f00 */
[----:B01----:R-:W-:Y:S10]  /*15580*/  ENDCOLLECTIVE ;  /* 0x000000000000791b */ /* 0x003ff40003800000 */
.L_x_1055:
[----:B------:R-:W-:Y:S05]  /*15590*/  BSYNC B1 ;  /* 0x0000000000017941 */ /* 0x000fea0003800000 */
.L_x_1054:
[----:B------:R-:W-:Y:S05]  /*155a0*/  BRA `(.L_x_1056) ;  /* 0xffffffec00347947 */ /* 0x000fea000383ffff */
.L_x_1014:
[----:B-1----:R1:W2:Y:S02]  /*155b0*/  SYNCS.PHASECHK.TRANS64.TRYWAIT P0, [R7+URZ], R2 ;  /* 0x00000002070075a7 */ /* 0x0022a4000800017f */
[----:B--2---:R-:W-:Y:S05]  /*155c0*/  @!P0 NANOSLEEP.SYNCS 0x989680 ;  /* 0x009896800000895d */ /* 0x004fea0003900000 */
[----:B------:R-:W2:Y:S02]  /*155d0*/  @!P0 SYNCS.PHASECHK.TRANS64 P0, [R7+URZ], R2 ;  /* 0x00000002070085a7 */ /* 0x000ea4000800007f */
[----:B--2---:R-:W-:Y:S05]  /*155e0*/  @!P0 BRA `(.L_x_1014) ;  /* 0xfffffffc00f08947 */ /* 0x004fea000383ffff */
[----:B------:R-:W-:Y:S05]  /*155f0*/  BRA `(.L_x_1057) ;  /* 0xffffffec00687947 */ /* 0x000fea000383ffff */
.L_x_1015:
[----:B--2---:R2:W3:Y:S02]  /*15600*/  SYNCS.PHASECHK.TRANS64.TRYWAIT P0, [R3+URZ], R0 ;  /* 0x00000000030075a7 */ /* 0x0044e4000800017f */
[----:B---3--:R-:W-:Y:S05]  /*15610*/  @!P0 NANOSLEEP.SYNCS 0x989680 ;  /* 0x009896800000895d */ /* 0x008fea0003900000 */
[----:B------:R-:W3:Y:S02]  /*15620*/  @!P0 SYNCS.PHASECHK.TRANS64 P0, [R3+URZ], R0 ;  /* 0x00000000030085a7 */ /* 0x000ee4000800007f */
[----:B---3--:R-:W-:Y:S05]  /*15630*/  @!P0 BRA `(.L_x_1015) ;  /* 0xfffffffc00f08947 */ /* 0x008fea000383ffff */
[----:B------:R-:W-:Y:S05]  /*15640*/  BRA `(.L_x_1058) ;  /* 0xffffffec005c7947 */ /* 0x000fea000383ffff */
.L_x_1017:
[----:B--2---:R2:W3:Y:S02]  /*15650*/  SYNCS.PHASECHK.TRANS64.TRYWAIT P0, [R5+URZ], R2 ;  /* 0x00000002050075a7 */ /* 0x0044e4000800017f */
[----:B---3--:R-:W-:Y:S05]  /*15660*/  @!P0 NANOSLEEP.SYNCS 0x989680 ;  /* 0x009896800000895d */ /* 0x008fea0003900000 */
[----:B------:R-:W3:Y:S02]  /*15670*/  @!P0 SYNCS.PHASECHK.TRANS64 P0, [R5+URZ], R2 ;  /* 0x00000002050085a7 */ /* 0x000ee4000800007f */
[----:B---3--:R-:W-:Y:S05]  /*15680*/  @!P0 BRA `(.L_x_1017) ;  /* 0xfffffffc00f08947 */ /* 0x008fea000383ffff */
[----:B------:R-:W-:Y:S05]  /*15690*/  BRA `(.L_x_1059) ;  /* 0xffffffec00607947 */ /* 0x000fea000383ffff */
.L_x_1060:
        /* <DEDUP_REMOVED lines=14> */
.L_x_2727:


//--------------------- .text._ZN7cutlass13device_kernelIN5flash11enable_sm90INS1_16FlashAttnFwdSm90INS1_25CollectiveMainloopFwdSm90ILi2EN4cute5tupleIJNS5_1CILi1EEES8_S8_EEENS6_IJNS7_ILi192EEENS7_ILi128EEENS7_ILi96EEEEEELi96ENS_6half_tEfNS_4arch4Sm90ELb0ELb1ELb0ELb1ELb0ELb0ELb0ELb0ELb1ELb1ELb0ELb0EEENS1_21CollectiveEpilogueFwdINS6_IJSA_SC_SB_EEES9_SE_SG_Li384ELb1ELb1ELb0ELb0EEENS1_36VarlenDynamicPersistentTileSchedulerILi192ELi128ELi384ELi128ELb0ELb1ELb1ELb1ELb0ELb1EEEEEEEEEvNT_6ParamsE --------------------------
	.section	.text._ZN7cutlass13device_kernelIN5flash11enable_sm90INS1_16FlashAttnFwdSm90INS1_25CollectiveMainloopFwdSm90ILi2EN4cute5tupleIJNS5_1CILi1EEES8_S8_EEENS6_IJNS7_ILi192EEENS7_ILi128EEENS7_ILi96EEEEEELi96ENS_6half_tEfNS_4arch4Sm90ELb0ELb1ELb0ELb1ELb0ELb0ELb0ELb0ELb1ELb1ELb0ELb0EEENS1_21CollectiveEpilogueFwdINS6_IJSA_SC_SB_EEES9_SE_SG_Li384ELb1ELb1ELb0ELb0EEENS1_36VarlenDynamicPersistentTileSchedulerILi192ELi128ELi384ELi128ELb0ELb1ELb1ELb1ELb0ELb1EEEEEEEEEvNT_6ParamsE,"ax",@progbits
	.align	128
.text._ZN7cutlass13device_kernelIN5flash11enable_sm90INS1_16FlashAttnFwdSm90INS1_25CollectiveMainloopFwdSm90ILi2EN4cute5tupleIJNS5_1CILi1EEES8_S8_EEENS6_IJNS7_ILi192EEENS7_ILi128EEENS7_ILi96EEEEEELi96ENS_6half_tEfNS_4arch4Sm90ELb0ELb1ELb0ELb1ELb0ELb0ELb0ELb0ELb1ELb1ELb0ELb0EEENS1_21CollectiveEpilogueFwdINS6_IJSA_SC_SB_EEES9_SE_SG_Li384ELb1ELb1ELb0ELb0EEENS1_36VarlenDynamicPersistentTileSchedulerILi192ELi128ELi384ELi128ELb0ELb1ELb1ELb1ELb0ELb1EEEEEEEEEvNT_6ParamsE:
        .type           _ZN7cutlass13device_kernelIN5flash11enable_sm90INS1_16FlashAttnFwdSm90INS1_25CollectiveMainloopFwdSm90ILi2EN4cute5tupleIJNS5_1CILi1EEES8_S8_EEENS6_IJNS7_ILi192EEENS7_ILi128EEENS7_ILi96EEEEEELi96ENS_6half_tEfNS_4arch4Sm90ELb0ELb1ELb0ELb1ELb0ELb0ELb0ELb0ELb1ELb1ELb0ELb0EEENS1_21CollectiveEpilogueFwdINS6_IJSA_SC_SB_EEES9_SE_SG_Li384ELb1ELb1ELb0ELb0EEENS1_36VarlenDynamicPersistentTileSchedulerILi192ELi128ELi384ELi128ELb0ELb1ELb1ELb1ELb0ELb1EEEEEEEEEvNT_6ParamsE,@function
        .size           _ZN7cutlass13device_kernelIN5flash11enable_sm90INS1_16FlashAttnFwdSm90INS1_25CollectiveMainloopFwdSm90ILi2EN4cute5tupleIJNS5_1CILi1EEES8_S8_EEENS6_IJNS7_ILi192EEENS7_ILi128EEENS7_ILi96EEEEEELi96ENS_6half_tEfNS_4arch4Sm90ELb0ELb1ELb0ELb1ELb0ELb0ELb0ELb0ELb1ELb1ELb0ELb0EEENS1_21CollectiveEpilogueFwdINS6_IJSA_SC_SB_EEES9_SE_SG_Li384ELb1ELb1ELb0ELb0EEENS1_36VarlenDynamicPersistentTileSchedulerILi192ELi128ELi384ELi128ELb0ELb1ELb1ELb1ELb0ELb1EEEEEEEEEvNT_6ParamsE,(.L_x_2728 - _ZN7cutlass13device_kernelIN5flash11enable_sm90INS1_16FlashAttnFwdSm90INS1_25CollectiveMainloopFwdSm90ILi2EN4cute5tupleIJNS5_1CILi1EEES8_S8_EEENS6_IJNS7_ILi192EEENS7_ILi128EEENS7_ILi96EEEEEELi96ENS_6half_tEfNS_4arch4Sm90ELb0ELb1ELb0ELb1ELb0ELb0ELb0ELb0ELb1ELb1ELb0ELb0EEENS1_21CollectiveEpilogueFwdINS6_IJSA_SC_SB_EEES9_SE_SG_Li384ELb1ELb1ELb0ELb0EEENS1_36VarlenDynamicPersistentTileSchedulerILi192ELi128ELi384ELi128ELb0ELb1ELb1ELb1ELb0ELb1EEEEEEEEEvNT_6ParamsE)
        .other          _ZN7cutlass13device_kernelIN5flash11enable_sm90INS1_16FlashAttnFwdSm90INS1_25CollectiveMainloopFwdSm90ILi2EN4cute5tupleIJNS5_1CILi1EEES8_S8_EEENS6_IJNS7_ILi192EEENS7_ILi128EEENS7_ILi96EEEEEELi96ENS_6half_tEfNS_4arch4Sm90ELb0ELb1ELb0ELb1ELb0ELb0ELb0ELb0ELb1ELb1ELb0ELb0EEENS1_21CollectiveEpilogueFwdINS6_IJSA_SC_SB_EEES9_SE_SG_Li384ELb1ELb1ELb0ELb0EEENS1_36VarlenDynamicPersistentTileSchedulerILi192ELi128ELi384ELi128ELb0ELb1ELb1ELb1ELb0ELb1EEEEEEEEEvNT_6ParamsE,@"STO_CUDA_ENTRY STV_DEFAULT"
_ZN7cutlass13device_kernelIN5flash11enable_sm90INS1_16FlashAttnFwdSm90INS1_25CollectiveMainloopFwdSm90ILi2EN4cute5tupleIJNS5_1CILi1EEES8_S8_EEENS6_IJNS7_ILi192EEENS7_ILi128EEENS7_ILi96EEEEEELi96ENS_6half_tEfNS_4arch4Sm90ELb0ELb1ELb0ELb1ELb0ELb0ELb0ELb0ELb1ELb1ELb0ELb0EEENS1_21CollectiveEpilogueFwdINS6_IJSA_SC_SB_EEES9_SE_SG_Li384ELb1ELb1ELb0ELb0EEENS1_36VarlenDynamicPersistentTileSchedulerILi192ELi128ELi384ELi128ELb0ELb1ELb1ELb1ELb0ELb1EEEEEEEEEvNT_6ParamsE:
[----:B------:R-:W0:Y:S02]  /*0000*/  LDC R1, c[0x0][0x28] ;  /* 0x00000a00ff017b82 */ /* 0x000e240000000800 */
[----:B0-----:R-:W-:Y:S01]  /*0010*/  VIADD R1, R1, 0xffffffc8 ;  /* 0xffffffc801017836 */ /* 0x001fe20000000000 */
[----:B------:R-:W0:Y:S01]  /*0020*/  S2R R3, SR_TID.X ;  /* 0x0000000000037919 */ /* 0x000e220000002100 */
[----:B------:R-:W-:Y:S01]  /*0030*/  ELECT P0, URZ, PT ;  /* 0x00000000003f782f */ /* 0x000fe20003800000 */
[----:B------:R-:W-:Y:S01]  /*0040*/  BSSY B0, `(.L_x_1061) ;  /* 0x000000e000007945 */ /* 0x000fe20003800000 */
[--C-:B0-----:R-:W-:Y:S02]  /*0050*/  SHF.R.U32.HI R0, RZ, 0x5, R3.reuse ;  /* 0x00000005ff007819 */ /* 0x101fe40000011603 */
[----:B------:R-:W-:-:S03]  /*0060*/  SHF.R.U32.HI R3, RZ, 0x7, R3 ;  /* 0x00000007ff037819 */ /* 0x000fc60000011603 */
        /* <DEDUP_REMOVED lines=11> */
.L_x_1062:
[----:B------:R-:W-:Y:S05]  /*0120*/  BSYNC B0 ;  /* 0x0000000000007941 */ /* 0x000fea0003800000 */
.L_x_1061:
        /* <DEDUP_REMOVED lines=41> */
.L_x_1063:
        /* <DEDUP_REMOVED lines=22> */
.L_x_1064:
        /* <DEDUP_REMOVED lines=18> */
.L_x_1065:
        /* <DEDUP_REMOVED lines=22> */
.L_x_1066:
        /* <DEDUP_REMOVED lines=22> */
.L_x_1067:
[----:B------:R-:W-:Y:S01]  /*0900*/  PLOP3.LUT P0, PT, PT, PT, UP0, 0x80, 0x0 ;  /* 0x000000000000781c */ /* 0x000fe20003f0f008 */
[----:B------:R-:W-:Y:S01]  /*0910*/  UMOV UR36, 0x1 ;  /* 0x0000000100247882 */ /* 0x000fe20000000000 */
[----:B------:R-:W-:Y:S01]  /*0920*/  NOP ;  /* 0x0000000000007918 */ /* 0x000fe20000000000 */
[----:B------:R-:W-:Y:S01]  /*0930*/  USEL UR36, UR36, 0x2, !UP0 ;  /* 0x0000000224247887 */ /* 0x000fe2000c000000 */
[----:B------:R-:W-:Y:S01]  /*0940*/  ULDC.64 UR50, c[0x0][0x208] ;  /* 0x0000820000327ab9 */ /* 0x000fe20000000a00 */
[----:B012-4-:R-:W-:Y:S08]  /*0950*/  BAR.SYNC.DEFER_BLOCKING 0x0 ;  /* 0x0000000000007b1d */ /* 0x017ff00000010000 */
[----:B------:R-:W-:Y:S05]  /*0960*/  @!P0 BRA `(.L_x_1068) ;  /* 0x000000f000b88947 */ /* 0x000fea0003800000 */
.L_x_1069:
        /* <DEDUP_REMOVED lines=10> */
[----:B0-----:R-:W-:-:S04]  /*0a10*/  LOP3.LUT R0, R2, 0xffffff80, RZ, 0xc0, !PT ;  /* 0xffffff8002007812 */ /* 0x001fc800078ec0ff */
[----:B------:R-:W-:-:S13]  /*0a20*/  ISETP.NE.AND P0, PT, R0, 0x80, PT ;  /* 0x000000800000780c */ /* 0x000fda0003f05270 */
[----:B------:R-:W-:Y:S08]  /*0a30*/  @!P0 BAR.ARV 0x9, 0x100 ;  /* 0x0244000000008b1d */ /* 0x000ff00000002000 */
[----:B------:R-:W-:Y:S06]  /*0a40*/  BAR.SYNC.DEFER_BLOCKING 0x5, 0x200 ;  /* 0x0148000000007b1d */ /* 0x000fec0000010000 */
[----:B------:R-:W0:Y:S02]  /*0a50*/  LDS.128 R8, [UR42+0x2d8d0] ;  /* 0x02d8d02aff087984 */ /* 0x000e240008000c00 */
[----:B------:R-:W-:Y:S06]  /*0a60*/  BAR.ARV 0x4, 0x200 ;  /* 0x0108000000007b1d */ /* 0x000fec0000002000 */
[----:B0-----:R-:W-:-:S13]  /*0a70*/  ISETP.GE.AND P0, PT, R11, UR4, PT ;  /* 0x000000040b007c0c */ /* 0x001fda000bf06270 */
[----:B------:R-:W-:Y:S05]  /*0a80*/  @P0 EXIT ;  /* 0x000000000000094d */ /* 0x000fea0003800000 */
[----:B------:R-:W-:Y:S01]  /*0a90*/  VIADD R148, R2, 0xffffff80 ;  /* 0xffffff8002947836 */ /* 0x000fe20000000000 */
[----:B------:R-:W-:Y:S01]  /*0aa0*/  R2UR UR5, R9 ;  /* 0x00000000090572ca */ /* 0x000fe200000e0000 */
[----:B------:R-:W-:Y:S01]  /*0ab0*/  IMAD.MOV.U32 R18, RZ, RZ, 0x40 ;  /* 0x00000040ff127424 */ /* 0x000fe200078e00ff */
[----:B------:R-:W-:Y:S01]  /*0ac0*/  R2UR UR7, R10 ;  /* 0x000000000a0772ca */ /* 0x000fe200000e0000 */
[----:B------:R-:W-:Y:S01]  /*0ad0*/  ULOP3.LUT UR48, UR36, 0x1, URZ, 0xfc, !UPT ;  /* 0x0000000124307892 */ /* 0x000fe2000f8efc3f */
[----:B------:R-:W-:Y:S01]  /*0ae0*/  SHF.R.S32.HI R3, RZ, 0x1f, R148 ;  /* 0x0000001fff037819 */ /* 0x000fe20000011494 */
[----:B------:R-:W-:Y:S01]  /*0af0*/  UMOV UR47, URZ ;  /* 0x0000003f002f7c82 */ /* 0x000fe20008000000 */
[----:B------:R-:W-:Y:S01]  /*0b00*/  R2UR UR6, R11 ;  /* 0x000000000b0672ca */ /* 0x000fe200000e0000 */
[----:B------:R-:W-:Y:S01]  /*0b10*/  UMOV UR49, URZ ;  /* 0x0000003f00317c82 */ /* 0x000fe20008000000 */
[CC--:B------:R-:W-:Y:S01]  /*0b20*/  LEA.HI R143, R3.reuse, R148.reuse, RZ, 0x7 ;  /* 0x00000094038f7211 */ /* 0x0c0fe200078f38ff */
[----:B------:R-:W-:Y:S01]  /*0b30*/  UMOV UR46, URZ ;  /* 0x0000003f002e7c82 */ /* 0x000fe20008000000 */
[----:B------:R-:W-:-:S02]  /*0b40*/  LEA.HI R0, R3, R148, RZ, 0x4 ;  /* 0x0000009403007211 */ /* 0x000fc400078f20ff */
[----:B------:R-:W-:Y:S02]  /*0b50*/  LOP3.LUT R7, R143, 0xffffff80, RZ, 0xc0, !PT ;  /* 0xffffff808f077812 */ /* 0x000fe400078ec0ff */
[----:B------:R-:W-:Y:S02]  /*0b60*/  LOP3.LUT R5, R0, 0xfffffff0, RZ, 0xc0, !PT ;  /* 0xfffffff000057812 */ /* 0x000fe400078ec0ff */
[----:B------:R-:W-:Y:S01]  /*0b70*/  LEA.HI R4, R3, R148, RZ, 0x5 ;  /* 0x0000009403047211 */ /* 0x000fe200078f28ff */
[C---:B------:R-:W-:Y:S01]  /*0b80*/  IMAD.IADD R142, R148.reuse, 0x1, -R7 ;  /* 0x00000001948e7824 */ /* 0x040fe200078e0a07 */
[----:B------:R-:W-:Y:S01]  /*0b90*/  SHF.R.S32.HI R7, RZ, 0x4, R0 ;  /* 0x00000004ff077819 */ /* 0x000fe20000011400 */
[----:B------:R-:W-:Y:S01]  /*0ba0*/  IMAD.IADD R5, R148, 0x1, -R5 ;  /* 0x0000000194057824 */ /* 0x000fe200078e0a05 */
[----:B------:R-:W-:Y:S02]  /*0bb0*/  SHF.R.S32.HI R6, RZ, 0x5, R4 ;  /* 0x00000005ff067819 */ /* 0x000fe40000011404 */
[----:B------:R-:W-:-:S02]  /*0bc0*/  LEA.HI R2, R0, R7, RZ, 0x1 ;  /* 0x0000000700027211 */ /* 0x000fc400078f08ff */
[--C-:B------:R-:W-:Y:S01]  /*0bd0*/  SHF.R.S32.HI R0, RZ, 0x1f, R5.reuse ;  /* 0x0000001fff007819 */ /* 0x100fe20000011405 */
[----:B------:R-:W-:Y:S01]  /*0be0*/  IMAD R12, R6, 0x10, R5 ;  /* 0x00000010060c7824 */ /* 0x000fe200078e0205 */
[----:B------:R-:W-:Y:S02]  /*0bf0*/  LOP3.LUT R2, R2, 0x1ffffffe, RZ, 0xc0, !PT ;  /* 0x1ffffffe02027812 */ /* 0x000fe400078ec0ff */
[----:B------:R-:W-:Y:S02]  /*0c00*/  LEA.HI R0, R0, R5, RZ, 0x3 ;  /* 0x0000000500007211 */ /* 0x000fe400078f18ff */
[----:B------:R-:W-:Y:S01]  /*0c10*/  SHF.R.S32.HI R143, RZ, 0x7, R143 ;  /* 0x00000007ff8f7819 */ /* 0x000fe2000001148f */
[----:B------:R-:W-:Y:S01]  /*0c20*/  IMAD.IADD R2, R7, 0x1, -R2 ;  /* 0x0000000107027824 */ /* 0x000fe200078e0a02 */
[----:B------:R-:W-:Y:S01]  /*0c30*/  LEA.HI R141, R3, R148, RZ, 0x2 ;  /* 0x00000094038d7211 */ /* 0x000fe200078f10ff */
[C---:B------:R-:W-:Y:S01]  /*0c40*/  IMAD.SHL.U32 R4, R0.reuse, 0x40, RZ ;  /* 0x0000004000047824 */ /* 0x040fe200078e00ff */
[----:B------:R-:W-:Y:S01]  /*0c50*/  LOP3.LUT R0, R0, 0xfffffff8, RZ, 0xc0, !PT ;  /* 0xfffffff800007812 */ /* 0x000fe200078ec0ff */
[----:B------:R-:W-:Y:S01]  /*0c60*/  IMAD.SHL.U32 R3, R2, 0x8, RZ ;  /* 0x0000000802037824 */ /* 0x000fe200078e00ff */
[----:B------:R-:W-:-:S02]  /*0c70*/  SHF.R.S32.HI R9, RZ, 0x1f, R142 ;  /* 0x0000001fff097819 */ /* 0x000fc4000001148e */
[----:B------:R-:W-:Y:S01]  /*0c80*/  LOP3.LUT R4, R4, 0x7ffffe00, RZ, 0xc0, !PT ;  /* 0x7ffffe0004047812 */ /* 0x000fe200078ec0ff */
[----:B------:R-:W-:Y:S01]  /*0c90*/  IMAD.IADD R0, R5, 0x1, -R0 ;  /* 0x0000000105007824 */ /* 0x000fe200078e0a00 */
[-C--:B------:R-:W-:Y:S01]  /*0ca0*/  LEA.HI R8, R9, R142.reuse, RZ, 0x2 ;  /* 0x0000008e09087211 */ /* 0x080fe200078f10ff */
[----:B------:R-:W-:Y:S01]  /*0cb0*/  IMAD.HI R5, R143, 0x55555556, RZ ;  /* 0x555555568f057827 */ /* 0x000fe200078e02ff */
[----:B------:R-:W-:Y:S02]  /*0cc0*/  LEA.HI R9, R9, R142, RZ, 0x5 ;  /* 0x0000008e09097211 */ /* 0x000fe400078f28ff */
[----:B------:R-:W-:Y:S01]  /*0cd0*/  SHF.R.S32.HI R10, RZ, 0x2, R8 ;  /* 0x00000002ff0a7819 */ /* 0x000fe20000011408 */
[----:B------:R-:W-:Y:S01]  /*0ce0*/  IMAD R6, R6, 0x400, R4 ;  /* 0x0000040006067824 */ /* 0x000fe200078e0204 */
[----:B------:R-:W-:Y:S01]  /*0cf0*/  SHF.R.S32.HI R11, RZ, 0x1f, R8 ;  /* 0x0000001fff0b7819 */ /* 0x000fe20000011408 */
[----:B------:R-:W-:Y:S01]  /*0d00*/  IMAD.SHL.U32 R4, R0, 0x40, RZ ;  /* 0x0000004000047824 */ /* 0x000fe200078e00ff */
[----:B------:R-:W-:Y:S01]  /*0d10*/  LEA.HI R2, R5, R5, RZ, 0x1 ;  /* 0x0000000505027211 */ /* 0x000fe200078f08ff */
[----:B------:R-:W-:Y:S01]  /*0d20*/  IMAD.U32 R145, R12, 0x20, R3 ;  /* 0x000000200c917824 */ /* 0x000fe200078e0003 */
[----:B------:R-:W-:-:S02]  /*0d30*/  LOP3.LUT R5, R141, 0xfffffffc, RZ, 0xc0, !PT ;  /* 0xfffffffc8d057812 */ /* 0x000fc400078ec0ff */
[----:B------:R-:W-:Y:S01]  /*0d40*/  LOP3.LUT R4, R4, 0x1c0, RZ, 0xc0, !PT ;  /* 0x000001c004047812 */ /* 0x000fe200078ec0ff */
[----:B------:R-:W-:Y:S01]  /*0d50*/  IMAD R2, R2, -0x3, R143 ;  /* 0xfffffffd02027824 */ /* 0x000fe200078e028f */
[----:B------:R-:W-:Y:S01]  /*0d60*/  LEA.HI R11, R11, R10, RZ, 0x3 ;  /* 0x0000000a0b0b7211 */ /* 0x000fe200078f18ff */
[----:B------:R-:W-:Y:S01]  /*0d70*/  IMAD.IADD R140, R148, 0x1, -R5 ;  /* 0x00000001948c7824 */ /* 0x000fe200078e0a05 */
[----:B------:R-:W-:Y:S02]  /*0d80*/  LOP3.LUT R3, R4, 0x8, R3, 0xf8, !PT ;  /* 0x0000000804037812 */ /* 0x000fe400078ef803 */
[----:B------:R-:W-:Y:S01]  /*0d90*/  SHF.R.U32.HI R4, RZ, 0x3, R4 ;  /* 0x00000003ff047819 */ /* 0x000fe20000011604 */
[----:B------:R-:W-:Y:S01]  /*0da0*/  IMAD.SHL.U32 R137, R140, 0x8, RZ ;  /* 0x000000088c897824 */ /* 0x000fe200078e00ff */
[----:B------:R-:W-:Y:S02]  /*0db0*/  LOP3.LUT R11, R11, 0xfffffff8, RZ, 0xc0, !PT ;  /* 0xfffffff80b0b7812 */ /* 0x000fe400078ec0ff */
[----:B------:R-:W-:Y:S01]  /*0dc0*/  LOP3.LUT R3, R3, R4, RZ, 0x3c, !PT ;  /* 0x0000000403037212 */ /* 0x000fe200078e3cff */
[C---:B------:R-:W-:Y:S01]  /*0dd0*/  VIADD R138, R137.reuse, 0x20 ;  /* 0x00000020898a7836 */ /* 0x040fe20000000000 */
[----:B------:R-:W-:Y:S01]  /*0de0*/  R2P PR, R0, 0x6 ;  /* 0x0000000600007804 */ /* 0x000fe20000000000 */
[----:B------:R-:W-:Y:S01]  /*0df0*/  IMAD.IADD R10, R10, 0x1, -R11 ;  /* 0x000000010a0a7824 */ /* 0x000fe200078e0a0b */
[----:B------:R-:W-:Y:S01]  /*0e00*/  SHF.R.S32.HI R9, RZ, 0x5, R9 ;  /* 0x00000005ff097819 */ /* 0x000fe20000011409 */
[----:B------:R-:W-:Y:S01]  /*0e10*/  IMAD.IADD R3, R6, 0x1, R3 ;  /* 0x0000000106037824 */ /* 0x000fe200078e0203 */
[----:B------:R-:W-:Y:S01]  /*0e20*/  LEA.HI R0, R140, R140, RZ, 0x1 ;  /* 0x0000008c8c007211 */ /* 0x000fe200078f08ff */
[----:B------:R-:W-:Y:S01]  /*0e30*/  VIADD R139, R137, 0x40 ;  /* 0x00000040898b7836 */ /* 0x000fe20000000000 */
[----:B------:R-:W-:Y:S01]  /*0e40*/  SEL R18, R18, 0xffffffc0, !P2 ;  /* 0xffffffc012127807 */ /* 0x000fe20005000000 */
[----:B------:R-:W-:Y:S01]  /*0e50*/  IMAD R9, R9, 0x10, R10 ;  /* 0x0000001009097824 */ /* 0x000fe200078e020a */
[----:B------:R-:W-:-:S02]  /*0e60*/  LEA R17, R3, UR42, 0x1 ;  /* 0x0000002a03117c11 */ /* 0x000fc4000f8e08ff */
[----:B------:R-:W-:Y:S01]  /*0e70*/  LOP3.LUT R5, R0, 0x1ffffffe, RZ, 0xc0, !PT ;  /* 0x1ffffffe00057812 */ /* 0x000fe200078ec0ff */
[----:B------:R-:W-:Y:S01]  /*0e80*/  IMAD R144, R2, 0x40, R9 ;  /* 0x0000004002907824 */ /* 0x000fe200078e0209 */
[----:B------:R-:W-:Y:S01]  /*0e90*/  LOP3.LUT R3, R8, 0x7ffffffc, RZ, 0xc0, !PT ;  /* 0x7ffffffc08037812 */ /* 0x000fe200078ec0ff */
[C---:B------:R-:W-:Y:S01]  /*0ea0*/  VIADD R19, R17.reuse, 0x21800 ;  /* 0x0002180011137836 */ /* 0x040fe20000000000 */
[----:B------:R-:W-:Y:S01]  /*0eb0*/  SHF.R.S32.HI R141, RZ, 0x2, R141 ;  /* 0x00000002ff8d7819 */ /* 0x000fe2000001148d */
[----:B------:R-:W-:Y:S01]  /*0ec0*/  VIADD R22, R17, 0x21820 ;  /* 0x0002182011167836 */ /* 0x000fe20000000000 */
[----:B------:R-:W-:Y:S01]  /*0ed0*/  SHF.R.S32.HI R147, RZ, 0x1f, R138 ;  /* 0x0000001fff937819 */ /* 0x000fe2000001148a */
[----:B------:R-:W-:Y:S01]  /*0ee0*/  IMAD.IADD R5, R140, 0x1, -R5 ;  /* 0x000000018c057824 */ /* 0x000fe200078e0a05 */
[----:B------:R-:W-:Y:S01]  /*0ef0*/  SHF.R.S32.HI R146, RZ, 0x1f, R139 ;  /* 0x0000001fff927819 */ /* 0x000fe2000001148b */
[C---:B------:R-:W-:Y:S02]  /*0f00*/  @P1 VIADD R22, R19.reuse, 0xffffffe0 ;  /* 0xffffffe013161836 */ /* 0x040fe40000000000 */
[----:B------:R-:W-:-:S02]  /*0f10*/  IMAD.IADD R19, R19, 0x1, R18 ;  /* 0x0000000113137824 */ /* 0x000fc400078e0212 */
[----:B------:R-:W-:Y:S02]  /*0f20*/  IMAD.IADD R16, R142, 0x1, -R3 ;  /* 0x000000018e107824 */ /* 0x000fe400078e0a03 */
[----:B------:R-:W-:Y:S02]  /*0f30*/  IMAD R136, R5, 0x8, R144 ;  /* 0x0000000805887824 */ /* 0x000fe400078e0290 */
[----:B------:R-:W-:Y:S02]  /*0f40*/  IMAD.IADD R18, R18, 0x1, R22 ;  /* 0x0000000112127824 */ /* 0x000fe400078e0216 */
[----:B------:R-:W-:-:S07]  /*0f50*/  VIADD R23, R22, 0x6000 ;  /* 0x0000600016177836 */ /* 0x000fce0000000000 */
.L_x_1161:
[----:B------:R-:W-:Y:S01]  /*0f60*/  ULDC.64 UR8, c[0x0][0xa28] ;  /* 0x00028a0000087ab9 */ /* 0x000fe20000000a00 */
[----:B------:R-:W-:Y:S01]  /*0f70*/  ULDC UR4, c[0x0][0x424] ;  /* 0x0001090000047ab9 */ /* 0x000fe20000000800 */
[----:B------:R-:W-:-:S04]  /*0f80*/  UISETP.NE.U32.AND UP0, UPT, UR8, URZ, UPT ;  /* 0x0000003f0800728c */ /* 0x000fc8000bf05070 */
[----:B------:R-:W-:-:S03]  /*0f90*/  UISETP.NE.AND.EX UP0, UPT, UR9, URZ, UPT, UP0 ;  /* 0x0000003f0900728c */ /* 0x000fc6000bf05300 */
[----:B------:R-:W-:Y:S02]  /*0fa0*/  ULDC.64 UR8, c[0x0][0xa18] ;  /* 0x0002860000087ab9 */ /* 0x000fe40000000a00 */
[----:B------:R-:W-:Y:S01]  /*0fb0*/  UISETP.NE.U32.AND UP1, UPT, UR8, URZ, UPT ;  /* 0x0000003f0800728c */ /* 0x000fe2000bf25070 */
[----:B------:R-:W-:-:S03]  /*0fc0*/  PLOP3.LUT P0, PT, PT, PT, UP0, 0x80, 0x0 ;  /* 0x000000000000781c */ /* 0x000fc60003f0f008 */
[----:B------:R-:W-:-:S03]  /*0fd0*/  UISETP.NE.AND.EX UP1, UPT, UR9, URZ, UPT, UP1 ;  /* 0x0000003f0900728c */ /* 0x000fc6000bf25310 */
[----:B------:R-:W-:Y:S02]  /*0fe0*/  @UP0 ULDC.64 UR8, c[0x0][0xa28] ;  /* 0x00028a0000080ab9 */ /* 0x000fe40000000a00 */
[----:B------:R-:W-:Y:S01]  /*0ff0*/  @UP0 UIMAD.WIDE UR8, UR6, 0x4, UR8 ;  /* 0x00000004060808a5 */ /* 0x000fe2000f8e0208 */
[----:B------:R-:W-:-:S05]  /*1000*/  PLOP3.LUT P2, PT, PT, PT, UP1, 0x80, 0x0 ;  /* 0x000000000000781c */ /* 0x000fca0003f4f018 */
[----:B------:R-:W-:Y:S01]  /*1010*/  @UP1 ULDC.64 UR10, c[0x0][0xa18] ;  /* 0x00028600000a1ab9 */ /* 0x000fe20000000a00 */
[----:B01-3--:R-:W-:Y:S02]  /*1020*/  IMAD.U32 R2, RZ, RZ, UR8 ;  /* 0x00000008ff027e24 */ /* 0x00bfe4000f8e00ff */
[----:B----4-:R-:W-:Y:S01]  /*1030*/  IMAD.U32 R3, RZ, RZ, UR9 ;  /* 0x00000009ff037e24 */ /* 0x010fe2000f8e00ff */
[----:B------:R-:W-:-:S04]  /*1040*/  @UP1 UIMAD.WIDE UR8, UR6, 0x4, UR10 ;  /* 0x00000004060818a5 */ /* 0x000fc8000f8e020a */
[----:B--2---:R-:W2:Y:S02]  /*1050*/  @P0 LDG.E R2, desc[UR50][R2.64] ;  /* 0x0000003202020981 */ /* 0x004ea4000c1e1900 */
[----:B------:R-:W-:Y:S02]  /*1060*/  IMAD.U32 R4, RZ, RZ, UR8 ;  /* 0x00000008ff047e24 */ /* 0x000fe4000f8e00ff */
[----:B------:R-:W-:Y:S01]  /*1070*/  IMAD.U32 R5, RZ, RZ, UR9 ;  /* 0x00000009ff057e24 */ /* 0x000fe2000f8e00ff */
[----:B------:R-:W-:-:S04]  /*1080*/  ULDC.64 UR8, c[0x0][0x418] ;  /* 0x0001060000087ab9 */ /* 0x000fc80000000a00 */
[----:B------:R-:W3:Y:S01]  /*1090*/  @P2 LDG.E R4, desc[UR50][R4.64] ;  /* 0x0000003204042981 */ /* 0x000ee2000c1e1900 */
[----:B------:R-:W-:Y:S01]  /*10a0*/  UISETP.NE.U32.AND UP0, UPT, UR8, URZ, UPT ;  /* 0x0000003f0800728c */ /* 0x000fe2000bf05070 */
[----:B------:R-:W-:Y:S01]  /*10b0*/  UMOV UR38, URZ ;  /* 0x0000003f00267c82 */ /* 0x000fe20008000000 */
[----:B------:R-:W-:Y:S02]  /*10c0*/  ULDC UR45, c[0x0][0x288] ;  /* 0x0000a200002d7ab9 */ /* 0x000fe40000000800 */
[----:B------:R-:W-:Y:S01]  /*10d0*/  UISETP.NE.AND.EX UP0, UPT, UR9, URZ, UPT, UP0 ;  /* 0x0000003f0900728c */ /* 0x000fe2000bf05300 */
[----:B------:R-:W-:Y:S02]  /*10e0*/  UMOV UR41, UR7 ;  /* 0x0000000700297c82 */ /* 0x000fe40008000000 */
[----:B------:R-:W-:Y:S01]  /*10f0*/  ULDC.64 UR8, c[0x0][0xa20] ;  /* 0x0002880000087ab9 */ /* 0x000fe20000000a00 */
[----:B------:R-:W-:Y:S01]  /*1100*/  USEL UR4, UR4, 0x1, UP0 ;  /* 0x0000000104047887 */ /* 0x000fe20008000000 */
[----:B------:R-:W-:Y:S01]  /*1110*/  ISETP.NE.U32.AND P1, PT, RZ, UR8, PT ;  /* 0x00000008ff007c0c */ /* 0x000fe2000bf25070 */
[----:B------:R-:W-:-:S02]  /*1120*/  ULDC UR8, c[0x0][0x2f0] ;  /* 0x0000bc0000087ab9 */ /* 0x000fc40000000800 */
[----:B------:R-:W-:Y:S01]  /*1130*/  UIMAD UR4, UR4, UR8, URZ ;  /* 0x00000008040472a4 */ /* 0x000fe2000f8e023f */
[----:B------:R-:W-:Y:S02]  /*1140*/  ISETP.NE.AND.EX P1, PT, RZ, UR9, PT, P1 ;  /* 0x00000009ff007c0c */ /* 0x000fe4000bf25310 */
[----:B--2---:R-:W-:Y:S02]  /*1150*/  @P0 R2UR UR38, R2 ;  /* 0x00000000022602ca */ /* 0x004fe400000e0000 */
[----:B---3--:R-:W-:Y:S01]  /*1160*/  @P2 R2UR UR45, R4 ;  /* 0x00000000042d22ca */ /* 0x008fe200000e0000 */
[----:B------:R-:W-:-:S14]  /*1170*/  @P2 BRA `(.L_x_1070) ;  /* 0x0000000000342947 */ /* 0x000fdc0003800000 */
[----:B------:R-:W-:Y:S02]  /*1180*/  ULDC.64 UR8, c[0x0][0xa00] ;  /* 0x0002800000087ab9 */ /* 0x000fe40000000a00 */
[----:B------:R-:W-:-:S04]  /*1190*/  ISETP.NE.U32.AND P0, PT, RZ, UR8, PT ;  /* 0x00000008ff007c0c */ /* 0x000fc8000bf05070 */
[----:B------:R-:W-:-:S13]  /*11a0*/  ISETP.NE.AND.EX P0, PT, RZ, UR9, PT, P0 ;  /* 0x00000009ff007c0c */ /* 0x000fda000bf05300 */
[----:B------:R-:W-:Y:S05]  /*11b0*/  @!P0 BRA `(.L_x_1070) ;  /* 0x0000000000248947 */ /* 0x000fea0003800000 */
[----:B------:R-:W-:Y:S02]  /*11c0*/  ULDC.64 UR8, c[0x0][0xa00] ;  /* 0x0002800000087ab9 */ /* 0x000fe40000000a00 */
[----:B------:R-:W-:-:S06]  /*11d0*/  UIMAD.WIDE UR8, UR6, 0x4, UR8 ;  /* 0x00000004060878a5 */ /* 0x000fcc000f8e0208 */
[----:B------:R-:W-:Y:S02]  /*11e0*/  IMAD.U32 R2, RZ, RZ, UR8 ;  /* 0x00000008ff027e24 */ /* 0x000fe4000f8e00ff */
[----:B------:R-:W-:-:S05]  /*11f0*/  IMAD.U32 R3, RZ, RZ, UR9 ;  /* 0x00000009ff037e24 */ /* 0x000fca000f8e00ff */
[----:B------:R-:W2:Y:S04]  /*1200*/  LDG.E R4, desc[UR50][R2.64] ;  /* 0x0000003202047981 */ /* 0x000ea8000c1e1900 */
[----:B------:R-:W3:Y:S01]  /*1210*/  LDG.E R0, desc[UR50][R2.64+0x4] ;  /* 0x0000043202007981 */ /* 0x000ee2000c1e1900 */
[----:B--2---:R-:W-:Y:S02]  /*1220*/  R2UR UR45, R4 ;  /* 0x00000000042d72ca */ /* 0x004fe400000e0000 */
[----:B---3--:R-:W-:-:S13]  /*1230*/  R2UR UR7, R0 ;  /* 0x00000000000772ca */ /* 0x008fda00000e0000 */
[----:B------:R-:W-:-:S12]  /*1240*/  UIADD3 UR45, -UR45, UR7, URZ ;  /* 0x000000072d2d7290 */ /* 0x000fd8000fffe13f */
.L_x_1070:
[----:B------:R-:W-:Y:S01]  /*1250*/  UMOV UR40, UR6 ;  /* 0x0000000600287c82 */ /* 0x000fe20008000000 */
[----:B------:R-:W-:Y:S05]  /*1260*/  @!P1 BRA `(.L_x_1071) ;  /* 0x00000000001c9947 */ /* 0x000fea0003800000 */
[----:B------:R-:W-:Y:S02]  /*1270*/  ULDC.64 UR8, c[0x0][0xa20] ;  /* 0x0002880000087ab9 */ /* 0x000fe40000000a00 */
[----:B------:R-:W-:-:S06]  /*1280*/  UIMAD.WIDE UR6, UR6, 0x4, UR8 ;  /* 0x00000004060678a5 */ /* 0x000fcc000f8e0208 */
[----:B------:R-:W-:Y:S02]  /*1290*/  IMAD.U32 R2, RZ, RZ, UR6 ;  /* 0x00000006ff027e24 */ /* 0x000fe4000f8e00ff */
[----:B------:R-:W-:-:S05]  /*12a0*/  IMAD.U32 R3, RZ, RZ, UR7 ;  /* 0x00000007ff037e24 */ /* 0x000fca000f8e00ff */
[----:B------:R-:W2:Y:S02]  /*12b0*/  LDG.E R2, desc[UR50][R2.64] ;  /* 0x0000003202027981 */ /* 0x000ea4000c1e1900 */
[----:B--2---:R-:W-:Y:S01]  /*12c0*/  R2UR UR4, R2 ;  /* 0x00000000020472ca */ /* 0x004fe200000e0000 */
[----:B------:R-:W-:-:S14]  /*12d0*/  BRA `(.L_x_1072) ;  /* 0x0000000000347947 */ /* 0x000fdc0003800000 */
.L_x_1071:
        /* <DEDUP_REMOVED lines=13> */
.L_x_1072:
[----:B------:R-:W-:Y:S01]  /*13b0*/  ULDC UR6, c[0x0][0x448] ;  /* 0x0001120000067ab9 */ /* 0x000fe20000000800 */
[----:B------:R-:W-:Y:S02]  /*13c0*/  UIMAD UR39, UR5, 0xc0, URZ ;  /* 0x000000c0052778a4 */ /* 0x000fe4000f8e023f */
[----:B------:R-:W-:Y:S02]  /*13d0*/  UISETP.NE.AND UP0, UPT, UR6, 0x1, UPT ;  /* 0x000000010600788c */ /* 0x000fe4000bf05270 */
[----:B------:R-:W-:Y:S02]  /*13e0*/  UIADD3 UR8, UR39, 0xbf, URZ ;  /* 0x000000bf27087890 */ /* 0x000fe4000fffe03f */
[----:B------:R-:W-:-:S03]  /*13f0*/  UIADD3 UR38, -UR38, UR4, URZ ;  /* 0x0000000426267290 */ /* 0x000fc6000fffe13f */
[----:B------:R-:W-:Y:S01]  /*1400*/  ULDC.64 UR4, c[0x0][0x9e0] ;  /* 0x0002780000047ab9 */ /* 0x000fe20000000a00 */
[----:B------:R-:W-:Y:S02]  /*1410*/  UIADD3 UR9, UR38, 0x1, -UR45 ;  /* 0x0000000126097890 */ /* 0x000fe4000fffe82d */
[----:B------:R-:W-:Y:S01]  /*1420*/  UISETP.GE.AND UP1, UPT, UR5, 0x1, UPT ;  /* 0x000000010500788c */ /* 0x000fe2000bf26270 */
[----:B------:R-:W-:Y:S01]  /*1430*/  @UP0 ULDC UR6, c[0x0][0x44c] ;  /* 0x0001130000060ab9 */ /* 0x000fe20000000800 */
[----:B------:R-:W-:Y:S01]  /*1440*/  @UP0 ULDC UR10, c[0x0][0x450] ;  /* 0x00011400000a0ab9 */ /* 0x000fe20000000800 */
[----:B------:R-:W-:-:S03]  /*1450*/  UIMAD.WIDE.U32 UR6, UR8, UR6, URZ ;  /* 0x00000006080672a5 */ /* 0x000fc6000f8e003f */
[----:B------:R-:W-:Y:S01]  /*1460*/  PLOP3.LUT P1, PT, PT, PT, UP1, 0x80, 0x0 ;  /* 0x000000000000781c */ /* 0x000fe20003f2f018 */
[----:B------:R-:W-:-:S04]  /*1470*/  @UP0 USHF.R.U32.HI UR8, URZ, UR10, UR7 ;  /* 0x0000000a3f080299 */ /* 0x000fc80008011607 */
[----:B------:R-:W-:-:S04]  /*1480*/  UIADD3 UR8, UR9, UR8, URZ ;  /* 0x0000000809087290 */ /* 0x000fc8000fffe03f */
[----:B------:R-:W-:-:S06]  /*1490*/  UIADD3 UR4, UR8, UR4, URZ ;  /* 0x0000000408047290 */ /* 0x000fcc000fffe03f */
[----:B------:R-:W-:Y:S01]  /*14a0*/  IMAD.U32 R0, RZ, RZ, UR4 ;  /* 0x00000004ff007e24 */ /* 0x000fe2000f8e00ff */
[----:B------:R-:W-:Y:S06]  /*14b0*/  @!P1 BRA `(.L_x_1073) ;  /* 0x0000000000409947 */ /* 0x000fec0003800000 */
        /* <DEDUP_REMOVED lines=10> */
.L_x_1074:
[----:B------:R-:W-:-:S11]  /*1560*/  UISETP.NE.AND UP1, UPT, UR5, 0x1, UPT ;  /* 0x000000010500788c */ /* 0x000fd6000bf25270 */
[----:B------:R-:W-:Y:S02]  /*1570*/  @UP1 ULDC.64 UR8, c[0x0][0x9e8] ;  /* 0x00027a0000081ab9 */ /* 0x000fe40000000a00 */
[----:B------:R-:W-:-:S04]  /*1580*/  UIMAD.WIDE.U32 UR6, UR4, UR8, URZ ;  /* 0x00000008040672a5 */ /* 0x000fc8000f8e003f */
[----:B------:R-:W-:-:S12]  /*1590*/  @UP1 USHF.R.U32.HI UR4, URZ, UR9, UR7 ;  /* 0x000000093f041299 */ /* 0x000fd80008011607 */
.L_x_1075:
[----:B------:R-:W-:-:S06]  /*15a0*/  UIMAD UR4, UR4, UR5, UR5 ;  /* 0x00000005040472a4 */ /* 0x000fcc000f8e0205 */
[----:B------:R-:W-:-:S07]  /*15b0*/  VIMNMX R0, R0, UR4, PT ;  /* 0x0000000400007c48 */ /* 0x000fce000bfe0100 */
.L_x_1073:
[----:B------:R-:W-:Y:S01]  /*15c0*/  UIADD3 UR4, UR38, 0x7f, URZ ;  /* 0x0000007f26047890 */ /* 0x000fe2000fffe03f */
        /* <DEDUP_REMOVED lines=10> */
[----:B------:R-:W-:-:S02]  /*1670*/  UIADD3 UR53, UR38, -UR45, URZ ;  /* 0x8000002d26357290 */ /* 0x000fc4000fffe03f */
        /* <DEDUP_REMOVED lines=17> */
.L_x_1077:
[----:B------:R-:W-:-:S11]  /*1790*/  UISETP.NE.AND UP0, UPT, UR5, 0x1, UPT ;  /* 0x000000010500788c */ /* 0x000fd6000bf05270 */
[----:B------:R-:W-:Y:S02]  /*17a0*/  @UP0 ULDC.64 UR10, c[0x0][0x9e8] ;  /* 0x00027a00000a0ab9 */ /* 0x000fe40000000a00 */
[----:B------:R-:W-:-:S04]  /*17b0*/  UIMAD.WIDE.U32 UR6, UR4, UR10, URZ ;  /* 0x0000000a040672a5 */ /* 0x000fc8000f8e003f */
[----:B------:R-:W-:-:S12]  /*17c0*/  @UP0 USHF.R.U32.HI UR4, URZ, UR11, UR7 ;  /* 0x0000000b3f040299 */ /* 0x000fd80008011607 */
.L_x_1078:
[----:B------:R-:W-:-:S04]  /*17d0*/  UIMAD UR4, UR4, UR5, URZ ;  /* 0x00000005040472a4 */ /* 0x000fc8000f8e023f */
[----:B------:R-:W-:-:S04]  /*17e0*/  UISETP.LT.AND UP0, UPT, UR9, UR4, UPT ;  /* 0x000000040900728c */ /* 0x000fc8000bf01270 */
[----:B------:R-:W-:-:S12]  /*17f0*/  USEL UR9, UR9, UR4, !UP0 ;  /* 0x0000000409097287 */ /* 0x000fd8000c000000 */
.L_x_1076:
[----:B------:R-:W-:Y:S01]  /*1800*/  USHF.R.S32.HI UR4, URZ, 0x1f, UR9 ;  /* 0x0000001f3f047899 */ /* 0x000fe20008011409 */
[----:B------:R-:W-:Y:S02]  /*1810*/  PLOP3.LUT P0, PT, PT, PT, PT, 0x80, 0x0 ;  /* 0x000000000000781c */ /* 0x000fe40003f0f070 */
[----:B------:R-:W-:Y:S02]  /*1820*/  CS2R R2, SRZ ;  /* 0x0000000000027805 */ /* 0x000fe4000001ff00 */
[----:B------:R-:W-:Y:S01]  /*1830*/  CS2R R134, SRZ ;  /* 0x0000000000867805 */ /* 0x000fe2000001ff00 */
[----:B------:R-:W-:Y:S01]  /*1840*/  ULEA.HI UR4, UR4, UR9, URZ, 0x7 ;  /* 0x0000000904047291 */ /* 0x000fe2000f8f383f */
[----:B------:R-:W-:Y:S02]  /*1850*/  CS2R R132, SRZ ;  /* 0x0000000000847805 */ /* 0x000fe4000001ff00 */
[----:B------:R-:W-:Y:S02]  /*1860*/  CS2R R130, SRZ ;  /* 0x0000000000827805 */ /* 0x000fe4000001ff00 */
[----:B------:R-:W-:Y:S01]  /*1870*/  CS2R R128, SRZ ;  /* 0x0000000000807805 */ /* 0x000fe2000001ff00 */
[----:B------:R-:W-:Y:S01]  /*1880*/  USHF.R.S32.HI UR4, URZ, 0x7, UR4 ;  /* 0x000000073f047899 */ /* 0x000fe20008011404 */
[----:B------:R-:W-:Y:S01]  /*1890*/  CS2R R26, SRZ ;  /* 0x00000000001a7805 */ /* 0x000fe2000001ff00 */
[----:B------:R-:W-:Y:S01]  /*18a0*/  IMAD.MOV.U32 R126, RZ, RZ, RZ ;  /* 0x000000ffff7e7224 */ /* 0x000fe200078e00ff */
[----:B------:R-:W-:Y:S01]  /*18b0*/  CS2R R122, SRZ ;  /* 0x00000000007a7805 */ /* 0x000fe2000001ff00 */
[----:B------:R-:W-:Y:S01]  /*18c0*/  UISETP.LT.AND UP0, UPT, URZ, UR4, UPT ;  /* 0x000000043f00728c */ /* 0x000fe2000bf01270 */
[----:B------:R-:W-:Y:S01]  /*18d0*/  IMAD.MOV.U32 R125, RZ, RZ, RZ ;  /* 0x000000ffff7d7224 */ /* 0x000fe200078e00ff */
[----:B------:R-:W-:-:S02]  /*18e0*/  CS2R R120, SRZ ;  /* 0x0000000000787805 */ /* 0x000fc4000001ff00 */
[----:B------:R-:W-:Y:S01]  /*18f0*/  CS2R R118, SRZ ;  /* 0x0000000000767805 */ /* 0x000fe2000001ff00 */
[----:B------:R-:W-:Y:S01]  /*1900*/  USEL UR37, URZ, UR4, !UP0 ;  /* 0x000000043f257287 */ /* 0x000fe2000c000000 */
[----:B------:R-:W-:Y:S02]  /*1910*/  CS2R R116, SRZ ;  /* 0x0000000000747805 */ /* 0x000fe4000001ff00 */
[----:B------:R-:W-:Y:S02]  /*1920*/  CS2R R114, SRZ ;  /* 0x0000000000727805 */ /* 0x000fe4000001ff00 */
[----:B------:R-:W-:Y:S02]  /*1930*/  CS2R R112, SRZ ;  /* 0x0000000000707805 */ /* 0x000fe4000001ff00 */
[----:B------:R-:W-:Y:S02]  /*1940*/  CS2R R110, SRZ ;  /* 0x00000000006e7805 */ /* 0x000fe4000001ff00 */
[----:B------:R-:W-:-:S02]  /*1950*/  CS2R R108, SRZ ;  /* 0x00000000006c7805 */ /* 0x000fc4000001ff00 */
[----:B------:R-:W-:Y:S02]  /*1960*/  ISETP.GT.AND P1, PT, R88, UR37, PT ;  /* 0x0000002558007c0c */ /* 0x000fe4000bf24270 */
        /* <DEDUP_REMOVED lines=44> */
.L_x_1080:
        /* <DEDUP_REMOVED lines=9> */
.L_x_1296:
[----:B------:R-:W-:Y:S05]  /*1cc0*/  @!P0 BRA `(.L_x_1082) ;  /* 0x0000000000048947 */ /* 0x000fea0003800000 */
[----:B------:R-:W-:Y:S01]  /*1cd0*/  BPT.TRAP 0x1 ;  /* 0x000000040000795c */ /* 0x000fe20000300000 */
.L_x_1082:
[----:B------:R-:W-:Y:S02]  /*1ce0*/  IMAD.U32 R5, RZ, RZ, UR46 ;  /* 0x0000002eff057e24 */ /* 0x000fe4000f8e00ff */
[----:B0-----:R-:W-:-:S03]  /*1cf0*/  IMAD.U32 R0, RZ, RZ, UR49 ;  /* 0x00000031ff007e24 */ /* 0x001fc6000f8e00ff */
[----:B------:R-:W-:Y:S02]  /*1d00*/  LEA R5, R5, UR42, 0x3 ;  /* 0x0000002a05057c11 */ /* 0x000fe4000f8e18ff */
[----:B------:R-:W-:-:S04]  /*1d10*/  SHF.L.U32 R0, R0, 0x1f, RZ ;  /* 0x0000001f00007819 */ /* 0x000fc800000006ff */
[----:B------:R0:W1:Y:S01]  /*1d20*/  SYNCS.PHASECHK.TRANS64.TRYWAIT P2, [R5+URZ+0x2d830], R0 ;  /* 0x02d83000050075a7 */ /* 0x000062000804017f */
[----:B------:R-:W-:Y:S05]  /*1d30*/  @!P0 BRA `(.L_x_1083) ;  /* 0x0000000000048947 */ /* 0x000fea0003800000 */
[----:B------:R-:W-:Y:S01]  /*1d40*/  BPT.TRAP 0x1 ;  /* 0x000000040000795c */ /* 0x000fe20000300000 */
.L_x_1083:
[----:B------:R-:W2:Y:S02]  /*1d50*/  S2R R2, SR_TID.X ;  /* 0x0000000000027919 */ /* 0x000ea40000002100 */
[----:B--2---:R-:W-:Y:S01]  /*1d60*/  LOP3.LUT P1, RZ, R2, 0x7f, RZ, 0xc0, !PT ;  /* 0x0000007f02ff7812 */ /* 0x004fe2000782c0ff */
[----:B-1----:R-:W-:-:S12]  /*1d70*/  @P2 BRA `(.L_x_1084) ;  /* 0x0000000000082947 */ /* 0x002fd80003800000 */
[----:B------:R-:W1:Y:S02]  /*1d80*/  SYNCS.PHASECHK.TRANS64.TRYWAIT P2, [R5+URZ+0x2d830], R0 ;  /* 0x02d83000050075a7 */ /* 0x000e64000804017f */
[----:B-1----:R-:W-:Y:S05]  /*1d90*/  @!P2 BRA `(.L_x_1085) ;  /* 0x000001440098a947 */ /* 0x002fea0003800000 */
.L_x_1084:
        /* <DEDUP_REMOVED lines=10> */
[----:B------:R-:W-:Y:S01]  /*1e40*/  IMAD.MOV.U32 R4, RZ, RZ, R0 ;  /* 0x000000ffff047224 */ /* 0x000fe200078e0000 */
[----:B------:R-:W-:Y:S01]  /*1e50*/  UMOV UR13, 0x80000020 ;  /* 0x80000020000d7882 */ /* 0x000fe20000000000 */
[----:B------:R-:W-:Y:S01]  /*1e60*/  UMOV UR15, 0x80000020 ;  /* 0x80000020000f7882 */ /* 0x000fe20000000000 */
[----:B------:R-:W-:Y:S01]  /*1e70*/  ULOP3.LUT UR32, UR4, 0x10000, URZ, 0xfc, !UPT ;  /* 0x0001000004207892 */ /* 0x000fe2000f8efc3f */
[----:B------:R-:W-:Y:S01]  /*1e80*/  IMAD.MOV.U32 R3, RZ, RZ, -0x80 ;  /* 0xffffff80ff037424 */ /* 0x000fe200078e00ff */
[----:B------:R-:W-:Y:S01]  /*1e90*/  ULOP3.LUT UR4, UR54, 0x10000, URZ, 0xfc, !UPT ;  /* 0x0001000036047892 */ /* 0x000fe2000f8efc3f */
[----:B------:R-:W-:Y:S01]  /*1ea0*/  IMAD.U32 R7, RZ, RZ, UR45 ;  /* 0x0000002dff077e24 */ /* 0x000fe2000f8e00ff */
[----:B------:R-:W-:Y:S01]  /*1eb0*/  UIMAD UR6, UR46, 0x600, UR32 ;  /* 0x000006002e0678a4 */ /* 0x000fe2000f8e0220 */
[----:B------:R-:W-:Y:S01]  /*1ec0*/  IMAD R6, R88, R3, 0x80 ;  /* 0x0000008058067424 */ /* 0x000fe200078e0203 */
[----:B------:R-:W-:-:S02]  /*1ed0*/  UIADD3 UR8, UR4, 0x2, URZ ;  /* 0x0000000204087890 */ /* 0x000fc4000fffe03f */
[----:B------:R-:W-:Y:S01]  /*1ee0*/  UIADD3 UR10, UR6, 0x2, URZ ;  /* 0x00000002060a7890 */ /* 0x000fe2000fffe03f */
[----:B------:R-:W-:Y:S01]  /*1ef0*/  VIADD R3, R6, 0x1 ;  /* 0x0000000106037836 */ /* 0x000fe20000000000 */
[----:B------:R-:W-:Y:S02]  /*1f00*/  UIADD3 UR12, UR4, 0x300, URZ ;  /* 0x00000300040c7890 */ /* 0x000fe4000fffe03f */
[----:B------:R-:W-:Y:S02]  /*1f10*/  UIADD3 UR14, UR6, 0x200, URZ ;  /* 0x00000200060e7890 */ /* 0x000fe4000fffe03f */
[----:B------:R-:W-:Y:S01]  /*1f20*/  HGMMA.64x128x16.F32 R24, gdesc[UR4], RZ, !UPT, gsb0 ;  /* 0x01e00000041879f0 */ /* 0x000fe2000c0008ff */
        /* <DEDUP_REMOVED lines=25> */
[----:B------:R-:W0:Y:S04]  /*20c0*/  SHFL.IDX PT, R5, R4, RZ, 0x1c1f ;  /* 0x001c1fff04057589 */ /* 0x000e2800000e0000 */
        /* <DEDUP_REMOVED lines=19> */
[----:B-1----:R-:W-:Y:S02]  /*2200*/  IMAD R0, R16, -0x2, R3 ;  /* 0xfffffffe10007824 */ /* 0x002fe400078e0203 */
[----:B------:R-:W-:-:S03]  /*2210*/  VIADD R3, R6, UR38 ;  /* 0x0000002606037c36 */ /* 0x000fc60008000000 */
[----:B------:R-:W-:Y:S01]  /*2220*/  IADD3 R0, -R7, UR38, R0 ;  /* 0x0000002607007c10 */ /* 0x000fe2000fffe100 */
[----:B------:R-:W-:Y:S01]  /*2230*/  IMAD R8, R16, -0x2, R3 ;  /* 0xfffffffe10087824 */ /* 0x000fe200078e0203 */
[----:B------:R-:W-:-:S03]  /*2240*/  LEA R7, R88, 0xffffff80, 0x7 ;  /* 0xffffff8058077811 */ /* 0x000fc600078e38ff */
[C---:B------:R-:W-:Y:S02]  /*2250*/  VIADD R9, R0.reuse, UR6 ;  /* 0x0000000600097c36 */ /* 0x040fe40008000000 */
[----:B------:R-:W-:-:S03]  /*2260*/  VIADD R10, R0, UR10 ;  /* 0x0000000a000a7c36 */ /* 0x000fc60008000000 */
[----:B0-----:R-:W-:Y:S01]  /*2270*/  VIADDMNMX R0, R5, R9, R8, PT ;  /* 0x0000000905007246 */ /* 0x001fe20003800108 */
[----:B------:R-:W-:Y:S01]  /*2280*/  IMAD.IADD R2, R10, 0x1, R5 ;  /* 0x000000010a027824 */ /* 0x000fe200078e0205 */
[----:B------:R-:W-:Y:S06]  /*2290*/  @P2 BRA `(.L_x_1086) ;  /* 0x00000000005c2947 */ /* 0x000fec0003800000 */
[----:B------:R-:W-:Y:S01]  /*22a0*/  IMAD.U32 R12, RZ, RZ, UR45 ;  /* 0x0000002dff0c7e24 */ /* 0x000fe2000f8e00ff */
[----:B------:R-:W-:Y:S04]  /*22b0*/  BSSY B0, `(.L_x_1087) ;  /* 0x0000011000007945 */ /* 0x000fe80003800000 */
[----:B------:R-:W-:-:S04]  /*22c0*/  IADD3 R3, -R12, UR38, R5 ;  /* 0x000000260c037c10 */ /* 0x000fc8000fffe105 */
        /* <DEDUP_REMOVED lines=10> */
.L_x_1088:
[----:B------:R-:W-:-:S06]  /*2370*/  UISETP.NE.AND UP2, UPT, UR7, 0x1, UPT ;  /* 0x000000010700788c */ /* 0x000fcc000bf45270 */
[----:B------:R-:W-:-:S05]  /*2380*/  PLOP3.LUT P2, PT, PT, PT, UP2, 0x80, 0x0 ;  /* 0x000000000000781c */ /* 0x000fca0003f4f028 */
[----:B------:R-:W-:-:S08]  /*2390*/  @UP2 ULDC.64 UR10, c[0x0][0x9e8] ;  /* 0x00027a00000a2ab9 */ /* 0x000fd00000000a00 */
[----:B------:R-:W-:-:S05]  /*23a0*/  @P2 IMAD.HI.U32 R5, R3, UR10, RZ ;  /* 0x0000000a03052c27 */ /* 0x000fca000f8e00ff */
[----:B------:R-:W-:-:S07]  /*23b0*/  @P2 SHF.R.U32.HI R3, RZ, UR11, R5 ;  /* 0x0000000bff032c19 */ /* 0x000fce0008011605 */
.L_x_1089:
[----:B------:R-:W-:Y:S05]  /*23c0*/  BSYNC B0 ;  /* 0x0000000000007941 */ /* 0x000fea0003800000 */
.L_x_1087:
[----:B------:R-:W-:-:S04]  /*23d0*/  IMAD R3, R3, UR7, -R7 ;  /* 0x0000000703037c24 */ /* 0x000fc8000f8e0a07 */
[----:B------:R-:W-:-:S05]  /*23e0*/  IMAD R3, R16, -0x2, R3 ;  /* 0xfffffffe10037824 */ /* 0x000fca00078e0203 */
[----:B------:R-:W-:Y:S02]  /*23f0*/  VIMNMX R2, R2, R3, !PT ;  /* 0x0000000302027248 */ /* 0x000fe40007fe0100 */
[----:B------:R-:W-:-:S07]  /*2400*/  VIADDMNMX R0, R3, UR7, R0, PT ;  /* 0x0000000703007c46 */ /* 0x000fce000b800100 */
.L_x_1086:
[----:B------:R-:W2:Y:S01]  /*2410*/  LDL.LU R12, [R1] ;  /* 0x00000000010c7983 */ /* 0x000ea20000300800 */
[C---:B------:R-:W-:Y:S02]  /*2420*/  ISETP.GE.AND P4, PT, R6.reuse, 0x9, PT ;  /* 0x000000090600780c */ /* 0x040fe40003f86270 */
[C---:B------:R-:W-:Y:S01]  /*2430*/  ISETP.GE.AND P2, PT, R6.reuse, 0x2, PT ;  /* 0x000000020600780c */ /* 0x040fe20003f46270 */
[----:B------:R-:W0:Y:S01]  /*2440*/  SHFL.IDX PT, R11, R4, 0x1, 0x1c1f ;  /* 0x003c1f00040b7f89 */ /* 0x000e2200000e0000 */
[----:B------:R-:W-:Y:S02]  /*2450*/  ISETP.GE.AND P5, PT, R6, 0xa, PT ;  /* 0x0000000a0600780c */ /* 0x000fe40003fa6270 */
[----:B------:R-:W-:-:S04]  /*2460*/  ISETP.GT.AND P3, PT, R2, 0x1, !P2 ;  /* 0x000000010200780c */ /* 0x000fc80005764270 */
[----:B------:R-:W-:-:S04]  /*2470*/  ISETP.LT.OR P3, PT, R0, 0x2, P3 ;  /* 0x000000020000780c */ /* 0x000fc80001f61670 */
[----:B------:R-:W-:Y:S02]  /*2480*/  FSEL R25, R25, -INF , !P3 ;  /* 0xff80000019197808 */ /* 0x000fe40005800000 */
[----:B------:R-:W-:-:S04]  /*2490*/  ISETP.GT.AND P3, PT, R2, 0x9, !P5 ;  /* 0x000000090200780c */ /* 0x000fc80006f64270 */
[----:B------:R-:W-:-:S04]  /*24a0*/  ISETP.LT.OR P3, PT, R0, 0xa, P3 ;  /* 0x0000000a0000780c */ /* 0x000fc80001f61670 */
[----:B------:R-:W-:Y:S01]  /*24b0*/  FSEL R29, R29, -INF , !P3 ;  /* 0xff8000001d1d7808 */ /* 0x000fe20005800000 */
[----:B0-----:R-:W-:Y:S01]  /*24c0*/  IMAD.IADD R3, R10, 0x1, R11 ;  /* 0x000000010a037824 */ /* 0x001fe200078e020b */
[----:B--2---:R-:W-:-:S04]  /*24d0*/  LOP3.LUT R12, R12, 0xfffffffd, RZ, 0xc0, !PT ;  /* 0xfffffffd0c0c7812 */ /* 0x004fc800078ec0ff */
[----:B------:R-:W-:Y:S02]  /*24e0*/  @P4 LOP3.LUT R12, R12, 0x2, RZ, 0xfc, !PT ;  /* 0x000000020c0c4812 */ /* 0x000fe400078efcff */
[----:B------:R-:W-:Y:S02]  /*24f0*/  ISETP.GT.AND P4, PT, R2, 0x8, !P4 ;  /* 0x000000080200780c */ /* 0x000fe40006784270 */
[----:B------:R-:W-:Y:S02]  /*2500*/  LOP3.LUT R12, R12, 0xfffffffb, RZ, 0xc0, !PT ;  /* 0xfffffffb0c0c7812 */ /* 0x000fe400078ec0ff */
[----:B------:R-:W-:Y:S02]  /*2510*/  ISETP.LT.OR P4, PT, R0, 0x9, P4 ;  /* 0x000000090000780c */ /* 0x000fe40002781670 */
[----:B------:R-:W-:Y:S02]  /*2520*/  @P5 LOP3.LUT R12, R12, 0x4, RZ, 0xfc, !PT ;  /* 0x000000040c0c5812 */ /* 0x000fe400078efcff */
[----:B------:R-:W-:-:S02]  /*2530*/  ISETP.GE.AND P5, PT, R6, 0x11, PT ;  /* 0x000000110600780c */ /* 0x000fc40003fa6270 */
[----:B------:R-:W-:Y:S02]  /*2540*/  FSEL R28, R28, -INF , !P4 ;  /* 0xff8000001c1c7808 */ /* 0x000fe40006000000 */
        /* <DEDUP_REMOVED lines=9> */
[----:B------:R-:W-:Y:S02]  /*25e0*/  ISETP.GE.AND P4, PT, R6, 0x19, PT ;  /* 0x000000190600780c */ /* 0x000fe40003f86270 */
[----:B------:R-:W-:Y:S02]  /*25f0*/  ISETP.LT.OR P3, PT, R0, 0x12, P3 ;  /* 0x000000120000780c */ /* 0x000fe40001f61670 */
[----:B------:R-:W-:Y:S02]  /*2600*/  LOP3.LUT R12, R12, 0xfeffffff, RZ, 0xc0, !PT ;  /* 0xfeffffff0c0c7812 */ /* 0x000fe400078ec0ff */
        /* <DEDUP_REMOVED lines=150> */
[----:B------:R-:W-:-:S13]  /*2f70*/  ISETP.GE.AND P6, PT, R6, 0x7a, PT ;  /* 0x0000007a0600780c */ /* 0x000fda0003fc6270 */
[----:B------:R-:W-:Y:S02]  /*2f80*/  @P6 LOP3.LUT R12, R12, 0x8000000, RZ, 0xfc, !PT ;  /* 0x080000000c0c6812 */ /* 0x000fe400078efcff */
[----:B------:R-:W-:Y:S02]  /*2f90*/  ISETP.GT.AND P6, PT, R2, 0x79, !P6 ;  /* 0x000000790200780c */ /* 0x000fe400077c4270 */
[----:B------:R-:W-:Y:S01]  /*2fa0*/  VIADDMNMX R2, R11, R9, R8, PT ;  /* 0x000000090b027246 */ /* 0x000fe20003800108 */
[----:B------:R0:W-:Y:S01]  /*2fb0*/  STL [R1], R12 ;  /* 0x0000000c01007387 */ /* 0x0001e20000100800 */
[----:B------:R-:W-:-:S04]  /*2fc0*/  ISETP.LT.OR P6, PT, R0, 0x7a, P6 ;  /* 0x0000007a0000780c */ /* 0x000fc800037c1670 */
[----:B------:R-:W-:Y:S02]  /*2fd0*/  FSEL R85, R85, -INF , !P6 ;  /* 0xff80000055557808 */ /* 0x000fe40007000000 */
[----:B------:R-:W-:-:S13]  /*2fe0*/  PLOP3.LUT P6, PT, PT, PT, UP1, 0x40, 0x0 ;  /* 0x000000000000781c */ /* 0x000fda0003fce818 */
[----:B0-----:R-:W-:Y:S05]  /*2ff0*/  @P6 BRA `(.L_x_1090) ;  /* 0x0000000000646947 */ /* 0x001fea0003800000 */
        /* <DEDUP_REMOVED lines=14> */
.L_x_1092:
[----:B------:R-:W-:-:S06]  /*30e0*/  UISETP.NE.AND UP2, UPT, UR7, 0x1, UPT ;  /* 0x000000010700788c */ /* 0x000fcc000bf45270 */
[----:B------:R-:W-:-:S05]  /*30f0*/  PLOP3.LUT P6, PT, PT, PT, UP2, 0x80, 0x0 ;  /* 0x000000000000781c */ /* 0x000fca0003fcf028 */
[----:B------:R-:W-:-:S08]  /*3100*/  @UP2 ULDC.64 UR10, c[0x0][0x9e8] ;  /* 0x00027a00000a2ab9 */ /* 0x000fd00000000a00 */
[----:B------:R-:W-:Y:S01]  /*3110*/  @P6 IMAD.HI.U32 R4, R0, UR10, RZ ;  /* 0x0000000a00046c27 */ /* 0x000fe2000f8e00ff */
[----:B------:R-:W-:-:S13]  /*3120*/  PLOP3.LUT P6, PT, PT, PT, UP2, 0x80, 0x0 ;  /* 0x000000000000781c */ /* 0x000fda0003fcf028 */
[----:B------:R-:W-:-:S07]  /*3130*/  @P6 SHF.R.U32.HI R0, RZ, UR11, R4 ;  /* 0x0000000bff006c19 */ /* 0x000fce0008011604 */
.L_x_1093:
[----:B------:R-:W-:Y:S05]  /*3140*/  BSYNC B0 ;  /* 0x0000000000007941 */ /* 0x000fea0003800000 */
.L_x_1091:
[----:B------:R-:W-:-:S04]  /*3150*/  IMAD R7, R0, UR7, -R7 ;  /* 0x0000000700077c24 */ /* 0x000fc8000f8e0a07 */
[----:B------:R-:W-:-:S05]  /*3160*/  IMAD R7, R16, -0x2, R7 ;  /* 0xfffffffe10077824 */ /* 0x000fca00078e0207 */
[----:B------:R-:W-:Y:S02]  /*3170*/  VIMNMX R3, R3, R7, !PT ;  /* 0x0000000703037248 */ /* 0x000fe40007fe0100 */
[----:B------:R-:W-:-:S07]  /*3180*/  VIADDMNMX R2, R7, UR7, R2, PT ;  /* 0x0000000707027c46 */ /* 0x000fce000b800102 */
.L_x_1090:
        /* <DEDUP_REMOVED lines=30> */
[----:B------:R-:W-:Y:S02]  /*3370*/  LOP3.LUT P6, RZ, R12, 0x8000, RZ, 0xc0, !PT ;  /* 0x000080000cff7812 */ /* 0x000fe400078cc0ff */
        /* <DEDUP_REMOVED lines=139> */
[--C-:B------:R-:W-:Y:S01]  /*3c30*/  FFMA.FTZ R12, R32, UR33, -R20.reuse ;  /* 0x00000021200c7c23 */ /* 0x100fe20008010814 */
[----:B------:R-:W-:Y:S01]  /*3c40*/  FMNMX.FTZ R5, R4, R27, !PT ;  /* 0x0000001b04057209 */ /* 0x000fe20007810000 */
[--C-:B------:R-:W-:Y:S01]  /*3c50*/  FFMA.FTZ R7, R25, UR33, -R20.reuse ;  /* 0x0000002119077c23 */ /* 0x100fe20008010814 */
[----:B------:R-:W-:Y:S01]  /*3c60*/  ISETP.GT.AND P2, PT, R3, 0x69, !P2 ;  /* 0x000000690300780c */ /* 0x000fe20005744270 */
        /* <DEDUP_REMOVED lines=14> */
[----:B------:R0:W-:Y:S01]  /*3d50*/  MUFU.EX2 R3, R53 ;  /* 0x0000003500037308 */ /* 0x0001e20000000800 */
        /* <DEDUP_REMOVED lines=8> */
[--C-:B0-----:R-:W-:Y:S01]  /*3de0*/  FFMA.FTZ R53, R69, UR33, -R20.reuse ;  /* 0x0000002145357c23 */ /* 0x101fe20008010814 */
[--C-:B------:R-:W-:Y:S01]  /*3df0*/  FFMA.FTZ R41, R72, UR33, -R20.reuse ;  /* 0x0000002148297c23 */ /* 0x100fe20008010814 */
[----:B------:R-:W-:Y:S01]  /*3e00*/  FMNMX.FTZ R6, R42, R5, !PT ;  /* 0x000000052a067209 */ /* 0x000fe20007810000 */
[--C-:B------:R-:W-:Y:S01]  /*3e10*/  FFMA.FTZ R57, R77, UR33, -R20.reuse ;  /* 0x000000214d397c23 */ /* 0x100fe20008010814 */
[--C-:B------:R-:W-:Y:S01]  /*3e20*/  FFMA.FTZ R49, R81, UR33, -R20.reuse ;  /* 0x0000002151317c23 */ /* 0x100fe20008010814 */
[----:B------:R-:W-:Y:S01]  /*3e30*/  FFMA.FTZ R61, R85, UR33, -R20 ;  /* 0x00000021553d7c23 */ /* 0x000fe20008010814 */
[----:B------:R-:W-:Y:S01]  /*3e40*/  FMNMX.FTZ R5, R43, R6, !PT ;  /* 0x000000062b057209 */ /* 0x000fe20007810000 */
[----:B------:R-:W-:Y:S03]  /*3e50*/  MUFU.EX2 R8, R8 ;  /* 0x0000000800087308 */ /* 0x000fe60000000800 */
[----:B------:R-:W-:-:S04]  /*3e60*/  FMNMX.FTZ R6, R46, R5, !PT ;  /* 0x000000052e067209 */ /* 0x000fc80007810000 */
[----:B------:R-:W-:Y:S01]  /*3e70*/  FMNMX.FTZ R5, R47, R6, !PT ;  /* 0x000000062f057209 */ /* 0x000fe20007810000 */
[----:B------:R-:W0:Y:S03]  /*3e80*/  MUFU.EX2 R7, R7 ;  /* 0x0000000700077308 */ /* 0x000e260000000800 */
[----:B------:R-:W-:-:S04]  /*3e90*/  FMNMX.FTZ R6, R50, R5, !PT ;  /* 0x0000000532067209 */ /* 0x000fc80007810000 */
[----:B------:R-:W-:Y:S01]  /*3ea0*/  FMNMX.FTZ R5, R51, R6, !PT ;  /* 0x0000000633057209 */ /* 0x000fe20007810000 */
[----:B------:R-:W1:Y:S03]  /*3eb0*/  MUFU.EX2 R10, R10 ;  /* 0x0000000a000a7308 */ /* 0x000e660000000800 */
[----:B------:R-:W-:-:S04]  /*3ec0*/  FMNMX.FTZ R6, R54, R5, !PT ;  /* 0x0000000536067209 */ /* 0x000fc80007810000 */
[----:B------:R-:W-:Y:S01]  /*3ed0*/  FMNMX.FTZ R5, R55, R6, !PT ;  /* 0x0000000637057209 */ /* 0x000fe20007810000 */
[----:B------:R-:W2:Y:S03]  /*3ee0*/  MUFU.EX2 R9, R9 ;  /* 0x0000000900097308 */ /* 0x000ea60000000800 */
        /* <DEDUP_REMOVED lines=30> */
[----:B------:R-:W3:Y:S06]  /*40d0*/  SHFL.BFLY PT, R40, R5, 0x2, 0x1f ;  /* 0x0c401f0005287f89 */ /* 0x000eec00000e0000 */
[----:B------:R-:W-:Y:S08]  /*40e0*/  MUFU.EX2 R6, R6 ;  /* 0x0000000600067308 */ /* 0x000ff00000000800 */
[----:B------:R-:W-:Y:S08]  /*40f0*/  MUFU.EX2 R29, R29 ;  /* 0x0000001d001d7308 */ /* 0x000ff00000000800 */
[----:B------:R-:W-:Y:S01]  /*4100*/  MUFU.EX2 R28, R28 ;  /* 0x0000001c001c7308 */ /* 0x000fe20000000800 */
[----:B---3--:R-:W-:Y:S01]  /*4110*/  FMNMX.FTZ R11, R5, R40, !PT ;  /* 0x00000028050b7209 */ /* 0x008fe20007810000 */
[----:B------:R-:W-:-:S04]  /*4120*/  FFMA.FTZ R40, R80, UR33, -R20 ;  /* 0x0000002150287c23 */ /* 0x000fc80008010814 */
[----:B------:R-:W3:Y:S02]  /*4130*/  SHFL.BFLY PT, R56, R11, 0x1, 0x1f ;  /* 0x0c201f000b387f89 */ /* 0x000ee400000e0000 */
[----:B------:R-:W-:Y:S08]  /*4140*/  MUFU.EX2 R32, R32 ;  /* 0x0000002000207308 */ /* 0x000ff00000000800 */
[----:B------:R-:W-:Y:S08]  /*4150*/  MUFU.EX2 R33, R33 ;  /* 0x0000002100217308 */ /* 0x000ff00000000800 */
[----:B------:R-:W-:Y:S01]  /*4160*/  MUFU.EX2 R2, R2 ;  /* 0x0000000200027308 */ /* 0x000fe20000000800 */
[----:B---3--:R-:W-:Y:S01]  /*4170*/  FMNMX.FTZ R5, R11, R56, !PT ;  /* 0x000000380b057209 */ /* 0x008fe20007810000 */
[----:B------:R-:W-:-:S06]  /*4180*/  FFMA.FTZ R56, R84, UR33, -R20 ;  /* 0x0000002154387c23 */ /* 0x000fcc0008010814 */
[----:B------:R-:W-:Y:S01]  /*4190*/  MUFU.EX2 R37, R37 ;  /* 0x0000002500257308 */ /* 0x000fe20000000800 */
[C---:B------:R-:W-:Y:S01]  /*41a0*/  FSETP.NEU.FTZ.AND P2, PT, R5.reuse, -INF , PT ;  /* 0xff8000000500780b */ /* 0x040fe20003f5d000 */
[----:B------:R-:W-:-:S05]  /*41b0*/  FMUL.FTZ R11, R5, UR33 ;  /* 0x00000021050b7c20 */ /* 0x000fca0008410000 */
[----:B------:R-:W-:Y:S01]  /*41c0*/  FSEL R20, R11, RZ, P2 ;  /* 0x000000ff0b147208 */ /* 0x000fe20001000000 */
[----:B------:R-:W-:Y:S01]  /*41d0*/  MUFU.EX2 R36, R36 ;  /* 0x0000002400247308 */ /* 0x000fe20000000800 */
        /* <DEDUP_REMOVED lines=17> */
[--C-:B---3--:R-:W-:Y:S01]  /*42f0*/  FFMA.FTZ R60, R46, UR33, -R20.reuse ;  /* 0x000000212e3c7c23 */ /* 0x108fe20008010814 */
[--C-:B------:R-:W-:Y:S01]  /*4300*/  FFMA.FTZ R46, R58, UR33, -R20.reuse ;  /* 0x000000213a2e7c23 */ /* 0x100fe20008010814 */
[--C-:B------:R-:W-:Y:S01]  /*4310*/  FFMA.FTZ R34, R51, UR33, -R20.reuse ;  /* 0x0000002133227c23 */ /* 0x100fe20008010814 */
[----:B--2---:R-:W-:Y:S01]  /*4320*/  F2FP.F16.F32.PACK_AB R10, R9, R10 ;  /* 0x0000000a090a723e */ /* 0x004fe200000000ff */
[--C-:B------:R-:W-:Y:S01]  /*4330*/  FFMA.FTZ R51, R63, UR33, -R20.reuse ;  /* 0x000000213f337c23 */ /* 0x100fe20008010814 */
[----:B------:R1:W2:Y:S01]  /*4340*/  MUFU.EX2 R68, R65 ;  /* 0x0000004100447308 */ /* 0x0002a20000000800 */
[----:B------:R-:W-:Y:S01]  /*4350*/  F2FP.F16.F32.PACK_AB R8, R7, R8 ;  /* 0x000000080708723e */ /* 0x000fe200000000ff */
[--C-:B------:R-:W-:Y:S01]  /*4360*/  FFMA.FTZ R7, R66, UR33, -R20.reuse ;  /* 0x0000002142077c23 */ /* 0x100fe20008010814 */
[--C-:B------:R-:W-:Y:S01]  /*4370*/  FFMA.FTZ R70, R70, UR33, -R20.reuse ;  /* 0x0000002146467c23 */ /* 0x100fe20008010814 */
[--C-:B------:R-:W-:Y:S01]  /*4380*/  FFMA.FTZ R71, R71, UR33, -R20.reuse ;  /* 0x0000002147477c23 */ /* 0x100fe20008010814 */
[--C-:B------:R-:W-:Y:S01]  /*4390*/  FFMA.FTZ R74, R74, UR33, -R20.reuse ;  /* 0x000000214a4a7c23 */ /* 0x100fe20008010814 */
[--C-:B------:R-:W-:Y:S01]  /*43a0*/  FFMA.FTZ R75, R75, UR33, -R20.reuse ;  /* 0x000000214b4b7c23 */ /* 0x100fe20008010814 */
[--C-:B------:R-:W-:Y:S01]  /*43b0*/  FFMA.FTZ R78, R78, UR33, -R20.reuse ;  /* 0x000000214e4e7c23 */ /* 0x100fe20008010814 */
[----:B------:R3:W4:Y:S01]  /*43c0*/  MUFU.EX2 R69, R31 ;  /* 0x0000001f00457308 */ /* 0x0007220000000800 */
[--C-:B-1----:R-:W-:Y:S01]  /*43d0*/  FFMA.FTZ R65, R47, UR33, -R20.reuse ;  /* 0x000000212f417c23 */ /* 0x102fe20008010814 */
[----:B------:R-:W-:Y:S01]  /*43e0*/  FFMA.FTZ R47, R59, UR33, -R20 ;  /* 0x000000213b2f7c23 */ /* 0x000fe20008010814 */
[----:B------:R-:W-:Y:S01]  /*43f0*/  FADD.FTZ R59, R9, R54 ;  /* 0x00000036093b7221 */ /* 0x000fe20000010000 */
[----:B0-----:R-:W-:Y:S01]  /*4400*/  FADD.FTZ R55, R11, R64 ;  /* 0x000000400b377221 */ /* 0x001fe20000010000 */
[----:B------:R-:W-:Y:S01]  /*4410*/  F2FP.F16.F32.PACK_AB R9, R64, R11 ;  /* 0x0000000b4009723e */ /* 0x000fe200000000ff */
[--C-:B------:R-:W-:Y:S01]  /*4420*/  FFMA.FTZ R54, R67, UR33, -R20.reuse ;  /* 0x0000002143367c23 */ /* 0x100fe20008010814 */
[--C-:B------:R-:W-:Y:S01]  /*4430*/  FFMA.FTZ R79, R79, UR33, -R20.reuse ;  /* 0x000000214f4f7c23 */ /* 0x100fe20008010814 */
[----:B------:R-:W0:Y:S01]  /*4440*/  MUFU.EX2 R4, R4 ;  /* 0x0000000400047308 */ /* 0x000e220000000800 */
[--C-:B---3--:R-:W-:Y:S01]  /*4450*/  FFMA.FTZ R31, R50, UR33, -R20.reuse ;  /* 0x00000021321f7c23 */ /* 0x108fe20008010814 */
[--C-:B------:R-:W-:Y:S01]  /*4460*/  FFMA.FTZ R50, R62, UR33, -R20.reuse ;  /* 0x000000213e327c23 */ /* 0x100fe20008010814 */
[----:B------:R-:W-:Y:S01]  /*4470*/  FADD.FTZ R62, R12, R59 ;  /* 0x0000003b0c3e7221 */ /* 0x000fe20000010000 */
[----:B--2---:R-:W-:Y:S01]  /*4480*/  FADD.FTZ R58, R68, R55 ;  /* 0x00000037443a7221 */ /* 0x004fe20000010000 */
[C---:B------:R-:W-:Y:S01]  /*4490*/  F2FP.F16.F32.PACK_AB R12, R13.reuse, R12 ;  /* 0x0000000c0d0c723e */ /* 0x040fe200000000ff */
[----:B------:R-:W-:Y:S01]  /*44a0*/  FFMA.FTZ R82, R82, UR33, -R20 ;  /* 0x0000002152527c23 */ /* 0x000fe20008010814 */
[----:B------:R-:W-:Y:S01]  /*44b0*/  FADD.FTZ R59, R13, R62 ;  /* 0x0000003e0d3b7221 */ /* 0x000fe20000010000 */
[----:B------:R-:W1:Y:S01]  /*44c0*/  MUFU.EX2 R27, R27 ;  /* 0x0000001b001b7308 */ /* 0x000e620000000800 */
[C---:B----4-:R-:W-:Y:S01]  /*44d0*/  FADD.FTZ R55, R69.reuse, R58 ;  /* 0x0000003a45377221 */ /* 0x050fe20000010000 */
[----:B------:R-:W-:Y:S01]  /*44e0*/  F2FP.F16.F32.PACK_AB R11, R69, R68 ;  /* 0x00000044450b723e */ /* 0x000fe200000000ff */
[----:B------:R-:W-:Y:S01]  /*44f0*/  FADD.FTZ R62, R14, R59 ;  /* 0x0000003b0e3e7221 */ /* 0x000fe20000010000 */
[----:B------:R-:W-:Y:S01]  /*4500*/  F2FP.F16.F32.PACK_AB R14, R15, R14 ;  /* 0x0000000e0f0e723e */ /* 0x000fe200000000ff */
[--C-:B------:R-:W-:Y:S01]  /*4510*/  FFMA.FTZ R83, R83, UR33, -R20.reuse ;  /* 0x0000002153537c23 */ /* 0x100fe20008010814 */
[----:B------:R-:W-:Y:S01]  /*4520*/  FFMA.FTZ R86, R86, UR33, -R20 ;  /* 0x0000002156567c23 */ /* 0x000fe20008010814 */
[----:B------:R-:W-:Y:S01]  /*4530*/  FADD.FTZ R59, R15, R62 ;  /* 0x0000003e0f3b7221 */ /* 0x000fe20000010000 */
[----:B------:R-:W2:Y:S01]  /*4540*/  MUFU.EX2 R30, R30 ;  /* 0x0000001e001e7308 */ /* 0x000ea20000000800 */
[----:B0-----:R-:W-:Y:S01]  /*4550*/  FADD.FTZ R58, R4, R55 ;  /* 0x00000037043a7221 */ /* 0x001fe20000010000 */
[----:B------:R0:W-:Y:S01]  /*4560*/  STSM.16.M88.4 [R17+0x21800], R8 ;  /* 0x0218000811007844 */ /* 0x0001e20000000200 */
[----:B------:R-:W-:Y:S01]  /*4570*/  FADD.FTZ R62, R24, R59 ;  /* 0x0000003b183e7221 */ /* 0x000fe20000010000 */
        /* <DEDUP_REMOVED lines=43> */
[----:B------:R1:W-:Y:S04]  /*4830*/  STSM.16.M88.4 [R22], R12 ;  /* 0x0000000c16007844 */ /* 0x0003e80000000200 */
[----:B------:R3:W-:Y:S02]  /*4840*/  STSM.16.M88.4 [R19], R24 ;  /* 0x0000001813007844 */ /* 0x0007e40000000200 */
[----:B------:R-:W4:Y:S01]  /*4850*/  MUFU.EX2 R47, R47 ;  /* 0x0000002f002f7308 */ /* 0x000f220000000800 */
[C---:B0-----:R-:W-:Y:S01]  /*4860*/  FADD.FTZ R9, R43.reuse, R4 ;  /* 0x000000042b097221 */ /* 0x041fe20000010000 */
[----:B------:R-:W-:-:S06]  /*4870*/  F2FP.F16.F32.PACK_AB R11, R43, R38 ;  /* 0x000000262b0b723e */ /* 0x000fcc00000000ff */
[----:B------:R-:W0:Y:S01]  /*4880*/  MUFU.EX2 R50, R50 ;  /* 0x0000003200327308 */ /* 0x000e220000000800 */
[----:B--2---:R-:W-:-:S07]  /*4890*/  FADD.FTZ R4, R46, R9 ;  /* 0x000000092e047221 */ /* 0x004fce0000010000 */
[----:B------:R-:W2:Y:S01]  /*48a0*/  MUFU.EX2 R45, R45 ;  /* 0x0000002d002d7308 */ /* 0x000ea20000000800 */
[C---:B----4-:R-:W-:Y:S01]  /*48b0*/  FADD.FTZ R9, R47.reuse, R4 ;  /* 0x000000042f097221 */ /* 0x050fe20000010000 */
[----:B------:R-:W-:-:S06]  /*48c0*/  F2FP.F16.F32.PACK_AB R29, R47, R46 ;  /* 0x0000002e2f1d723e */ /* 0x000fcc00000000ff */
[----:B------:R-:W4:Y:S01]  /*48d0*/  MUFU.EX2 R51, R51 ;  /* 0x0000003300337308 */ /* 0x000f220000000800 */
[----:B0-----:R-:W-:Y:S01]  /*48e0*/  FADD.FTZ R4, R50, R9 ;  /* 0x0000000932047221 */ /* 0x001fe20000010000 */
[----:B------:R-:W-:-:S05]  /*48f0*/  F2FP.F16.F32.PACK_AB R9, R34, R31 ;  /* 0x0000001f2209723e */ /* 0x000fca00000000ff */
[----:B------:R0:W-:Y:S01]  /*4900*/  STSM.16.M88.4 [R18], R8 ;  /* 0x0000000812007844 */ /* 0x0001e20000000200 */
[----:B------:R-:W5:Y:S01]  /*4910*/  MUFU.EX2 R44, R44 ;  /* 0x0000002c002c7308 */ /* 0x000f620000000800 */
[C---:B--2---:R-:W-:Y:S01]  /*4920*/  FADD.FTZ R3, R45.reuse, R6 ;  /* 0x000000062d037221 */ /* 0x044fe20000010000 */
[----:B-1----:R-:W-:-:S06]  /*4930*/  F2FP.F16.F32.PACK_AB R12, R45, R36 ;  /* 0x000000242d0c723e */ /* 0x002fcc00000000ff */
[----:B------:R-:W1:Y:S01]  /*4940*/  MUFU.EX2 R7, R7 ;  /* 0x0000000700077308 */ /* 0x000e620000000800 */
[C---:B----4-:R-:W-:Y:S01]  /*4950*/  FADD.FTZ R4, R51.reuse, R4 ;  /* 0x0000000433047221 */ /* 0x050fe20000010000 */
[----:B------:R-:W-:-:S05]  /*4960*/  F2FP.F16.F32.PACK_AB R31, R51, R50 ;  /* 0x00000032331f723e */ /* 0x000fca00000000ff */
[----:B------:R2:W-:Y:S01]  /*4970*/  STSM.16.M88.4 [R17+0x27800], R28 ;  /* 0x0278001c11007844 */ /* 0x0005e20000000200 */
[----:B------:R-:W4:Y:S01]  /*4980*/  MUFU.EX2 R54, R54 ;  /* 0x0000003600367308 */ /* 0x000f220000000800 */
[----:B-----5:R-:W-:-:S07]  /*4990*/  FADD.FTZ R2, R44, R3 ;  /* 0x000000032c027221 */ /* 0x020fce0000010000 */
[----:B------:R-:W5:Y:S01]  /*49a0*/  MUFU.EX2 R53, R53 ;  /* 0x0000003500357308 */ /* 0x000f620000000800 */
[----:B-1----:R-:W-:-:S07]  /*49b0*/  FADD.FTZ R3, R7, R4 ;  /* 0x0000000407037221 */ /* 0x002fce0000010000 */
[----:B------:R-:W1:Y:S01]  /*49c0*/  MUFU.EX2 R70, R70 ;  /* 0x0000004600467308 */ /* 0x000e620000000800 */
[C---:B----4-:R-:W-:Y:S01]  /*49d0*/  FADD.FTZ R3, R54.reuse, R3 ;  /* 0x0000000336037221 */ /* 0x050fe20000010000 */
[----:B------:R-:W-:-:S06]  /*49e0*/  F2FP.F16.F32.PACK_AB R13, R54, R7 ;  /* 0x00000007360d723e */ /* 0x000fcc00000000ff */
[----:B------:R-:W4:Y:S01]  /*49f0*/  MUFU.EX2 R71, R71 ;  /* 0x0000004700477308 */ /* 0x000f220000000800 */
[C---:B-----5:R-:W-:Y:S01]  /*4a00*/  FADD.FTZ R4, R53.reuse, R2 ;  /* 0x0000000235047221 */ /* 0x060fe20000010000 */
[----:B------:R-:W-:-:S06]  /*4a10*/  F2FP.F16.F32.PACK_AB R14, R53, R44 ;  /* 0x0000002c350e723e */ /* 0x000fcc00000000ff */
[----:B------:R-:W5:Y:S01]  /*4a20*/  MUFU.EX2 R41, R41 ;  /* 0x0000002900297308 */ /* 0x000f620000000800 */
[----:B-1----:R-:W-:-:S07]  /*4a30*/  FADD.FTZ R2, R70, R3 ;  /* 0x0000000346027221 */ /* 0x002fce0000010000 */
[----:B------:R-:W3:Y:S01]  /*4a40*/  MUFU.EX2 R48, R48 ;  /* 0x0000003000307308 */ /* 0x000ee20000000800 */
[C---:B----4-:R-:W-:Y:S01]  /*4a50*/  F2FP.F16.F32.PACK_AB R15, R71.reuse, R70 ;  /* 0x00000046470f723e */ /* 0x050fe200000000ff */
[----:B------:R-:W-:-:S04]  /*4a60*/  FADD.FTZ R7, R71, R2 ;  /* 0x0000000247077221 */ /* 0x000fc80000010000 */
[----:B------:R2:W-:Y:S02]  /*4a70*/  STSM.16.M88.4 [R23], R12 ;  /* 0x0000000c17007844 */ /* 0x0005e40000000200 */
[----:B------:R-:W-:Y:S01]  /*4a80*/  MUFU.EX2 R52, R52 ;  /* 0x0000003400347308 */ /* 0x000fe20000000800 */
[----:B-----5:R-:W-:-:S07]  /*4a90*/  FADD.FTZ R21, R41, R4 ;  /* 0x0000000429157221 */ /* 0x020fce0000010000 */
[----:B------:R-:W1:Y:S01]  /*4aa0*/  MUFU.EX2 R57, R57 ;  /* 0x0000003900397308 */ /* 0x000e620000000800 */
[C---:B---3--:R-:W-:Y:S01]  /*4ab0*/  F2FP.F16.F32.PACK_AB R24, R48.reuse, R41 ;  /* 0x000000293018723e */ /* 0x048fe200000000ff */
[----:B------:R-:W-:-:S06]  /*4ac0*/  FADD.FTZ R21, R48, R21 ;  /* 0x0000001530157221 */ /* 0x000fcc0000010000 */
[----:B------:R-:W3:Y:S08]  /*4ad0*/  MUFU.EX2 R74, R74 ;  /* 0x0000004a004a7308 */ /* 0x000ef00000000800 */
[----:B------:R-:W4:Y:S01]  /*4ae0*/  MUFU.EX2 R75, R75 ;  /* 0x0000004b004b7308 */ /* 0x000f220000000800 */
[----:B-1----:R-:W-:-:S07]  /*4af0*/  F2FP.F16.F32.PACK_AB R26, R57, R52 ;  /* 0x00000034391a723e */ /* 0x002fce00000000ff */
[----:B------:R-:W1:Y:S01]  /*4b00*/  MUFU.EX2 R78, R78 ;  /* 0x0000004e004e7308 */ /* 0x000e620000000800 */
[----:B---3--:R-:W-:-:S07]  /*4b10*/  FADD.FTZ R2, R74, R7 ;  /* 0x000000074a027221 */ /* 0x008fce0000010000 */
[----:B------:R-:W3:Y:S01]  /*4b20*/  MUFU.EX2 R79, R79 ;  /* 0x0000004f004f7308 */ /* 0x000ee20000000800 */
[C---:B----4-:R-:W-:Y:S01]  /*4b30*/  F2FP.F16.F32.PACK_AB R25, R75.reuse, R74 ;  /* 0x0000004a4b19723e */ /* 0x050fe200000000ff */
[----:B------:R-:W-:Y:S01]  /*4b40*/  FADD.FTZ R7, R75, R2 ;  /* 0x000000024b077221 */ /* 0x000fe20000010000 */
[----:B------:R-:W-:-:S05]  /*4b50*/  FADD.FTZ R2, R52, R21 ;  /* 0x0000001534027221 */ /* 0x000fca0000010000 */
[----:B------:R-:W-:Y:S01]  /*4b60*/  MUFU.EX2 R40, R40 ;  /* 0x0000002800287308 */ /* 0x000fe20000000800 */
[----:B-1----:R-:W-:Y:S01]  /*4b70*/  FADD.FTZ R4, R78, R7 ;  /* 0x000000074e047221 */ /* 0x002fe20000010000 */
[----:B------:R-:W-:Y:S01]  /*4b80*/  FADD.FTZ R7, R57, R2 ;  /* 0x0000000239077221 */ /* 0x000fe20000010000 */
[----:B------:R-:W-:-:S05]  /*4b90*/  VIADD R2, R88, 0xfffffffe ;  /* 0xfffffffe58027836 */ /* 0x000fca0000000000 */
[----:B------:R-:W0:Y:S01]  /*4ba0*/  MUFU.EX2 R49, R49 ;  /* 0x0000003100317308 */ /* 0x000e220000000800 */
[C---:B---3--:R-:W-:Y:S01]  /*4bb0*/  F2FP.F16.F32.PACK_AB R27, R79.reuse, R78 ;  /* 0x0000004e4f1b723e */ /* 0x048fe200000000ff */
[----:B------:R-:W-:-:S04]  /*4bc0*/  FADD.FTZ R21, R79, R4 ;  /* 0x000000044f157221 */ /* 0x000fc80000010000 */
[----:B------:R2:W-:Y:S02]  /*4bd0*/  STSM.16.M88.4 [R19+0x6000], R24 ;  /* 0x0060001813007844 */ /* 0x0005e40000000200 */
[----:B------:R-:W1:Y:S08]  /*4be0*/  MUFU.EX2 R56, R56 ;  /* 0x0000003800387308 */ /* 0x000e700000000800 */
[----:B------:R-:W3:Y:S01]  /*4bf0*/  MUFU.EX2 R61, R61 ;  /* 0x0000003d003d7308 */ /* 0x000ee20000000800 */
[----:B0-----:R-:W-:Y:S01]  /*4c00*/  F2FP.F16.F32.PACK_AB R8, R49, R40 ;  /* 0x000000283108723e */ /* 0x001fe200000000ff */
[----:B------:R-:W-:-:S04]  /*4c10*/  FADD.FTZ R40, R40, R7 ;  /* 0x0000000728287221 */ /* 0x000fc80000010000 */
[----:B------:R-:W-:Y:S02]  /*4c20*/  FADD.FTZ R49, R49, R40 ;  /* 0x0000002831317221 */ /* 0x000fe40000010000 */
[----:B------:R-:W-:Y:S02]  /*4c30*/  MUFU.EX2 R82, R82 ;  /* 0x0000005200527308 */ /* 0x000fe40000000800 */
[----:B-1----:R-:W-:-:S06]  /*4c40*/  FADD.FTZ R4, R56, R49 ;  /* 0x0000003138047221 */ /* 0x002fcc0000010000 */
[----:B------:R-:W0:Y:S01]  /*4c50*/  MUFU.EX2 R83, R83 ;  /* 0x0000005300537308 */ /* 0x000e220000000800 */
[C---:B---3--:R-:W-:Y:S01]  /*4c60*/  F2FP.F16.F32.PACK_AB R10, R61.reuse, R56 ;  /* 0x000000383d0a723e */ /* 0x048fe200000000ff */
[----:B------:R-:W-:-:S06]  /*4c70*/  FADD.FTZ R4, R61, R4 ;  /* 0x000000043d047221 */ /* 0x000fcc0000010000 */
[----:B------:R-:W-:Y:S08]  /*4c80*/  MUFU.EX2 R86, R86 ;  /* 0x0000005600567308 */ /* 0x000ff00000000800 */
[----:B------:R-:W1:Y:S01]  /*4c90*/  MUFU.EX2 R3, R20 ;  /* 0x0000001400037308 */ /* 0x000e620000000800 */
[----:B0-----:R-:W-:Y:S01]  /*4ca0*/  F2FP.F16.F32.PACK_AB R9, R83, R82 ;  /* 0x000000525309723e */ /* 0x001fe200000000ff */
[----:B------:R-:W-:-:S04]  /*4cb0*/  FADD.FTZ R82, R82, R21 ;  /* 0x0000001552527221 */ /* 0x000fc80000010000 */
[----:B------:R-:W-:Y:S01]  /*4cc0*/  FADD.FTZ R83, R83, R82 ;  /* 0x0000005253537221 */ /* 0x000fe20000010000 */
[----:B-1----:R-:W-:-:S03]  /*4cd0*/  F2FP.F16.F32.PACK_AB R11, R3, R86 ;  /* 0x00000056030b723e */ /* 0x002fc600000000ff */
        /* <DEDUP_REMOVED lines=17> */
.L_x_1095:
[----:B------:R-:W-:-:S11]  /*4df0*/  UISETP.NE.AND UP2, UPT, UR7, 0x1, UPT ;  /* 0x000000010700788c */ /* 0x000fd6000bf45270 */
[----:B------:R-:W-:Y:S02]  /*4e00*/  @UP2 ULDC.64 UR10, c[0x0][0x9e8] ;  /* 0x00027a00000a2ab9 */ /* 0x000fe40000000a00 */
[----:B------:R-:W-:-:S04]  /*4e10*/  UIMAD.WIDE.U32 UR14, UR18, UR10, URZ ;  /* 0x0000000a120e72a5 */ /* 0x000fc8000f8e003f */
[----:B------:R-:W-:-:S12]  /*4e20*/  @UP2 USHF.R.U32.HI UR18, URZ, UR11, UR15 ;  /* 0x0000000b3f122299 */ /* 0x000fd8000801160f */
.L_x_1096:
[----:B------:R-:W-:-:S04]  /*4e30*/  UIMAD UR7, UR18, UR7, UR7 ;  /* 0x00000007120772a4 */ /* 0x000fc8000f8e0207 */
[----:B------:R-:W-:-:S04]  /*4e40*/  UISETP.LT.AND UP2, UPT, UR6, UR7, UPT ;  /* 0x000000070600728c */ /* 0x000fc8000bf41270 */
[----:B------:R-:W-:-:S12]  /*4e50*/  USEL UR6, UR6, UR7, UP2 ;  /* 0x0000000706067287 */ /* 0x000fd80009000000 */
.L_x_1094:
        /* <DEDUP_REMOVED lines=36> */
.L_x_1114:
[----:B------:R-:W-:Y:S01]  /*50a0*/  UIADD3 UR55, UR46, 0x1, URZ ;  /* 0x000000012e377890 */ /* 0x000fe2000fffe03f */
[----:B------:R-:W-:-:S03]  /*50b0*/  ISETP.NE.AND P3, PT, RZ, UR44, PT ;  /* 0x0000002cff007c0c */ /* 0x000fc6000bf65270 */
[----:B------:R-:W-:-:S04]  /*50c0*/  UISETP.NE.AND UP2, UPT, UR55, 0x2, UPT ;  /* 0x000000023700788c */ /* 0x000fc8000bf45270 */
[----:B------:R-:W-:Y:S02]  /*50d0*/  USEL UR54, URZ, 0x1, UP2 ;  /* 0x000000013f367887 */ /* 0x000fe40009000000 */
[----:B------:R-:W-:Y:S02]  /*50e0*/  USEL UR55, UR55, URZ, UP2 ;  /* 0x0000003f37377287 */ /* 0x000fe40009000000 */
[----:B------:R-:W-:Y:S02]  /*50f0*/  ULOP3.LUT UR54, UR49, UR54, URZ, 0x3c, !UPT ;  /* 0x0000003631367292 */ /* 0x000fe4000f8e3c3f */
[----:B----4-:R-:W-:Y:S10]  /*5100*/  @P3 BRA `(.L_x_1098) ;  /* 0x00000000002c3947 */ /* 0x010ff40003800000 */
[----:B------:R-:W-:Y:S05]  /*5110*/  @!P0 BRA `(.L_x_1099) ;  /* 0x0000000000048947 */ /* 0x000fea0003800000 */
[----:B------:R-:W-:Y:S01]  /*5120*/  BPT.TRAP 0x1 ;  /* 0x000000040000795c */ /* 0x000fe20000300000 */
.L_x_1099:
[----:B------:R-:W-:Y:S01]  /*5130*/  ULEA UR6, UR55, UR42, 0x3 ;  /* 0x0000002a37067291 */ /* 0x000fe2000f8e183f */
[----:B------:R-:W-:-:S05]  /*5140*/  IMAD.U32 R6, RZ, RZ, UR54 ;  /* 0x00000036ff067e24 */ /* 0x000fca000f8e00ff */
[----:B------:R-:W-:-:S04]  /*5150*/  SHF.L.U32 R6, R6, 0x1f, RZ ;  /* 0x0000001f06067819 */ /* 0x000fc800000006ff */
[----:B------:R0:W1:Y:S01]  /*5160*/  SYNCS.PHASECHK.TRANS64.TRYWAIT P2, [UR6+0x2d830], R6 ;  /* 0x02d83006ff0075a7 */ /* 0x0000620008040146 */
[----:B------:R-:W-:Y:S05]  /*5170*/  @!P0 BRA `(.L_x_1100) ;  /* 0x0000000000048947 */ /* 0x000fea0003800000 */
[----:B------:R-:W-:Y:S01]  /*5180*/  BPT.TRAP 0x1 ;  /* 0x000000040000795c */ /* 0x000fe20000300000 */
.L_x_1100:
[----:B-1----:R-:W-:Y:S05]  /*5190*/  @P2 BRA `(.L_x_1098) ;  /* 0x0000000000082947 */ /* 0x002fea0003800000 */
[----:B------:R-:W1:Y:S02]  /*51a0*/  SYNCS.PHASECHK.TRANS64.TRYWAIT P2, [UR6+0x2d830], R6 ;  /* 0x02d83006ff0075a7 */ /* 0x000e640008040146 */
[----:B-1----:R-:W-:Y:S05]  /*51b0*/  @!P2 BRA `(.L_x_1101) ;  /* 0x0000011000a4a947 */ /* 0x002fea0003800000 */
.L_x_1098:
        /* <DEDUP_REMOVED lines=16> */
[----:B--2---:R-:W-:-:S06]  /*52c0*/  WARPGROUP.ARRIVE ;  /* 0x00000000000079c5 */ /* 0x004fcc0000000000 */
        /* <DEDUP_REMOVED lines=20> */
.L_x_1103:
[----:B------:R-:W-:Y:S01]  /*5410*/  ULEA UR6, UR46, UR42, 0x3 ;  /* 0x0000002a2e067291 */ /* 0x000fe2000f8e183f */
[----:B------:R-:W-:-:S05]  /*5420*/  IMAD.U32 R6, RZ, RZ, UR49 ;  /* 0x00000031ff067e24 */ /* 0x000fca000f8e00ff */
[----:B------:R-:W-:-:S04]  /*5430*/  SHF.L.U32 R6, R6, 0x1f, RZ ;  /* 0x0000001f06067819 */ /* 0x000fc800000006ff */
[----:B------:R0:W1:Y:S01]  /*5440*/  SYNCS.PHASECHK.TRANS64.TRYWAIT P2, [UR6+0x2d850], R6 ;  /* 0x02d85006ff0075a7 */ /* 0x0000620008040146 */
[----:B------:R-:W-:Y:S05]  /*5450*/  @!P0 BRA `(.L_x_1104) ;  /* 0x0000000000048947 */ /* 0x000fea0003800000 */
[----:B------:R-:W-:Y:S01]  /*5460*/  BPT.TRAP 0x1 ;  /* 0x000000040000795c */ /* 0x000fe20000300000 */
.L_x_1104:
[----:B-1----:R-:W-:Y:S05]  /*5470*/  @P2 BRA `(.L_x_1102) ;  /* 0x0000000000082947 */ /* 0x002fea0003800000 */
[----:B------:R-:W1:Y:S02]  /*5480*/  SYNCS.PHASECHK.TRANS64.TRYWAIT P2, [UR6+0x2d850], R6 ;  /* 0x02d85006ff0075a7 */ /* 0x000e640008040146 */
[----:B-1----:R-:W-:Y:S05]  /*5490*/  @!P2 BRA `(.L_x_1105) ;  /* 0x000001100004a947 */ /* 0x002fea0003800000 */
.L_x_1102:
[----:B------:R-:W-:Y:S01]  /*54a0*/  UIADD3 UR6, UR42, 0x400, URZ ;  /* 0x000004002a067890 */ /* 0x000fe2000fffe03f */
[----:B------:R-:W-:Y:S01]  /*54b0*/  WARPGROUP.ARRIVE ;  /* 0x00000000000079c5 */ /* 0x000fe20000000000 */
[----:B------:R-:W-:-:S05]  /*54c0*/  ULEA UR7, UR52, UR42, 0xd ;  /* 0x0000002a34077291 */ /* 0x000fca000f8e683f */
[----:B------:R-:W2:Y:S01]  /*54d0*/  S2R R9, SR_TID.X ;  /* 0x0000000000097919 */ /* 0x000ea20000002100 */
[----:B------:R-:W-:Y:S01]  /*54e0*/  USHF.R.U32.HI UR6, URZ, 0x4, UR6 ;  /* 0x000000043f067899 */ /* 0x000fe20008011606 */
[----:B------:R-:W-:Y:S01]  /*54f0*/  PLOP3.LUT P2, PT, PT, PT, UP0, 0x80, 0x0 ;  /* 0x000000000000781c */ /* 0x000fe20003f4f008 */
[----:B------:R-:W-:Y:S01]  /*5500*/  UIADD3 UR7, UR7, 0x21800, URZ ;  /* 0x0002180007077890 */ /* 0x000fe2000fffe03f */
[----:B------:R-:W-:Y:S01]  /*5510*/  PLOP3.LUT P3, PT, PT, PT, UP0, 0x80, 0x0 ;  /* 0x000000000000781c */ /* 0x000fe20003f6f008 */
[----:B------:R-:W-:Y:S01]  /*5520*/  ULOP3.LUT UR6, UR6, 0x3fff, URZ, 0xc0, !UPT ;  /* 0x00003fff06067892 */ /* 0x000fe2000f8ec03f */
[----:B------:R-:W-:Y:S01]  /*5530*/  VIADD R13, R136, UR39 ;  /* 0x00000027880d7c36 */ /* 0x000fe20008000000 */
[----:B------:R-:W-:Y:S01]  /*5540*/  USHF.R.U32.HI UR7, URZ, 0x4, UR7 ;  /* 0x000000043f077899 */ /* 0x000fe20008011607 */
[----:B------:R-:W-:Y:S01]  /*5550*/  IMAD.SHL.U32 R12, R2, 0x80, RZ ;  /* 0x00000080020c7824 */ /* 0x000fe200078e00ff */
[----:B------:R-:W-:Y:S01]  /*5560*/  ULOP3.LUT UR10, UR6, 0x2000000, URZ, 0xfc, !UPT ;  /* 0x02000000060a7892 */ /* 0x000fe2000f8efc3f */
[----:B-1----:R-:W-:Y:S01]  /*5570*/  IMAD.U32 R7, RZ, RZ, UR55 ;  /* 0x00000037ff077e24 */ /* 0x002fe2000f8e00ff */
[----:B------:R-:W-:-:S02]  /*5580*/  ULOP3.LUT UR6, UR7, 0x3fff, URZ, 0xc0, !UPT ;  /* 0x00003fff07067892 */ /* 0x000fc4000f8ec03f */
[----:B------:R-:W-:Y:S02]  /*5590*/  UIMAD UR7, UR46, 0x600, UR10 ;  /* 0x000006002e0778a4 */ /* 0x000fe4000f8e020a */
[----:B------:R-:W-:Y:S01]  /*55a0*/  ULOP3.LUT UR6, UR6, 0x10000, URZ, 0xfc, !UPT ;  /* 0x0001000006067892 */ /* 0x000fe2000f8efc3f */
[----:B------:R-:W-:Y:S01]  /*55b0*/  @!P1 LEA R7, R7, UR42, 0x3 ;  /* 0x0000002a07079c11 */ /* 0x000fe2000f8e18ff */
[----:B------:R-:W-:Y:S01]  /*55c0*/  UMOV UR31, 0x80000020 ;  /* 0x80000020001f7882 */ /* 0x000fe20000000000 */
[----:B------:R-:W-:Y:S02]  /*55d0*/  UMOV UR29, 0x40000040 ;  /* 0x40000040001d7882 */ /* 0x000fe40000000000 */
[----:B------:R-:W-:Y:S01]  /*55e0*/  UMOV UR30, UR7 ;  /* 0x00000007001e7c82 */ /* 0x000fe20008000000 */
[----:B------:R-:W-:Y:S01]  /*55f0*/  @!P1 VIADD R7, R7, 0x2d840 ;  /* 0x0002d84007079836 */ /* 0x000fe20000000000 */
[----:B------:R-:W-:Y:S02]  /*5600*/  UMOV UR28, UR6 ;  /* 0x00000006001c7c82 */ /* 0x000fe40008000000 */
[----:B------:R-:W-:Y:S01]  /*5610*/  HGMMA.64x96x16.F32 R88, gdesc[UR28].tnspB, R88, gsb0 ;  /* 0x416000001c5879f0 */ /* 0x000fe20008000858 */
[----:B------:R-:W-:Y:S01]  /*5620*/  UIADD3 UR30, UR7, 0x40, URZ ;  /* 0x00000040071e7890 */ /* 0x000fe2000fffe03f */
[----:B------:R-:W-:Y:S01]  /*5630*/  @!P1 PRMT R7, RZ, 0x654, R7 ;  /* 0x00000654ff079816 */ /* 0x000fe20000000007 */
[----:B------:R-:W-:Y:S01]  /*5640*/  UIADD3 UR28, UR6, 0x2, URZ ;  /* 0x00000002061c7890 */ /* 0x000fe2000fffe03f */
[----:B------:R-:W-:Y:S01]  /*5650*/  UMOV UR31, 0x80000020 ;  /* 0x80000020001f7882 */ /* 0x000fe20000000000 */
[----:B------:R-:W-:Y:S01]  /*5660*/  UMOV UR29, 0x40000040 ;  /* 0x40000040001d7882 */ /* 0x000fe20000000000 */
[----:B--2---:R-:W-:Y:S01]  /*5670*/  SHF.R.U32.HI R8, RZ, 0x7, R9 ;  /* 0x00000007ff087819 */ /* 0x004fe20000011609 */
        /* <DEDUP_REMOVED lines=48> */
[----:B------:R-:W-:Y:S01]  /*5980*/  VIADD R6, R8, 0x9 ;  /* 0x0000000908067836 */ /* 0x000fe20000000000 */
[----:B------:R-:W-:Y:S01]  /*5990*/  ULOP3.LUT UR6, URZ, UR35, URZ, 0x33, !UPT ;  /* 0x000000233f067292 */ /* 0x000fe2000f8e333f */
[----:B------:R-:W-:Y:S02]  /*59a0*/  IMAD R9, R16, -0x2, R9 ;  /* 0xfffffffe10097824 */ /* 0x000fe400078e0209 */
[----:B------:R-:W0:Y:S01]  /*59b0*/  SHFL.IDX PT, R15, R13, RZ, 0x1c1f ;  /* 0x001c1fff0d0f7589 */ /* 0x000e2200000e0000 */
[----:B------:R-:W-:Y:S01]  /*59c0*/  SEL R6, R6, 0x9, !P2 ;  /* 0x0000000906067807 */ /* 0x000fe20005000000 */
[----:B------:R-:W-:Y:S01]  /*59d0*/  IMAD.U32 R8, RZ, RZ, UR45 ;  /* 0x0000002dff087e24 */ /* 0x000fe2000f8e00ff */
[----:B------:R-:W-:-:S04]  /*59e0*/  PLOP3.LUT P2, PT, PT, PT, UP1, 0x40, 0x0 ;  /* 0x000000000000781c */ /* 0x000fc80003f4e818 */
[----:B------:R-:W-:-:S05]  /*59f0*/  IADD3 R9, -R8, UR38, R9 ;  /* 0x0000002608097c10 */ /* 0x000fca000fffe109 */
[C---:B------:R-:W-:Y:S02]  /*5a00*/  VIADD R11, R9.reuse, UR53 ;  /* 0x00000035090b7c36 */ /* 0x040fe40008000000 */
[----:B------:R-:W-:Y:S01]  /*5a10*/  VIADD R10, R9, UR6 ;  /* 0x00000006090a7c36 */ /* 0x000fe20008000000 */
[----:B------:R-:W-:Y:S02]  /*5a20*/  WARPGROUP.DEPBAR.LE gsb0, 0x0 ;  /* 0x00008000000079c5 */ /* 0x000fe40000010000 */
[----:B------:R-:W-:-:S06]  /*5a30*/  WARPGROUP.ARRIVE ;  /* 0x00000000000079c5 */ /* 0x000fcc0000000000 */
[----:B------:R-:W-:Y:S03]  /*5a40*/  HGMMA.64x96x16.F32 R88, gdesc[UR28].tnspB, R88, gsb0 ;  /* 0x416000001c5879f0 */ /* 0x000fe60008000858 */
[----:B------:R-:W-:Y:S02]  /*5a50*/  WARPGROUP.DEPBAR.LE gsb0, 0x0 ;  /* 0x00008000000079c5 */ /* 0x000fe40000010000 */
[----:B------:R0:W-:Y:S06]  /*5a60*/  BAR.ARV R6, 0x100 ;  /* 0x000400060000751d */ /* 0x0001ec0000002000 */
[----:B------:R1:W-:Y:S01]  /*5a70*/  @!P1 SYNCS.ARRIVE.TRANS64.RED.A1T0 RZ, [R7+URZ], RZ ;  /* 0x000000ff07ff99a7 */ /* 0x0003e2000810043f */
[----:B0-----:R-:W-:-:S02]  /*5a80*/  IMAD.IADD R6, R15, 0x1, R10 ;  /* 0x000000010f067824 */ /* 0x001fc400078e020a */
[----:B-1----:R-:W-:Y:S01]  /*5a90*/  IMAD.IADD R7, R15, 0x1, R11 ;  /* 0x000000010f077824 */ /* 0x002fe200078e020b */
[----:B------:R-:W-:Y:S06]  /*5aa0*/  @P2 BRA `(.L_x_1106) ;  /* 0x00000000005c2947 */ /* 0x000fec0003800000 */
[----:B------:R-:W-:Y:S01]  /*5ab0*/  IMAD.U32 R8, RZ, RZ, UR45 ;  /* 0x0000002dff087e24 */ /* 0x000fe2000f8e00ff */
[----:B------:R-:W-:Y:S04]  /*5ac0*/  BSSY B0, `(.L_x_1107) ;  /* 0x0000011000007945 */ /* 0x000fe80003800000 */
[----:B------:R-:W-:-:S04]  /*5ad0*/  IADD3 R15, -R8, UR38, R15 ;  /* 0x00000026080f7c10 */ /* 0x000fc8000fffe10f */
        /* <DEDUP_REMOVED lines=10> */
.L_x_1108:
[----:B------:R-:W-:-:S05]  /*5b80*/  IMAD.U32 R14, RZ, RZ, UR34 ;  /* 0x00000022ff0e7e24 */ /* 0x000fca000f8e00ff */
[----:B------:R-:W-:-:S13]  /*5b90*/  ISETP.NE.AND P2, PT, R14, 0x1, PT ;  /* 0x000000010e00780c */ /* 0x000fda0003f45270 */
[----:B------:R-:W0:Y:S02]  /*5ba0*/  @P2 LDC.64 R8, c[0x0][0x9e8] ;  /* 0x00027a00ff082b82 */ /* 0x000e240000000a00 */
[----:B0-----:R-:W-:-:S05]  /*5bb0*/  @P2 IMAD.HI.U32 R8, R15, R8, RZ ;  /* 0x000000080f082227 */ /* 0x001fca00078e00ff */
[----:B------:R-:W-:-:S07]  /*5bc0*/  @P2 SHF.R.U32.HI R15, RZ, R9, R8 ;  /* 0x00000009ff0f2219 */ /* 0x000fce0000011608 */
.L_x_1109:
[----:B------:R-:W-:Y:S05]  /*5bd0*/  BSYNC B0 ;  /* 0x0000000000007941 */ /* 0x000fea0003800000 */
.L_x_1107:
[----:B------:R-:W-:-:S04]  /*5be0*/  IMAD R15, R15, R14, -R12 ;  /* 0x0000000e0f0f7224 */ /* 0x000fc800078e0a0c */
[----:B------:R-:W-:-:S05]  /*5bf0*/  IMAD R15, R16, -0x2, R15 ;  /* 0xfffffffe100f7824 */ /* 0x000fca00078e020f */
[----:B------:R-:W-:Y:S02]  /*5c00*/  VIADDMNMX R7, R15, R14, R7, PT ;  /* 0x0000000e0f077246 */ /* 0x000fe40003800107 */
[----:B------:R-:W-:-:S07]  /*5c10*/  VIMNMX R6, R6, R15, !PT ;  /* 0x0000000f06067248 */ /* 0x000fce0007fe0100 */
.L_x_1106:
        /* <DEDUP_REMOVED lines=115> */
.L_x_1112:
[----:B------:R-:W-:-:S05]  /*6350*/  IMAD.U32 R8, RZ, RZ, UR34 ;  /* 0x00000022ff087e24 */ /* 0x000fca000f8e00ff */
[----:B------:R-:W-:-:S13]  /*6360*/  ISETP.NE.AND P3, PT, R8, 0x1, PT ;  /* 0x000000010800780c */ /* 0x000fda0003f65270 */
[----:B------:R-:W0:Y:S02]  /*6370*/  @P3 LDC.64 R6, c[0x0][0x9e8] ;  /* 0x00027a00ff063b82 */ /* 0x000e240000000a00 */
[----:B0-----:R-:W-:-:S05]  /*6380*/  @P3 IMAD.HI.U32 R6, R9, R6, RZ ;  /* 0x0000000609063227 */ /* 0x001fca00078e00ff */
[----:B------:R-:W-:-:S07]  /*6390*/  @P3 SHF.R.U32.HI R9, RZ, R7, R6 ;  /* 0x00000007ff093219 */ /* 0x000fce0000011606 */
.L_x_1113:
[----:B------:R-:W-:Y:S05]  /*63a0*/  BSYNC B0 ;  /* 0x0000000000007941 */ /* 0x000fea0003800000 */
.L_x_1111:
[----:B------:R-:W-:-:S04]  /*63b0*/  IMAD R9, R9, R8, -R12 ;  /* 0x0000000809097224 */ /* 0x000fc800078e0a0c */
[----:B------:R-:W-:-:S05]  /*63c0*/  IMAD R9, R16, -0x2, R9 ;  /* 0xfffffffe10097824 */ /* 0x000fca00078e0209 */
[----:B------:R-:W-:Y:S02]  /*63d0*/  VIADDMNMX R11, R9, R8, R11, PT ;  /* 0x00000008090b7246 */ /* 0x000fe4000380010b */
[----:B------:R-:W-:-:S07]  /*63e0*/  VIMNMX R10, R10, R9, !PT ;  /* 0x000000090a0a7248 */ /* 0x000fce0007fe0100 */
.L_x_1110:
        /* <DEDUP_REMOVED lines=20> */
[----:B------:R-:W-:Y:S02]  /*6530*/  ISETP.GT.AND P5, PT, R10, RZ, P2 ;  /* 0x000000ff0a00720c */ /* 0x000fe400017a4270 */
        /* <DEDUP_REMOVED lines=9> */
[----:B------:R-:W-:-:S02]  /*65d0*/  ISETP.GT.AND P3, PT, R10, 0x9, P2 ;  /* 0x000000090a00780c */ /* 0x000fc40001764270 */
[----:B------:R-:W-:Y:S02]  /*65e0*/  FMNMX.FTZ R7, R53, R6, !PT ;  /* 0x0000000635077209 */ /* 0x000fe40007810000 */
[----:B------:R-:W-:Y:S02]  /*65f0*/  FSEL R27, R27, -INF , !P4 ;  /* 0xff8000001b1b7808 */ /* 0x000fe40006000000 */
[----:B------:R-:W-:Y:S02]  /*6600*/  FMNMX.FTZ R6, R56, R7, !PT ;  /* 0x0000000738067209 */ /* 0x000fe40007810000 */
[----:B------:R-:W-:Y:S02]  /*6610*/  FMNMX.FTZ R20, R26, R5, !PT ;  /* 0x000000051a147209 */ /* 0x000fe40007810000 */
[----:B------:R-:W-:Y:S02]  /*6620*/  FMNMX.FTZ R7, R57, R6, !PT ;  /* 0x0000000639077209 */ /* 0x000fe40007810000 */
[----:B------:R-:W-:-:S02]  /*6630*/  ISETP.GT.AND P4, PT, R10, 0x10, P2 ;  /* 0x000000100a00780c */ /* 0x000fc40001784270 */
[----:B------:R-:W-:Y:S02]  /*6640*/  FMNMX.FTZ R6, R60, R7, !PT ;  /* 0x000000073c067209 */ /* 0x000fe40007810000 */
[----:B------:R-:W-:Y:S02]  /*6650*/  ISETP.LT.OR P3, PT, R11, 0xa, P3 ;  /* 0x0000000a0b00780c */ /* 0x000fe40001f61670 */
[----:B------:R-:W-:Y:S02]  /*6660*/  FMNMX.FTZ R7, R61, R6, !PT ;  /* 0x000000063d077209 */ /* 0x000fe40007810000 */
[----:B------:R-:W-:Y:S02]  /*6670*/  FMNMX.FTZ R21, R27, R20, !PT ;  /* 0x000000141b157209 */ /* 0x000fe40007810000 */
[----:B------:R-:W-:Y:S02]  /*6680*/  FMNMX.FTZ R6, R64, R7, !PT ;  /* 0x0000000740067209 */ /* 0x000fe40007810000 */
[----:B------:R-:W-:-:S02]  /*6690*/  ISETP.LT.OR P4, PT, R11, 0x11, P4 ;  /* 0x000000110b00780c */ /* 0x000fc40002781670 */
[----:B------:R-:W-:Y:S02]  /*66a0*/  FMNMX.FTZ R7, R65, R6, !PT ;  /* 0x0000000641077209 */ /* 0x000fe40007810000 */
[----:B------:R-:W-:Y:S02]  /*66b0*/  FSEL R31, R31, -INF , !P3 ;  /* 0xff8000001f1f7808 */ /* 0x000fe40005800000 */
[----:B------:R-:W-:Y:S02]  /*66c0*/  FMNMX.FTZ R6, R68, R7, !PT ;  /* 0x0000000744067209 */ /* 0x000fe40007810000 */
[----:B------:R-:W-:Y:S02]  /*66d0*/  FMNMX.FTZ R20, R30, R21, !PT ;  /* 0x000000151e147209 */ /* 0x000fe40007810000 */
        /* <DEDUP_REMOVED lines=9> */
[C---:B------:R-:W-:Y:S02]  /*6770*/  ISETP.LT.OR P3, PT, R11.reuse, 0x19, P3 ;  /* 0x000000190b00780c */ /* 0x040fe40001f61670 */
[----:B------:R-:W-:Y:S02]  /*6780*/  FMNMX.FTZ R6, R80, R7, !PT ;  /* 0x0000000750067209 */ /* 0x000fe40007810000 */
[----:B------:R-:W-:Y:S02]  /*6790*/  ISETP.LT.OR P4, PT, R11, 0x1a, P4 ;  /* 0x0000001a0b00780c */ /* 0x000fe40002781670 */
[----:B------:R-:W-:Y:S02]  /*67a0*/  FMNMX.FTZ R7, R81, R6, !PT ;  /* 0x0000000651077209 */ /* 0x000fe40007810000 */
[----:B------:R-:W-:-:S02]  /*67b0*/  FSEL R38, R38, -INF , !P3 ;  /* 0xff80000026267808 */ /* 0x000fc40005800000 */
[----:B------:R-:W-:Y:S02]  /*67c0*/  FMNMX.FTZ R6, R84, R7, !PT ;  /* 0x0000000754067209 */ /* 0x000fe40007810000 */
[C---:B------:R-:W-:Y:S02]  /*67d0*/  ISETP.GT.AND P3, PT, R10.reuse, 0x21, P2 ;  /* 0x000000210a00780c */ /* 0x040fe40001764270 */
[----:B------:R-:W-:Y:S02]  /*67e0*/  FMNMX.FTZ R7, R85, R6, !PT ;  /* 0x0000000655077209 */ /* 0x000fe40007810000 */
[----:B------:R-:W-:Y:S02]  /*67f0*/  FSEL R39, R39, -INF , !P4 ;  /* 0xff80000027277808 */ /* 0x000fe40006000000 */
[----:B------:R-:W-:Y:S01]  /*6800*/  ISETP.GT.AND P4, PT, R10, 0x28, P2 ;  /* 0x000000280a00780c */ /* 0x000fe20001784270 */
[----:B------:R-:W0:Y:S01]  /*6810*/  SHFL.BFLY PT, R6, R7, 0x2, 0x1f ;  /* 0x0c401f0007067f89 */ /* 0x000e2200000e0000 */
[----:B------:R-:W-:-:S02]  /*6820*/  ISETP.LT.OR P3, PT, R11, 0x22, P3 ;  /* 0x000000220b00780c */ /* 0x000fc40001f61670 */
[----:B------:R-:W-:Y:S02]  /*6830*/  ISETP.LT.OR P4, PT, R11, 0x29, P4 ;  /* 0x000000290b00780c */ /* 0x000fe40002781670 */
[----:B------:R-:W-:Y:S02]  /*6840*/  FSEL R43, R43, -INF , !P3 ;  /* 0xff8000002b2b7808 */ /* 0x000fe40005800000 */
[----:B------:R-:W-:Y:S02]  /*6850*/  ISETP.GT.AND P3, PT, R10, 0x29, P2 ;  /* 0x000000290a00780c */ /* 0x000fe40001764270 */
[----:B------:R-:W-:Y:S02]  /*6860*/  FSEL R46, R46, -INF , !P4 ;  /* 0xff8000002e2e7808 */ /* 0x000fe40006000000 */
[----:B------:R-:W-:Y:S02]  /*6870*/  ISETP.GT.AND P4, PT, R10, 0x30, P2 ;  /* 0x000000300a00780c */ /* 0x000fe40001784270 */
[----:B------:R-:W-:-:S02]  /*6880*/  ISETP.LT.OR P5, PT, R11, 0x2a, P3 ;  /* 0x0000002a0b00780c */ /* 0x000fc40001fa1670 */
[C---:B------:R-:W-:Y:S02]  /*6890*/  ISETP.GT.AND P3, PT, R10.reuse, 0x31, P2 ;  /* 0x000000310a00780c */ /* 0x040fe40001764270 */
[----:B------:R-:W-:Y:S02]  /*68a0*/  FSEL R47, R47, -INF , !P5 ;  /* 0xff8000002f2f7808 */ /* 0x000fe40006800000 */
[C---:B------:R-:W-:Y:S02]  /*68b0*/  ISETP.LT.OR P4, PT, R11.reuse, 0x31, P4 ;  /* 0x000000310b00780c */ /* 0x040fe40002781670 */
[----:B------:R-:W-:Y:S02]  /*68c0*/  ISETP.GT.AND P5, PT, R10, 0x38, P2 ;  /* 0x000000380a00780c */ /* 0x000fe400017a4270 */
[----:B------:R-:W-:Y:S02]  /*68d0*/  ISETP.LT.OR P3, PT, R11, 0x32, P3 ;  /* 0x000000320b00780c */ /* 0x000fe40001f61670 */
[----:B0-----:R-:W-:-:S02]  /*68e0*/  FMNMX.FTZ R8, R7, R6, !PT ;  /* 0x0000000607087209 */ /* 0x001fc40007810000 */
[----:B------:R-:W-:Y:S02]  /*68f0*/  FSEL R50, R50, -INF , !P4 ;  /* 0xff80000032327808 */ /* 0x000fe40006000000 */
[C---:B------:R-:W-:Y:S01]  /*6900*/  ISETP.GT.AND P4, PT, R10.reuse, 0x39, P2 ;  /* 0x000000390a00780c */ /* 0x040fe20001784270 */
[----:B------:R-:W0:Y:S01]  /*6910*/  SHFL.BFLY PT, R9, R8, 0x1, 0x1f ;  /* 0x0c201f0008097f89 */ /* 0x000e2200000e0000 */
[----:B------:R-:W-:Y:S02]  /*6920*/  FSEL R51, R51, -INF , !P3 ;  /* 0xff80000033337808 */ /* 0x000fe40005800000 */
[C---:B------:R-:W-:Y:S02]  /*6930*/  ISETP.LT.OR P5, PT, R11.reuse, 0x39, P5 ;  /* 0x000000390b00780c */ /* 0x040fe40002fa1670 */
[----:B------:R-:W-:Y:S02]  /*6940*/  ISETP.GT.AND P3, PT, R10, 0x40, P2 ;  /* 0x000000400a00780c */ /* 0x000fe40001764270 */
[----:B------:R-:W-:-:S02]  /*6950*/  ISETP.LT.OR P4, PT, R11, 0x3a, P4 ;  /* 0x0000003a0b00780c */ /* 0x000fc40002781670 */
[----:B------:R-:W-:Y:S02]  /*6960*/  FSEL R54, R54, -INF , !P5 ;  /* 0xff80000036367808 */ /* 0x000fe40006800000 */
[C---:B------:R-:W-:Y:S02]  /*6970*/  ISETP.GT.AND P5, PT, R10.reuse, 0x41, P2 ;  /* 0x000000410a00780c */ /* 0x040fe400017a4270 */
[----:B------:R-:W-:Y:S02]  /*6980*/  FSEL R55, R55, -INF , !P4 ;  /* 0xff80000037377808 */ /* 0x000fe40006000000 */
[C---:B------:R-:W-:Y:S02]  /*6990*/  ISETP.LT.OR P3, PT, R11.reuse, 0x41, P3 ;  /* 0x000000410b00780c */ /* 0x040fe40001f61670 */
[----:B------:R-:W-:Y:S02]  /*69a0*/  ISETP.GT.AND P4, PT, R10, 0x48, P2 ;  /* 0x000000480a00780c */ /* 0x000fe40001784270 */
[----:B------:R-:W-:-:S02]  /*69b0*/  ISETP.LT.OR P5, PT, R11, 0x42, P5 ;  /* 0x000000420b00780c */ /* 0x000fc40002fa1670 */
[----:B------:R-:W-:Y:S02]  /*69c0*/  FSEL R58, R58, -INF , !P3 ;  /* 0xff8000003a3a7808 */ /* 0x000fe40005800000 */
[----:B------:R-:W-:Y:S02]  /*69d0*/  ISETP.GT.AND P3, PT, R10, 0x49, P2 ;  /* 0x000000490a00780c */ /* 0x000fe40001764270 */
[----:B0-----:R-:W-:Y:S02]  /*69e0*/  FMNMX.FTZ R6, R8, R9, !PT ;  /* 0x0000000908067209 */ /* 0x001fe40007810000 */
[----:B------:R-:W-:Y:S02]  /*69f0*/  FSEL R59, R59, -INF , !P5 ;  /* 0xff8000003b3b7808 */ /* 0x000fe40006800000 */
[C---:B------:R-:W-:Y:S01]  /*6a00*/  FSETP.NEU.FTZ.AND P6, PT, R6.reuse, -INF , PT ;  /* 0xff8000000600780b */ /* 0x040fe20003fdd000 */
[----:B------:R-:W-:Y:S01]  /*6a10*/  FMUL.FTZ R9, R6, UR33 ;  /* 0x0000002106097c20 */ /* 0x000fe20008410000 */
[----:B------:R-:W-:-:S02]  /*6a20*/  ISETP.LT.OR P4, PT, R11, 0x49, P4 ;  /* 0x000000490b00780c */ /* 0x000fc40002781670 */
[----:B------:R-:W-:Y:S02]  /*6a30*/  ISETP.GT.AND P5, PT, R10, 0x50, P2 ;  /* 0x000000500a00780c */ /* 0x000fe400017a4270 */
[----:B------:R-:W-:Y:S02]  /*6a40*/  FSEL R7, R9, RZ, P6 ;  /* 0x000000ff09077208 */ /* 0x000fe40003000000 */
[----:B------:R-:W-:Y:S02]  /*6a50*/  ISETP.LT.OR P3, PT, R11, 0x4a, P3 ;  /* 0x0000004a0b00780c */ /* 0x000fe40001f61670 */
        /* <DEDUP_REMOVED lines=12> */
[----:B------:R-:W-:Y:S01]  /*6b20*/  ISETP.GT.AND P4, PT, R10, 0x51, P2 ;  /* 0x000000510a00780c */ /* 0x000fe20001784270 */
[----:B------:R0:W-:Y:S01]  /*6b30*/  MUFU.EX2 R20, R36 ;  /* 0x0000002400147308 */ /* 0x0001e20000000800 */
[----:B------:R-:W-:Y:S01]  /*6b40*/  FMNMX.FTZ R25, R39, R24, !PT ;  /* 0x0000001827197209 */ /* 0x000fe20007810000 */
[--C-:B------:R-:W-:Y:S01]  /*6b50*/  FFMA.FTZ R40, R40, UR33, -R7.reuse ;  /* 0x0000002128287c23 */ /* 0x100fe20008010807 */
[----:B------:R-:W-:Y:S01]  /*6b60*/  FSEL R63, R63, -INF , !P3 ;  /* 0xff8000003f3f7808 */ /* 0x000fe20005800000 */
[--C-:B------:R-:W-:Y:S01]  /*6b70*/  FFMA.FTZ R44, R44, UR33, -R7.reuse ;  /* 0x000000212c2c7c23 */ /* 0x100fe20008010807 */
[----:B------:R-:W-:Y:S01]  /*6b80*/  FMNMX.FTZ R28, R42, R25, !PT ;  /* 0x000000192a1c7209 */ /* 0x000fe20007810000 */
[--C-:B------:R-:W-:Y:S01]  /*6b90*/  FFMA.FTZ R25, R41, UR33, -R7.reuse ;  /* 0x0000002129197c23 */ /* 0x100fe20008010807 */
[----:B------:R-:W-:Y:S01]  /*6ba0*/  ISETP.LT.OR P5, PT, R11, 0x51, P5 ;  /* 0x000000510b00780c */ /* 0x000fe20002fa1670 */
[----:B------:R-:W-:Y:S01]  /*6bb0*/  MUFU.EX2 R24, R40 ;  /* 0x0000002800187308 */ /* 0x000fe20000000800 */
[----:B------:R-:W-:Y:S01]  /*6bc0*/  FMNMX.FTZ R29, R43, R28, !PT ;  /* 0x0000001c2b1d7209 */ /* 0x000fe20007810000 */
[--C-:B------:R-:W-:Y:S01]  /*6bd0*/  FFMA.FTZ R48, R48, UR33, -R7.reuse ;  /* 0x0000002130307c23 */ /* 0x100fe20008010807 */
[----:B------:R-:W-:Y:S01]  /*6be0*/  ISETP.GT.AND P3, PT, R10, 0x58, P2 ;  /* 0x000000580a00780c */ /* 0x000fe20001764270 */
[--C-:B------:R-:W-:Y:S01]  /*6bf0*/  FFMA.FTZ R52, R52, UR33, -R7.reuse ;  /* 0x0000002134347c23 */ /* 0x100fe20008010807 */
[----:B------:R-:W-:Y:S01]  /*6c00*/  FMNMX.FTZ R28, R46, R29, !PT ;  /* 0x0000001d2e1c7209 */ /* 0x000fe20007810000 */
[--C-:B------:R-:W-:Y:S01]  /*6c10*/  FFMA.FTZ R56, R56, UR33, -R7.reuse ;  /* 0x0000002138387c23 */ /* 0x100fe20008010807 */
[----:B------:R-:W-:Y:S01]  /*6c20*/  ISETP.LT.OR P4, PT, R11, 0x52, P4 ;  /* 0x000000520b00780c */ /* 0x000fe20002781670 */
[----:B------:R-:W-:Y:S01]  /*6c30*/  FFMA.FTZ R85, R85, UR33, -R7 ;  /* 0x0000002155557c23 */ /* 0x000fe20008010807 */
[----:B------:R-:W-:Y:S01]  /*6c40*/  FMNMX.FTZ R29, R47, R28, !PT ;  /* 0x0000001c2f1d7209 */ /* 0x000fe20007810000 */
[----:B------:R-:W-:Y:S01]  /*6c50*/  MUFU.EX2 R8, R8 ;  /* 0x0000000800087308 */ /* 0x000fe20000000800 */
[----:B------:R-:W-:-:S02]  /*6c60*/  FSEL R66, R66, -INF , !P5 ;  /* 0xff80000042427808 */ /* 0x000fc40006800000 */
[----:B------:R-:W-:Y:S01]  /*6c70*/  FMNMX.FTZ R32, R50, R29, !PT ;  /* 0x0000001d32207209 */ /* 0x000fe20007810000 */
[----:B------:R-:W-:Y:S01]  /*6c80*/  FFMA.FTZ R29, R45, UR33, -R7 ;  /* 0x000000212d1d7c23 */ /* 0x000fe20008010807 */
[----:B------:R-:W-:Y:S02]  /*6c90*/  ISETP.GT.AND P5, PT, R10, 0x59, P2 ;  /* 0x000000590a00780c */ /* 0x000fe400017a4270 */
[----:B------:R-:W-:Y:S01]  /*6ca0*/  FMNMX.FTZ R33, R51, R32, !PT ;  /* 0x0000002033217209 */ /* 0x000fe20007810000 */
[----:B------:R-:W-:Y:S01]  /*6cb0*/  MUFU.EX2 R28, R44 ;  /* 0x0000002c001c7308 */ /* 0x000fe20000000800 */
[----:B------:R-:W-:Y:S02]  /*6cc0*/  FSEL R67, R67, -INF , !P4 ;  /* 0xff80000043437808 */ /* 0x000fe40006000000 */
[----:B------:R-:W-:Y:S02]  /*6cd0*/  FMNMX.FTZ R32, R54, R33, !PT ;  /* 0x0000002136207209 */ /* 0x000fe40007810000 */
[----:B------:R-:W-:-:S02]  /*6ce0*/  ISETP.LT.OR P3, PT, R11, 0x59, P3 ;  /* 0x000000590b00780c */ /* 0x000fc40001f61670 */
[----:B------:R-:W-:Y:S01]  /*6cf0*/  FMNMX.FTZ R33, R55, R32, !PT ;  /* 0x0000002037217209 */ /* 0x000fe20007810000 */
[----:B------:R-:W-:Y:S01]  /*6d00*/  MUFU.EX2 R9, R9 ;  /* 0x0000000900097308 */ /* 0x000fe20000000800 */
[----:B------:R-:W-:Y:S02]  /*6d10*/  ISETP.GT.AND P4, PT, R10, 0x60, P2 ;  /* 0x000000600a00780c */ /* 0x000fe40001784270 */
[----:B0-----:R-:W-:Y:S01]  /*6d20*/  FMNMX.FTZ R36, R58, R33, !PT ;  /* 0x000000213a247209 */ /* 0x001fe20007810000 */
[--C-:B------:R-:W-:Y:S01]  /*6d30*/  FFMA.FTZ R33, R49, UR33, -R7.reuse ;  /* 0x0000002131217c23 */ /* 0x100fe20008010807 */
[----:B------:R-:W-:Y:S01]  /*6d40*/  ISETP.LT.OR P5, PT, R11, 0x5a, P5 ;  /* 0x0000005a0b00780c */ /* 0x000fe20002fa1670 */
[--C-:B------:R-:W-:Y:S01]  /*6d50*/  FFMA.FTZ R49, R65, UR33, -R7.reuse ;  /* 0x0000002141317c23 */ /* 0x100fe20008010807 */
[----:B------:R-:W-:Y:S01]  /*6d60*/  FMNMX.FTZ R37, R59, R36, !PT ;  /* 0x000000243b257209 */ /* 0x000fe20007810000 */
[----:B------:R0:W-:Y:S01]  /*6d70*/  MUFU.EX2 R32, R48 ;  /* 0x0000003000207308 */ /* 0x0001e20000000800 */
[----:B------:R-:W-:Y:S01]  /*6d80*/  FSEL R70, R70, -INF , !P3 ;  /* 0xff80000046467808 */ /* 0x000fe20005800000 */
[----:B------:R-:W-:Y:S01]  /*6d90*/  FFMA.FTZ R65, R84, UR33, -R7 ;  /* 0x0000002154417c23 */ /* 0x000fe20008010807 */
[----:B------:R-:W-:-:S02]  /*6da0*/  FMNMX.FTZ R36, R62, R37, !PT ;  /* 0x000000253e247209 */ /* 0x000fc40007810000 */
[----:B------:R-:W-:Y:S02]  /*6db0*/  ISETP.GT.AND P3, PT, R10, 0x61, P2 ;  /* 0x000000610a00780c */ /* 0x000fe40001764270 */
[----:B------:R-:W-:Y:S01]  /*6dc0*/  FMNMX.FTZ R37, R63, R36, !PT ;  /* 0x000000243f257209 */ /* 0x000fe20007810000 */
[----:B------:R-:W-:Y:S01]  /*6dd0*/  MUFU.EX2 R12, R12 ;  /* 0x0000000c000c7308 */ /* 0x000fe20000000800 */
[----:B------:R-:W-:Y:S01]  /*6de0*/  FSEL R71, R71, -INF , !P5 ;  /* 0xff80000047477808 */ /* 0x000fe20006800000 */
[--C-:B0-----:R-:W-:Y:S01]  /*6df0*/  FFMA.FTZ R48, R64, UR33, -R7.reuse ;  /* 0x0000002140307c23 */ /* 0x101fe20008010807 */
[----:B------:R-:W-:Y:S01]  /*6e00*/  FMNMX.FTZ R40, R66, R37, !PT ;  /* 0x0000002542287209 */ /* 0x000fe20007810000 */
[--C-:B------:R-:W-:Y:S01]  /*6e10*/  FFMA.FTZ R37, R53, UR33, -R7.reuse ;  /* 0x0000002135257c23 */ /* 0x100fe20008010807 */
[----:B------:R-:W-:Y:S01]  /*6e20*/  ISETP.LT.OR P4, PT, R11, 0x61, P4 ;  /* 0x000000610b00780c */ /* 0x000fe20002781670 */
[--C-:B------:R-:W-:Y:S01]  /*6e30*/  FFMA.FTZ R53, R69, UR33, -R7.reuse ;  /* 0x0000002145357c23 */ /* 0x100fe20008010807 */
[----:B------:R-:W-:Y:S01]  /*6e40*/  FMNMX.FTZ R41, R67, R40, !PT ;  /* 0x0000002843297209 */ /* 0x000fe20007810000 */
[----:B------:R0:W-:Y:S01]  /*6e50*/  MUFU.EX2 R36, R52 ;  /* 0x0000003400247308 */ /* 0x0001e20000000800 */
[----:B------:R-:W-:Y:S01]  /*6e60*/  ISETP.GT.AND P5, PT, R10, 0x68, P2 ;  /* 0x000000680a00780c */ /* 0x000fe200017a4270 */
[----:B------:R-:W-:Y:S01]  /*6e70*/  FFMA.FTZ R64, R80, UR33, -R7 ;  /* 0x0000002150407c23 */ /* 0x000fe20008010807 */
[----:B------:R-:W-:-:S02]  /*6e80*/  FMNMX.FTZ R40, R70, R41, !PT ;  /* 0x0000002946287209 */ /* 0x000fc40007810000 */
[----:B------:R-:W-:Y:S02]  /*6e90*/  ISETP.LT.OR P3, PT, R11, 0x62, P3 ;  /* 0x000000620b00780c */ /* 0x000fe40001f61670 */
[----:B------:R-:W-:Y:S01]  /*6ea0*/  FSEL R74, R74, -INF , !P4 ;  /* 0xff8000004a4a7808 */ /* 0x000fe20006000000 */
[----:B------:R-:W-:Y:S01]  /*6eb0*/  MUFU.EX2 R13, R13 ;  /* 0x0000000d000d7308 */ /* 0x000fe20000000800 */
[----:B------:R-:W-:Y:S01]  /*6ec0*/  FMNMX.FTZ R41, R71, R40, !PT ;  /* 0x0000002847297209 */ /* 0x000fe20007810000 */
[--C-:B0-----:R-:W-:Y:S01]  /*6ed0*/  FFMA.FTZ R52, R68, UR33, -R7.reuse ;  /* 0x0000002144347c23 */ /* 0x101fe20008010807 */
[----:B------:R-:W-:Y:S01]  /*6ee0*/  ISETP.GT.AND P4, PT, R10, 0x69, P2 ;  /* 0x000000690a00780c */ /* 0x000fe20001784270 */
[--C-:B------:R-:W-:Y:S01]  /*6ef0*/  FFMA.FTZ R68, R81, UR33, -R7.reuse ;  /* 0x0000002151447c23 */ /* 0x100fe20008010807 */
[----:B------:R-:W-:Y:S02]  /*6f00*/  FSEL R75, R75, -INF , !P3 ;  /* 0xff8000004b4b7808 */ /* 0x000fe40005800000 */
[----:B------:R-:W-:Y:S01]  /*6f10*/  ISETP.LT.OR P5, PT, R11, 0x69, P5 ;  /* 0x000000690b00780c */ /* 0x000fe20002fa1670 */
[----:B------:R0:W-:Y:S01]  /*6f20*/  MUFU.EX2 R40, R56 ;  /* 0x0000003800287308 */ /* 0x0001e20000000800 */
[----:B------:R-:W-:Y:S01]  /*6f30*/  FMNMX.FTZ R44, R74, R41, !PT ;  /* 0x000000294a2c7209 */ /* 0x000fe20007810000 */
[--C-:B------:R-:W-:Y:S01]  /*6f40*/  FFMA.FTZ R41, R57, UR33, -R7.reuse ;  /* 0x0000002139297c23 */ /* 0x100fe20008010807 */
[----:B------:R-:W-:Y:S01]  /*6f50*/  ISETP.LT.OR P4, PT, R11, 0x6a, P4 ;  /* 0x0000006a0b00780c */ /* 0x000fe20002781670 */
[----:B------:R-:W-:Y:S01]  /*6f60*/  FFMA.FTZ R57, R73, UR33, -R7 ;  /* 0x0000002149397c23 */ /* 0x000fe20008010807 */
[----:B------:R-:W-:-:S02]  /*6f70*/  ISETP.GT.AND P3, PT, R10, 0x70, P2 ;  /* 0x000000700a00780c */ /* 0x000fc40001764270 */
[----:B------:R-:W-:Y:S01]  /*6f80*/  FSEL R78, R78, -INF , !P5 ;  /* 0xff8000004e4e7808 */ /* 0x000fe20006800000 */
[----:B------:R-:W-:Y:S01]  /*6f90*/  MUFU.EX2 R14, R14 ;  /* 0x0000000e000e7308 */ /* 0x000fe20000000800 */
[----:B------:R-:W-:Y:S01]  /*6fa0*/  FMNMX.FTZ R45, R75, R44, !PT ;  /* 0x0000002c4b2d7209 */ /* 0x000fe20007810000 */
[--C-:B------:R-:W-:Y:S01]  /*6fb0*/  FFMA.FTZ R44, R60, UR33, -R7.reuse ;  /* 0x000000213c2c7c23 */ /* 0x100fe20008010807 */
[----:B------:R-:W-:Y:S01]  /*6fc0*/  FSEL R79, R79, -INF , !P4 ;  /* 0xff8000004f4f7808 */ /* 0x000fe20006000000 */
[--C-:B0-----:R-:W-:Y:S01]  /*6fd0*/  FFMA.FTZ R56, R72, UR33, -R7.reuse ;  /* 0x0000002148387c23 */ /* 0x101fe20008010807 */
[----:B------:R-:W-:Y:S01]  /*6fe0*/  ISETP.GT.AND P5, PT, R10, 0x71, P2 ;  /* 0x000000710a00780c */ /* 0x000fe200017a4270 */
[----:B------:R-:W-:Y:S01]  /*6ff0*/  FFMA.FTZ R60, R76, UR33, -R7 ;  /* 0x000000214c3c7c23 */ /* 0x000fe20008010807 */
[C---:B------:R-:W-:Y:S01]  /*7000*/  ISETP.GT.AND P4, PT, R10.reuse, 0x78, P2 ;  /* 0x000000780a00780c */ /* 0x040fe20001784270 */
[----:B------:R-:W-:Y:S01]  /*7010*/  MUFU.EX2 R15, R15 ;  /* 0x0000000f000f7308 */ /* 0x000fe20000000800 */
[----:B------:R-:W-:-:S02]  /*7020*/  ISETP.GT.AND P2, PT, R10, 0x79, P2 ;  /* 0x000000790a00780c */ /* 0x000fc40001744270 */
[C---:B------:R-:W-:Y:S02]  /*7030*/  ISETP.LT.OR P3, PT, R11.reuse, 0x71, P3 ;  /* 0x000000710b00780c */ /* 0x040fe40001f61670 */
[----:B------:R-:W-:Y:S02]  /*7040*/  FMNMX.FTZ R10, R78, R45, !PT ;  /* 0x0000002d4e0a7209 */ /* 0x000fe40007810000 */
[----:B------:R-:W-:Y:S01]  /*7050*/  ISETP.LT.OR P5, PT, R11, 0x72, P5 ;  /* 0x000000720b00780c */ /* 0x000fe20002fa1670 */
[----:B------:R-:W-:Y:S01]  /*7060*/  MUFU.EX2 R21, R21 ;  /* 0x0000001500157308 */ /* 0x000fe20000000800 */
[----:B------:R-:W-:Y:S02]  /*7070*/  FSEL R82, R82, -INF , !P3 ;  /* 0xff80000052527808 */ /* 0x000fe40005800000 */
[----:B------:R-:W-:Y:S02]  /*7080*/  FMNMX.FTZ R45, R79, R10, !PT ;  /* 0x0000000a4f2d7209 */ /* 0x000fe40007810000 */
[----:B------:R-:W-:-:S02]  /*7090*/  ISETP.LT.OR P4, PT, R11, 0x79, P4 ;  /* 0x000000790b00780c */ /* 0x000fc40002781670 */
[----:B------:R-:W-:Y:S01]  /*70a0*/  FSEL R83, R83, -INF , !P5 ;  /* 0xff80000053537808 */ /* 0x000fe20006800000 */
[----:B------:R-:W-:Y:S01]  /*70b0*/  MUFU.EX2 R25, R25 ;  /* 0x0000001900197308 */ /* 0x000fe20000000800 */
[----:B------:R-:W-:Y:S01]  /*70c0*/  FMNMX.FTZ R10, R82, R45, !PT ;  /* 0x0000002d520a7209 */ /* 0x000fe20007810000 */
[--C-:B------:R-:W-:Y:S01]  /*70d0*/  FFMA.FTZ R45, R61, UR33, -R7.reuse ;  /* 0x000000213d2d7c23 */ /* 0x100fe20008010807 */
[----:B------:R-:W-:Y:S01]  /*70e0*/  ISETP.LT.OR P2, PT, R11, 0x7a, P2 ;  /* 0x0000007a0b00780c */ /* 0x000fe20001741670 */
[----:B------:R-:W-:Y:S01]  /*70f0*/  FFMA.FTZ R61, R77, UR33, -R7 ;  /* 0x000000214d3d7c23 */ /* 0x000fe20008010807 */
[----:B------:R-:W-:Y:S02]  /*7100*/  FSEL R86, R86, -INF , !P4 ;  /* 0xff80000056567808 */ /* 0x000fe40006000000 */
[----:B------:R-:W-:Y:S01]  /*7110*/  FMNMX.FTZ R11, R83, R10, !PT ;  /* 0x0000000a530b7209 */ /* 0x000fe20007810000 */
[----:B------:R-:W-:Y:S01]  /*7120*/  MUFU.EX2 R29, R29 ;  /* 0x0000001d001d7308 */ /* 0x000fe20000000800 */
[----:B------:R-:W-:-:S02]  /*7130*/  FSEL R87, R87, -INF , !P2 ;  /* 0xff80000057577808 */ /* 0x000fc40005000000 */
[----:B------:R-:W-:Y:S02]  /*7140*/  FMNMX.FTZ R10, R86, R11, !PT ;  /* 0x0000000b560a7209 */ /* 0x000fe40007810000 */
[----:B------:R-:W-:Y:S02]  /*7150*/  FSEL R69, R6, RZ, P6 ;  /* 0x000000ff06457208 */ /* 0x000fe40003000000 */
[----:B------:R-:W-:Y:S01]  /*7160*/  FMNMX.FTZ R10, R87, R10, !PT ;  /* 0x0000000a570a7209 */ /* 0x000fe20007810000 */
[----:B------:R-:W-:Y:S02]  /*7170*/  MUFU.EX2 R33, R33 ;  /* 0x0000002100217308 */ /* 0x000fe40000000800 */
[----:B------:R-:W-:Y:S02]  /*7180*/  FADD.FTZ R69, -R69, R0 ;  /* 0x0000000045457221 */ /* 0x000fe40000010100 */
[----:B------:R-:W0:Y:S02]  /*7190*/  SHFL.BFLY PT, R11, R10, 0x2, 0x1f ;  /* 0x0c401f000a0b7f89 */ /* 0x000e2400000e0000 */
[----:B------:R-:W-:-:S02]  /*71a0*/  FMUL.FTZ R69, R69, UR33 ;  /* 0x0000002145457c20 */ /* 0x000fc40008410000 */
        /* <DEDUP_REMOVED lines=173> */
[----:B------:R-:W2:Y:S01]  /*7c80*/  MUFU.EX2 R47, R47 ;  /* 0x0000002f002f7308 */ /* 0x000ea20000000800 */
        /* <DEDUP_REMOVED lines=9> */
[C---:B--2---:R-:W-:Y:S01]  /*7d20*/  FADD.FTZ R15, R47.reuse, R20 ;  /* 0x000000142f0f7221 */ /* 0x044fe20000010000 */
[----:B------:R-:W-:-:S05]  /*7d30*/  F2FP.F16.F32.PACK_AB R35, R47, R35 ;  /* 0x000000232f23723e */ /* 0x000fca00000000ff */
[----:B------:R4:W-:Y:S01]  /*7d40*/  STSM.16.M88.4 [R18], R32 ;  /* 0x0000002012007844 */ /* 0x0009e20000000200 */
[----:B------:R-:W2:Y:S01]  /*7d50*/  MUFU.EX2 R4, R4 ;  /* 0x0000000400047308 */ /* 0x000ea20000000800 */
[----:B---3--:R-:W-:-:S07]  /*7d60*/  FADD.FTZ R20, R50, R15 ;  /* 0x0000000f32147221 */ /* 0x008fce0000010000 */
[----:B------:R-:W3:Y:S01]  /*7d70*/  MUFU.EX2 R53, R53 ;  /* 0x0000003500357308 */ /* 0x000ee20000000800 */
[C---:B0-----:R-:W-:Y:S01]  /*7d80*/  FADD.FTZ R15, R51.reuse, R20 ;  /* 0x00000014330f7221 */ /* 0x041fe20000010000 */
[----:B------:R-:W-:-:S06]  /*7d90*/  F2FP.F16.F32.PACK_AB R41, R51, R50 ;  /* 0x000000323329723e */ /* 0x000fcc00000000ff */
[----:B------:R-:W0:Y:S01]  /*7da0*/  MUFU.EX2 R3, R3 ;  /* 0x0000000300037308 */ /* 0x000e220000000800 */
[----:B--2---:R-:W-:Y:S01]  /*7db0*/  FADD.FTZ R20, R4, R15 ;  /* 0x0000000f04147221 */ /* 0x004fe20000010000 */
[----:B------:R-:W-:Y:S01]  /*7dc0*/  FADD.FTZ R15, R49, R28 ;  /* 0x0000001c310f7221 */ /* 0x000fe20000010000 */
[C---:B------:R-:W-:Y:S02]  /*7dd0*/  F2FP.F16.F32.PACK_AB R43, R13.reuse, R4 ;  /* 0x000000040d2b723e */ /* 0x040fe400000000ff */
[----:B------:R-:W-:Y:S01]  /*7de0*/  FADD.FTZ R20, R13, R20 ;  /* 0x000000140d147221 */ /* 0x000fe20000010000 */
[----:B-1----:R-:W-:Y:S02]  /*7df0*/  FADD.FTZ R8, R52, R15 ;  /* 0x0000000f34087221 */ /* 0x002fe40000010000 */
[----:B------:R-:W1:Y:S01]  /*7e00*/  MUFU.EX2 R56, R56 ;  /* 0x0000003800387308 */ /* 0x000e620000000800 */
[C---:B---3--:R-:W-:Y:S01]  /*7e10*/  F2FP.F16.F32.PACK_AB R50, R53.reuse, R52 ;  /* 0x000000343532723e */ /* 0x048fe200000000ff */
[----:B------:R-:W-:Y:S01]  /*7e20*/  FADD.FTZ R11, R53, R8 ;  /* 0x00000008350b7221 */ /* 0x000fe20000010000 */
[----:B------:R4:W-:Y:S05]  /*7e30*/  STSM.16.M88.4 [R17+0x27800], R40 ;  /* 0x0278002811007844 */ /* 0x0009ea0000000200 */
[----:B------:R-:W2:Y:S01]  /*7e40*/  MUFU.EX2 R12, R12 ;  /* 0x0000000c000c7308 */ /* 0x000ea20000000800 */
[----:B0-----:R-:W-:-:S07]  /*7e50*/  FADD.FTZ R9, R3, R20 ;  /* 0x0000001403097221 */ /* 0x001fce0000010000 */
[----:B------:R-:W0:Y:S01]  /*7e60*/  MUFU.EX2 R57, R57 ;  /* 0x0000003900397308 */ /* 0x000e220000000800 */
[----:B-1----:R-:W-:-:S07]  /*7e70*/  FADD.FTZ R10, R56, R11 ;  /* 0x0000000b380a7221 */ /* 0x002fce0000010000 */
[----:B------:R-:W1:Y:S01]  /*7e80*/  MUFU.EX2 R54, R54 ;  /* 0x0000003600367308 */ /* 0x000e620000000800 */
[C---:B--2---:R-:W-:Y:S01]  /*7e90*/  FADD.FTZ R9, R12.reuse, R9 ;  /* 0x000000090c097221 */ /* 0x044fe20000010000 */
[----:B------:R-:W-:-:S06]  /*7ea0*/  F2FP.F16.F32.PACK_AB R49, R12, R3 ;  /* 0x000000030c31723e */ /* 0x000fcc00000000ff */
[----:B------:R-:W2:Y:S01]  /*7eb0*/  MUFU.EX2 R60, R60 ;  /* 0x0000003c003c7308 */ /* 0x000ea20000000800 */
[C---:B0-----:R-:W-:Y:S01]  /*7ec0*/  FADD.FTZ R11, R57.reuse, R10 ;  /* 0x0000000a390b7221 */ /* 0x041fe20000010000 */
[----:B------:R-:W-:-:S06]  /*7ed0*/  F2FP.F16.F32.PACK_AB R56, R57, R56 ;  /* 0x000000383938723e */ /* 0x000fcc00000000ff */
[----:B------:R-:W0:Y:S01]  /*7ee0*/  MUFU.EX2 R55, R55 ;  /* 0x0000003700377308 */ /* 0x000e220000000800 */
[----:B-1----:R-:W-:-:S07]  /*7ef0*/  FADD.FTZ R8, R54, R9 ;  /* 0x0000000936087221 */ /* 0x002fce0000010000 */
[----:B------:R-:W1:Y:S01]  /*7f00*/  MUFU.EX2 R61, R61 ;  /* 0x0000003d003d7308 */ /* 0x000e620000000800 */
[----:B--2---:R-:W-:-:S07]  /*7f10*/  FADD.FTZ R4, R60, R11 ;  /* 0x0000000b3c047221 */ /* 0x004fce0000010000 */
[----:B------:R-:W2:Y:S01]  /*7f20*/  MUFU.EX2 R59, R59 ;  /* 0x0000003b003b7308 */ /* 0x000ea20000000800 */
[C---:B0-----:R-:W-:Y:S01]  /*7f30*/  FADD.FTZ R8, R55.reuse, R8 ;  /* 0x0000000837087221 */ /* 0x041fe20000010000 */
[----:B------:R-:W-:-:S05]  /*7f40*/  F2FP.F16.F32.PACK_AB R51, R55, R54 ;  /* 0x000000363733723e */ /* 0x000fca00000000ff */
[----:B------:R4:W-:Y:S01]  /*7f50*/  STSM.16.M88.4 [R23], R48 ;  /* 0x0000003017007844 */ /* 0x0009e20000000200 */
[----:B------:R-:W0:Y:S01]  /*7f60*/  MUFU.EX2 R64, R64 ;  /* 0x0000004000407308 */ /* 0x000e220000000800 */
[C---:B-1----:R-:W-:Y:S01]  /*7f70*/  FADD.FTZ R11, R61.reuse, R4 ;  /* 0x000000043d0b7221 */ /* 0x042fe20000010000 */
[----:B------:R-:W-:-:S06]  /*7f80*/  F2FP.F16.F32.PACK_AB R58, R61, R60 ;  /* 0x0000003c3d3a723e */ /* 0x000fcc00000000ff */
[----:B------:R-:W1:Y:S01]  /*7f90*/  MUFU.EX2 R14, R75 ;  /* 0x0000004b000e7308 */ /* 0x000e620000000800 */
[----:B--2---:R-:W-:-:S07]  /*7fa0*/  FADD.FTZ R9, R59, R8 ;  /* 0x000000083b097221 */ /* 0x004fce0000010000 */
[----:B------:R-:W2:Y:S01]  /*7fb0*/  MUFU.EX2 R68, R68 ;  /* 0x0000004400447308 */ /* 0x000ea20000000800 */
[----:B0-----:R-:W-:-:S07]  /*7fc0*/  FADD.FTZ R11, R64, R11 ;  /* 0x0000000b400b7221 */ /* 0x001fce0000010000 */
[----:B------:R-:W0:Y:S01]  /*7fd0*/  MUFU.EX2 R78, R78 ;  /* 0x0000004e004e7308 */ /* 0x000e220000000800 */
[C---:B-1----:R-:W-:Y:S01]  /*7fe0*/  FADD.FTZ R9, R14.reuse, R9 ;  /* 0x000000090e097221 */ /* 0x042fe20000010000 */
[----:B------:R-:W-:-:S06]  /*7ff0*/  F2FP.F16.F32.PACK_AB R57, R14, R59 ;  /* 0x0000003b0e39723e */ /* 0x000fcc00000000ff */
[----:B------:R-:W1:Y:S01]  /*8000*/  MUFU.EX2 R79, R79 ;  /* 0x0000004f004f7308 */ /* 0x000e620000000800 */
[C---:B--2---:R-:W-:Y:S01]  /*8010*/  FADD.FTZ R20, R68.reuse, R11 ;  /* 0x0000000b44147221 */ /* 0x044fe20000010000 */
[----:B------:R-:W-:-:S06]  /*8020*/  F2FP.F16.F32.PACK_AB R8, R68, R64 ;  /* 0x000000404408723e */ /* 0x000fcc00000000ff */
[----:B------:R-:W-:Y:S01]  /*8030*/  MUFU.EX2 R65, R65 ;  /* 0x0000004100417308 */ /* 0x000fe20000000800 */
[----:B0-----:R-:W-:-:S07]  /*8040*/  FADD.FTZ R4, R78, R9 ;  /* 0x000000094e047221 */ /* 0x001fce0000010000 */
[----:B------:R-:W0:Y:S01]  /*8050*/  MUFU.EX2 R0, R85 ;  /* 0x0000005500007308 */ /* 0x000e220000000800 */
[C---:B-1----:R-:W-:Y:S01]  /*8060*/  F2FP.F16.F32.PACK_AB R59, R79.reuse, R78 ;  /* 0x0000004e4f3b723e */ /* 0x042fe200000000ff */
[----:B------:R-:W-:-:S04]  /*8070*/  FADD.FTZ R4, R79, R4 ;  /* 0x000000044f047221 */ /* 0x000fc80000010000 */
[----:B------:R4:W-:Y:S02]  /*8080*/  STSM.16.M88.4 [R19+0x6000], R56 ;  /* 0x0060003813007844 */ /* 0x0009e40000000200 */
[----:B------:R-:W1:Y:S08]  /*8090*/  MUFU.EX2 R21, R82 ;  /* 0x0000005200157308 */ /* 0x000e700000000800 */
[----:B------:R-:W2:Y:S01]  /*80a0*/  MUFU.EX2 R83, R83 ;  /* 0x0000005300537308 */ /* 0x000ea20000000800 */
[----:B0-----:R-:W-:Y:S01]  /*80b0*/  F2FP.F16.F32.PACK_AB R10, R0, R65 ;  /* 0x00000041000a723e */ /* 0x001fe200000000ff */
[----:B------:R-:W-:-:S06]  /*80c0*/  FADD.FTZ R65, R65, R20 ;  /* 0x0000001441417221 */ /* 0x000fcc0000010000 */
[----:B------:R-:W0:Y:S01]  /*80d0*/  MUFU.EX2 R13, R86 ;  /* 0x00000056000d7308 */ /* 0x000e220000000800 */
[----:B-1----:R-:W-:-:S07]  /*80e0*/  FADD.FTZ R4, R21, R4 ;  /* 0x0000000415047221 */ /* 0x002fce0000010000 */
[----:B------:R-:W1:Y:S01]  /*80f0*/  MUFU.EX2 R72, R72 ;  /* 0x0000004800487308 */ /* 0x000e620000000800 */
[C---:B--2---:R-:W-:Y:S01]  /*8100*/  F2FP.F16.F32.PACK_AB R9, R83.reuse, R21 ;  /* 0x000000155309723e */ /* 0x044fe200000000ff */
        /* <DEDUP_REMOVED lines=11> */
[----:B------:R-:W-:Y:S01]  /*81c0*/  IMAD.MOV.U32 R5, RZ, RZ, R7 ;  /* 0x000000ffff057224 */ /* 0x000fe200078e0007 */
[----:B------:R-:W-:Y:S01]  /*81d0*/  UMOV UR46, UR55 ;  /* 0x00000037002e7c82 */ /* 0x000fe20008000000 */
[----:B------:R-:W-:Y:S01]  /*81e0*/  IMAD.MOV.U32 R0, RZ, RZ, R6 ;  /* 0x000000ffff007224 */ /* 0x000fe200078e0006 */
[----:B------:R-:W-:-:S06]  /*81f0*/  UMOV UR49, UR54 ;  /* 0x0000003600317c82 */ /* 0x000fcc0008000000 */
.L_x_1097:
[----:B------:R-:W-:Y:S01]  /*8200*/  ULDC UR6, c[0x0][0x448] ;  /* 0x0001120000067ab9 */ /* 0x000fe20000000800 */
[----:B------:R-:W-:Y:S01]  /*8210*/  ULDC UR14, c[0x0][0x9e4] ;  /* 0x00027900000e7ab9 */ /* 0x000fe20000000800 */
[----:B------:R-:W-:Y:S02]  /*8220*/  UISETP.NE.AND UP0, UPT, UR6, 0x1, UPT ;  /* 0x000000010600788c */ /* 0x000fe4000bf05270 */
[----:B------:R-:W-:Y:S02]  /*8230*/  UISETP.GE.AND UP1, UPT, UR14, 0x1, UPT ;  /* 0x000000010e00788c */ /* 0x000fe4000bf26270 */
[----:B------:R-:W-:Y:S02]  /*8240*/  UIADD3 UR10, UR39, 0xbf, URZ ;  /* 0x000000bf270a7890 */ /* 0x000fe4000fffe03f */
[----:B------:R-:W-:Y:S02]  /*8250*/  UIADD3 UR11, UR38, 0x1, -UR45 ;  /* 0x00000001260b7890 */ /* 0x000fe4000fffe82d */
[----:B------:R-:W-:-:S03]  /*8260*/  PLOP3.LUT P5, PT, PT, PT, UP1, 0x80, 0x0 ;  /* 0x000000000000781c */ /* 0x000fc60003faf018 */
[----:B------:R-:W-:Y:S01]  /*8270*/  @UP0 ULDC UR6, c[0x0][0x44c] ;  /* 0x0001130000060ab9 */ /* 0x000fe20000000800 */
[----:B------:R-:W-:Y:S01]  /*8280*/  @UP0 ULDC UR15, c[0x0][0x450] ;  /* 0x00011400000f0ab9 */ /* 0x000fe20000000800 */
[----:B------:R-:W-:-:S04]  /*8290*/  UIMAD.WIDE.U32 UR6, UR10, UR6, URZ ;  /* 0x000000060a0672a5 */ /* 0x000fc8000f8e003f */
[----:B------:R-:W-:-:S04]  /*82a0*/  @UP0 USHF.R.U32.HI UR10, URZ, UR15, UR7 ;  /* 0x0000000f3f0a0299 */ /* 0x000fc80008011607 */
[----:B------:R-:W-:-:S04]  /*82b0*/  UIADD3 UR10, UR11, UR10, URZ ;  /* 0x0000000a0b0a7290 */ /* 0x000fc8000fffe03f */
        /* <DEDUP_REMOVED lines=12> */
.L_x_1116:
[----:B------:R-:W-:-:S11]  /*8380*/  UISETP.NE.AND UP1, UPT, UR14, 0x1, UPT ;  /* 0x000000010e00788c */ /* 0x000fd6000bf25270 */
[----:B------:R-:W-:Y:S02]  /*8390*/  @UP1 ULDC.64 UR18, c[0x0][0x9e8] ;  /* 0x00027a0000121ab9 */ /* 0x000fe40000000a00 */
[----:B------:R-:W-:-:S04]  /*83a0*/  UIMAD.WIDE.U32 UR6, UR10, UR18, URZ ;  /* 0x000000120a0672a5 */ /* 0x000fc8000f8e003f */
[----:B------:R-:W-:-:S12]  /*83b0*/  @UP1 USHF.R.U32.HI UR10, URZ, UR19, UR7 ;  /* 0x000000133f0a1299 */ /* 0x000fd80008011607 */
.L_x_1117:
[----:B------:R-:W-:-:S04]  /*83c0*/  UIMAD UR10, UR10, UR14, URZ ;  /* 0x0000000e0a0a72a4 */ /* 0x000fc8000f8e023f */
[----:B------:R-:W-:-:S04]  /*83d0*/  UISETP.LT.AND UP1, UPT, UR35, UR10, UPT ;  /* 0x0000000a2300728c */ /* 0x000fc8000bf21270 */
[----:B------:R-:W-:-:S12]  /*83e0*/  USEL UR35, UR35, UR10, !UP1 ;  /* 0x0000000a23237287 */ /* 0x000fd8000c800000 */
.L_x_1115:
[----:B------:R-:W-:-:S04]  /*83f0*/  UIADD3 UR35, UR35, 0x7f, URZ ;  /* 0x0000007f23237890 */ /* 0x000fc8000fffe03f */
[----:B------:R-:W-:-:S04]  /*8400*/  USHF.R.S32.HI UR6, URZ, 0x1f, UR35 ;  /* 0x0000001f3f067899 */ /* 0x000fc80008011423 */
[----:B------:R-:W-:-:S04]  /*8410*/  ULEA.HI UR6, UR6, UR35, URZ, 0x7 ;  /* 0x0000002306067291 */ /* 0x000fc8000f8f383f */
[----:B------:R-:W-:-:S04]  /*8420*/  USHF.R.S32.HI UR6, URZ, 0x7, UR6 ;  /* 0x000000073f067899 */ /* 0x000fc80008011406 */
[----:B------:R-:W-:-:S04]  /*8430*/  UISETP.LT.AND UP1, UPT, UR37, UR6, UPT ;  /* 0x000000062500728c */ /* 0x000fc8000bf21270 */
[----:B------:R-:W-:-:S06]  /*8440*/  USEL UR34, UR37, UR6, !UP1 ;  /* 0x0000000625227287 */ /* 0x000fcc000c800000 */
[----:B------:R-:W-:-:S13]  /*8450*/  ISETP.GE.AND P2, PT, R2, UR34, PT ;  /* 0x0000002202007c0c */ /* 0x000fda000bf46270 */
[----:B------:R-:W-:Y:S05]  /*8460*/  @!P2 BRA `(.L_x_1118) ;  /* 0x000000200024a947 */ /* 0x000fea0003800000 */
[----:B------:R-:W-:Y:S01]  /*8470*/  IMAD.MOV.U32 R6, RZ, RZ, R5 ;  /* 0x000000ffff067224 */ /* 0x000fe200078e0005 */
[----:B------:R-:W-:Y:S01]  /*8480*/  UMOV UR28, UR49 ;  /* 0x00000031001c7c82 */ /* 0x000fe20008000000 */
[----:B------:R-:W-:Y:S01]  /*8490*/  IMAD.MOV.U32 R7, RZ, RZ, R0 ;  /* 0x000000ffff077224 */ /* 0x000fe200078e0000 */
[----:B------:R-:W-:Y:S01]  /*84a0*/  UMOV UR35, UR46 ;  /* 0x0000002e00237c82 */ /* 0x000fe20008000000 */
[----:B------:R-:W-:-:S05]  /*84b0*/  ULDC UR33, c[0x0][0x988] ;  /* 0x0002620000217ab9 */ /* 0x000fca0000000800 */
.L_x_1127:
        /* <DEDUP_REMOVED lines=9> */
.L_x_1120:
[----:B------:R-:W-:Y:S01]  /*8550*/  ULEA UR6, UR46, UR42, 0x3 ;  /* 0x0000002a2e067291 */ /* 0x000fe2000f8e183f */
[----:B------:R-:W-:-:S05]  /*8560*/  IMAD.U32 R0, RZ, RZ, UR49 ;  /* 0x00000031ff007e24 */ /* 0x000fca000f8e00ff */
[----:B------:R-:W-:-:S04]  /*8570*/  SHF.L.U32 R0, R0, 0x1f, RZ ;  /* 0x0000001f00007819 */ /* 0x000fc800000006ff */
[----:B------:R0:W1:Y:S01]  /*8580*/  SYNCS.PHASECHK.TRANS64.TRYWAIT P2, [UR6+0x2d830], R0 ;  /* 0x02d83000ff0075a7 */ /* 0x0000620008040146 */
[----:B------:R-:W-:Y:S05]  /*8590*/  @!P0 BRA `(.L_x_1121) ;  /* 0x0000000000048947 */ /* 0x000fea0003800000 */
[----:B------:R-:W-:Y:S01]  /*85a0*/  BPT.TRAP 0x1 ;  /* 0x000000040000795c */ /* 0x000fe20000300000 */
.L_x_1121:
[----:B-1----:R-:W-:Y:S05]  /*85b0*/  @P2 BRA `(.L_x_1119) ;  /* 0x0000000000082947 */ /* 0x002fea0003800000 */
[----:B------:R-:W1:Y:S02]  /*85c0*/  SYNCS.PHASECHK.TRANS64.TRYWAIT P2, [UR6+0x2d830], R0 ;  /* 0x02d83000ff0075a7 */ /* 0x000e640008040146 */
[----:B-1----:R-:W-:Y:S05]  /*85d0*/  @!P2 BRA `(.L_x_1122) ;  /* 0x000000dc00cca947 */ /* 0x002fea0003800000 */
.L_x_1119:
        /* <DEDUP_REMOVED lines=16> */
[----:B--2-4-:R-:W-:-:S06]  /*86e0*/  WARPGROUP.ARRIVE ;  /* 0x00000000000079c5 */ /* 0x014fcc0000000000 */
        /* <DEDUP_REMOVED lines=20> */
.L_x_1124:
[----:B------:R-:W-:Y:S01]  /*8830*/  ULEA UR6, UR35, UR42, 0x3 ;  /* 0x0000002a23067291 */ /* 0x000fe2000f8e183f */
[----:B------:R-:W-:-:S05]  /*8840*/  IMAD.U32 R0, RZ, RZ, UR28 ;  /* 0x0000001cff007e24 */ /* 0x000fca000f8e00ff */
[----:B------:R-:W-:-:S04]  /*8850*/  SHF.L.U32 R0, R0, 0x1f, RZ ;  /* 0x0000001f00007819 */ /* 0x000fc800000006ff */
[----:B------:R0:W1:Y:S01]  /*8860*/  SYNCS.PHASECHK.TRANS64.TRYWAIT P2, [UR6+0x2d850], R0 ;  /* 0x02d85000ff0075a7 */ /* 0x0000620008040146 */
[----:B------:R-:W-:Y:S05]  /*8870*/  @!P0 BRA `(.L_x_1125) ;  /* 0x0000000000048947 */ /* 0x000fea0003800000 */
[----:B------:R-:W-:Y:S01]  /*8880*/  BPT.TRAP 0x1 ;  /* 0x000000040000795c */ /* 0x000fe20000300000 */
.L_x_1125:
[----:B-1----:R-:W-:Y:S05]  /*8890*/  @P2 BRA `(.L_x_1123) ;  /* 0x0000000000082947 */ /* 0x002fea0003800000 */
[----:B------:R-:W1:Y:S02]  /*88a0*/  SYNCS.PHASECHK.TRANS64.TRYWAIT P2, [UR6+0x2d850], R0 ;  /* 0x02d85000ff0075a7 */ /* 0x000e640008040146 */
[----:B-1----:R-:W-:Y:S05]  /*88b0*/  @!P2 BRA `(.L_x_1126) ;  /* 0x000000dc002ca947 */ /* 0x002fea0003800000 */
.L_x_1123:
        /* <DEDUP_REMOVED lines=64> */
[----:B------:R-:W-:-:S04]  /*8cc0*/  FMNMX.FTZ R5, R31, R14, !PT ;  /* 0x0000000e1f057209 */ /* 0x000fc80007810000 */
[----:B------:R-:W-:-:S04]  /*8cd0*/  FMNMX.FTZ R20, R34, R5, !PT ;  /* 0x0000000522147209 */ /* 0x000fc80007810000 */
[----:B------:R-:W-:-:S04]  /*8ce0*/  FMNMX.FTZ R5, R35, R20, !PT ;  /* 0x0000001423057209 */ /* 0x000fc80007810000 */
[----:B------:R-:W-:-:S04]  /*8cf0*/  FMNMX.FTZ R20, R38, R5, !PT ;  /* 0x0000000526147209 */ /* 0x000fc80007810000 */
[----:B------:R-:W-:Y:S02]  /*8d00*/  FMNMX.FTZ R5, R39, R20, !PT ;  /* 0x0000001427057209 */ /* 0x000fe40007810000 */
[----:B0-----:R-:W-:-:S05]  /*8d10*/  FMNMX.FTZ R0, R11, R0, !PT ;  /* 0x000000000b007209 */ /* 0x001fca0007810000 */
[C---:B------:R-:W-:Y:S01]  /*8d20*/  FMUL.FTZ R8, R0.reuse, UR33 ;  /* 0x0000002100087c20 */ /* 0x040fe20008410000 */
[----:B------:R-:W-:-:S03]  /*8d30*/  FADD.FTZ R7, -R0, R7 ;  /* 0x0000000700077221 */ /* 0x000fc60000010100 */
        /* <DEDUP_REMOVED lines=15> */
[----:B------:R-:W-:Y:S01]  /*8e30*/  MUFU.EX2 R24, R41 ;  /* 0x0000002900187308 */ /* 0x000fe20000000800 */
        /* <DEDUP_REMOVED lines=11> */
[--C-:B------:R-:W-:Y:S01]  /*8ef0*/  FFMA.FTZ R61, R76, UR33, -R8.reuse ;  /* 0x000000214c3d7c23 */ /* 0x100fe20008010808 */
[--C-:B------:R-:W-:Y:S01]  /*8f00*/  FFMA.FTZ R72, R85, UR33, -R8.reuse ;  /* 0x0000002155487c23 */ /* 0x100fe20008010808 */
[----:B------:R-:W-:Y:S01]  /*8f10*/  FMNMX.FTZ R5, R55, R28, !PT ;  /* 0x0000001c37057209 */ /* 0x000fe20007810000 */
[----:B------:R-:W-:Y:S01]  /*8f20*/  FMUL.FTZ R7, R7, UR33 ;  /* 0x0000002107077c20 */ /* 0x000fe20008410000 */
[----:B------:R1:W-:Y:S01]  /*8f30*/  MUFU.EX2 R20, R37 ;  /* 0x0000002500147308 */ /* 0x0003e20000000800 */
[--C-:B0-----:R-:W-:Y:S01]  /*8f40*/  FFMA.FTZ R33, R52, UR33, -R8.reuse ;  /* 0x0000002134217c23 */ /* 0x101fe20008010808 */
[----:B------:R-:W-:Y:S01]  /*8f50*/  FMNMX.FTZ R32, R58, R5, !PT ;  /* 0x000000053a207209 */ /* 0x000fe20007810000 */
[--C-:B------:R-:W-:Y:S01]  /*8f60*/  FFMA.FTZ R52, R65, UR33, -R8.reuse ;  /* 0x0000002141347c23 */ /* 0x100fe20008010808 */
[----:B------:R-:W-:Y:S01]  /*8f70*/  FFMA.FTZ R65, R80, UR33, -R8 ;  /* 0x0000002150417c23 */ /* 0x000fe20008010808 */
[----:B------:R-:W-:-:S02]  /*8f80*/  WARPGROUP.DEPBAR.LE gsb0, 0x0 ;  /* 0x00008000000079c5 */ /* 0x000fc40000010000 */
[----:B------:R-:W-:Y:S01]  /*8f90*/  WARPGROUP.ARRIVE ;  /* 0x00000000000079c5 */ /* 0x000fe20000000000 */
[----:B------:R-:W-:Y:S01]  /*8fa0*/  FMNMX.FTZ R5, R59, R32, !PT ;  /* 0x000000203b057209 */ /* 0x000fe20007810000 */
[----:B------:R0:W-:Y:S01]  /*8fb0*/  MUFU.EX2 R28, R45 ;  /* 0x0000002d001c7308 */ /* 0x0001e20000000800 */
[--C-:B-1----:R-:W-:Y:S01]  /*8fc0*/  FFMA.FTZ R37, R56, UR33, -R8.reuse ;  /* 0x0000002138257c23 */ /* 0x102fe20008010808 */
[--C-:B------:R-:W-:Y:S01]  /*8fd0*/  FFMA.FTZ R56, R69, UR33, -R8.reuse ;  /* 0x0000002145387c23 */ /* 0x100fe20008010808 */
        /* <DEDUP_REMOVED lines=8> */
[----:B------:R1:W-:Y:S01]  /*9060*/  MUFU.EX2 R32, R49 ;  /* 0x0000003100207308 */ /* 0x0003e20000000800 */
[----:B------:R-:W-:Y:S01]  /*9070*/  FMNMX.FTZ R36, R66, R5, !PT ;  /* 0x0000000542247209 */ /* 0x000fe20007810000 */
[--C-:B0-----:R-:W-:Y:S01]  /*9080*/  FFMA.FTZ R45, R60, UR33, -R8.reuse ;  /* 0x000000213c2d7c23 */ /* 0x101fe20008010808 */
[----:B------:R-:W-:-:S02]  /*9090*/  FFMA.FTZ R60, R73, UR33, -R8 ;  /* 0x00000021493c7c23 */ /* 0x000fc40008010808 */
[----:B------:R-:W-:-:S03]  /*90a0*/  FMNMX.FTZ R5, R67, R36, !PT ;  /* 0x0000002443057209 */ /* 0x000fc60007810000 */
[----:B------:R-:W-:Y:S01]  /*90b0*/  MUFU.EX2 R7, R7 ;  /* 0x0000000700077308 */ /* 0x000fe20000000800 */
[----:B------:R-:W-:Y:S01]  /*90c0*/  FMNMX.FTZ R36, R70, R5, !PT ;  /* 0x0000000546247209 */ /* 0x000fe20007810000 */
[--C-:B-1----:R-:W-:Y:S01]  /*90d0*/  FFMA.FTZ R49, R64, UR33, -R8.reuse ;  /* 0x0000002140317c23 */ /* 0x102fe20008010808 */
[----:B------:R-:W-:Y:S02]  /*90e0*/  FFMA.FTZ R64, R77, UR33, -R8 ;  /* 0x000000214d407c23 */ /* 0x000fe40008010808 */
[----:B------:R-:W-:-:S03]  /*90f0*/  FMNMX.FTZ R5, R71, R36, !PT ;  /* 0x0000002447057209 */ /* 0x000fc60007810000 */
[----:B------:R0:W-:Y:S01]  /*9100*/  MUFU.EX2 R36, R53 ;  /* 0x0000003500247308 */ /* 0x0001e20000000800 */
[----:B------:R-:W-:-:S04]  /*9110*/  FMNMX.FTZ R40, R74, R5, !PT ;  /* 0x000000054a287209 */ /* 0x000fc80007810000 */
[----:B------:R-:W-:-:S03]  /*9120*/  FMNMX.FTZ R5, R75, R40, !PT ;  /* 0x000000284b057209 */ /* 0x000fc60007810000 */
[----:B------:R-:W1:Y:S01]  /*9130*/  MUFU.EX2 R9, R9 ;  /* 0x0000000900097308 */ /* 0x000e620000000800 */
[----:B------:R-:W-:Y:S01]  /*9140*/  FMNMX.FTZ R40, R78, R5, !PT ;  /* 0x000000054e287209 */ /* 0x000fe20007810000 */
[--C-:B0-----:R-:W-:Y:S01]  /*9150*/  FFMA.FTZ R53, R68, UR33, -R8.reuse ;  /* 0x0000002144357c23 */ /* 0x101fe20008010808 */
[----:B------:R-:W-:Y:S02]  /*9160*/  FFMA.FTZ R68, R81, UR33, -R8 ;  /* 0x0000002151447c23 */ /* 0x000fe40008010808 */
[----:B------:R-:W-:-:S03]  /*9170*/  FMNMX.FTZ R5, R79, R40, !PT ;  /* 0x000000284f057209 */ /* 0x000fc60007810000 */
[----:B------:R-:W0:Y:S01]  /*9180*/  MUFU.EX2 R10, R10 ;  /* 0x0000000a000a7308 */ /* 0x000e220000000800 */
[----:B------:R-:W-:-:S04]  /*9190*/  FMNMX.FTZ R40, R82, R5, !PT ;  /* 0x0000000552287209 */ /* 0x000fc80007810000 */
[----:B------:R-:W-:-:S03]  /*91a0*/  FMNMX.FTZ R5, R83, R40, !PT ;  /* 0x0000002853057209 */ /* 0x000fc60007810000 */
[----:B------:R-:W2:Y:S01]  /*91b0*/  MUFU.EX2 R11, R11 ;  /* 0x0000000b000b7308 */ /* 0x000ea20000000800 */
[----:B------:R-:W-:-:S04]  /*91c0*/  FMNMX.FTZ R40, R86, R5, !PT ;  /* 0x0000000556287209 */ /* 0x000fc80007810000 */
[----:B------:R-:W-:-:S03]  /*91d0*/  FMNMX.FTZ R40, R87, R40, !PT ;  /* 0x0000002857287209 */ /* 0x000fc60007810000 */
[----:B------:R-:W-:Y:S02]  /*91e0*/  MUFU.EX2 R12, R12 ;  /* 0x0000000c000c7308 */ /* 0x000fe40000000800 */
[----:B------:R-:W3:Y:S06]  /*91f0*/  SHFL.BFLY PT, R5, R40, 0x2, 0x1f ;  /* 0x0c401f0028057f89 */ /* 0x000eec00000e0000 */
[----:B------:R-:W-:Y:S08]  /*9200*/  MUFU.EX2 R13, R13 ;  /* 0x0000000d000d7308 */ /* 0x000ff00000000800 */
[----:B------:R-:W-:Y:S08]  /*9210*/  MUFU.EX2 R15, R15 ;  /* 0x0000000f000f7308 */ /* 0x000ff00000000800 */
[----:B------:R-:W-:Y:S01]  /*9220*/  MUFU.EX2 R21, R21 ;  /* 0x0000001500157308 */ /* 0x000fe20000000800 */
[----:B---3--:R-:W-:-:S05]  /*9230*/  FMNMX.FTZ R41, R40, R5, !PT ;  /* 0x0000000528297209 */ /* 0x008fca0007810000 */
[----:B------:R-:W3:Y:S02]  /*9240*/  SHFL.BFLY PT, R40, R41, 0x1, 0x1f ;  /* 0x0c201f0029287f89 */ /* 0x000ee400000e0000 */
[----:B------:R-:W-:Y:S08]  /*9250*/  MUFU.EX2 R25, R25 ;  /* 0x0000001900197308 */ /* 0x000ff00000000800 */
[----:B------:R-:W-:Y:S01]  /*9260*/  MUFU.EX2 R29, R29 ;  /* 0x0000001d001d7308 */ /* 0x000fe20000000800 */
[----:B------:R-:W-:-:S02]  /*9270*/  WARPGROUP.DEPBAR.LE gsb0, 0x0 ;  /* 0x00008000000079c5 */ /* 0x000fc40000010000 */
[----:B------:R-:W-:-:S05]  /*9280*/  WARPGROUP.ARRIVE ;  /* 0x00000000000079c5 */ /* 0x000fca0000000000 */
[----:B------:R-:W-:Y:S01]  /*9290*/  MUFU.EX2 R33, R33 ;  /* 0x0000002100217308 */ /* 0x000fe20000000800 */
[----:B------:R-:W-:Y:S01]  /*92a0*/  HGMMA.64x96x16.F32 R88, gdesc[UR28].tnspB, R88, gsb0 ;  /* 0x416000001c5879f0 */ /* 0x000fe20008000858 */
[----:B------:R-:W-:Y:S01]  /*92b0*/  UIADD3 UR28, UR6, 0x600, URZ ;  /* 0x00000600061c7890 */ /* 0x000fe2000fffe03f */
[----:B---3--:R-:W-:Y:S01]  /*92c0*/  FMNMX.FTZ R5, R41, R40, !PT ;  /* 0x0000002829057209 */ /* 0x008fe20007810000 */
[----:B------:R-:W-:-:S04]  /*92d0*/  UIADD3 UR30, UR7, 0x100, URZ ;  /* 0x00000100071e7890 */ /* 0x000fc8000fffe03f */
[----:B------:R-:W-:Y:S01]  /*92e0*/  MUFU.EX2 R37, R37 ;  /* 0x0000002500257308 */ /* 0x000fe20000000800 */
[----:B------:R-:W-:Y:S01]  /*92f0*/  UMOV UR29, 0x40000040 ;  /* 0x40000040001d7882 */ /* 0x000fe20000000000 */
[----:B------:R-:W-:Y:S01]  /*9300*/  UMOV UR31, 0x80000020 ;  /* 0x80000020001f7882 */ /* 0x000fe20000000000 */
[C---:B------:R-:W-:Y:S01]  /*9310*/  FADD.FTZ R6, -R5.reuse, R6 ;  /* 0x0000000605067221 */ /* 0x040fe20000010100 */
[----:B------:R-:W-:-:S03]  /*9320*/  FMUL.FTZ R8, R5, UR33 ;  /* 0x0000002105087c20 */ /* 0x000fc60008410000 */
[----:B------:R-:W-:Y:S01]  /*9330*/  FMUL.FTZ R6, R6, UR33 ;  /* 0x0000002106067c20 */ /* 0x000fe20008410000 */
[--C-:B------:R-:W-:Y:S01]  /*9340*/  FFMA.FTZ R26, R26, UR33, -R8.reuse ;  /* 0x000000211a1a7c23 */ /* 0x100fe20008010808 */
[--C-:B------:R-:W-:Y:S01]  /*9350*/  FFMA.FTZ R41, R42, UR33, -R8.reuse ;  /* 0x000000212a297c23 */ /* 0x100fe20008010808 */
[----:B------:R-:W-:Y:S02]  /*9360*/  IMAD.U32 R42, RZ, RZ, UR46 ;  /* 0x0000002eff2a7e24 */ /* 0x000fe4000f8e00ff */
[--C-:B------:R-:W-:Y:S01]  /*9370*/  FFMA.FTZ R27, R27, UR33, -R8.reuse ;  /* 0x000000211b1b7c23 */ /* 0x100fe20008010808 */
[--C-:B------:R-:W-:Y:S01]  /*9380*/  FFMA.FTZ R76, R31, UR33, -R8.reuse ;  /* 0x000000211f4c7c23 */ /* 0x100fe20008010808 */
[----:B------:R-:W-:Y:S01]  /*9390*/  MUFU.EX2 R6, R6 ;  /* 0x0000000600067308 */ /* 0x000fe20000000800 */
[--C-:B------:R-:W-:Y:S01]  /*93a0*/  FFMA.FTZ R31, R54, UR33, -R8.reuse ;  /* 0x00000021361f7c23 */ /* 0x100fe20008010808 */
[----:B------:R-:W-:Y:S02]  /*93b0*/  IMAD.U32 R54, RZ, RZ, UR35 ;  /* 0x00000023ff367e24 */ /* 0x000fe4000f8e00ff */
[----:B------:R-:W-:Y:S01]  /*93c0*/  FFMA.FTZ R73, R30, UR33, -R8 ;  /* 0x000000211e497c23 */ /* 0x000fe20008010808 */
[----:B------:R-:W-:Y:S01]  /*93d0*/  @!P1 LEA R42, R42, UR42, 0x3 ;  /* 0x0000002a2a2a9c11 */ /* 0x000fe2000f8e18ff */
[----:B------:R-:W-:-:S02]  /*93e0*/  VIADD R30, R149, 0x9 ;  /* 0x00000009951e7836 */ /* 0x000fc40000000000 */
[--C-:B------:R-:W-:Y:S01]  /*93f0*/  FFMA.FTZ R77, R35, UR33, -R8.reuse ;  /* 0x00000021234d7c23 */ /* 0x100fe20008010808 */
[----:B------:R-:W-:Y:S01]  /*9400*/  @!P1 LEA R54, R54, UR42, 0x3 ;  /* 0x0000002a36369c11 */ /* 0x000fe2000f8e18ff */
[----:B------:R-:W3:Y:S01]  /*9410*/  MUFU.EX2 R26, R26 ;  /* 0x0000001a001a7308 */ /* 0x000ee20000000800 */
[--C-:B------:R-:W-:Y:S01]  /*9420*/  FFMA.FTZ R35, R38, UR33, -R8.reuse ;  /* 0x0000002126237c23 */ /* 0x100fe20008010808 */
[----:B------:R-:W-:Y:S02]  /*9430*/  @!P1 VIADD R42, R42, 0x2d840 ;  /* 0x0002d8402a2a9836 */ /* 0x000fe40000000000 */
[--C-:B------:R-:W-:Y:S01]  /*9440*/  FFMA.FTZ R38, R39, UR33, -R8.reuse ;  /* 0x0000002127267c23 */ /* 0x100fe20008010808 */
[--C-:B------:R-:W-:Y:S01]  /*9450*/  FFMA.FTZ R39, R43, UR33, -R8.reuse ;  /* 0x000000212b277c23 */ /* 0x100fe20008010808 */
[--C-:B------:R-:W-:Y:S01]  /*9460*/  FFMA.FTZ R40, R34, UR33, -R8.reuse ;  /* 0x0000002122287c23 */ /* 0x100fe20008010808 */
[--C-:B------:R-:W-:Y:S01]  /*9470*/  FFMA.FTZ R43, R46, UR33, -R8.reuse ;  /* 0x000000212e2b7c23 */ /* 0x100fe20008010808 */
[----:B------:R-:W-:Y:S01]  /*9480*/  SEL R80, R30, 0x9, !P2 ;  /* 0x000000091e507807 */ /* 0x000fe20005000000 */
[----:B------:R-:W4:Y:S01]  /*9490*/  MUFU.EX2 R27, R27 ;  /* 0x0000001b001b7308 */ /* 0x000f220000000800 */
[----:B------:R-:W-:Y:S01]  /*94a0*/  FFMA.FTZ R46, R47, UR33, -R8 ;  /* 0x000000212f2e7c23 */ /* 0x000fe20008010808 */
[----:B------:R-:W-:-:S02]  /*94b0*/  @!P1 VIADD R54, R54, 0x2d860 ;  /* 0x0002d86036369836 */ /* 0x000fc40000000000 */
[----:B------:R-:W-:Y:S01]  /*94c0*/  FFMA.FTZ R47, R51, UR33, -R8 ;  /* 0x00000021332f7c23 */ /* 0x000fe20008010808 */
[----:B------:R-:W-:Y:S01]  /*94d0*/  @!P1 PRMT R42, RZ, 0x654, R42 ;  /* 0x00000654ff2a9816 */ /* 0x000fe2000000002a */
[--C-:B------:R-:W-:Y:S01]  /*94e0*/  FFMA.FTZ R51, R59, UR33, -R8.reuse ;  /* 0x000000213b337c23 */ /* 0x100fe20008010808 */
[--C-:B------:R-:W-:Y:S01]  /*94f0*/  FFMA.FTZ R34, R50, UR33, -R8.reuse ;  /* 0x0000002132227c23 */ /* 0x100fe20008010808 */
[----:B-1----:R-:W-:Y:S01]  /*9500*/  FFMA.FTZ R59, R7, R4, R9 ;  /* 0x00000004073b7223 */ /* 0x002fe20000010009 */
[----:B------:R-:W1:Y:S01]  /*9510*/  MUFU.EX2 R73, R73 ;  /* 0x0000004900497308 */ /* 0x000e620000000800 */
[----:B------:R-:W-:Y:S01]  /*9520*/  FFMA.FTZ R50, R55, UR33, -R8 ;  /* 0x0000002137327c23 */ /* 0x000fe20008010808 */
[----:B------:R-:W-:Y:S01]  /*9530*/  @!P1 PRMT R55, RZ, 0x654, R54 ;  /* 0x00000654ff379816 */ /* 0x000fe20000000036 */
[--C-:B------:R-:W-:Y:S01]  /*9540*/  FFMA.FTZ R54, R62, UR33, -R8.reuse ;  /* 0x000000213e367c23 */ /* 0x100fe20008010808 */
[----:B0-----:R-:W-:Y:S01]  /*9550*/  FADD.FTZ R62, R10, R59 ;  /* 0x0000003b0a3e7221 */ /* 0x001fe20000010000 */
[--C-:B------:R-:W-:Y:S01]  /*9560*/  FFMA.FTZ R63, R63, UR33, -R8.reuse ;  /* 0x000000213f3f7c23 */ /* 0x100fe20008010808 */
[--C-:B------:R-:W-:Y:S01]  /*9570*/  FFMA.FTZ R30, R58, UR33, -R8.reuse ;  /* 0x000000213a1e7c23 */ /* 0x100fe20008010808 */
[----:B------:R-:W-:Y:S01]  /*9580*/  FFMA.FTZ R4, R66, UR33, -R8 ;  /* 0x0000002142047c23 */ /* 0x000fe20008010808 */
[----:B------:R-:W0:Y:S01]  /*9590*/  MUFU.EX2 R76, R76 ;  /* 0x0000004c004c7308 */ /* 0x000e220000000800 */
[----:B--2---:R-:W-:Y:S01]  /*95a0*/  FADD.FTZ R59, R11, R62 ;  /* 0x0000003e0b3b7221 */ /* 0x004fe20000010000 */
[--C-:B------:R-:W-:Y:S01]  /*95b0*/  FFMA.FTZ R58, R70, UR33, -R8.reuse ;  /* 0x00000021463a7c23 */ /* 0x100fe20008010808 */
[--C-:B------:R-:W-:Y:S01]  /*95c0*/  FFMA.FTZ R71, R71, UR33, -R8.reuse ;  /* 0x0000002147477c23 */ /* 0x100fe20008010808 */
[--C-:B------:R-:W-:Y:S01]  /*95d0*/  FFMA.FTZ R74, R74, UR33, -R8.reuse ;  /* 0x000000214a4a7c23 */ /* 0x100fe20008010808 */
[--C-:B------:R-:W-:Y:S01]  /*95e0*/  FFMA.FTZ R75, R75, UR33, -R8.reuse ;  /* 0x000000214b4b7c23 */ /* 0x100fe20008010808 */
[--C-:B------:R-:W-:Y:S01]  /*95f0*/  FFMA.FTZ R78, R78, UR33, -R8.reuse ;  /* 0x000000214e4e7c23 */ /* 0x100fe20008010808 */
[--C-:B------:R-:W-:Y:S01]  /*9600*/  FFMA.FTZ R79, R79, UR33, -R8.reuse ;  /* 0x000000214f4f7c23 */ /* 0x100fe20008010808 */
[----:B------:R-:W2:Y:S01]  /*9610*/  MUFU.EX2 R40, R40 ;  /* 0x0000002800287308 */ /* 0x000ea20000000800 */
[--C-:B------:R-:W-:Y:S01]  /*9620*/  FFMA.FTZ R82, R82, UR33, -R8.reuse ;  /* 0x0000002152527c23 */ /* 0x100fe20008010808 */
[--C-:B------:R-:W-:Y:S01]  /*9630*/  FFMA.FTZ R83, R83, UR33, -R8.reuse ;  /* 0x0000002153537c23 */ /* 0x100fe20008010808 */
[--C-:B------:R-:W-:Y:S01]  /*9640*/  FFMA.FTZ R86, R86, UR33, -R8.reuse ;  /* 0x0000002156567c23 */ /* 0x100fe20008010808 */
[----:B------:R-:W-:Y:S01]  /*9650*/  FFMA.FTZ R87, R87, UR33, -R8 ;  /* 0x0000002157577c23 */ /* 0x000fe20008010808 */
[C---:B------:R-:W-:Y:S01]  /*9660*/  ISETP.GT.AND P2, PT, R2.reuse, UR34, PT ;  /* 0x0000002202007c0c */ /* 0x040fe2000bf44270 */
[----:B------:R-:W-:Y:S01]  /*9670*/  UMOV UR35, UR46 ;  /* 0x0000002e00237c82 */ /* 0x000fe20008000000 */
[----:B------:R-:W-:Y:S01]  /*9680*/  VIADD R2, R2, 0xffffffff ;  /* 0xffffffff02027836 */ /* 0x000fe20000000000 */
        /* <DEDUP_REMOVED lines=10> */
[----:B------:R-:W-:-:S04]  /*9730*/  UIADD3 UR30, UR7, 0x140, URZ ;  /* 0x00000140071e7890 */ /* 0x000fc8000fffe03f */
[----:B------:R-:W5:Y:S01]  /*9740*/  MUFU.EX2 R46, R46 ;  /* 0x0000002e002e7308 */ /* 0x000f620000000800 */
[----:B------:R-:W-:Y:S01]  /*9750*/  UMOV UR29, 0x40000040 ;  /* 0x40000040001d7882 */ /* 0x000fe20000000000 */
[----:B------:R-:W-:-:S06]  /*9760*/  UMOV UR31, 0x80000020 ;  /* 0x80000020001f7882 */ /* 0x000fcc0000000000 */
[----:B------:R-:W5:Y:S08]  /*9770*/  MUFU.EX2 R34, R34 ;  /* 0x0000002200227308 */ /* 0x000f700000000800 */
[----:B------:R-:W5:Y:S08]  /*9780*/  MUFU.EX2 R47, R47 ;  /* 0x0000002f002f7308 */ /* 0x000f700000000800 */
[----:B------:R-:W5:Y:S08]  /*9790*/  MUFU.EX2 R31, R31 ;  /* 0x0000001f001f7308 */ /* 0x000f700000000800 */
[----:B------:R-:W5:Y:S08]  /*97a0*/  MUFU.EX2 R50, R50 ;  /* 0x0000003200327308 */ /* 0x000f700000000800 */
[----:B------:R-:W-:Y:S08]  /*97b0*/  MUFU.EX2 R44, R44 ;  /* 0x0000002c002c7308 */ /* 0x000ff00000000800 */
[----:B------:R-:W5:Y:S08]  /*97c0*/  MUFU.EX2 R30, R30 ;  /* 0x0000001e001e7308 */ /* 0x000f700000000800 */
[----:B------:R-:W-:Y:S08]  /*97d0*/  MUFU.EX2 R45, R45 ;  /* 0x0000002d002d7308 */ /* 0x000ff00000000800 */
[----:B------:R-:W5:Y:S08]  /*97e0*/  MUFU.EX2 R51, R51 ;  /* 0x0000003300337308 */ /* 0x000f700000000800 */
[----:B------:R-:W-:Y:S08]  /*97f0*/  MUFU.EX2 R48, R48 ;  /* 0x0000003000307308 */ /* 0x000ff00000000800 */
[----:B------:R-:W5:Y:S08]  /*9800*/  MUFU.EX2 R54, R54 ;  /* 0x0000003600367308 */ /* 0x000f700000000800 */
        /* <DEDUP_REMOVED lines=47> */
[----:B---3--:R-:W-:Y:S01]  /*9b00*/  FFMA.FTZ R42, R6, R3, R26 ;  /* 0x00000003062a7223 */ /* 0x008fe2000001001a */
[----:B------:R3:W-:Y:S01]  /*9b10*/  @!P1 SYNCS.ARRIVE.TRANS64.RED.A1T0 RZ, [R55+URZ], RZ ;  /* 0x000000ff37ff99a7 */ /* 0x0007e2000810043f */
[----:B------:R5:W5:Y:S01]  /*9b20*/  MUFU.EX2 R3, R63 ;  /* 0x0000003f00037308 */ /* 0x000b620000000800 */
[-C--:B------:R-:W-:Y:S01]  /*9b30*/  FMUL.FTZ R101, R101, R7.reuse ;  /* 0x0000000765657220 */ /* 0x080fe20000410000 */
[----:B----4-:R-:W-:Y:S01]  /*9b40*/  FADD.FTZ R42, R27, R42 ;  /* 0x0000002a1b2a7221 */ /* 0x010fe20000010000 */
[-C--:B------:R-:W-:Y:S01]  /*9b50*/  FMUL.FTZ R104, R104, R7.reuse ;  /* 0x0000000768687220 */ /* 0x080fe20000410000 */
[-C--:B------:R-:W-:Y:S01]  /*9b60*/  FMUL.FTZ R105, R105, R7.reuse ;  /* 0x0000000769697220 */ /* 0x080fe20000410000 */
[-C--:B------:R-:W-:Y:S01]  /*9b70*/  FMUL.FTZ R108, R108, R7.reuse ;  /* 0x000000076c6c7220 */ /* 0x080fe20000410000 */
[----:B------:R-:W-:Y:S01]  /*9b80*/  FMUL.FTZ R109, R109, R7 ;  /* 0x000000076d6d7220 */ /* 0x000fe20000410000 */
[----:B---3--:R-:W-:Y:S01]  /*9b90*/  FFMA.FTZ R55, R67, UR33, -R8 ;  /* 0x0000002143377c23 */ /* 0x008fe20008010808 */
[----:B-1----:R-:W-:Y:S01]  /*9ba0*/  FADD.FTZ R67, R73, R42 ;  /* 0x0000002a49437221 */ /* 0x002fe20000010000 */
[----:B------:R-:W-:Y:S01]  /*9bb0*/  FADD.FTZ R42, R12, R59 ;  /* 0x0000003b0c2a7221 */ /* 0x000fe20000010000 */
[----:B------:R-:W-:Y:S01]  /*9bc0*/  F2FP.F16.F32.PACK_AB R8, R10, R9 ;  /* 0x000000090a08723e */ /* 0x000fe200000000ff */
[----:B------:R-:W-:Y:S01]  /*9bd0*/  FMUL.FTZ R112, R112, R7 ;  /* 0x0000000770707220 */ /* 0x000fe20000410000 */
[----:B0-----:R-:W-:Y:S01]  /*9be0*/  FADD.FTZ R67, R76, R67 ;  /* 0x000000434c437221 */ /* 0x001fe20000010000 */
[----:B------:R-:W-:Y:S01]  /*9bf0*/  FADD.FTZ R59, R13, R42 ;  /* 0x0000002a0d3b7221 */ /* 0x000fe20000010000 */
[----:B------:R-:W-:Y:S01]  /*9c00*/  F2FP.F16.F32.PACK_AB R10, R12, R11 ;  /* 0x0000000b0c0a723e */ /* 0x000fe200000000ff */
[----:B------:R-:W0:Y:S01]  /*9c10*/  MUFU.EX2 R55, R55 ;  /* 0x0000003700377308 */ /* 0x000e220000000800 */
[----:B--2---:R-:W-:Y:S01]  /*9c20*/  FADD.FTZ R42, R40, R67 ;  /* 0x00000043282a7221 */ /* 0x004fe20000010000 */
[----:B------:R-:W-:Y:S01]  /*9c30*/  FADD.FTZ R62, R14, R59 ;  /* 0x0000003b0e3e7221 */ /* 0x000fe20000010000 */
[----:B------:R-:W-:Y:S01]  /*9c40*/  F2FP.F16.F32.PACK_AB R9, R27, R26 ;  /* 0x0000001a1b09723e */ /* 0x000fe200000000ff */
[----:B------:R-:W-:Y:S01]  /*9c50*/  FMUL.FTZ R113, R113, R7 ;  /* 0x0000000771717220 */ /* 0x000fe20000410000 */
[----:B-----5:R-:W-:Y:S01]  /*9c60*/  FADD.FTZ R42, R77, R42 ;  /* 0x0000002a4d2a7221 */ /* 0x020fe20000010000 */
[----:B------:R-:W-:Y:S01]  /*9c70*/  FADD.FTZ R59, R15, R62 ;  /* 0x0000003e0f3b7221 */ /* 0x000fe20000010000 */
[----:B------:R-:W-:Y:S01]  /*9c80*/  F2FP.F16.F32.PACK_AB R11, R76, R73 ;  /* 0x000000494c0b723e */ /* 0x000fe200000000ff */
[----:B------:R-:W1:Y:S01]  /*9c90*/  MUFU.EX2 R27, R71 ;  /* 0x00000047001b7308 */ /* 0x000e620000000800 */
[----:B------:R-:W-:Y:S01]  /*9ca0*/  FADD.FTZ R63, R35, R42 ;  /* 0x0000002a233f7221 */ /* 0x000fe20000010000 */
[----:B------:R-:W-:Y:S01]  /*9cb0*/  FADD.FTZ R42, R20, R59 ;  /* 0x0000003b142a7221 */ /* 0x000fe20000010000 */
[----:B------:R-:W-:Y:S01]  /*9cc0*/  FMUL.FTZ R116, R116, R7 ;  /* 0x0000000774747220 */ /* 0x000fe20000410000 */
[----:B------:R2:W-:Y:S01]  /*9cd0*/  STSM.16.M88.4 [R17+0x21800], R8 ;  /* 0x0218000811007844 */ /* 0x0005e20000000200 */
[----:B------:R-:W-:Y:S01]  /*9ce0*/  FADD.FTZ R62, R38, R63 ;  /* 0x0000003f263e7221 */ /* 0x000fe20000010000 */
[----:B------:R-:W-:Y:S01]  /*9cf0*/  FADD.FTZ R59, R21, R42 ;  /* 0x0000002a153b7221 */ /* 0x000fe20000010000 */
[----:B------:R-:W-:Y:S01]  /*9d00*/  F2FP.F16.F32.PACK_AB R42, R28, R25 ;  /* 0x000000191c2a723e */ /* 0x000fe200000000ff */
[----:B------:R-:W-:Y:S01]  /*9d10*/  FMUL.FTZ R117, R117, R7 ;  /* 0x0000000775757220 */ /* 0x000fe20000410000 */
[----:B------:R-:W-:Y:S01]  /*9d20*/  FADD.FTZ R62, R41, R62 ;  /* 0x0000003e293e7221 */ /* 0x000fe20000010000 */
[----:B------:R-:W-:Y:S01]  /*9d30*/  FADD.FTZ R12, R24, R59 ;  /* 0x0000003b180c7221 */ /* 0x000fe20000010000 */
[C---:B------:R-:W-:Y:S01]  /*9d40*/  F2FP.F16.F32.PACK_AB R41, R39.reuse, R41 ;  /* 0x000000292729723e */ /* 0x040fe200000000ff */
[----:B------:R-:W-:Y:S01]  /*9d50*/  FMUL.FTZ R120, R120, R7 ;  /* 0x0000000778787220 */ /* 0x000fe20000410000 */
[----:B------:R-:W-:Y:S01]  /*9d60*/  FADD.FTZ R62, R39, R62 ;  /* 0x0000003e273e7221 */ /* 0x000fe20000010000 */
[----:B------:R-:W-:Y:S01]  /*9d70*/  FADD.FTZ R59, R25, R12 ;  /* 0x0000000c193b7221 */ /* 0x000fe20000010000 */
[----:B------:R-:W-:Y:S01]  /*9d80*/  F2FP.F16.F32.PACK_AB R12, R14, R13 ;  /* 0x0000000d0e0c723e */ /* 0x000fe200000000ff */
[----:B------:R-:W-:Y:S01]  /*9d90*/  FMUL.FTZ R121, R121, R7 ;  /* 0x0000000779797220 */ /* 0x000fe20000410000 */
[----:B------:R-:W-:Y:S01]  /*9da0*/  FADD.FTZ R63, R43, R62 ;  /* 0x0000003e2b3f7221 */ /* 0x000fe20000010000 */
[----:B------:R-:W-:Y:S01]  /*9db0*/  FADD.FTZ R14, R28, R59 ;  /* 0x0000003b1c0e7221 */ /* 0x000fe20000010000 */
[----:B------:R-:W-:Y:S01]  /*9dc0*/  F2FP.F16.F32.PACK_AB R13, R77, R40 ;  /* 0x000000284d0d723e */ /* 0x000fe200000000ff */
[----:B------:R-:W-:Y:S01]  /*9dd0*/  MUFU.EX2 R28, R87 ;  /* 0x00000057001c7308 */ /* 0x000fe20000000800 */
        /* <DEDUP_REMOVED lines=14> */
[----:B--2---:R-:W-:Y:S01]  /*9ec0*/  F2FP.F16.F32.PACK_AB R8, R32, R29 ;  /* 0x0000001d2008723e */ /* 0x004fe200000000ff */
[----:B------:R2:W-:Y:S01]  /*9ed0*/  STSM.16.M88.4 [R22], R12 ;  /* 0x0000000c16007844 */ /* 0x0005e20000000200 */
[C---:B------:R-:W-:Y:S01]  /*9ee0*/  FADD.FTZ R35, R50.reuse, R35 ;  /* 0x0000002332237221 */ /* 0x040fe20000010000 */
[----:B------:R-:W-:Y:S01]  /*9ef0*/  FADD.FTZ R21, R37, R20 ;  /* 0x0000001425157221 */ /* 0x000fe20000010000 */
[----:B------:R-:W-:Y:S01]  /*9f00*/  F2FP.F16.F32.PACK_AB R11, R50, R31 ;  /* 0x0000001f320b723e */ /* 0x000fe200000000ff */
[----:B------:R-:W3:Y:S01]  /*9f10*/  MUFU.EX2 R29, R82 ;  /* 0x00000052001d7308 */ /* 0x000ee20000000800 */
[----:B------:R-:W-:Y:S01]  /*9f20*/  FADD.FTZ R20, R30, R35 ;  /* 0x000000231e147221 */ /* 0x000fe20000010000 */
[----:B------:R-:W-:Y:S01]  /*9f30*/  FADD.FTZ R24, R44, R21 ;  /* 0x000000152c187221 */ /* 0x000fe20000010000 */
[----:B------:R-:W-:Y:S01]  /*9f40*/  F2FP.F16.F32.PACK_AB R43, R46, R43 ;  /* 0x0000002b2e2b723e */ /* 0x000fe200000000ff */
[----:B------:R-:W-:Y:S01]  /*9f50*/  FMUL.FTZ R129, R129, R7 ;  /* 0x0000000781817220 */ /* 0x000fe20000410000 */
[----:B------:R-:W-:Y:S01]  /*9f60*/  FADD.FTZ R21, R51, R20 ;  /* 0x0000001433157221 */ /* 0x000fe20000010000 */
[----:B------:R-:W-:Y:S01]  /*9f70*/  FADD.FTZ R25, R45, R24 ;  /* 0x000000182d197221 */ /* 0x000fe20000010000 */
[----:B------:R-:W-:Y:S01]  /*9f80*/  F2FP.F16.F32.PACK_AB R9, R47, R34 ;  /* 0x000000222f09723e */ /* 0x000fe200000000ff */
[----:B------:R-:W4:Y:S01]  /*9f90*/  MUFU.EX2 R31, R86 ;  /* 0x00000056001f7308 */ /* 0x000f220000000800 */
[----:B------:R-:W-:Y:S01]  /*9fa0*/  FADD.FTZ R20, R54, R21 ;  /* 0x0000001536147221 */ /* 0x000fe20000010000 */
[----:B------:R-:W-:Y:S01]  /*9fb0*/  FADD.FTZ R24, R48, R25 ;  /* 0x0000001930187221 */ /* 0x000fe20000010000 */
[----:B------:R-:W-:Y:S01]  /*9fc0*/  F2FP.F16.F32.PACK_AB R10, R36, R33 ;  /* 0x00000021240a723e */ /* 0x000fe200000000ff */
[----:B------:R-:W-:Y:S01]  /*9fd0*/  STSM.16.M88.4 [R19], R40 ;  /* 0x0000002813007844 */ /* 0x000fe20000000200 */
[----:B--2---:R-:W-:Y:S01]  /*9fe0*/  FADD.FTZ R13, R3, R20 ;  /* 0x00000014030d7221 */ /* 0x004fe20000010000 */
[----:B------:R-:W-:Y:S01]  /*9ff0*/  FADD.FTZ R15, R49, R24 ;  /* 0x00000018310f7221 */ /* 0x000fe20000010000 */
[----:B------:R-:W-:Y:S01]  /*a000*/  F2FP.F16.F32.PACK_AB R12, R44, R37 ;  /* 0x000000252c0c723e */ /* 0x000fe200000000ff */
[----:B------:R2:W-:Y:S01]  /*a010*/  STSM.16.M88.4 [R18], R8 ;  /* 0x0000000812007844 */ /* 0x0005e20000000200 */
[----:B------:R-:W-:Y:S01]  /*a020*/  FADD.FTZ R14, R4, R13 ;  /* 0x0000000d040e7221 */ /* 0x000fe20000010000 */
[----:B------:R-:W-:Y:S01]  /*a030*/  FADD.FTZ R20, R52, R15 ;  /* 0x0000000f34147221 */ /* 0x000fe20000010000 */
[----:B------:R-:W-:Y:S01]  /*a040*/  F2FP.F16.F32.PACK_AB R13, R51, R30 ;  /* 0x0000001e330d723e */ /* 0x000fe200000000ff */
[----:B------:R-:W-:Y:S01]  /*a050*/  FMUL.FTZ R132, R132, R7 ;  /* 0x0000000784847220 */ /* 0x000fe20000410000 */
[----:B0-----:R-:W-:Y:S01]  /*a060*/  FADD.FTZ R15, R55, R14 ;  /* 0x0000000e370f7221 */ /* 0x001fe20000010000 */
[----:B------:R-:W-:Y:S01]  /*a070*/  FADD.FTZ R21, R53, R20 ;  /* 0x0000001435157221 */ /* 0x000fe20000010000 */
[----:B------:R-:W-:Y:S01]  /*a080*/  F2FP.F16.F32.PACK_AB R14, R48, R45 ;  /* 0x0000002d300e723e */ /* 0x000fe200000000ff */
[----:B------:R-:W-:Y:S01]  /*a090*/  FMUL.FTZ R133, R133, R7 ;  /* 0x0000000785857220 */ /* 0x000fe20000410000 */
[----:B------:R-:W-:Y:S01]  /*a0a0*/  FADD.FTZ R20, R58, R15 ;  /* 0x0000000f3a147221 */ /* 0x000fe20000010000 */
[----:B------:R-:W-:Y:S01]  /*a0b0*/  FADD.FTZ R24, R56, R21 ;  /* 0x0000001538187221 */ /* 0x000fe20000010000 */
[----:B------:R-:W-:Y:S01]  /*a0c0*/  F2FP.F16.F32.PACK_AB R15, R3, R54 ;  /* 0x00000036030f723e */ /* 0x000fe200000000ff */
[----:B------:R-:W-:Y:S01]  /*a0d0*/  FMUL.FTZ R90, R90, R6 ;  /* 0x000000065a5a7220 */ /* 0x000fe20000410000 */
[----:B-1----:R-:W-:Y:S01]  /*a0e0*/  FADD.FTZ R3, R27, R20 ;  /* 0x000000141b037221 */ /* 0x002fe20000010000 */
[----:B------:R-:W-:Y:S01]  /*a0f0*/  FADD.FTZ R21, R57, R24 ;  /* 0x0000001839157221 */ /* 0x000fe20000010000 */
[----:B------:R-:W-:Y:S01]  /*a100*/  F2FP.F16.F32.PACK_AB R25, R55, R4 ;  /* 0x000000043719723e */ /* 0x000fe200000000ff */
[----:B------:R0:W-:Y:S01]  /*a110*/  STSM.16.M88.4 [R17+0x27800], R12 ;  /* 0x0278000c11007844 */ /* 0x0001e20000000200 */
[----:B------:R-:W-:Y:S01]  /*a120*/  FADD.FTZ R20, R74, R3 ;  /* 0x000000034a147221 */ /* 0x000fe20000010000 */
[----:B------:R-:W-:Y:S01]  /*a130*/  FADD.FTZ R26, R60, R21 ;  /* 0x000000153c1a7221 */ /* 0x000fe20000010000 */
[----:B------:R-:W-:Y:S01]  /*a140*/  F2FP.F16.F32.PACK_AB R24, R52, R49 ;  /* 0x000000313418723e */ /* 0x000fe200000000ff */
[-C--:B------:R-:W-:Y:S01]  /*a150*/  FMUL.FTZ R91, R91, R6.reuse ;  /* 0x000000065b5b7220 */ /* 0x080fe20000410000 */
[----:B------:R-:W-:Y:S01]  /*a160*/  FADD.FTZ R3, R75, R20 ;  /* 0x000000144b037221 */ /* 0x000fe20000010000 */
[----:B--2---:R-:W-:Y:S01]  /*a170*/  FADD.FTZ R9, R61, R26 ;  /* 0x0000001a3d097221 */ /* 0x004fe20000010000 */
[----:B------:R-:W-:Y:S01]  /*a180*/  F2FP.F16.F32.PACK_AB R26, R56, R53 ;  /* 0x00000035381a723e */ /* 0x000fe200000000ff */
[----:B------:R-:W-:Y:S01]  /*a190*/  FMUL.FTZ R94, R94, R6 ;  /* 0x000000065e5e7220 */ /* 0x000fe20000410000 */
[----:B------:R-:W-:Y:S01]  /*a1a0*/  FADD.FTZ R4, R78, R3 ;  /* 0x000000034e047221 */ /* 0x000fe20000010000 */
[----:B------:R-:W-:Y:S01]  /*a1b0*/  FADD.FTZ R10, R64, R9 ;  /* 0x00000009400a7221 */ /* 0x000fe20000010000 */
[----:B------:R-:W-:Y:S01]  /*a1c0*/  F2FP.F16.F32.PACK_AB R27, R27, R58 ;  /* 0x0000003a1b1b723e */ /* 0x000fe200000000ff */
[----:B------:R-:W-:Y:S01]  /*a1d0*/  FMUL.FTZ R95, R95, R6 ;  /* 0x000000065f5f7220 */ /* 0x000fe20000410000 */
[----:B------:R-:W-:Y:S01]  /*a1e0*/  F2FP.F16.F32.PACK_AB R8, R60, R57 ;  /* 0x000000393c08723e */ /* 0x000fe200000000ff */
[----:B------:R-:W-:Y:S01]  /*a1f0*/  FADD.FTZ R3, R65, R10 ;  /* 0x0000000a41037221 */ /* 0x000fe20000010000 */
[----:B------:R-:W-:Y:S01]  /*a200*/  F2FP.F16.F32.PACK_AB R9, R75, R74 ;  /* 0x0000004a4b09723e */ /* 0x000fe200000000ff */
[----:B------:R1:W-:Y:S01]  /*a210*/  STSM.16.M88.4 [R23], R24 ;  /* 0x0000001817007844 */ /* 0x0003e20000000200 */
[----:B------:R-:W-:Y:S01]  /*a220*/  F2FP.F16.F32.PACK_AB R10, R64, R61 ;  /* 0x0000003d400a723e */ /* 0x000fe200000000ff */
[C---:B------:R-:W-:Y:S01]  /*a230*/  FADD.FTZ R4, R79.reuse, R4 ;  /* 0x000000044f047221 */ /* 0x040fe20000010000 */
[----:B------:R-:W-:Y:S01]  /*a240*/  F2FP.F16.F32.PACK_AB R11, R79, R78 ;  /* 0x0000004e4f0b723e */ /* 0x000fe200000000ff */
[C---:B------:R-:W-:Y:S01]  /*a250*/  FADD.FTZ R20, R68.reuse, R3 ;  /* 0x0000000344147221 */ /* 0x040fe20000010000 */
[----:B0-----:R-:W-:Y:S01]  /*a260*/  F2FP.F16.F32.PACK_AB R12, R68, R65 ;  /* 0x00000041440c723e */ /* 0x001fe200000000ff */
[----:B---3--:R-:W-:Y:S01]  /*a270*/  FADD.FTZ R4, R29, R4 ;  /* 0x000000041d047221 */ /* 0x008fe20000010000 */
[C---:B------:R-:W-:Y:S01]  /*a280*/  F2FP.F16.F32.PACK_AB R13, R83.reuse, R29 ;  /* 0x0000001d530d723e */ /* 0x040fe200000000ff */
[----:B------:R1:W-:Y:S01]  /*a290*/  STSM.16.M88.4 [R19+0x6000], R8 ;  /* 0x0060000813007844 */ /* 0x0003e20000000200 */
[----:B------:R-:W-:Y:S01]  /*a2a0*/  F2FP.F16.F32.PACK_AB R14, R72, R69 ;  /* 0x00000045480e723e */ /* 0x000fe200000000ff */
[----:B------:R-:W-:Y:S01]  /*a2b0*/  FADD.FTZ R4, R83, R4 ;  /* 0x0000000453047221 */ /* 0x000fe20000010000 */
[----:B----4-:R-:W-:Y:S01]  /*a2c0*/  F2FP.F16.F32.PACK_AB R15, R28, R31 ;  /* 0x0000001f1c0f723e */ /* 0x010fe200000000ff */
[----:B------:R-:W-:Y:S01]  /*a2d0*/  FADD.FTZ R69, R69, R20 ;  /* 0x0000001445457221 */ /* 0x000fe20000010000 */
[-C--:B------:R-:W-:Y:S01]  /*a2e0*/  FMUL.FTZ R98, R98, R6.reuse ;  /* 0x0000000662627220 */ /* 0x080fe20000410000 */
[----:B------:R-:W-:Y:S01]  /*a2f0*/  FADD.FTZ R3, R31, R4 ;  /* 0x000000041f037221 */ /* 0x000fe20000010000 */
[-C--:B------:R-:W-:Y:S01]  /*a300*/  FMUL.FTZ R99, R99, R6.reuse ;  /* 0x0000000663637220 */ /* 0x080fe20000410000 */
[----:B------:R1:W-:Y:S01]  /*a310*/  STSM.16.M88.4 [R18+0x6000], R12 ;  /* 0x0060000c12007844 */ /* 0x0003e20000000200 */
[-C--:B------:R-:W-:Y:S01]  /*a320*/  FMUL.FTZ R102, R102, R6.reuse ;  /* 0x0000000666667220 */ /* 0x080fe20000410000 */
[-C--:B------:R-:W-:Y:S01]  /*a330*/  FMUL.FTZ R103, R103, R6.reuse ;  /* 0x0000000667677220 */ /* 0x080fe20000410000 */
[-C--:B------:R-:W-:Y:S01]  /*a340*/  FMUL.FTZ R106, R106, R6.reuse ;  /* 0x000000066a6a7220 */ /* 0x080fe20000410000 */
[----:B------:R-:W-:Y:S01]  /*a350*/  @!PT LDS RZ, [RZ] ;  /* 0x00000000fffff984 */ /* 0x000fe20000000800 */
[----:B------:R-:W-:Y:S01]  /*a360*/  @!PT LDS RZ, [RZ] ;  /* 0x00000000fffff984 */ /* 0x000fe20000000800 */
[----:B------:R-:W-:Y:S01]  /*a370*/  @!PT LDS RZ, [RZ] ;  /* 0x00000000fffff984 */ /* 0x000fe20000000800 */
[----:B------:R-:W-:Y:S01]  /*a380*/  @!PT LDS RZ, [RZ] ;  /* 0x00000000fffff984 */ /* 0x000fe20000000800 */
[----:B------:R0:W-:Y:S06]  /*a390*/  MEMBAR.ALL.CTA ;  /* 0x0000000000007992 */ /* 0x0001ec0000008000 */
[----:B0-----:R-:W0:Y:S01]  /*a3a0*/  FENCE.VIEW.ASYNC.S ;  /* 0x00000000000073c6 */ /* 0x001e220000000000 */
        /* <DEDUP_REMOVED lines=15> */
[----:B------:R-:W-:Y:S01]  /*a4a0*/  FADD.FTZ R4, R72, R69 ;  /* 0x0000004548047221 */ /* 0x000fe20000010000 */
[----:B------:R-:W-:Y:S01]  /*a4b0*/  FADD.FTZ R3, R28, R3 ;  /* 0x000000031c037221 */ /* 0x000fe20000010000 */
[----:B------:R-:W-:-:S02]  /*a4c0*/  IMAD.MOV.U32 R6, RZ, RZ, R5 ;  /* 0x000000ffff067224 */ /* 0x000fc400078e0005 */
[----:B------:R-:W-:Y:S01]  /*a4d0*/  IMAD.MOV.U32 R7, RZ, RZ, R0 ;  /* 0x000000ffff077224 */ /* 0x000fe200078e0000 */
[----:B0-----:R-:W-:Y:S01]  /*a4e0*/  NOP ;  /* 0x0000000000007918 */ /* 0x001fe20000000000 */
[----:B-1----:R-:W-:Y:S05]  /*a4f0*/  @P2 BRA `(.L_x_1127) ;  /* 0xffffffdc00f02947 */ /* 0x002fea000383ffff */
.L_x_1118:
        /* <DEDUP_REMOVED lines=9> */
[----:B------:R-:W-:-:S05]  /*a590*/  ULDC UR35, c[0x0][0x9e0] ;  /* 0x0002780000237ab9 */ /* 0x000fca0000000800 */
.L_x_1145:
        /* <DEDUP_REMOVED lines=9> */
.L_x_1130:
[----:B------:R-:W-:Y:S01]  /*a630*/  ULEA UR6, UR46, UR42, 0x3 ;  /* 0x0000002a2e067291 */ /* 0x000fe2000f8e183f */
[----:B------:R-:W-:-:S05]  /*a640*/  IMAD.U32 R0, RZ, RZ, UR49 ;  /* 0x00000031ff007e24 */ /* 0x000fca000f8e00ff */
[----:B------:R-:W-:-:S04]  /*a650*/  SHF.L.U32 R0, R0, 0x1f, RZ ;  /* 0x0000001f00007819 */ /* 0x000fc800000006ff */
[----:B------:R0:W1:Y:S01]  /*a660*/  SYNCS.PHASECHK.TRANS64.TRYWAIT P2, [UR6+0x2d830], R0 ;  /* 0x02d83000ff0075a7 */ /* 0x0000620008040146 */
[----:B------:R-:W-:Y:S05]  /*a670*/  @!P0 BRA `(.L_x_1131) ;  /* 0x0000000000048947 */ /* 0x000fea0003800000 */
[----:B------:R-:W-:Y:S01]  /*a680*/  BPT.TRAP 0x1 ;  /* 0x000000040000795c */ /* 0x000fe20000300000 */
.L_x_1131:
[----:B-1----:R-:W-:Y:S05]  /*a690*/  @P2 BRA `(.L_x_1129) ;  /* 0x0000000000082947 */ /* 0x002fea0003800000 */
[----:B------:R-:W1:Y:S02]  /*a6a0*/  SYNCS.PHASECHK.TRANS64.TRYWAIT P2, [UR6+0x2d830], R0 ;  /* 0x02d83000ff0075a7 */ /* 0x000e640008040146 */
[----:B-1----:R-:W-:Y:S05]  /*a6b0*/  @!P2 BRA `(.L_x_1132) ;  /* 0x000000bc00c4a947 */ /* 0x002fea0003800000 */
.L_x_1129:
        /* <DEDUP_REMOVED lines=37> */
.L_x_1134:
[----:B------:R-:W-:Y:S01]  /*a910*/  ULEA UR6, UR53, UR42, 0x3 ;  /* 0x0000002a35067291 */ /* 0x000fe2000f8e183f */
[----:B------:R-:W-:-:S05]  /*a920*/  IMAD.U32 R0, RZ, RZ, UR28 ;  /* 0x0000001cff007e24 */ /* 0x000fca000f8e00ff */
[----:B------:R-:W-:-:S04]  /*a930*/  SHF.L.U32 R0, R0, 0x1f, RZ ;  /* 0x0000001f00007819 */ /* 0x000fc800000006ff */
[----:B------:R0:W1:Y:S01]  /*a940*/  SYNCS.PHASECHK.TRANS64.TRYWAIT P2, [UR6+0x2d850], R0 ;  /* 0x02d85000ff0075a7 */ /* 0x0000620008040146 */
[----:B------:R-:W-:Y:S05]  /*a950*/  @!P0 BRA `(.L_x_1135) ;  /* 0x0000000000048947 */ /* 0x000fea0003800000 */
[----:B------:R-:W-:Y:S01]  /*a960*/  BPT.TRAP 0x1 ;  /* 0x000000040000795c */ /* 0x000fe20000300000 */
.L_x_1135:
[----:B-1----:R-:W-:Y:S05]  /*a970*/  @P2 BRA `(.L_x_1133) ;  /* 0x0000000000082947 */ /* 0x002fea0003800000 */
[----:B------:R-:W1:Y:S02]  /*a980*/  SYNCS.PHASECHK.TRANS64.TRYWAIT P2, [UR6+0x2d850], R0 ;  /* 0x02d85000ff0075a7 */ /* 0x000e640008040146 */
[----:B-1----:R-:W-:Y:S05]  /*a990*/  @!P2 BRA `(.L_x_1136) ;  /* 0x000000bc0024a947 */ /* 0x002fea0003800000 */
.L_x_1133:
[----:B------:R-:W-:Y:S01]  /*a9a0*/  UIADD3 UR6, UR42, 0x400, URZ ;  /* 0x000004002a067890 */ /* 0x000fe2000fffe03f */
[----:B------:R-:W-:Y:S01]  /*a9b0*/  WARPGROUP.ARRIVE ;  /* 0x00000000000079c5 */ /* 0x000fe20000000000 */
[----:B------:R-:W-:Y:S01]  /*a9c0*/  UMOV UR29, 0x40000040 ;  /* 0x40000040001d7882 */ /* 0x000fe20000000000 */
[----:B------:R-:W-:Y:S01]  /*a9d0*/  UMOV UR31, 0x80000020 ;  /* 0x80000020001f7882 */ /* 0x000fe20000000000 */
[----:B------:R-:W-:-:S03]  /*a9e0*/  USHF.R.U32.HI UR6, URZ, 0x4, UR6 ;  /* 0x000000043f067899 */ /* 0x000fc60008011606 */
[----:B------:R-:W2:Y:S01]  /*a9f0*/  S2R R9, SR_TID.X ;  /* 0x0000000000097919 */ /* 0x000ea20000002100 */
[----:B------:R-:W-:Y:S01]  /*aa00*/  PLOP3.LUT P2, PT, PT, PT, UP0, 0x80, 0x0 ;  /* 0x000000000000781c */ /* 0x000fe20003f4f008 */
[----:B------:R-:W-:Y:S01]  /*aa10*/  VIADD R13, R136, UR39 ;  /* 0x00000027880d7c36 */ /* 0x000fe20008000000 */
[----:B------:R-:W-:Y:S01]  /*aa20*/  ULOP3.LUT UR6, UR6, 0x3fff, URZ, 0xc0, !UPT ;  /* 0x00003fff06067892 */ /* 0x000fe2000f8ec03f */
[----:B-1----:R-:W-:Y:S02]  /*aa30*/  IMAD.U32 R5, RZ, RZ, UR46 ;  /* 0x0000002eff057e24 */ /* 0x002fe4000f8e00ff */
[----:B------:R-:W-:Y:S01]  /*aa40*/  IMAD.SHL.U32 R12, R2, 0x80, RZ ;  /* 0x00000080020c7824 */ /* 0x000fe200078e00ff */
[----:B------:R-:W-:Y:S02]  /*aa50*/  ULOP3.LUT UR7, UR6, 0x2000000, URZ, 0xfc, !UPT ;  /* 0x0200000006077892 */ /* 0x000fe4000f8efc3f */
[----:B------:R-:W-:Y:S01]  /*aa60*/  ULOP3.LUT UR6, UR43, 0x10000, URZ, 0xfc, !UPT ;  /* 0x000100002b067892 */ /* 0x000fe2000f8efc3f */
[----:B------:R-:W-:Y:S01]  /*aa70*/  @!P1 LEA R5, R5, UR42, 0x3 ;  /* 0x0000002a05059c11 */ /* 0x000fe2000f8e18ff */
[----:B------:R-:W-:-:S05]  /*aa80*/  UIMAD UR7, UR53, 0x600, UR7 ;  /* 0x00000600350778a4 */ /* 0x000fca000f8e0207 */
[----:B------:R-:W-:Y:S02]  /*aa90*/  UMOV UR28, UR6 ;  /* 0x00000006001c7c82 */ /* 0x000fe40008000000 */
[----:B------:R-:W-:Y:S02]  /*aaa0*/  UMOV UR30, UR7 ;  /* 0x00000007001e7c82 */ /* 0x000fe40008000000 */
[----:B------:R-:W-:Y:S01]  /*aab0*/  HGMMA.64x96x16.F32 R88, gdesc[UR28].tnspB, R88, gsb0 ;  /* 0x416000001c5879f0 */ /* 0x000fe20008000858 */
[----:B------:R-:W-:Y:S02]  /*aac0*/  UIADD3 UR28, UR6, 0x2, URZ ;  /* 0x00000002061c7890 */ /* 0x000fe4000fffe03f */
        /* <DEDUP_REMOVED lines=48> */
[----:B------:R-:W-:-:S04]  /*add0*/  @UP0 ULDC UR6, c[0x0][0x450] ;  /* 0x0001140000060ab9 */ /* 0x000fc80000000800 */
[----:B------:R-:W-:Y:S01]  /*ade0*/  @P2 SHF.R.U32.HI R13, RZ, UR6, R0 ;  /* 0x00000006ff0d2c19 */ /* 0x000fe20008011600 */
[----:B------:R-:W-:Y:S01]  /*adf0*/  VIADD R0, R8, 0x9 ;  /* 0x0000000908007836 */ /* 0x000fe20000000000 */
[----:B------:R-:W-:Y:S01]  /*ae00*/  ISETP.GE.U32.AND P2, PT, R9, 0x180, PT ;  /* 0x000001800900780c */ /* 0x000fe20003f46070 */
[----:B------:R-:W-:Y:S01]  /*ae10*/  @!P1 VIADD R9, R5, 0x2d840 ;  /* 0x0002d84005099836 */ /* 0x000fe20000000000 */
[----:B------:R-:W-:Y:S01]  /*ae20*/  IADD3 R5, -R12, 0x1, RZ ;  /* 0x000000010c057810 */ /* 0x000fe20007ffe1ff */
[----:B------:R-:W0:Y:S01]  /*ae30*/  SHFL.IDX PT, R15, R13, RZ, 0x1c1f ;  /* 0x001c1fff0d0f7589 */ /* 0x000e2200000e0000 */
[----:B------:R-:W-:Y:S01]  /*ae40*/  SEL R8, R0, 0x9, !P2 ;  /* 0x0000000900087807 */ /* 0x000fe20005000000 */
[----:B------:R-:W-:Y:S01]  /*ae50*/  IMAD.U32 R0, RZ, RZ, UR45 ;  /* 0x0000002dff007e24 */ /* 0x000fe2000f8e00ff */
[----:B------:R-:W-:Y:S01]  /*ae60*/  ULOP3.LUT UR6, URZ, UR52, URZ, 0x33, !UPT ;  /* 0x000000343f067292 */ /* 0x000fe2000f8e333f */
[----:B------:R-:W-:Y:S01]  /*ae70*/  IMAD R5, R16, -0x2, R5 ;  /* 0xfffffffe10057824 */ /* 0x000fe200078e0205 */
[----:B------:R-:W-:-:S04]  /*ae80*/  @!P1 PRMT R9, RZ, 0x654, R9 ;  /* 0x00000654ff099816 */ /* 0x000fc80000000009 */
[----:B------:R-:W-:-:S05]  /*ae90*/  IADD3 R5, -R0, UR38, R5 ;  /* 0x0000002600057c10 */ /* 0x000fca000fffe105 */
[C---:B------:R-:W-:Y:S02]  /*aea0*/  VIADD R11, R5.reuse, UR35 ;  /* 0x00000023050b7c36 */ /* 0x040fe40008000000 */
[----:B------:R-:W-:Y:S02]  /*aeb0*/  VIADD R10, R5, UR6 ;  /* 0x00000006050a7c36 */ /* 0x000fe40008000000 */
[C---:B0-----:R-:W-:Y:S02]  /*aec0*/  IMAD.IADD R5, R15.reuse, 0x1, R11 ;  /* 0x000000010f057824 */ /* 0x041fe400078e020b */
[----:B------:R-:W-:Y:S01]  /*aed0*/  IMAD.IADD R0, R15, 0x1, R10 ;  /* 0x000000010f007824 */ /* 0x000fe200078e020a */
[----:B------:R-:W-:Y:S02]  /*aee0*/  WARPGROUP.DEPBAR.LE gsb0, 0x0 ;  /* 0x00008000000079c5 */ /* 0x000fe40000010000 */
[----:B------:R-:W-:-:S06]  /*aef0*/  WARPGROUP.ARRIVE ;  /* 0x00000000000079c5 */ /* 0x000fcc0000000000 */
[----:B------:R-:W-:Y:S03]  /*af00*/  HGMMA.64x96x16.F32 R88, gdesc[UR28].tnspB, R88, gsb0 ;  /* 0x416000001c5879f0 */ /* 0x000fe60008000858 */
[----:B------:R-:W-:Y:S02]  /*af10*/  WARPGROUP.DEPBAR.LE gsb0, 0x0 ;  /* 0x00008000000079c5 */ /* 0x000fe40000010000 */
[----:B------:R0:W-:Y:S06]  /*af20*/  BAR.ARV R8, 0x100 ;  /* 0x000400080000751d */ /* 0x0001ec0000002000 */
[----:B------:R0:W-:Y:S01]  /*af30*/  @!P1 SYNCS.ARRIVE.TRANS64.RED.A1T0 RZ, [R9+URZ], RZ ;  /* 0x000000ff09ff99a7 */ /* 0x0001e2000810043f */
[----:B------:R-:W-:Y:S05]  /*af40*/  @!P5 BRA `(.L_x_1137) ;  /* 0x00000000005cd947 */ /* 0x000fea0003800000 */
[----:B0-----:R-:W-:Y:S01]  /*af50*/  IMAD.U32 R8, RZ, RZ, UR45 ;  /* 0x0000002dff087e24 */ /* 0x001fe2000f8e00ff */
        /* <DEDUP_REMOVED lines=12> */
.L_x_1139:
[----:B------:R-:W-:-:S05]  /*b020*/  IMAD.U32 R14, RZ, RZ, UR34 ;  /* 0x00000022ff0e7e24 */ /* 0x000fca000f8e00ff */
[----:B------:R-:W-:-:S13]  /*b030*/  ISETP.NE.AND P2, PT, R14, 0x1, PT ;  /* 0x000000010e00780c */ /* 0x000fda0003f45270 */
[----:B------:R-:W0:Y:S02]  /*b040*/  @P2 LDC.64 R8, c[0x0][0x9e8] ;  /* 0x00027a00ff082b82 */ /* 0x000e240000000a00 */
[----:B0-----:R-:W-:-:S05]  /*b050*/  @P2 IMAD.HI.U32 R8, R15, R8, RZ ;  /* 0x000000080f082227 */ /* 0x001fca00078e00ff */
[----:B------:R-:W-:-:S07]  /*b060*/  @P2 SHF.R.U32.HI R15, RZ, R9, R8 ;  /* 0x00000009ff0f2219 */ /* 0x000fce0000011608 */
.L_x_1140:
[----:B------:R-:W-:Y:S05]  /*b070*/  BSYNC B0 ;  /* 0x0000000000007941 */ /* 0x000fea0003800000 */
.L_x_1138:
[----:B------:R-:W-:-:S04]  /*b080*/  IMAD R15, R15, R14, -R12 ;  /* 0x0000000e0f0f7224 */ /* 0x000fc800078e0a0c */
[----:B------:R-:W-:-:S05]  /*b090*/  IMAD R15, R16, -0x2, R15 ;  /* 0xfffffffe100f7824 */ /* 0x000fca00078e020f */
[----:B------:R-:W-:Y:S02]  /*b0a0*/  VIADDMNMX R5, R15, R14, R5, PT ;  /* 0x0000000e0f057246 */ /* 0x000fe40003800105 */
[----:B------:R-:W-:-:S07]  /*b0b0*/  VIMNMX R0, R0, R15, !PT ;  /* 0x0000000f00007248 */ /* 0x000fce0007fe0100 */
.L_x_1137:
[----:B------:R-:W-:Y:S01]  /*b0c0*/  ISETP.GT.AND P2, PT, R2, -0x1, PT ;  /* 0xffffffff0200780c */ /* 0x000fe20003f44270 */
[----:B------:R-:W1:Y:S03]  /*b0d0*/  SHFL.IDX PT, R13, R13, 0x1, 0x1c1f ;  /* 0x003c1f000d0d7f89 */ /* 0x000e6600000e0000 */
[C---:B------:R-:W-:Y:S02]  /*b0e0*/  ISETP.GT.AND P4, PT, R0.reuse, RZ, P2 ;  /* 0x000000ff0000720c */ /* 0x040fe40001784270 */
[----:B------:R-:W-:Y:S02]  /*b0f0*/  ISETP.GT.AND P6, PT, R0, 0x1, P2 ;  /* 0x000000010000780c */ /* 0x000fe400017c4270 */
[C---:B------:R-:W-:Y:S02]  /*b100*/  ISETP.LT.OR P4, PT, R5.reuse, 0x1, P4 ;  /* 0x000000010500780c */ /* 0x040fe40002781670 */
[----:B------:R-:W-:-:S02]  /*b110*/  ISETP.LT.OR P6, PT, R5, 0x2, P6 ;  /* 0x000000020500780c */ /* 0x000fc400037c1670 */
[----:B------:R-:W-:Y:S02]  /*b120*/  FSEL R24, R24, -INF , !P4 ;  /* 0xff80000018187808 */ /* 0x000fe40006000000 */
[----:B------:R-:W-:Y:S02]  /*b130*/  FSEL R25, R25, -INF , !P6 ;  /* 0xff80000019197808 */ /* 0x000fe40007000000 */
[C---:B------:R-:W-:Y:S02]  /*b140*/  ISETP.GT.AND P3, PT, R0.reuse, 0x8, P2 ;  /* 0x000000080000780c */ /* 0x040fe40001764270 */
[C---:B------:R-:W-:Y:S02]  /*b150*/  ISETP.GT.AND P4, PT, R0.reuse, 0x9, P2 ;  /* 0x000000090000780c */ /* 0x040fe40001784270 */
[----:B------:R-:W-:Y:S02]  /*b160*/  ISETP.GT.AND P6, PT, R0, 0x10, P2 ;  /* 0x000000100000780c */ /* 0x000fe400017c4270 */
[----:B------:R-:W-:-:S02]  /*b170*/  ISETP.LT.OR P3, PT, R5, 0x9, P3 ;  /* 0x000000090500780c */ /* 0x000fc40001f61670 */
[----:B------:R-:W-:Y:S01]  /*b180*/  ISETP.LT.OR P4, PT, R5, 0xa, P4 ;  /* 0x0000000a0500780c */ /* 0x000fe20002781670 */
[--C-:B-1----:R-:W-:Y:S01]  /*b190*/  IMAD.IADD R11, R11, 0x1, R13.reuse ;  /* 0x000000010b0b7824 */ /* 0x102fe200078e020d */
[----:B------:R-:W-:Y:S01]  /*b1a0*/  ISETP.LT.OR P6, PT, R5, 0x11, P6 ;  /* 0x000000110500780c */ /* 0x000fe200037c1670 */
[----:B------:R-:W-:Y:S01]  /*b1b0*/  IMAD.IADD R10, R10, 0x1, R13 ;  /* 0x000000010a0a7824 */ /* 0x000fe200078e020d */
[----:B------:R-:W-:Y:S02]  /*b1c0*/  FSEL R28, R28, -INF , !P3 ;  /* 0xff8000001c1c7808 */ /* 0x000fe40005800000 */
[----:B------:R-:W-:Y:S02]  /*b1d0*/  FSEL R29, R29, -INF , !P4 ;  /* 0xff8000001d1d7808 */ /* 0x000fe40006000000 */
[----:B------:R-:W-:Y:S02]  /*b1e0*/  FSEL R32, R32, -INF , !P6 ;  /* 0xff80000020207808 */ /* 0x000fe40007000000 */
[----:B------:R-:W-:-:S02]  /*b1f0*/  ISETP.GT.AND P3, PT, R0, 0x11, P2 ;  /* 0x000000110000780c */ /* 0x000fc40001764270 */
[C---:B------:R-:W-:Y:S02]  /*b200*/  ISETP.GT.AND P4, PT, R0.reuse, 0x18, P2 ;  /* 0x000000180000780c */ /* 0x040fe40001784270 */
[----:B------:R-:W-:Y:S02]  /*b210*/  ISETP.GT.AND P6, PT, R0, 0x19, P2 ;  /* 0x000000190000780c */ /* 0x000fe400017c4270 */
[C---:B------:R-:W-:Y:S02]  /*b220*/  ISETP.LT.OR P3, PT, R5.reuse, 0x12, P3 ;  /* 0x000000120500780c */ /* 0x040fe40001f61670 */
[C---:B------:R-:W-:Y:S02]  /*b230*/  ISETP.LT.OR P4, PT, R5.reuse, 0x19, P4 ;  /* 0x000000190500780c */ /* 0x040fe40002781670 */
[----:B------:R-:W-:Y:S02]  /*b240*/  ISETP.LT.OR P6, PT, R5, 0x1a, P6 ;  /* 0x0000001a0500780c */ /* 0x000fe400037c1670 */
[----:B------:R-:W-:-:S02]  /*b250*/  FSEL R33, R33, -INF , !P3 ;  /* 0xff80000021217808 */ /* 0x000fc40005800000 */
[----:B------:R-:W-:Y:S02]  /*b260*/  FSEL R36, R36, -INF , !P4 ;  /* 0xff80000024247808 */ /* 0x000fe40006000000 */
[----:B------:R-:W-:Y:S02]  /*b270*/  FSEL R37, R37, -INF , !P6 ;  /* 0xff80000025257808 */ /* 0x000fe40007000000 */
[C---:B------:R-:W-:Y:S02]  /*b280*/  ISETP.GT.AND P3, PT, R0.reuse, 0x20, P2 ;  /* 0x000000200000780c */ /* 0x040fe40001764270 */
[C---:B------:R-:W-:Y:S02]  /*b290*/  ISETP.GT.AND P4, PT, R0.reuse, 0x21, P2 ;  /* 0x000000210000780c */ /* 0x040fe40001784270 */
[----:B------:R-:W-:Y:S02]  /*b2a0*/  ISETP.GT.AND P6, PT, R0, 0x28, P2 ;  /* 0x000000280000780c */ /* 0x000fe400017c4270 */
[----:B------:R-:W-:-:S02]  /*b2b0*/  ISETP.LT.OR P3, PT, R5, 0x21, P3 ;  /* 0x000000210500780c */ /* 0x000fc40001f61670 */
[C---:B------:R-:W-:Y:S02]  /*b2c0*/  ISETP.LT.OR P4, PT, R5.reuse, 0x22, P4 ;  /* 0x000000220500780c */ /* 0x040fe40002781670 */
[----:B------:R-:W-:Y:S02]  /*b2d0*/  ISETP.LT.OR P6, PT, R5, 0x29, P6 ;  /* 0x000000290500780c */ /* 0x000fe400037c1670 */
        /* <DEDUP_REMOVED lines=65> */
[----:B------:R-:W-:Y:S01]  /*b6f0*/  FSEL R85, R85, -INF , !P6 ;  /* 0xff80000055557808 */ /* 0x000fe20007000000 */
[----:B------:R-:W-:Y:S06]  /*b700*/  @!P5 BRA `(.L_x_1141) ;  /* 0x00000000005cd947 */ /* 0x000fec0003800000 */
        /* <DEDUP_REMOVED lines=8> */
[----:B0-----:R-:W0:Y:S02]  /*b790*/  @P3 LDC.64 R8, c[0x0][0x9e8] ;  /* 0x00027a00ff083b82 */ /* 0x001e240000000a00 */
[----:B0-----:R-:W-:-:S05]  /*b7a0*/  @P3 IMAD.HI.U32 R8, R5, R8, RZ ;  /* 0x0000000805083227 */ /* 0x001fca00078e00ff */
[----:B------:R-:W-:-:S04]  /*b7b0*/  @P3 SHF.R.U32.HI R5, RZ, R9, R8 ;  /* 0x00000009ff053219 */ /* 0x000fc80000011608 */
[----:B------:R-:W-:Y:S01]  /*b7c0*/  LOP3.LUT R5, RZ, R5, RZ, 0x33, !PT ;  /* 0x00000005ff057212 */ /* 0x000fe200078e33ff */
[----:B------:R-:W-:Y:S06]  /*b7d0*/  BRA `(.L_x_1144) ;  /* 0x0000000000147947 */ /* 0x000fec0003800000 */
.L_x_1143:
[----:B------:R-:W-:-:S05]  /*b7e0*/  IMAD.U32 R0, RZ, RZ, UR34 ;  /* 0x00000022ff007e24 */ /* 0x000fca000f8e00ff */
[----:B------:R-:W-:-:S13]  /*b7f0*/  ISETP.NE.AND P3, PT, R0, 0x1, PT ;  /* 0x000000010000780c */ /* 0x000fda0003f65270 */
[----:B0-----:R-:W0:Y:S02]  /*b800*/  @P3 LDC.64 R8, c[0x0][0x9e8] ;  /* 0x00027a00ff083b82 */ /* 0x001e240000000a00 */
[----:B0-----:R-:W-:-:S05]  /*b810*/  @P3 IMAD.HI.U32 R8, R5, R8, RZ ;  /* 0x0000000805083227 */ /* 0x001fca00078e00ff */
[----:B------:R-:W-:-:S07]  /*b820*/  @P3 SHF.R.U32.HI R5, RZ, R9, R8 ;  /* 0x00000009ff053219 */ /* 0x000fce0000011608 */
.L_x_1144:
[----:B------:R-:W-:Y:S05]  /*b830*/  BSYNC B0 ;  /* 0x0000000000007941 */ /* 0x000fea0003800000 */
.L_x_1142:
[----:B------:R-:W-:-:S04]  /*b840*/  IMAD R5, R5, R0, -R12 ;  /* 0x0000000005057224 */ /* 0x000fc800078e0a0c */
[----:B------:R-:W-:-:S05]  /*b850*/  IMAD R5, R16, -0x2, R5 ;  /* 0xfffffffe10057824 */ /* 0x000fca00078e0205 */
[----:B------:R-:W-:Y:S02]  /*b860*/  VIADDMNMX R11, R5, R0, R11, PT ;  /* 0x00000000050b7246 */ /* 0x000fe4000380010b */
[----:B------:R-:W-:-:S07]  /*b870*/  VIMNMX R10, R10, R5, !PT ;  /* 0x000000050a0a7248 */ /* 0x000fce0007fe0100 */
.L_x_1141:
        /* <DEDUP_REMOVED lines=18> */
[----:B------:R-:W-:-:S02]  /*b9a0*/  ISETP.GT.AND P4, PT, R10, 0x1, P2 ;  /* 0x000000010a00780c */ /* 0x000fc40001784270 */
[----:B------:R-:W-:Y:S02]  /*b9b0*/  FMNMX.FTZ R5, R41, R0, !PT ;  /* 0x0000000029057209 */ /* 0x000fe40007810000 */
[----:B------:R-:W-:Y:S02]  /*b9c0*/  FSEL R39, R39, -INF , !P3 ;  /* 0xff80000027277808 */ /* 0x000fe40005800000 */
        /* <DEDUP_REMOVED lines=13> */
[----:B------:R-:W-:Y:S02]  /*baa0*/  ISETP.GT.AND P3, PT, R10, RZ, P2 ;  /* 0x000000ff0a00720c */ /* 0x000fe40001764270 */
        /* <DEDUP_REMOVED lines=9> */
[----:B------:R-:W-:Y:S02]  /*bb40*/  ISETP.GT.AND P4, PT, R10, 0x18, P2 ;  /* 0x000000180a00780c */ /* 0x000fe40001784270 */
[----:B------:R-:W-:Y:S02]  /*bb50*/  FMNMX.FTZ R0, R68, R5, !PT ;  /* 0x0000000544007209 */ /* 0x000fe40007810000 */
[----:B------:R-:W-:Y:S02]  /*bb60*/  FSEL R26, R26, -INF , !P3 ;  /* 0xff8000001a1a7808 */ /* 0x000fe40005800000 */
[----:B------:R-:W-:Y:S02]  /*bb70*/  FMNMX.FTZ R5, R69, R0, !PT ;  /* 0x0000000045057209 */ /* 0x000fe40007810000 */
[----:B------:R-:W-:-:S02]  /*bb80*/  ISETP.LT.OR P6, PT, R11, 0x9, P6 ;  /* 0x000000090b00780c */ /* 0x000fc400037c1670 */
[----:B------:R-:W-:Y:S02]  /*bb90*/  FMNMX.FTZ R0, R72, R5, !PT ;  /* 0x0000000548007209 */ /* 0x000fe40007810000 */
[----:B------:R-:W-:Y:S02]  /*bba0*/  ISETP.LT.OR P4, PT, R11, 0x19, P4 ;  /* 0x000000190b00780c */ /* 0x000fe40002781670 */
[----:B------:R-:W-:Y:S02]  /*bbb0*/  FMNMX.FTZ R5, R73, R0, !PT ;  /* 0x0000000049057209 */ /* 0x000fe40007810000 */
[----:B------:R-:W-:Y:S02]  /*bbc0*/  FMNMX.FTZ R20, R26, R7, !PT ;  /* 0x000000071a147209 */ /* 0x000fe40007810000 */
[----:B------:R-:W-:Y:S02]  /*bbd0*/  FMNMX.FTZ R0, R76, R5, !PT ;  /* 0x000000054c007209 */ /* 0x000fe40007810000 */
[----:B------:R-:W-:-:S02]  /*bbe0*/  FSEL R30, R30, -INF , !P6 ;  /* 0xff8000001e1e7808 */ /* 0x000fc40007000000 */
[----:B------:R-:W-:Y:S02]  /*bbf0*/  FMNMX.FTZ R5, R77, R0, !PT ;  /* 0x000000004d057209 */ /* 0x000fe40007810000 */
[----:B------:R-:W-:Y:S02]  /*bc00*/  FSEL R38, R38, -INF , !P4 ;  /* 0xff80000026267808 */ /* 0x000fe40006000000 */
[----:B------:R-:W-:Y:S02]  /*bc10*/  FMNMX.FTZ R0, R80, R5, !PT ;  /* 0x0000000550007209 */ /* 0x000fe40007810000 */
[----:B------:R-:W-:Y:S02]  /*bc20*/  FMNMX.FTZ R21, R27, R20, !PT ;  /* 0x000000141b157209 */ /* 0x000fe40007810000 */
[----:B------:R-:W-:Y:S02]  /*bc30*/  FMNMX.FTZ R5, R81, R0, !PT ;  /* 0x0000000051057209 */ /* 0x000fe40007810000 */
[----:B------:R-:W-:-:S02]  /*bc40*/  ISETP.GT.AND P4, PT, R10, 0x20, P2 ;  /* 0x000000200a00780c */ /* 0x000fc40001784270 */
[----:B------:R-:W-:Y:S02]  /*bc50*/  FMNMX.FTZ R0, R84, R5, !PT ;  /* 0x0000000554007209 */ /* 0x000fe40007810000 */
[----:B------:R-:W-:Y:S02]  /*bc60*/  FMNMX.FTZ R20, R30, R21, !PT ;  /* 0x000000151e147209 */ /* 0x000fe40007810000 */
[----:B------:R-:W-:Y:S02]  /*bc70*/  FMNMX.FTZ R5, R85, R0, !PT ;  /* 0x0000000055057209 */ /* 0x000fe40007810000 */
[----:B------:R-:W-:Y:S02]  /*bc80*/  ISETP.LT.OR P4, PT, R11, 0x21, P4 ;  /* 0x000000210b00780c */ /* 0x000fe40002781670 */
[----:B------:R-:W-:Y:S01]  /*bc90*/  FMNMX.FTZ R21, R31, R20, !PT ;  /* 0x000000141f157209 */ /* 0x000fe20007810000 */
[----:B------:R-:W0:Y:S01]  /*bca0*/  SHFL.BFLY PT, R0, R5, 0x2, 0x1f ;  /* 0x0c401f0005007f89 */ /* 0x000e2200000e0000 */
[----:B------:R-:W-:-:S02]  /*bcb0*/  FSEL R42, R42, -INF , !P4 ;  /* 0xff8000002a2a7808 */ /* 0x000fc40006000000 */
[C---:B------:R-:W-:Y:S02]  /*bcc0*/  ISETP.GT.AND P4, PT, R10.reuse, 0x28, P2 ;  /* 0x000000280a00780c */ /* 0x040fe40001784270 */
[----:B------:R-:W-:Y:S02]  /*bcd0*/  ISETP.GT.AND P3, PT, R10, 0x30, P2 ;  /* 0x000000300a00780c */ /* 0x000fe40001764270 */
[C---:B------:R-:W-:Y:S02]  /*bce0*/  ISETP.LT.OR P4, PT, R11.reuse, 0x29, P4 ;  /* 0x000000290b00780c */ /* 0x040fe40002781670 */
[----:B------:R-:W-:Y:S02]  /*bcf0*/  ISETP.LT.OR P3, PT, R11, 0x31, P3 ;  /* 0x000000310b00780c */ /* 0x000fe40001f61670 */
[----:B------:R-:W-:Y:S02]  /*bd00*/  FSEL R46, R46, -INF , !P4 ;  /* 0xff8000002e2e7808 */ /* 0x000fe40006000000 */
[----:B------:R-:W-:-:S02]  /*bd10*/  ISETP.GT.AND P4, PT, R10, 0x29, P2 ;  /* 0x000000290a00780c */ /* 0x000fc40001784270 */
[----:B------:R-:W-:Y:S02]  /*bd20*/  FSEL R50, R50, -INF , !P3 ;  /* 0xff80000032327808 */ /* 0x000fe40005800000 */
[----:B------:R-:W-:Y:S02]  /*bd30*/  ISETP.LT.OR P4, PT, R11, 0x2a, P4 ;  /* 0x0000002a0b00780c */ /* 0x000fe40002781670 */
[C---:B------:R-:W-:Y:S02]  /*bd40*/  ISETP.GT.AND P3, PT, R10.reuse, 0x38, P2 ;  /* 0x000000380a00780c */ /* 0x040fe40001764270 */
[----:B------:R-:W-:Y:S02]  /*bd50*/  FSEL R47, R47, -INF , !P4 ;  /* 0xff8000002f2f7808 */ /* 0x000fe40006000000 */
[----:B------:R-:W-:Y:S02]  /*bd60*/  ISETP.GT.AND P4, PT, R10, 0x31, P2 ;  /* 0x000000310a00780c */ /* 0x000fe40001784270 */
[----:B0-----:R-:W-:-:S02]  /*bd70*/  FMNMX.FTZ R8, R5, R0, !PT ;  /* 0x0000000005087209 */ /* 0x001fc40007810000 */
[C---:B------:R-:W-:Y:S02]  /*bd80*/  ISETP.LT.OR P4, PT, R11.reuse, 0x32, P4 ;  /* 0x000000320b00780c */ /* 0x040fe40002781670 */
[----:B------:R-:W-:Y:S01]  /*bd90*/  ISETP.LT.OR P3, PT, R11, 0x39, P3 ;  /* 0x000000390b00780c */ /* 0x000fe20001f61670 */
[----:B------:R-:W0:Y:S01]  /*bda0*/  SHFL.BFLY PT, R9, R8, 0x1, 0x1f ;  /* 0x0c201f0008097f89 */ /* 0x000e2200000e0000 */
[----:B------:R-:W-:Y:S02]  /*bdb0*/  FSEL R51, R51, -INF , !P4 ;  /* 0xff80000033337808 */ /* 0x000fe40006000000 */
[----:B------:R-:W-:Y:S02]  /*bdc0*/  ISETP.GT.AND P4, PT, R10, 0x39, P2 ;  /* 0x000000390a00780c */ /* 0x000fe40001784270 */
[----:B------:R-:W-:Y:S02]  /*bdd0*/  FSEL R54, R54, -INF , !P3 ;  /* 0xff80000036367808 */ /* 0x000fe40005800000 */
        /* <DEDUP_REMOVED lines=8> */
[----:B------:R-:W-:Y:S02]  /*be60*/  ISETP.LT.OR P3, PT, R11, 0x49, P3 ;  /* 0x000000490b00780c */ /* 0x000fe40001f61670 */
[----:B0-----:R-:W-:Y:S02]  /*be70*/  FMNMX.FTZ R0, R8, R9, !PT ;  /* 0x0000000908007209 */ /* 0x001fe40007810000 */
[----:B------:R-:W-:Y:S02]  /*be80*/  FSEL R59, R59, -INF , !P4 ;  /* 0xff8000003b3b7808 */ /* 0x000fe40006000000 */
[C---:B------:R-:W-:Y:S01]  /*be90*/  FSETP.NEU.FTZ.AND P6, PT, R0.reuse, -INF , PT ;  /* 0xff8000000000780b */ /* 0x040fe20003fdd000 */
[----:B------:R-:W-:Y:S01]  /*bea0*/  FMUL.FTZ R5, R0, UR33 ;  /* 0x0000002100057c20 */ /* 0x000fe20008410000 */
[----:B------:R-:W-:-:S02]  /*beb0*/  ISETP.GT.AND P4, PT, R10, 0x49, P2 ;  /* 0x000000490a00780c */ /* 0x000fc40001784270 */
[----:B------:R-:W-:Y:S02]  /*bec0*/  FSEL R62, R62, -INF , !P3 ;  /* 0xff8000003e3e7808 */ /* 0x000fe40005800000 */
[----:B------:R-:W-:Y:S02]  /*bed0*/  FSEL R5, R5, RZ, P6 ;  /* 0x000000ff05057208 */ /* 0x000fe40003000000 */
[----:B------:R-:W-:Y:S02]  /*bee0*/  ISETP.GT.AND P3, PT, R10, 0x50, P2 ;  /* 0x000000500a00780c */ /* 0x000fe40001764270 */
[----:B------:R-:W-:Y:S01]  /*bef0*/  ISETP.LT.OR P4, PT, R11, 0x4a, P4 ;  /* 0x0000004a0b00780c */ /* 0x000fe20002781670 */
        /* <DEDUP_REMOVED lines=11> */
[----:B------:R-:W-:Y:S01]  /*bfb0*/  ISETP.LT.OR P3, PT, R11, 0x51, P3 ;  /* 0x000000510b00780c */ /* 0x000fe20001f61670 */
[----:B------:R0:W-:Y:S01]  /*bfc0*/  MUFU.EX2 R20, R36 ;  /* 0x0000002400147308 */ /* 0x0001e20000000800 */
[----:B------:R-:W-:Y:S01]  /*bfd0*/  FMNMX.FTZ R25, R39, R24, !PT ;  /* 0x0000001827197209 */ /* 0x000fe20007810000 */
[--C-:B------:R-:W-:Y:S01]  /*bfe0*/  FFMA.FTZ R40, R40, UR33, -R5.reuse ;  /* 0x0000002128287c23 */ /* 0x100fe20008010805 */
[----:B------:R-:W-:Y:S01]  /*bff0*/  FSEL R63, R63, -INF , !P4 ;  /* 0xff8000003f3f7808 */ /* 0x000fe20006000000 */
[--C-:B------:R-:W-:Y:S01]  /*c000*/  FFMA.FTZ R44, R44, UR33, -R5.reuse ;  /* 0x000000212c2c7c23 */ /* 0x100fe20008010805 */
[----:B------:R-:W-:Y:S01]  /*c010*/  FMNMX.FTZ R28, R42, R25, !PT ;  /* 0x000000192a1c7209 */ /* 0x000fe20007810000 */
[--C-:B------:R-:W-:Y:S01]  /*c020*/  FFMA.FTZ R25, R41, UR33, -R5.reuse ;  /* 0x0000002129197c23 */ /* 0x100fe20008010805 */
[----:B------:R-:W-:Y:S01]  /*c030*/  ISETP.GT.AND P4, PT, R10, 0x51, P2 ;  /* 0x000000510a00780c */ /* 0x000fe20001784270 */
[----:B------:R-:W-:Y:S01]  /*c040*/  MUFU.EX2 R24, R40 ;  /* 0x0000002800187308 */ /* 0x000fe20000000800 */
[----:B------:R-:W-:Y:S01]  /*c050*/  FMNMX.FTZ R29, R43, R28, !PT ;  /* 0x0000001c2b1d7209 */ /* 0x000fe20007810000 */
[--C-:B------:R-:W-:Y:S01]  /*c060*/  FFMA.FTZ R48, R48, UR33, -R5.reuse ;  /* 0x0000002130307c23 */ /* 0x100fe20008010805 */
[----:B------:R-:W-:Y:S01]  /*c070*/  FSEL R66, R66, -INF , !P3 ;  /* 0xff80000042427808 */ /* 0x000fe20005800000 */
[--C-:B------:R-:W-:Y:S01]  /*c080*/  FFMA.FTZ R56, R56, UR33, -R5.reuse ;  /* 0x0000002138387c23 */ /* 0x100fe20008010805 */
[----:B------:R-:W-:Y:S01]  /*c090*/  FMNMX.FTZ R28, R46, R29, !PT ;  /* 0x0000001d2e1c7209 */ /* 0x000fe20007810000 */
[--C-:B------:R-:W-:Y:S01]  /*c0a0*/  FFMA.FTZ R52, R52, UR33, -R5.reuse ;  /* 0x0000002134347c23 */ /* 0x100fe20008010805 */
[----:B------:R-:W-:Y:S01]  /*c0b0*/  ISETP.GT.AND P3, PT, R10, 0x58, P2 ;  /* 0x000000580a00780c */ /* 0x000fe20001764270 */
[--C-:B------:R-:W-:Y:S01]  /*c0c0*/  FFMA.FTZ R60, R60, UR33, -R5.reuse ;  /* 0x000000213c3c7c23 */ /* 0x100fe20008010805 */
[----:B------:R-:W-:Y:S01]  /*c0d0*/  FMNMX.FTZ R29, R47, R28, !PT ;  /* 0x0000001c2f1d7209 */ /* 0x000fe20007810000 */
[--C-:B------:R-:W-:Y:S01]  /*c0e0*/  FFMA.FTZ R85, R85, UR33, -R5.reuse ;  /* 0x0000002155557c23 */ /* 0x100fe20008010805 */
[----:B------:R-:W-:Y:S01]  /*c0f0*/  ISETP.LT.OR P4, PT, R11, 0x52, P4 ;  /* 0x000000520b00780c */ /* 0x000fe20002781670 */
[----:B------:R-:W-:Y:S01]  /*c100*/  MUFU.EX2 R28, R44 ;  /* 0x0000002c001c7308 */ /* 0x000fe20000000800 */
[----:B------:R-:W-:Y:S01]  /*c110*/  FMNMX.FTZ R32, R50, R29, !PT ;  /* 0x0000001d32207209 */ /* 0x000fe20007810000 */
[----:B------:R-:W-:Y:S01]  /*c120*/  FFMA.FTZ R29, R45, UR33, -R5 ;  /* 0x000000212d1d7c23 */ /* 0x000fe20008010805 */
[----:B------:R-:W-:-:S02]  /*c130*/  ISETP.LT.OR P3, PT, R11, 0x59, P3 ;  /* 0x000000590b00780c */ /* 0x000fc40001f61670 */
[----:B------:R-:W-:Y:S02]  /*c140*/  FMNMX.FTZ R33, R51, R32, !PT ;  /* 0x0000002033217209 */ /* 0x000fe40007810000 */
[----:B------:R-:W-:Y:S01]  /*c150*/  FSEL R67, R67, -INF , !P4 ;  /* 0xff80000043437808 */ /* 0x000fe20006000000 */
[----:B------:R-:W-:Y:S01]  /*c160*/  MUFU.EX2 R8, R8 ;  /* 0x0000000800087308 */ /* 0x000fe20000000800 */
[----:B------:R-:W-:Y:S02]  /*c170*/  FMNMX.FTZ R32, R54, R33, !PT ;  /* 0x0000002136207209 */ /* 0x000fe40007810000 */
[----:B------:R-:W-:Y:S02]  /*c180*/  ISETP.GT.AND P4, PT, R10, 0x59, P2 ;  /* 0x000000590a00780c */ /* 0x000fe40001784270 */
[----:B------:R-:W-:Y:S02]  /*c190*/  FMNMX.FTZ R33, R55, R32, !PT ;  /* 0x0000002037217209 */ /* 0x000fe40007810000 */
[----:B------:R-:W-:Y:S01]  /*c1a0*/  FSEL R70, R70, -INF , !P3 ;  /* 0xff80000046467808 */ /* 0x000fe20005800000 */
[----:B------:R1:W-:Y:S01]  /*c1b0*/  MUFU.EX2 R32, R48 ;  /* 0x0000003000207308 */ /* 0x0003e20000000800 */
[----:B0-----:R-:W-:Y:S01]  /*c1c0*/  FMNMX.FTZ R36, R58, R33, !PT ;  /* 0x000000213a247209 */ /* 0x001fe20007810000 */
        /* <DEDUP_REMOVED lines=8> */
[--C-:B-1----:R-:W-:Y:S01]  /*c250*/  FFMA.FTZ R48, R65, UR33, -R5.reuse ;  /* 0x0000002141307c23 */ /* 0x102fe20008010805 */
        /* <DEDUP_REMOVED lines=10> */
[----:B------:R-:W-:Y:S01]  /*c300*/  FSEL R74, R74, -INF , !P3 ;  /* 0xff8000004a4a7808 */ /* 0x000fe20005800000 */
[----:B------:R-:W-:Y:S01]  /*c310*/  MUFU.EX2 R12, R12 ;  /* 0x0000000c000c7308 */ /* 0x000fe20000000800 */
[----:B------:R-:W-:Y:S01]  /*c320*/  FMNMX.FTZ R40, R70, R41, !PT ;  /* 0x0000002946287209 */ /* 0x000fe20007810000 */
[----:B0-----:R-:W-:Y:S01]  /*c330*/  FFMA.FTZ R52, R69, UR33, -R5 ;  /* 0x0000002145347c23 */ /* 0x001fe20008010805 */
[----:B------:R-:W-:-:S02]  /*c340*/  ISETP.GT.AND P3, PT, R10, 0x68, P2 ;  /* 0x000000680a00780c */ /* 0x000fc40001764270 */
[----:B------:R-:W-:Y:S02]  /*c350*/  ISETP.LT.OR P4, PT, R11, 0x62, P4 ;  /* 0x000000620b00780c */ /* 0x000fe40002781670 */
[----:B------:R-:W-:Y:S01]  /*c360*/  FMNMX.FTZ R41, R71, R40, !PT ;  /* 0x0000002847297209 */ /* 0x000fe20007810000 */
[----:B------:R-:W-:Y:S01]  /*c370*/  MUFU.EX2 R13, R13 ;  /* 0x0000000d000d7308 */ /* 0x000fe20000000800 */
[----:B------:R-:W-:Y:S02]  /*c380*/  ISETP.LT.OR P3, PT, R11, 0x69, P3 ;  /* 0x000000690b00780c */ /* 0x000fe40001f61670 */
[----:B------:R-:W-:Y:S02]  /*c390*/  FSEL R75, R75, -INF , !P4 ;  /* 0xff8000004b4b7808 */ /* 0x000fe40006000000 */
[----:B------:R-:W-:Y:S02]  /*c3a0*/  ISETP.GT.AND P4, PT, R10, 0x69, P2 ;  /* 0x000000690a00780c */ /* 0x000fe40001784270 */
[----:B------:R-:W-:Y:S01]  /*c3b0*/  FMNMX.FTZ R44, R74, R41, !PT ;  /* 0x000000294a2c7209 */ /* 0x000fe20007810000 */
[----:B------:R0:W-:Y:S01]  /*c3c0*/  MUFU.EX2 R40, R56 ;  /* 0x0000003800287308 */ /* 0x0001e20000000800 */
[----:B------:R-:W-:Y:S01]  /*c3d0*/  FSEL R78, R78, -INF , !P3 ;  /* 0xff8000004e4e7808 */ /* 0x000fe20005800000 */
[--C-:B------:R-:W-:Y:S01]  /*c3e0*/  FFMA.FTZ R41, R57, UR33, -R5.reuse ;  /* 0x0000002139297c23 */ /* 0x100fe20008010805 */
[----:B------:R-:W-:Y:S01]  /*c3f0*/  ISETP.GT.AND P3, PT, R10, 0x70, P2 ;  /* 0x000000700a00780c */ /* 0x000fe20001764270 */
[----:B------:R-:W-:Y:S01]  /*c400*/  FFMA.FTZ R57, R73, UR33, -R5 ;  /* 0x0000002149397c23 */ /* 0x000fe20008010805 */
[----:B------:R-:W-:-:S02]  /*c410*/  ISETP.LT.OR P4, PT, R11, 0x6a, P4 ;  /* 0x0000006a0b00780c */ /* 0x000fc40002781670 */
[----:B------:R-:W-:Y:S01]  /*c420*/  FMNMX.FTZ R45, R75, R44, !PT ;  /* 0x0000002c4b2d7209 */ /* 0x000fe20007810000 */
[----:B------:R-:W-:Y:S01]  /*c430*/  MUFU.EX2 R14, R14 ;  /* 0x0000000e000e7308 */ /* 0x000fe20000000800 */
[----:B------:R-:W-:Y:S01]  /*c440*/  ISETP.LT.OR P3, PT, R11, 0x71, P3 ;  /* 0x000000710b00780c */ /* 0x000fe20001f61670 */
[--C-:B0-----:R-:W-:Y:S01]  /*c450*/  FFMA.FTZ R56, R61, UR33, -R5.reuse ;  /* 0x000000213d387c23 */ /* 0x101fe20008010805 */
[----:B------:R-:W-:Y:S01]  /*c460*/  FSEL R79, R79, -INF , !P4 ;  /* 0xff8000004f4f7808 */ /* 0x000fe20006000000 */
[----:B------:R-:W-:Y:S01]  /*c470*/  FFMA.FTZ R61, R77, UR33, -R5 ;  /* 0x000000214d3d7c23 */ /* 0x000fe20008010805 */
[----:B------:R-:W-:Y:S02]  /*c480*/  ISETP.GT.AND P4, PT, R10, 0x71, P2 ;  /* 0x000000710a00780c */ /* 0x000fe40001784270 */
[----:B------:R-:W-:Y:S01]  /*c490*/  FMNMX.FTZ R44, R78, R45, !PT ;  /* 0x0000002d4e2c7209 */ /* 0x000fe20007810000 */
[----:B------:R-:W-:Y:S01]  /*c4a0*/  MUFU.EX2 R15, R15 ;  /* 0x0000000f000f7308 */ /* 0x000fe20000000800 */
[----:B------:R-:W-:-:S02]  /*c4b0*/  FSEL R82, R82, -INF , !P3 ;  /* 0xff80000052527808 */ /* 0x000fc40005800000 */
[C---:B------:R-:W-:Y:S02]  /*c4c0*/  ISETP.GT.AND P3, PT, R10.reuse, 0x78, P2 ;  /* 0x000000780a00780c */ /* 0x040fe40001764270 */
[----:B------:R-:W-:Y:S02]  /*c4d0*/  ISETP.LT.OR P4, PT, R11, 0x72, P4 ;  /* 0x000000720b00780c */ /* 0x000fe40002781670 */
[----:B------:R-:W-:Y:S01]  /*c4e0*/  FMNMX.FTZ R45, R79, R44, !PT ;  /* 0x0000002c4f2d7209 */ /* 0x000fe20007810000 */
[----:B------:R-:W-:Y:S01]  /*c4f0*/  MUFU.EX2 R21, R21 ;  /* 0x0000001500157308 */ /* 0x000fe20000000800 */
[----:B------:R-:W-:Y:S02]  /*c500*/  ISETP.GT.AND P2, PT, R10, 0x79, P2 ;  /* 0x000000790a00780c */ /* 0x000fe40001744270 */
[----:B------:R-:W-:Y:S02]  /*c510*/  ISETP.LT.OR P3, PT, R11, 0x79, P3 ;  /* 0x000000790b00780c */ /* 0x000fe40001f61670 */
[----:B------:R-:W-:-:S02]  /*c520*/  FSEL R83, R83, -INF , !P4 ;  /* 0xff80000053537808 */ /* 0x000fc40006000000 */
[----:B------:R-:W-:Y:S01]  /*c530*/  FMNMX.FTZ R10, R82, R45, !PT ;  /* 0x0000002d520a7209 */ /* 0x000fe20007810000 */
[----:B------:R0:W-:Y:S01]  /*c540*/  MUFU.EX2 R44, R60 ;  /* 0x0000003c002c7308 */ /* 0x0001e20000000800 */
[----:B------:R-:W-:Y:S01]  /*c550*/  ISETP.LT.OR P2, PT, R11, 0x7a, P2 ;  /* 0x0000007a0b00780c */ /* 0x000fe20001741670 */
[--C-:B------:R-:W-:Y:S01]  /*c560*/  FFMA.FTZ R45, R64, UR33, -R5.reuse ;  /* 0x00000021402d7c23 */ /* 0x100fe20008010805 */
[----:B------:R-:W-:Y:S01]  /*c570*/  FSEL R86, R86, -INF , !P3 ;  /* 0xff80000056567808 */ /* 0x000fe20005800000 */
[--C-:B------:R-:W-:Y:S01]  /*c580*/  FFMA.FTZ R64, R84, UR33, -R5.reuse ;  /* 0x0000002154407c23 */ /* 0x100fe20008010805 */
[----:B------:R-:W-:Y:S02]  /*c590*/  FMNMX.FTZ R11, R83, R10, !PT ;  /* 0x0000000a530b7209 */ /* 0x000fe40007810000 */
[----:B------:R-:W-:Y:S01]  /*c5a0*/  FSEL R87, R87, -INF , !P2 ;  /* 0xff80000057577808 */ /* 0x000fe20005000000 */
[----:B------:R-:W-:Y:S01]  /*c5b0*/  MUFU.EX2 R25, R25 ;  /* 0x0000001900197308 */ /* 0x000fe20000000800 */
[----:B------:R-:W-:Y:S01]  /*c5c0*/  FMNMX.FTZ R10, R86, R11, !PT ;  /* 0x0000000b560a7209 */ /* 0x000fe20007810000 */
[----:B0-----:R-:W-:Y:S01]  /*c5d0*/  FFMA.FTZ R60, R76, UR33, -R5 ;  /* 0x000000214c3c7c23 */ /* 0x001fe20008010805 */
[----:B------:R-:W-:-:S02]  /*c5e0*/  FSEL R69, R0, RZ, P6 ;  /* 0x000000ff00457208 */ /* 0x000fc40003000000 */
[----:B------:R-:W-:-:S03]  /*c5f0*/  FMNMX.FTZ R10, R87, R10, !PT ;  /* 0x0000000a570a7209 */ /* 0x000fc60007810000 */
[----:B------:R-:W-:Y:S01]  /*c600*/  FADD.FTZ R69, -R69, R6 ;  /* 0x0000000645457221 */ /* 0x000fe20000010100 */
[----:B------:R-:W-:Y:S01]  /*c610*/  MUFU.EX2 R29, R29 ;  /* 0x0000001d001d7308 */ /* 0x000fe20000000800 */
[----:B------:R-:W0:Y:S02]  /*c620*/  SHFL.BFLY PT, R11, R10, 0x2, 0x1f ;  /* 0x0c401f000a0b7f89 */ /* 0x000e2400000e0000 */
[----:B------:R-:W-:-:S05]  /*c630*/  FMUL.FTZ R69, R69, UR33 ;  /* 0x0000002145457c20 */ /* 0x000fca0008410000 */
[----:B------:R-:W-:Y:S08]  /*c640*/  MUFU.EX2 R33, R33 ;  /* 0x0000002100217308 */ /* 0x000ff00000000800 */
[----:B------:R-:W1:Y:S08]  /*c650*/  MUFU.EX2 R69, R69 ;  /* 0x0000004500457308 */ /* 0x000e700000000800 */
[----:B------:R-:W-:Y:S01]  /*c660*/  MUFU.EX2 R37, R37 ;  /* 0x0000002500257308 */ /* 0x000fe20000000800 */
[----:B0-----:R-:W-:-:S05]  /*c670*/  FMNMX.FTZ R11, R10, R11, !PT ;  /* 0x0000000b0a0b7209 */ /* 0x001fca0007810000 */
[----:B------:R-:W0:Y:S02]  /*c680*/  SHFL.BFLY PT, R10, R11, 0x1, 0x1f ;  /* 0x0c201f000b0a7f89 */ /* 0x000e2400000e0000 */
[----:B------:R-:W-:Y:S01]  /*c690*/  MUFU.EX2 R41, R41 ;  /* 0x0000002900297308 */ /* 0x000fe20000000800 */
[-C--:B-1----:R-:W-:Y:S01]  /*c6a0*/  FMUL.FTZ R88, R88, R69.reuse ;  /* 0x0000004558587220 */ /* 0x082fe20000410000 */
        /* <DEDUP_REMOVED lines=20> */
[----:B0-----:R-:W-:Y:S01]  /*c7f0*/  FMNMX.FTZ R5, R11, R10, !PT ;  /* 0x0000000a0b057209 */ /* 0x001fe20007810000 */
[-C--:B------:R-:W-:Y:S01]  /*c800*/  FMUL.FTZ R125, R125, R69.reuse ;  /* 0x000000457d7d7220 */ /* 0x080fe20000410000 */
[----:B------:R-:W-:Y:S01]  /*c810*/  MUFU.EX2 R48, R48 ;  /* 0x0000003000307308 */ /* 0x000fe20000000800 */
[-C--:B------:R-:W-:Y:S01]  /*c820*/  FMUL.FTZ R128, R128, R69.reuse ;  /* 0x0000004580807220 */ /* 0x080fe20000410000 */
[C---:B------:R-:W-:Y:S01]  /*c830*/  FSETP.NEU.FTZ.AND P2, PT, R5.reuse, -INF , PT ;  /* 0xff8000000500780b */ /* 0x040fe20003f5d000 */
[----:B------:R-:W-:Y:S01]  /*c840*/  FMUL.FTZ R72, R5, UR33 ;  /* 0x0000002105487c20 */ /* 0x000fe20008410000 */
[-C--:B------:R-:W-:Y:S01]  /*c850*/  FMUL.FTZ R129, R129, R69.reuse ;  /* 0x0000004581817220 */ /* 0x080fe20000410000 */
[-C--:B------:R-:W-:Y:S01]  /*c860*/  FMUL.FTZ R132, R132, R69.reuse ;  /* 0x0000004584847220 */ /* 0x080fe20000410000 */
[----:B------:R-:W-:Y:S01]  /*c870*/  FSEL R10, R5, RZ, P2 ;  /* 0x000000ff050a7208 */ /* 0x000fe20001000000 */
[----:B------:R-:W-:Y:S01]  /*c880*/  FMUL.FTZ R133, R133, R69 ;  /* 0x0000004585857220 */ /* 0x000fe20000410000 */
[----:B------:R-:W-:Y:S01]  /*c890*/  FSEL R72, R72, RZ, P2 ;  /* 0x000000ff48487208 */ /* 0x000fe20001000000 */
[----:B------:R-:W-:Y:S01]  /*c8a0*/  MUFU.EX2 R49, R49 ;  /* 0x0000003100317308 */ /* 0x000fe20000000800 */
[----:B------:R-:W-:Y:S01]  /*c8b0*/  ISETP.GT.AND P2, PT, R2, UR37, PT ;  /* 0x0000002502007c0c */ /* 0x000fe2000bf44270 */
[----:B------:R-:W-:Y:S01]  /*c8c0*/  FADD.FTZ R10, -R10, R7 ;  /* 0x000000070a0a7221 */ /* 0x000fe20000010100 */
[----:B------:R-:W-:-:S02]  /*c8d0*/  VIADD R2, R2, 0xffffffff ;  /* 0xffffffff02027836 */ /* 0x000fc40000000000 */
[--C-:B------:R-:W-:Y:S01]  /*c8e0*/  FFMA.FTZ R11, R26, UR33, -R72.reuse ;  /* 0x000000211a0b7c23 */ /* 0x100fe20008010848 */
[--C-:B------:R-:W-:Y:S01]  /*c8f0*/  FFMA.FTZ R26, R27, UR33, -R72.reuse ;  /* 0x000000211b1a7c23 */ /* 0x100fe20008010848 */
[----:B------:R-:W-:Y:S01]  /*c900*/  FMUL.FTZ R7, R10, UR33 ;  /* 0x000000210a077c20 */ /* 0x000fe20008410000 */
[--C-:B------:R-:W-:Y:S01]  /*c910*/  FFMA.FTZ R27, R34, UR33, -R72.reuse ;  /* 0x00000021221b7c23 */ /* 0x100fe20008010848 */
[--C-:B------:R-:W-:Y:S01]  /*c920*/  FFMA.FTZ R34, R35, UR33, -R72.reuse ;  /* 0x0000002123227c23 */ /* 0x100fe20008010848 */
[--C-:B------:R-:W-:Y:S01]  /*c930*/  FFMA.FTZ R35, R54, UR33, -R72.reuse ;  /* 0x0000002136237c23 */ /* 0x100fe20008010848 */
[----:B------:R-:W-:Y:S01]  /*c940*/  MUFU.EX2 R11, R11 ;  /* 0x0000000b000b7308 */ /* 0x000fe20000000800 */
[----:B------:R-:W-:Y:S02]  /*c950*/  IMAD.U32 R54, RZ, RZ, UR53 ;  /* 0x00000035ff367e24 */ /* 0x000fe4000f8e00ff */
        /* <DEDUP_REMOVED lines=8> */
[----:B------:R-:W-:Y:S01]  /*c9e0*/  FFMA.FTZ R38, R38, UR33, -R72 ;  /* 0x0000002126267c23 */ /* 0x000fe20008010848 */
[----:B------:R-:W-:-:S02]  /*c9f0*/  @!P1 VIADD R54, R54, 0x2d860 ;  /* 0x0002d86036369836 */ /* 0x000fc40000000000 */
        /* <DEDUP_REMOVED lines=21> */
[C---:B-1----:R-:W-:Y:S01]  /*cb50*/  FADD.FTZ R54, R26.reuse, R3 ;  /* 0x000000031a367221 */ /* 0x042fe20000010000 */
[----:B------:R-:W-:Y:S01]  /*cb60*/  FADD.FTZ R3, R13, R10 ;  /* 0x0000000a0d037221 */ /* 0x000fe20000010000 */
        /* <DEDUP_REMOVED lines=10> */
[----:B------:R-:W-:Y:S01]  /*cc10*/  FFMA.FTZ R86, R86, UR33, -R72 ;  /* 0x0000002156567c23 */ /* 0x000fe20008010848 */
[----:B------:R-:W-:Y:S01]  /*cc20*/  UMOV UR53, UR46 ;  /* 0x0000002e00357c82 */ /* 0x000fe20008000000 */
[----:B------:R-:W-:Y:S01]  /*cc30*/  FMUL.FTZ R90, R90, R7 ;  /* 0x000000075a5a7220 */ /* 0x000fe20000410000 */
[----:B------:R-:W2:Y:S01]  /*cc40*/  MUFU.EX2 R34, R34 ;  /* 0x0000002200227308 */ /* 0x000ea20000000800 */
[----:B0-----:R-:W-:Y:S01]  /*cc50*/  FADD.FTZ R12, R77, R54 ;  /* 0x000000364d0c7221 */ /* 0x001fe20000010000 */
[----:B------:R-:W-:Y:S01]  /*cc60*/  FFMA.FTZ R54, R67, UR33, -R72 ;  /* 0x0000002143367c23 */ /* 0x000fe20008010848 */
[----:B------:R-:W-:Y:S01]  /*cc70*/  F2FP.F16.F32.PACK_AB R11, R77, R73 ;  /* 0x000000494d0b723e */ /* 0x000fe200000000ff */
[-C--:B------:R-:W-:Y:S01]  /*cc80*/  FMUL.FTZ R91, R91, R7.reuse ;  /* 0x000000075b5b7220 */ /* 0x080fe20000410000 */
[-C--:B------:R-:W-:Y:S01]  /*cc90*/  FMUL.FTZ R94, R94, R7.reuse ;  /* 0x000000075e5e7220 */ /* 0x080fe20000410000 */
[-C--:B------:R-:W-:Y:S01]  /*cca0*/  FMUL.FTZ R95, R95, R7.reuse ;  /* 0x000000075f5f7220 */ /* 0x080fe20000410000 */
[-C--:B------:R-:W-:Y:S01]  /*ccb0*/  FMUL.FTZ R98, R98, R7.reuse ;  /* 0x0000000762627220 */ /* 0x080fe20000410000 */
        /* <DEDUP_REMOVED lines=11> */
[----:B------:R-:W-:Y:S01]  /*cd70*/  F2FP.F16.F32.PACK_AB R24, R25, R24 ;  /* 0x000000181918723e */ /* 0x000fe200000000ff */
[-C--:B------:R-:W-:Y:S01]  /*cd80*/  FMUL.FTZ R106, R106, R7.reuse ;  /* 0x000000076a6a7220 */ /* 0x080fe20000410000 */
[-C--:B------:R-:W-:Y:S01]  /*cd90*/  FMUL.FTZ R107, R107, R7.reuse ;  /* 0x000000076b6b7220 */ /* 0x080fe20000410000 */
[----:B------:R-:W-:Y:S01]  /*cda0*/  FADD.FTZ R67, R25, R26 ;  /* 0x0000001a19437221 */ /* 0x000fe20000010000 */
[-C--:B------:R-:W-:Y:S01]  /*cdb0*/  FMUL.FTZ R110, R110, R7.reuse ;  /* 0x000000076e6e7220 */ /* 0x080fe20000410000 */
[----:B------:R-:W-:Y:S01]  /*cdc0*/  MUFU.EX2 R42, R42 ;  /* 0x0000002a002a7308 */ /* 0x000fe20000000800 */
[-C--:B------:R-:W-:Y:S01]  /*cdd0*/  FMUL.FTZ R111, R111, R7.reuse ;  /* 0x000000076f6f7220 */ /* 0x080fe20000410000 */
[----:B------:R-:W-:Y:S01]  /*cde0*/  FADD.FTZ R26, R28, R67 ;  /* 0x000000431c1a7221 */ /* 0x000fe20000010000 */
[----:B0-----:R-:W-:Y:S01]  /*cdf0*/  F2FP.F16.F32.PACK_AB R8, R15, R14 ;  /* 0x0000000e0f08723e */ /* 0x001fe200000000ff */
[----:B------:R-:W-:Y:S01]  /*ce00*/  FMUL.FTZ R114, R114, R7 ;  /* 0x0000000772727220 */ /* 0x000fe20000410000 */
[----:B------:R-:W-:Y:S01]  /*ce10*/  F2FP.F16.F32.PACK_AB R10, R21, R20 ;  /* 0x00000014150a723e */ /* 0x000fe200000000ff */
[----:B------:R-:W-:Y:S01]  /*ce20*/  FADD.FTZ R67, R29, R26 ;  /* 0x0000001a1d437221 */ /* 0x000fe20000010000 */
[----:B--2---:R-:W-:Y:S01]  /*ce30*/  F2FP.F16.F32.PACK_AB R9, R34, R27 ;  /* 0x0000001b2209723e */ /* 0x004fe200000000ff */
[----:B------:R-:W0:Y:S01]  /*ce40*/  MUFU.EX2 R43, R43 ;  /* 0x0000002b002b7308 */ /* 0x000e220000000800 */
[----:B-1----:R-:W-:Y:S01]  /*ce50*/  F2FP.F16.F32.PACK_AB R11, R39, R38 ;  /* 0x00000026270b723e */ /* 0x002fe200000000ff */
[-C--:B------:R-:W-:Y:S01]  /*ce60*/  FMUL.FTZ R115, R115, R7.reuse ;  /* 0x0000000773737220 */ /* 0x080fe20000410000 */
[----:B------:R-:W-:Y:S01]  /*ce70*/  F2FP.F16.F32.PACK_AB R26, R29, R28 ;  /* 0x0000001c1d1a723e */ /* 0x000fe200000000ff */
        /* <DEDUP_REMOVED lines=10> */
[-C--:B------:R-:W-:Y:S01]  /*cf20*/  FMUL.FTZ R134, R134, R7.reuse ;  /* 0x0000000786867220 */ /* 0x080fe20000410000 */
[----:B------:R-:W-:Y:S01]  /*cf30*/  FMUL.FTZ R135, R135, R7 ;  /* 0x0000000787877220 */ /* 0x000fe20000410000 */
[----:B------:R-:W3:Y:S01]  /*cf40*/  MUFU.EX2 R46, R46 ;  /* 0x0000002e002e7308 */ /* 0x000ee20000000800 */
[----:B--2---:R-:W-:Y:S01]  /*cf50*/  FADD.FTZ R63, R34, R59 ;  /* 0x0000003b223f7221 */ /* 0x004fe20000010000 */
[--C-:B------:R-:W-:Y:S01]  /*cf60*/  FFMA.FTZ R59, R74, UR33, -R72.reuse ;  /* 0x000000214a3b7c23 */ /* 0x100fe20008010848 */
[----:B------:R-:W-:Y:S01]  /*cf70*/  FFMA.FTZ R72, R87, UR33, -R72 ;  /* 0x0000002157487c23 */ /* 0x000fe20008010848 */
[----:B0-----:R-:W-:Y:S01]  /*cf80*/  F2FP.F16.F32.PACK_AB R25, R43, R42 ;  /* 0x0000002a2b19723e */ /* 0x001fe200000000ff */
[----:B------:R-:W-:Y:S01]  /*cf90*/  FADD.FTZ R12, R38, R63 ;  /* 0x0000003f260c7221 */ /* 0x000fe20000010000 */
[----:B------:R-:W-:Y:S01]  /*cfa0*/  F2FP.F16.F32.PACK_AB R34, R37, R36 ;  /* 0x000000242522723e */ /* 0x000fe200000000ff */
[----:B------:R-:W-:Y:S01]  /*cfb0*/  IMAD.MOV.U32 R7, RZ, RZ, R5 ;  /* 0x000000ffff077224 */ /* 0x000fe200078e0005 */
        /* <DEDUP_REMOVED lines=14> */
[----:B------:R-:W-:Y:S02]  /*d0a0*/  FADD.FTZ R15, R37, R14 ;  /* 0x0000000e250f7221 */ /* 0x000fe40000010000 */
[----:B------:R-:W0:Y:S01]  /*d0b0*/  MUFU.EX2 R35, R35 ;  /* 0x0000002300237308 */ /* 0x000e220000000800 */
[----:B--2---:R-:W-:Y:S01]  /*d0c0*/  FADD.FTZ R12, R30, R63 ;  /* 0x0000003f1e0c7221 */ /* 0x004fe20000010000 */
[----:B------:R-:W-:Y:S01]  /*d0d0*/  FADD.FTZ R20, R40, R15 ;  /* 0x0000000f28147221 */ /* 0x000fe20000010000 */
[----:B------:R2:W-:Y:S01]  /*d0e0*/  STSM.16.M88.4 [R19], R24 ;  /* 0x0000001813007844 */ /* 0x0005e20000000200 */
[C---:B------:R-:W-:Y:S02]  /*d0f0*/  F2FP.F16.F32.PACK_AB R40, R41.reuse, R40 ;  /* 0x000000282928723e */ /* 0x040fe400000000ff */
[----:B------:R-:W-:Y:S02]  /*d100*/  FADD.FTZ R21, R41, R20 ;  /* 0x0000001429157221 */ /* 0x000fe40000010000 */
[----:B------:R-:W4:Y:S01]  /*d110*/  MUFU.EX2 R47, R47 ;  /* 0x0000002f002f7308 */ /* 0x000f220000000800 */
[C---:B---3--:R-:W-:Y:S01]  /*d120*/  FADD.FTZ R12, R31.reuse, R12 ;  /* 0x0000000c1f0c7221 */ /* 0x048fe20000010000 */
[----:B------:R-:W-:Y:S01]  /*d130*/  FADD.FTZ R21, R44, R21 ;  /* 0x000000152c157221 */ /* 0x000fe20000010000 */
[----:B------:R-:W-:-:S03]  /*d140*/  F2FP.F16.F32.PACK_AB R33, R31, R30 ;  /* 0x0000001e1f21723e */ /* 0x000fc600000000ff */
[----:B------:R-:W-:Y:S02]  /*d150*/  FADD.FTZ R20, R56, R21 ;  /* 0x0000001538147221 */ /* 0x000fe40000010000 */
[----:B------:R-:W3:Y:S01]  /*d160*/  MUFU.EX2 R50, R50 ;  /* 0x0000003200327308 */ /* 0x000ee20000000800 */
[----:B0-----:R-:W-:-:S07]  /*d170*/  FADD.FTZ R12, R35, R12 ;  /* 0x0000000c230c7221 */ /* 0x001fce0000010000 */
[----:B------:R-:W0:Y:S01]  /*d180*/  MUFU.EX2 R51, R51 ;  /* 0x0000003300337308 */ /* 0x000e220000000800 */
[C---:B----4-:R-:W-:Y:S01]  /*d190*/  FADD.FTZ R15, R47.reuse, R12 ;  /* 0x0000000c2f0f7221 */ /* 0x050fe20000010000 */
[----:B------:R-:W-:-:S05]  /*d1a0*/  F2FP.F16.F32.PACK_AB R35, R47, R35 ;  /* 0x000000232f23723e */ /* 0x000fca00000000ff */
[----:B------:R4:W-:Y:S01]  /*d1b0*/  STSM.16.M88.4 [R18], R32 ;  /* 0x0000002012007844 */ /* 0x0009e20000000200 */
[----:B------:R-:W5:Y:S01]  /*d1c0*/  MUFU.EX2 R4, R4 ;  /* 0x0000000400047308 */ /* 0x000f620000000800 */
[----:B---3--:R-:W-:-:S07]  /*d1d0*/  FADD.FTZ R12, R50, R15 ;  /* 0x0000000f320c7221 */ /* 0x008fce0000010000 */
[----:B------:R-:W1:Y:S01]  /*d1e0*/  MUFU.EX2 R3, R3 ;  /* 0x0000000300037308 */ /* 0x000e620000000800 */
[C---:B0-----:R-:W-:Y:S01]  /*d1f0*/  FADD.FTZ R15, R51.reuse, R12 ;  /* 0x0000000c330f7221 */ /* 0x041fe20000010000 */
[----:B------:R-:W-:-:S06]  /*d200*/  F2FP.F16.F32.PACK_AB R41, R51, R50 ;  /* 0x000000323329723e */ /* 0x000fcc00000000ff */
[----:B------:R-:W0:Y:S01]  /*d210*/  MUFU.EX2 R54, R54 ;  /* 0x0000003600367308 */ /* 0x000e220000000800 */
[----:B-----5:R-:W-:Y:S01]  /*d220*/  FADD.FTZ R12, R4, R15 ;  /* 0x0000000f040c7221 */ /* 0x020fe20000010000 */
[----:B------:R-:W-:Y:S01]  /*d230*/  FADD.FTZ R15, R45, R20 ;  /* 0x000000142d0f7221 */ /* 0x000fe20000010000 */
[C---:B------:R-:W-:Y:S02]  /*d240*/  F2FP.F16.F32.PACK_AB R43, R13.reuse, R4 ;  /* 0x000000040d2b723e */ /* 0x040fe400000000ff */
[----:B------:R-:W-:Y:S01]  /*d250*/  FADD.FTZ R12, R13, R12 ;  /* 0x0000000c0d0c7221 */ /* 0x000fe20000010000 */
[C---:B------:R-:W-:Y:S01]  /*d260*/  FADD.FTZ R20, R48.reuse, R15 ;  /* 0x0000000f30147221 */ /* 0x040fe20000010000 */
[----:B------:R-:W-:Y:S01]  /*d270*/  F2FP.F16.F32.PACK_AB R48, R48, R45 ;  /* 0x0000002d3030723e */ /* 0x000fe200000000ff */
[----:B------:R-:W3:Y:S01]  /*d280*/  MUFU.EX2 R52, R52 ;  /* 0x0000003400347308 */ /* 0x000ee20000000800 */
[----:B-1----:R-:W-:Y:S01]  /*d290*/  FADD.FTZ R9, R3, R12 ;  /* 0x0000000c03097221 */ /* 0x002fe20000010000 */
[----:B------:R-:W-:Y:S01]  /*d2a0*/  FADD.FTZ R11, R49, R20 ;  /* 0x00000014310b7221 */ /* 0x000fe20000010000 */
[----:B------:R4:W-:Y:S05]  /*d2b0*/  STSM.16.M88.4 [R17+0x27800], R40 ;  /* 0x0278002811007844 */ /* 0x0009ea0000000200 */
[----:B------:R-:W1:Y:S01]  /*d2c0*/  MUFU.EX2 R55, R55 ;  /* 0x0000003700377308 */ /* 0x000e620000000800 */
[----:B0-----:R-:W-:-:S07]  /*d2d0*/  FADD.FTZ R8, R54, R9 ;  /* 0x0000000936087221 */ /* 0x001fce0000010000 */
[----:B------:R-:W0:Y:S01]  /*d2e0*/  MUFU.EX2 R53, R53 ;  /* 0x0000003500357308 */ /* 0x000e220000000800 */
[C---:B---3--:R-:W-:Y:S01]  /*d2f0*/  FADD.FTZ R10, R52.reuse, R11 ;  /* 0x0000000b340a7221 */ /* 0x048fe20000010000 */
[----:B------:R-:W-:Y:S02]  /*d300*/  F2FP.F16.F32.PACK_AB R50, R52, R49 ;  /* 0x000000313432723e */ /* 0x000fe400000000ff */
[----:B------:R-:W-:-:S04]  /*d310*/  F2FP.F16.F32.PACK_AB R49, R54, R3 ;  /* 0x000000033631723e */ /* 0x000fc800000000ff */
        /* <DEDUP_REMOVED lines=9> */
[----:B-1----:R-:W-:-:S07]  /*d3b0*/  FADD.FTZ R11, R57, R10 ;  /* 0x0000000a390b7221 */ /* 0x002fce0000010000 */
[----:B------:R-:W1:Y:S01]  /*d3c0*/  MUFU.EX2 R14, R75 ;  /* 0x0000004b000e7308 */ /* 0x000e620000000800 */
[----:B0-----:R-:W-:-:S07]  /*d3d0*/  FADD.FTZ R9, R59, R4 ;  /* 0x000000043b097221 */ /* 0x001fce0000010000 */
        /* <DEDUP_REMOVED lines=8> */
[----:B---3--:R-:W-:-:S07]  /*d460*/  FADD.FTZ R4, R78, R9 ;  /* 0x000000094e047221 */ /* 0x008fce0000010000 */
[----:B------:R-:W3:Y:S01]  /*d470*/  MUFU.EX2 R68, R68 ;  /* 0x0000004400447308 */ /* 0x000ee20000000800 */
[----:B-1----:R-:W-:Y:S01]  /*d480*/  FADD.FTZ R9, R65, R8 ;  /* 0x0000000841097221 */ /* 0x002fe20000010000 */
[----:B------:R-:W-:-:S06]  /*d490*/  F2FP.F16.F32.PACK_AB R8, R57, R53 ;  /* 0x000000353908723e */ /* 0x000fcc00000000ff */
[----:B------:R-:W1:Y:S01]  /*d4a0*/  MUFU.EX2 R15, R82 ;  /* 0x00000052000f7308 */ /* 0x000e620000000800 */
[C---:B0-----:R-:W-:Y:S01]  /*d4b0*/  FADD.FTZ R4, R79.reuse, R4 ;  /* 0x000000044f047221 */ /* 0x041fe20000010000 */
[----:B------:R-:W-:-:S06]  /*d4c0*/  F2FP.F16.F32.PACK_AB R11, R79, R78 ;  /* 0x0000004e4f0b723e */ /* 0x000fcc00000000ff */
[----:B------:R-:W0:Y:S01]  /*d4d0*/  MUFU.EX2 R83, R83 ;  /* 0x0000005300537308 */ /* 0x000e220000000800 */
[----:B---3--:R-:W-:Y:S01]  /*d4e0*/  FADD.FTZ R21, R68, R9 ;  /* 0x0000000944157221 */ /* 0x008fe20000010000 */
[----:B------:R-:W-:Y:S02]  /*d4f0*/  F2FP.F16.F32.PACK_AB R9, R14, R59 ;  /* 0x0000003b0e09723e */ /* 0x000fe400000000ff */
[----:B------:R-:W-:-:S03]  /*d500*/  F2FP.F16.F32.PACK_AB R12, R68, R65 ;  /* 0x00000041440c723e */ /* 0x000fc600000000ff */
[----:B------:R4:W-:Y:S01]  /*d510*/  STSM.16.M88.4 [R19+0x6000], R8 ;  /* 0x0060000813007844 */ /* 0x0009e20000000200 */
[----:B------:R-:W3:Y:S01]  /*d520*/  MUFU.EX2 R64, R64 ;  /* 0x0000004000407308 */ /* 0x000ee20000000800 */
[----:B-1----:R-:W-:-:S07]  /*d530*/  FADD.FTZ R4, R15, R4 ;  /* 0x000000040f047221 */ /* 0x002fce0000010000 */
[----:B------:R-:W1:Y:S01]  /*d540*/  MUFU.EX2 R6, R85 ;  /* 0x0000005500067308 */ /* 0x000e620000000800 */
[C---:B0-----:R-:W-:Y:S01]  /*d550*/  F2FP.F16.F32.PACK_AB R13, R83.reuse, R15 ;  /* 0x0000000f530d723e */ /* 0x041fe200000000ff */
[----:B------:R-:W-:-:S06]  /*d560*/  FADD.FTZ R4, R83, R4 ;  /* 0x0000000453047221 */ /* 0x000fcc0000010000 */
[----:B--2---:R-:W0:Y:S01]  /*d570*/  MUFU.EX2 R25, R86 ;  /* 0x0000005600197308 */ /* 0x004e220000000800 */
[----:B---3--:R-:W-:-:S07]  /*d580*/  FADD.FTZ R21, R64, R21 ;  /* 0x0000001540157221 */ /* 0x008fce0000010000 */
[----:B------:R-:W2:Y:S01]  /*d590*/  MUFU.EX2 R72, R72 ;  /* 0x0000004800487308 */ /* 0x000ea20000000800 */
[C---:B-1----:R-:W-:Y:S01]  /*d5a0*/  F2FP.F16.F32.PACK_AB R14, R6.reuse, R64 ;  /* 0x00000040060e723e */ /* 0x042fe200000000ff */
[----:B0-----:R-:W-:Y:S01]  /*d5b0*/  FADD.FTZ R3, R25, R4 ;  /* 0x0000000419037221 */ /* 0x001fe20000010000 */
[----:B------:R-:W-:Y:S01]  /*d5c0*/  FADD.FTZ R4, R6, R21 ;  /* 0x0000001506047221 */ /* 0x000fe20000010000 */
[----:B------:R-:W-:Y:S01]  /*d5d0*/  IMAD.MOV.U32 R6, RZ, RZ, R0 ;  /* 0x000000ffff067224 */ /* 0x000fe200078e0000 */
[C---:B--2---:R-:W-:Y:S01]  /*d5e0*/  F2FP.F16.F32.PACK_AB R15, R72.reuse, R25 ;  /* 0x00000019480f723e */ /* 0x044fe200000000ff */
[----:B------:R-:W-:-:S04]  /*d5f0*/  FADD.FTZ R3, R72, R3 ;  /* 0x0000000348037221 */ /* 0x000fc80000010000 */
[----:B------:R4:W-:Y:S01]  /*d600*/  STSM.16.M88.4 [R18+0x6000], R12 ;  /* 0x0060000c12007844 */ /* 0x0009e20000000200 */
[----:B------:R0:W-:Y:S06]  /*d610*/  MEMBAR.ALL.CTA ;  /* 0x0000000000007992 */ /* 0x0001ec0000008000 */
[----:B0-----:R-:W0:Y:S02]  /*d620*/  FENCE.VIEW.ASYNC.S ;  /* 0x00000000000073c6 */ /* 0x001e240000000000 */
[----:B0-----:R-:W-:Y:S01]  /*d630*/  NOP ;  /* 0x0000000000007918 */ /* 0x001fe20000000000 */
[----:B------:R-:W-:Y:S05]  /*d640*/  @P2 BRA `(.L_x_1145) ;  /* 0xffffffcc00d42947 */ /* 0x000fea000383ffff */
.L_x_1128:
[----:B------:R-:W-:Y:S06]  /*d650*/  BAR.ARV 0x8, 0x200 ;  /* 0x0208000000007b1d */ /* 0x000fec0000002000 */
[----:B------:R-:W-:Y:S05]  /*d660*/  @!P0 BRA `(.L_x_1146) ;  /* 0x0000000000048947 */ /* 0x000fea0003800000 */
[----:B------:R-:W-:Y:S01]  /*d670*/  BPT.TRAP 0x1 ;  /* 0x000000040000795c */ /* 0x000fe20000300000 */
.L_x_1146:
[----:B------:R-:W-:Y:S01]  /*d680*/  ULEA UR9, UR46, UR42, 0x3 ;  /* 0x0000002a2e097291 */ /* 0x000fe2000f8e183f */
[----:B------:R-:W-:-:S05]  /*d690*/  IMAD.U32 R2, RZ, RZ, UR49 ;  /* 0x00000031ff027e24 */ /* 0x000fca000f8e00ff */
[----:B------:R-:W-:-:S04]  /*d6a0*/  SHF.L.U32 R2, R2, 0x1f, RZ ;  /* 0x0000001f02027819 */ /* 0x000fc800000006ff */
[----:B------:R0:W1:Y:S01]  /*d6b0*/  SYNCS.PHASECHK.TRANS64.TRYWAIT P2, [UR9+0x2d850], R2 ;  /* 0x02d85002ff0075a7 */ /* 0x0000620008040149 */
[----:B------:R-:W-:Y:S05]  /*d6c0*/  @!P0 BRA `(.L_x_1147) ;  /* 0x0000000000048947 */ /* 0x000fea0003800000 */
[----:B------:R-:W-:Y:S01]  /*d6d0*/  BPT.TRAP 0x1 ;  /* 0x000000040000795c */ /* 0x000fe20000300000 */
.L_x_1147:
[----:B-1----:R-:W-:Y:S05]  /*d6e0*/  @P2 BRA `(.L_x_1148) ;  /* 0x0000000000082947 */ /* 0x002fea0003800000 */
[----:B------:R-:W1:Y:S02]  /*d6f0*/  SYNCS.PHASECHK.TRANS64.TRYWAIT P0, [UR9+0x2d850], R2 ;  /* 0x02d85002ff0075a7 */ /* 0x000e640008000149 */
[----:B-1----:R-:W-:Y:S05]  /*d700*/  @!P0 BRA `(.L_x_1149) ;  /* 0x0000008c00e08947 */ /* 0x002fea0003800000 */
.L_x_1148:
[----:B------:R-:W-:Y:S01]  /*d710*/  UIADD3 UR42, UR42, 0x400, URZ ;  /* 0x000004002a2a7890 */ /* 0x000fe2000fffe03f */
[----:B------:R-:W-:Y:S01]  /*d720*/  WARPGROUP.ARRIVE ;  /* 0x00000000000079c5 */ /* 0x000fe20000000000 */
[----:B------:R-:W-:Y:S01]  /*d730*/  ULOP3.LUT UR43, UR43, 0x10000, URZ, 0xfc, !UPT ;  /* 0x000100002b2b7892 */ /* 0x000fe2000f8efc3f */
[----:B-1----:R-:W1:Y:S01]  /*d740*/  SHFL.BFLY PT, R7, R4, 0x2, 0x1f ;  /* 0x0c401f0004077f89 */ /* 0x002e6200000e0000 */
[----:B------:R-:W-:Y:S01]  /*d750*/  USHF.R.U32.HI UR42, URZ, 0x4, UR42 ;  /* 0x000000043f2a7899 */ /* 0x000fe2000801162a */
[----:B--2-4-:R-:W-:Y:S01]  /*d760*/  IMAD.U32 R13, RZ, RZ, UR33 ;  /* 0x00000021ff0d7e24 */ /* 0x014fe2000f8e00ff */
[----:B------:R-:W-:Y:S01]  /*d770*/  UMOV UR5, 0x40000040 ;  /* 0x4000004000057882 */ /* 0x000fe20000000000 */
[----:B------:R-:W-:Y:S01]  /*d780*/  UMOV UR7, 0x80000020 ;  /* 0x8000002000077882 */ /* 0x000fe20000000000 */
[----:B------:R-:W-:Y:S01]  /*d790*/  ULOP3.LUT UR42, UR42, 0x3fff, URZ, 0xc0, !UPT ;  /* 0x00003fff2a2a7892 */ /* 0x000fe2000f8ec03f */
[----:B0-----:R-:W0:Y:S01]  /*d7a0*/  SHFL.BFLY PT, R2, R3, 0x2, 0x1f ;  /* 0x0c401f0003027f89 */ /* 0x001e2200000e0000 */
[----:B------:R-:W-:Y:S01]  /*d7b0*/  UMOV UR4, UR43 ;  /* 0x0000002b00047c82 */ /* 0x000fe20008000000 */
[----:B------:R-:W-:-:S02]  /*d7c0*/  UIADD3 UR47, UR47, 0x1, URZ ;  /* 0x000000012f2f7890 */ /* 0x000fc4000fffe03f */
[----:B------:R-:W-:-:S04]  /*d7d0*/  ULOP3.LUT UR8, UR42, 0x2000000, URZ, 0xfc, !UPT ;  /* 0x020000002a087892 */ /* 0x000fc8000f8efc3f */
        /* <DEDUP_REMOVED lines=8> */
[----:B------:R-:W-:Y:S01]  /*d860*/  IMAD.MOV.U32 R4, RZ, RZ, RZ ;  /* 0x000000ffff047224 */ /* 0x000fe200078e00ff */
[----:B------:R-:W-:Y:S01]  /*d870*/  UMOV UR5, 0x40000040 ;  /* 0x4000004000057882 */ /* 0x000fe20000000000 */
[----:B------:R-:W-:Y:S01]  /*d880*/  UMOV UR7, 0x80000020 ;  /* 0x8000002000077882 */ /* 0x000fe20000000000 */
[----:B0-----:R-:W-:Y:S01]  /*d890*/  FADD.FTZ R6, R2, R3 ;  /* 0x0000000302067221 */ /* 0x001fe20000010000 */
[----:B------:R-:W-:Y:S01]  /*d8a0*/  IMAD.MOV.U32 R3, RZ, RZ, -0x800000 ;  /* 0xff800000ff037424 */ /* 0x000fe200078e00ff */
[----:B------:R-:W0:Y:S01]  /*d8b0*/  SHFL.BFLY PT, R2, R7, 0x1, 0x1f ;  /* 0x0c201f0007027f89 */ /* 0x000e2200000e0000 */
[----:B------:R-:W-:-:S03]  /*d8c0*/  USEL UR46, UR46, URZ, UP0 ;  /* 0x0000003f2e2e7287 */ /* 0x000fc60008000000 */
[----:B------:R-:W1:Y:S01]  /*d8d0*/  SHFL.BFLY PT, R9, R6, 0x1, 0x1f ;  /* 0x0c201f0006097f89 */ /* 0x000e6200000e0000 */
[----:B0-----:R-:W-:Y:S01]  /*d8e0*/  FADD.FTZ R11, R7, R2 ;  /* 0x00000002070b7221 */ /* 0x001fe20000010000 */
[----:B------:R-:W-:Y:S02]  /*d8f0*/  IMAD.U32 R7, RZ, RZ, UR33 ;  /* 0x00000021ff077e24 */ /* 0x000fe4000f8e00ff */
[----:B------:R-:W-:Y:S02]  /*d900*/  IMAD.MOV.U32 R2, RZ, RZ, -0x800000 ;  /* 0xff800000ff027424 */ /* 0x000fe400078e00ff */
[----:B-1----:R-:W-:Y:S01]  /*d910*/  FADD.FTZ R12, R6, R9 ;  /* 0x00000009060c7221 */ /* 0x002fe20000010000 */
[----:B------:R-:W-:Y:S01]  /*d920*/  FSETP.NE.FTZ.AND P0, PT, R11, RZ, PT ;  /* 0x000000ff0b00720b */ /* 0x000fe20003f15000 */
[----:B------:R-:W-:Y:S02]  /*d930*/  IMAD.U32 R6, RZ, RZ, UR9 ;  /* 0x00000009ff067e24 */ /* 0x000fe4000f8e00ff */
[----:B------:R-:W-:Y:S01]  /*d940*/  IMAD.MOV.U32 R9, RZ, RZ, RZ ;  /* 0x000000ffff097224 */ /* 0x000fe200078e00ff */
[----:B------:R-:W-:Y:S01]  /*d950*/  FSETP.NE.FTZ.AND P2, PT, R12, RZ, PT ;  /* 0x000000ff0c00720b */ /* 0x000fe20003f55000 */
[----:B------:R-:W-:-:S05]  /*d960*/  @!P1 VIADD R6, R6, 0x2d860 ;  /* 0x0002d86006069836 */ /* 0x000fca0000000000 */
[----:B------:R-:W-:-:S03]  /*d970*/  @!P1 PRMT R6, RZ, 0x654, R6 ;  /* 0x00000654ff069816 */ /* 0x000fc60000000006 */
[----:B------:R-:W0:Y:S01]  /*d980*/  @P0 MUFU.LG2 R8, R11 ;  /* 0x0000000b00080308 */ /* 0x000e220000000c00 */
[----:B------:R-:W-:-:S07]  /*d990*/  @P0 FMUL.FTZ R7, R7, 0.69314718246459960938 ;  /* 0x3f31721807070820 */ /* 0x000fce0000410000 */
[----:B------:R-:W1:Y:S08]  /*d9a0*/  @P2 MUFU.LG2 R10, R12 ;  /* 0x0000000c000a2308 */ /* 0x000e700000000c00 */
[----:B------:R2:W3:Y:S01]  /*d9b0*/  @P0 MUFU.RCP R4, R11 ;  /* 0x0000000b00040308 */ /* 0x0004e20000001000 */
[----:B0-----:R-:W-:-:S04]  /*d9c0*/  @P0 FMUL.FTZ R8, R8, 0.69314718246459960938 ;  /* 0x3f31721808080820 */ /* 0x001fc80000410000 */
[----:B------:R-:W-:Y:S01]  /*d9d0*/  @P0 FFMA.FTZ R3, R7, R0, R8 ;  /* 0x0000000007030223 */ /* 0x000fe20000010008 */
[----:B------:R-:W-:Y:S02]  /*d9e0*/  PLOP3.LUT P0, PT, PT, PT, PT, 0x8, 0x0 ;  /* 0x000000000000781c */ /* 0x000fe40003f0e170 */
[----:B------:R-:W0:Y:S01]  /*d9f0*/  @P2 MUFU.RCP R9, R12 ;  /* 0x0000000c00092308 */ /* 0x000e220000001000 */
[----:B--2---:R-:W-:Y:S01]  /*da00*/  @P2 FMUL.FTZ R11, R13, 0.69314718246459960938 ;  /* 0x3f3172180d0b2820 */ /* 0x004fe20000410000 */
        /* <DEDUP_REMOVED lines=98> */
[----:B-1----:R-:W-:-:S07]  /*e030*/  FMUL.FTZ R135, R135, R9 ;  /* 0x0000000987877220 */ /* 0x002fce0000410000 */
.L_x_1079:
[----:B------:R-:W0:Y:S08]  /*e040*/  S2UR UR4, SR_CgaCtaId ;  /* 0x00000000000479c3 */ /* 0x000e300000008800 */
[----:B------:R-:W-:Y:S06]  /*e050*/  BAR.SYNC.DEFER_BLOCKING 0x5, 0x200 ;  /* 0x0148000000007b1d */ /* 0x000fec0000010000 */
[----:B------:R-:W-:Y:S01]  /*e060*/  UMOV UR42, 0x400 ;  /* 0x00000400002a7882 */ /* 0x000fe20000000000 */
[----:B------:R-:W-:Y:S01]  /*e070*/  BSSY B0, `(.L_x_1150) ;  /* 0x00001b8000007945 */ /* 0x000fe20003800000 */
[----:B0-----:R-:W-:-:S09]  /*e080*/  ULEA UR42, UR4, UR42, 0x18 ;  /* 0x0000002a042a7291 */ /* 0x001fd2000f8ec03f */
[----:B------:R-:W0:Y:S02]  /*e090*/  LDS.128 R4, [UR42+0x2d8d0] ;  /* 0x02d8d02aff047984 */ /* 0x000e240008000c00 */
[----:B0-----:R-:W-:Y:S02]  /*e0a0*/  R2UR UR5, R5 ;  /* 0x00000000050572ca */ /* 0x001fe400000e0000 */
[----:B------:R-:W-:Y:S02]  /*e0b0*/  R2UR UR7, R6 ;  /* 0x00000000060772ca */ /* 0x000fe400000e0000 */
[----:B------:R-:W-:Y:S01]  /*e0c0*/  R2UR UR6, R7 ;  /* 0x00000000070672ca */ /* 0x000fe200000e0000 */
[----:B------:R-:W-:Y:S06]  /*e0d0*/  BAR.ARV 0x4, 0x200 ;  /* 0x0108000000007b1d */ /* 0x000fec0000002000 */
[----:B------:R-:W-:Y:S08]  /*e0e0*/  @P0 BRA `(.L_x_1151) ;  /* 0x0000001000480947 */ /* 0x000ff00003800000 */
[----:B------:R-:W0:Y:S08]  /*e0f0*/  S2UR UR4, SR_SWINHI ;  /* 0x00000000000479c3 */ /* 0x000e300000002f00 */
[----:B------:R-:W-:Y:S01]  /*e100*/  BAR.SYNC.DEFER_BLOCKING 0x1, 0x180 ;  /* 0x0046000000007b1d */ /* 0x000fe20000010000 */
[----:B------:R-:W-:Y:S02]  /*e110*/  F2FP.F16.F32.PACK_AB R6, R93, R92 ;  /* 0x0000005c5d06723e */ /* 0x000fe400000000ff */
[----:B------:R-:W-:-:S02]  /*e120*/  F2FP.F16.F32.PACK_AB R26, R125, R26 ;  /* 0x0000001a7d1a723e */ /* 0x000fc400000000ff */
[----:B------:R-:W-:-:S03]  /*e130*/  F2FP.F16.F32.PACK_AB R27, R27, R126 ;  /* 0x0000007e1b1b723e */ /* 0x000fc600000000ff */
[----:B------:R-:W1:Y:S01]  /*e140*/  LDC R41, c[0x0][0xbe8] ;  /* 0x0002fa00ff297b82 */ /* 0x000e620000000800 */
[----:B------:R-:W-:Y:S01]  /*e150*/  UMOV UR8, UR42 ;  /* 0x0000002a00087c82 */ /* 0x000fe20008000000 */
[----:B0-----:R-:W-:Y:S01]  /*e160*/  UMOV UR9, UR4 ;  /* 0x0000000400097c82 */ /* 0x001fe20008000000 */
[----:B------:R-:W-:Y:S02]  /*e170*/  IMAD.U32 R20, RZ, RZ, UR8 ;  /* 0x00000008ff147e24 */ /* 0x000fe4000f8e00ff */
[----:B------:R-:W-:Y:S01]  /*e180*/  IMAD.U32 R21, RZ, RZ, UR9 ;  /* 0x00000009ff157e24 */ /* 0x000fe2000f8e00ff */
[----:B------:R-:W-:Y:S02]  /*e190*/  ULDC.64 UR8, c[0x0][0xc00] ;  /* 0x0003000000087ab9 */ /* 0x000fe40000000a00 */
[----:B------:R-:W-:Y:S01]  /*e1a0*/  UISETP.NE.U32.AND UP0, UPT, UR8, URZ, UPT ;  /* 0x0000003f0800728c */ /* 0x000fe2000bf05070 */
[----:B------:R-:W-:-:S03]  /*e1b0*/  IMAD.WIDE R4, R145, 0x2, R20 ;  /* 0x0000000291047825 */ /* 0x000fc600078e0214 */
[----:B------:R-:W-:Y:S01]  /*e1c0*/  UISETP.NE.AND.EX UP0, UPT, UR9, URZ, UPT, UP0 ;  /* 0x0000003f0900728c */ /* 0x000fe2000bf05300 */
[C---:B------:R-:W-:Y:S02]  /*e1d0*/  LOP3.LUT R7, R4.reuse, 0x180, RZ, 0xc0, !PT ;  /* 0x0000018004077812 */ /* 0x040fe400078ec0ff */
[----:B------:R-:W-:Y:S01]  /*e1e0*/  ULDC.64 UR8, c[0x0][0xc00] ;  /* 0x0003000000087ab9 */ /* 0x000fe20000000a00 */
[C---:B------:R-:W-:Y:S01]  /*e1f0*/  IADD3 R9, P0, R4.reuse, 0x6020, RZ ;  /* 0x0000602004097810 */ /* 0x040fe20007f1e0ff */
[----:B------:R-:W-:Y:S01]  /*e200*/  UIMAD.WIDE UR8, UR40, 0x4, UR8 ;  /* 0x00000004280878a5 */ /* 0x000fe2000f8e0208 */
[----:B------:R-:W-:Y:S02]  /*e210*/  SHF.R.U64 R7, R7, 0x3, RZ ;  /* 0x0000000307077819 */ /* 0x000fe400000012ff */
[C---:B------:R-:W-:Y:S02]  /*e220*/  IADD3 R11, P1, R4.reuse, 0x6000, RZ ;  /* 0x00006000040b7810 */ /* 0x040fe40007f3e0ff */
[----:B------:R-:W-:-:S02]  /*e230*/  IADD3 R33, P2, R4, 0x3020, RZ ;  /* 0x0000302004217810 */ /* 0x000fc40007f5e0ff */
[C---:B------:R-:W-:Y:S02]  /*e240*/  IADD3 R31, P3, R4.reuse, 0x3000, RZ ;  /* 0x00003000041f7810 */ /* 0x040fe40007f7e0ff */
[----:B------:R-:W-:Y:S01]  /*e250*/  IADD3 R29, P4, R4, 0x20, RZ ;  /* 0x00000020041d7810 */ /* 0x000fe20007f9e0ff */
[--C-:B------:R-:W-:Y:S01]  /*e260*/  IMAD.X R13, RZ, RZ, R5.reuse, P2 ;  /* 0x000000ffff0d7224 */ /* 0x100fe200010e0605 */
[----:B------:R-:W-:Y:S01]  /*e270*/  LOP3.LUT R4, R7, R4, RZ, 0x3c, !PT ;  /* 0x0000000407047212 */ /* 0x000fe200078e3cff */
[--C-:B------:R-:W-:Y:S01]  /*e280*/  IMAD.X R15, RZ, RZ, R5.reuse, P3 ;  /* 0x000000ffff0f7224 */ /* 0x100fe200018e0605 */
[----:B------:R-:W-:Y:S01]  /*e290*/  LOP3.LUT R8, R9, 0x180, RZ, 0xc0, !PT ;  /* 0x0000018009087812 */ /* 0x000fe200078ec0ff */
[----:B------:R-:W-:Y:S01]  /*e2a0*/  IMAD.X R25, RZ, RZ, R5, P4 ;  /* 0x000000ffff197224 */ /* 0x000fe200020e0605 */
[----:B------:R-:W-:Y:S02]  /*e2b0*/  LOP3.LUT R10, R11, 0x180, RZ, 0xc0, !PT ;  /* 0x000001800b0a7812 */ /* 0x000fe400078ec0ff */
[----:B------:R-:W-:-:S02]  /*e2c0*/  MOV R28, R4 ;  /* 0x00000004001c7202 */ /* 0x000fc40000000f00 */
[----:B------:R-:W-:Y:S02]  /*e2d0*/  F2FP.F16.F32.PACK_AB R4, R89, R0 ;  /* 0x000000005904723e */ /* 0x000fe400000000ff */
[----:B------:R-:W-:Y:S02]  /*e2e0*/  LOP3.LUT R0, R29, 0x180, RZ, 0xc0, !PT ;  /* 0x000001801d007812 */ /* 0x000fe400078ec0ff */
[----:B------:R-:W-:Y:S02]  /*e2f0*/  SHF.R.U64 R8, R8, 0x3, RZ ;  /* 0x0000000308087819 */ /* 0x000fe400000012ff */
[----:B------:R-:W-:Y:S02]  /*e300*/  SHF.R.U64 R10, R10, 0x3, RZ ;  /* 0x000000030a0a7819 */ /* 0x000fe400000012ff */
[----:B------:R-:W-:Y:S02]  /*e310*/  LOP3.LUT R14, R31, 0x180, RZ, 0xc0, !PT ;  /* 0x000001801f0e7812 */ /* 0x000fe400078ec0ff */
[----:B------:R-:W-:-:S02]  /*e320*/  LOP3.LUT R12, R33, 0x180, RZ, 0xc0, !PT ;  /* 0x00000180210c7812 */ /* 0x000fc400078ec0ff */
[----:B------:R-:W-:Y:S02]  /*e330*/  SHF.R.U64 R0, R0, 0x3, RZ ;  /* 0x0000000300007819 */ /* 0x000fe400000012ff */
[----:B------:R-:W-:Y:S01]  /*e340*/  LOP3.LUT R8, R8, R9, RZ, 0x3c, !PT ;  /* 0x0000000908087212 */ /* 0x000fe200078e3cff */
[--C-:B------:R-:W-:Y:S01]  /*e350*/  IMAD.X R9, RZ, RZ, R5.reuse, P0 ;  /* 0x000000ffff097224 */ /* 0x100fe200000e0605 */
[----:B------:R-:W-:Y:S01]  /*e360*/  LOP3.LUT R10, R10, R11, RZ, 0x3c, !PT ;  /* 0x0000000b0a0a7212 */ /* 0x000fe200078e3cff */
[----:B------:R-:W-:Y:S01]  /*e370*/  IMAD.X R11, RZ, RZ, R5, P1 ;  /* 0x000000ffff0b7224 */ /* 0x000fe200008e0605 */
[----:B------:R-:W-:Y:S02]  /*e380*/  SHF.R.U64 R14, R14, 0x3, RZ ;  /* 0x000000030e0e7819 */ /* 0x000fe400000012ff */
[----:B------:R-:W-:Y:S02]  /*e390*/  SHF.R.U64 R12, R12, 0x3, RZ ;  /* 0x000000030c0c7819 */ /* 0x000fe400000012ff */
[----:B------:R-:W-:Y:S01]  /*e3a0*/  LOP3.LUT R24, R0, R29, RZ, 0x3c, !PT ;  /* 0x0000001d00187212 */ /* 0x000fe200078e3cff */
[----:B------:R-:W-:Y:S01]  /*e3b0*/  IMAD.U32 R29, RZ, RZ, UR9 ;  /* 0x00000009ff1d7e24 */ /* 0x000fe2000f8e00ff */
[----:B------:R-:W-:-:S02]  /*e3c0*/  F2FP.F16.F32.PACK_AB R5, R91, R90 ;  /* 0x0000005a5b05723e */ /* 0x000fc400000000ff */
[----:B------:R-:W-:Y:S02]  /*e3d0*/  F2FP.F16.F32.PACK_AB R7, R95, R94 ;  /* 0x0000005e5f07723e */ /* 0x000fe400000000ff */
[----:B------:R-:W-:Y:S02]  /*e3e0*/  LOP3.LUT R14, R14, R31, RZ, 0x3c, !PT ;  /* 0x0000001f0e0e7212 */ /* 0x000fe400078e3cff */
[----:B------:R-:W-:Y:S01]  /*e3f0*/  MOV R30, R8 ;  /* 0x00000008001e7202 */ /* 0x000fe20000000f00 */
[----:B------:R0:W-:Y:S01]  /*e400*/  STSM.16.M88.4 [R28], R4 ;  /* 0x000000041c007844 */ /* 0x0001e20000000200 */
[----:B------:R-:W-:Y:S02]  /*e410*/  MOV R31, R10 ;  /* 0x0000000a001f7202 */ /* 0x000fe40000000f00 */
[----:B------:R-:W-:Y:S02]  /*e420*/  LOP3.LUT R12, R12, R33, RZ, 0x3c, !PT ;  /* 0x000000210c0c7212 */ /* 0x000fe400078e3cff */
[----:B------:R-:W-:-:S02]  /*e430*/  MOV R25, R24 ;  /* 0x0000001800197202 */ /* 0x000fc40000000f00 */
[----:B------:R-:W-:Y:S02]  /*e440*/  F2FP.F16.F32.PACK_AB R8, R97, R96 ;  /* 0x000000606108723e */ /* 0x000fe400000000ff */
[----:B------:R-:W-:Y:S02]  /*e450*/  F2FP.F16.F32.PACK_AB R9, R99, R98 ;  /* 0x000000626309723e */ /* 0x000fe400000000ff */
[----:B------:R-:W-:Y:S02]  /*e460*/  F2FP.F16.F32.PACK_AB R10, R101, R100 ;  /* 0x00000064650a723e */ /* 0x000fe400000000ff */
[----:B------:R-:W-:Y:S02]  /*e470*/  F2FP.F16.F32.PACK_AB R11, R103, R102 ;  /* 0x00000066670b723e */ /* 0x000fe400000000ff */
[----:B------:R-:W-:Y:S01]  /*e480*/  MOV R32, R12 ;  /* 0x0000000c00207202 */ /* 0x000fe20000000f00 */
[----:B0-----:R-:W-:Y:S01]  /*e490*/  IMAD.U32 R28, RZ, RZ, UR8 ;  /* 0x00000008ff1c7e24 */ /* 0x001fe2000f8e00ff */
[----:B------:R-:W-:Y:S01]  /*e4a0*/  MOV R33, R14 ;  /* 0x0000000e00217202 */ /* 0x000fe20000000f00 */
[----:B------:R0:W-:Y:S01]  /*e4b0*/  STSM.16.M88.4 [R25], R8 ;  /* 0x0000000819007844 */ /* 0x0001e20000000200 */
[----:B------:R-:W-:Y:S01]  /*e4c0*/  F2FP.F16.F32.PACK_AB R4, R105, R104 ;  /* 0x000000686904723e */ /* 0x000fe200000000ff */
[----:B------:R-:W-:Y:S01]  /*e4d0*/  ULDC.64 UR8, c[0x0][0xc08] ;  /* 0x0003020000087ab9 */ /* 0x000fe20000000a00 */
[----:B------:R-:W-:-:S02]  /*e4e0*/  F2FP.F16.F32.PACK_AB R5, R107, R106 ;  /* 0x0000006a6b05723e */ /* 0x000fc400000000ff */
[----:B------:R-:W-:Y:S02]  /*e4f0*/  F2FP.F16.F32.PACK_AB R6, R109, R108 ;  /* 0x0000006c6d06723e */ /* 0x000fe400000000ff */
[----:B------:R-:W-:Y:S02]  /*e500*/  F2FP.F16.F32.PACK_AB R7, R111, R110 ;  /* 0x0000006e6f07723e */ /* 0x000fe400000000ff */
[----:B------:R-:W-:Y:S02]  /*e510*/  F2FP.F16.F32.PACK_AB R12, R113, R112 ;  /* 0x00000070710c723e */ /* 0x000fe400000000ff */
[----:B------:R-:W-:Y:S01]  /*e520*/  F2FP.F16.F32.PACK_AB R13, R115, R114 ;  /* 0x00000072730d723e */ /* 0x000fe200000000ff */
[----:B------:R2:W-:Y:S01]  /*e530*/  STSM.16.M88.4 [R33], R4 ;  /* 0x0000000421007844 */ /* 0x0005e20000000200 */
[----:B------:R-:W-:Y:S02]  /*e540*/  F2FP.F16.F32.PACK_AB R14, R117, R116 ;  /* 0x00000074750e723e */ /* 0x000fe400000000ff */
[----:B------:R-:W-:-:S02]  /*e550*/  F2FP.F16.F32.PACK_AB R15, R119, R118 ;  /* 0x00000076770f723e */ /* 0x000fc400000000ff */
[----:B------:R-:W-:Y:S02]  /*e560*/  F2FP.F16.F32.PACK_AB R24, R121, R120 ;  /* 0x000000787918723e */ /* 0x000fe400000000ff */
[----:B0-----:R-:W-:Y:S01]  /*e570*/  F2FP.F16.F32.PACK_AB R25, R123, R122 ;  /* 0x0000007a7b19723e */ /* 0x001fe200000000ff */
[----:B------:R-:W-:Y:S01]  /*e580*/  STSM.16.M88.4 [R32], R12 ;  /* 0x0000000c20007844 */ /* 0x000fe20000000200 */
[----:B------:R-:W-:Y:S02]  /*e590*/  F2FP.F16.F32.PACK_AB R8, R129, R128 ;  /* 0x000000808108723e */ /* 0x000fe400000000ff */
[----:B------:R-:W-:Y:S01]  /*e5a0*/  F2FP.F16.F32.PACK_AB R9, R131, R130 ;  /* 0x000000828309723e */ /* 0x000fe200000000ff */
[----:B------:R-:W-:Y:S01]  /*e5b0*/  STSM.16.M88.4 [R31], R24 ;  /* 0x000000181f007844 */ /* 0x000fe20000000200 */
[----:B------:R-:W-:Y:S02]  /*e5c0*/  F2FP.F16.F32.PACK_AB R10, R133, R132 ;  /* 0x00000084850a723e */ /* 0x000fe400000000ff */
[----:B------:R-:W-:-:S02]  /*e5d0*/  F2FP.F16.F32.PACK_AB R11, R135, R134 ;  /* 0x00000086870b723e */ /* 0x000fc400000000ff */
[----:B------:R-:W-:-:S03]  /*e5e0*/  PLOP3.LUT P0, PT, PT, PT, UP0, 0x80, 0x0 ;  /* 0x000000000000781c */ /* 0x000fc60003f0f008 */
[----:B------:R0:W-:Y:S01]  /*e5f0*/  STSM.16.M88.4 [R30], R8 ;  /* 0x000000081e007844 */ /* 0x0001e20000000200 */
[----:B------:R-:W-:Y:S09]  /*e600*/  BAR.SYNC.DEFER_BLOCKING 0x1, 0x180 ;  /* 0x0046000000007b1d */ /* 0x000ff20000010000 */
[----:B------:R-:W3:Y:S01]  /*e610*/  @P0 LDG.E R0, desc[UR50][R28.64] ;  /* 0x000000321c000981 */ /* 0x000ee2000c1e1900 */
[----:B------:R-:W-:Y:S01]  /*e620*/  UISETP.NE.U32.AND UP1, UPT, UR8, URZ, UPT ;  /* 0x0000003f0800728c */ /* 0x000fe2000bf25070 */
[----:B-1----:R-:W-:Y:S01]  /*e630*/  ISETP.NE.AND P1, PT, R41, 0x1, PT ;  /* 0x000000012900780c */ /* 0x002fe20003f25270 */
[----:B------:R-:W-:Y:S01]  /*e640*/  ULDC UR10, c[0x0][0xa88] ;  /* 0x0002a200000a7ab9 */ /* 0x000fe20000000800 */
[----:B------:R-:W-:Y:S01]  /*e650*/  UMOV UR4, URZ ;  /* 0x0000003f00047c82 */ /* 0x000fe20008000000 */
[----:B------:R-:W-:-:S06]  /*e660*/  UISETP.NE.AND.EX UP1, UPT, UR9, URZ, UPT, UP1 ;  /* 0x0000003f0900728c */ /* 0x000fcc000bf25310 */
[----:B------:R-:W-:-:S04]  /*e670*/  PLOP3.LUT P2, PT, PT, PT, UP1, 0x80, 0x0 ;  /* 0x000000000000781c */ /* 0x000fc80003f4f018 */
[----:B--2---:R-:W1:Y:S01]  /*e680*/  @P1 LDC R5, c[0x0][0xbec] ;  /* 0x0002fb00ff051b82 */ /* 0x004e620000000800 */
[----:B------:R-:W-:Y:S02]  /*e690*/  @UP1 ULDC.64 UR8, c[0x0][0xc08] ;  /* 0x0003020000081ab9 */ /* 0x000fe40000000a00 */
[----:B------:R-:W-:-:S05]  /*e6a0*/  @UP1 UIMAD.WIDE UR8, UR40, 0x4, UR8 ;  /* 0x00000004280818a5 */ /* 0x000fca000f8e0208 */
[----:B------:R-:W2:Y:S01]  /*e6b0*/  @P1 LDC R6, c[0x0][0xbf0] ;  /* 0x0002fc00ff061b82 */ /* 0x000ea20000000800 */
[----:B0-----:R-:W-:Y:S02]  /*e6c0*/  IMAD.U32 R8, RZ, RZ, UR8 ;  /* 0x00000008ff087e24 */ /* 0x001fe4000f8e00ff */
[----:B------:R-:W-:Y:S01]  /*e6d0*/  IMAD.U32 R9, RZ, RZ, UR9 ;  /* 0x00000009ff097e24 */ /* 0x000fe2000f8e00ff */
[----:B---3--:R-:W-:Y:S01]  /*e6e0*/  @P0 R2UR UR4, R0 ;  /* 0x00000000000402ca */ /* 0x008fe200000e0000 */
[----:B------:R-:W-:-:S06]  /*e6f0*/  IMAD.U32 R0, RZ, RZ, UR10 ;  /* 0x0000000aff007e24 */ /* 0x000fcc000f8e00ff */
[----:B------:R0:W5:Y:S01]  /*e700*/  @P2 LDG.E R0, desc[UR50][R8.64] ;  /* 0x0000003208002981 */ /* 0x000162000c1e1900 */
[----:B-12---:R-:W-:Y:S07]  /*e710*/  @P2 BRA `(.L_x_1152) ;  /* 0x0000000000102947 */ /* 0x006fee0003800000 */
[----:B------:R-:W-:Y:S05]  /*e720*/  @!P0 BRA `(.L_x_1152) ;  /* 0x00000000000c8947 */ /* 0x000fea0003800000 */
[----:B------:R-:W2:Y:S04]  /*e730*/  LDG.E R7, desc[UR50][R28.64] ;  /* 0x000000321c077981 */ /* 0x000ea8000c1e1900 */
[----:B-----5:R-:W2:Y:S02]  /*e740*/  LDG.E R0, desc[UR50][R28.64+0x4] ;  /* 0x000004321c007981 */ /* 0x020ea4000c1e1900 */
[----:B--2---:R-:W-:-:S07]  /*e750*/  IMAD.IADD R0, R0, 0x1, -R7 ;  /* 0x0000000100007824 */ /* 0x004fce00078e0a07 */
.L_x_1152:
[----:B0-----:R-:W-:Y:S01]  /*e760*/  VIADD R8, R136, UR39 ;  /* 0x0000002788087c36 */ /* 0x001fe20008000000 */
[----:B------:R-:W-:Y:S01]  /*e770*/  USHF.R.S32.HI UR9, URZ, 0x1f, UR4 ;  /* 0x0000001f3f097899 */ /* 0x000fe20008011404 */
[----:B-----5:R-:W-:Y:S01]  /*e780*/  IMAD R43, R0, R41, RZ ;  /* 0x00000029002b7224 */ /* 0x020fe200078e02ff */
[----:B------:R-:W-:Y:S01]  /*e790*/  USHF.R.S32.HI UR16, URZ, 0x1f, UR41 ;  /* 0x0000001f3f107899 */ /* 0x000fe20008011429 */
[----:B------:R-:W-:Y:S01]  /*e7a0*/  @P1 IMAD.HI.U32 R5, R8, R5, RZ ;  /* 0x0000000508051227 */ /* 0x000fe200078e00ff */
[----:B------:R-:W-:Y:S01]  /*e7b0*/  ULDC.64 UR14, c[0x0][0xb90] ;  /* 0x0002e400000e7ab9 */ /* 0x000fe20000000a00 */
[----:B------:R-:W-:Y:S01]  /*e7c0*/  UMOV UR8, UR4 ;  /* 0x0000000400087c82 */ /* 0x000fe20008000000 */
[----:B------:R-:W-:Y:S01]  /*e7d0*/  UIMAD UR12, UR16, UR14, URZ ;  /* 0x0000000e100c72a4 */ /* 0x000fe2000f8e023f */
[----:B------:R-:W-:Y:S01]  /*e7e0*/  IMAD.MOV.U32 R4, RZ, RZ, R8 ;  /* 0x000000ffff047224 */ /* 0x000fe200078e0008 */
[----:B------:R-:W-:Y:S01]  /*e7f0*/  UIMAD.WIDE.U32 UR10, UR41, UR14, UR8 ;  /* 0x0000000e290a72a5 */ /* 0x000fe2000f8e0008 */
[----:B------:R-:W-:Y:S01]  /*e800*/  @P1 SHF.R.U32.HI R4, RZ, R6, R5 ;  /* 0x00000006ff041219 */ /* 0x000fe20000011605 */
[----:B------:R-:W-:Y:S01]  /*e810*/  USHF.R.S32.HI UR8, URZ, 0x1f, UR40 ;  /* 0x0000001f3f087899 */ /* 0x000fe20008011428 */
[----:B------:R-:W-:Y:S01]  /*e820*/  IMAD R5, R141, 0x20, R137 ;  /* 0x000000208d057824 */ /* 0x000fe200078e0289 */
[----:B------:R-:W-:Y:S01]  /*e830*/  UIMAD UR12, UR41, UR15, UR12 ;  /* 0x0000000f290c72a4 */ /* 0x000fe2000f8e020c */
[----:B------:R-:W0:Y:S01]  /*e840*/  @P1 LDC R45, c[0x0][0xbec] ;  /* 0x0002fb00ff2d1b82 */ /* 0x000e220000000800 */
[----:B------:R-:W-:Y:S01]  /*e850*/  USEL UR18, UR8, URZ, !UP0 ;  /* 0x0000003f08127287 */ /* 0x000fe2000c000000 */
[----:B------:R-:W-:Y:S01]  /*e860*/  IMAD.MOV R6, RZ, RZ, -R4 ;  /* 0x000000ffff067224 */ /* 0x000fe200078e0a04 */
[----:B------:R-:W-:Y:S01]  /*e870*/  ULDC.64 UR14, c[0x0][0xb98] ;  /* 0x0002e600000e7ab9 */ /* 0x000fe20000000a00 */
[----:B------:R-:W-:Y:S01]  /*e880*/  USEL UR17, UR40, URZ, !UP0 ;  /* 0x0000003f28117287 */ /* 0x000fe2000c000000 */
[----:B------:R-:W-:Y:S01]  /*e890*/  IMAD.WIDE R20, R5, 0x2, R20 ;  /* 0x0000000205147825 */ /* 0x000fe200078e0214 */
[----:B------:R-:W-:-:S02]  /*e8a0*/  UIMAD UR8, UR18, UR14, URZ ;  /* 0x0000000e120872a4 */ /* 0x000fc4000f8e023f */
[----:B------:R-:W-:Y:S01]  /*e8b0*/  UIADD3 UR11, UR11, UR12, URZ ;  /* 0x0000000c0b0b7290 */ /* 0x000fe2000fffe03f */
[----:B------:R-:W-:Y:S01]  /*e8c0*/  IMAD R7, R41, R6, R8 ;  /* 0x0000000629077224 */ /* 0x000fe200078e0208 */
[----:B------:R-:W-:Y:S01]  /*e8d0*/  UIMAD UR8, UR17, UR15, UR8 ;  /* 0x0000000f110872a4 */ /* 0x000fe2000f8e0208 */
[----:B------:R-:W-:Y:S01]  /*e8e0*/  IADD3 R9, P2, R20, 0x1800, RZ ;  /* 0x0000180014097810 */ /* 0x000fe20007f5e0ff */
[----:B------:R-:W-:Y:S01]  /*e8f0*/  UIMAD.WIDE.U32 UR10, UR17, UR14, UR10 ;  /* 0x0000000e110a72a5 */ /* 0x000fe2000f8e000a */
[----:B------:R-:W-:Y:S01]  /*e900*/  SHF.R.S32.HI R6, RZ, 0x1f, R4 ;  /* 0x0000001fff067819 */ /* 0x000fe20000011404 */
[----:B------:R-:W-:Y:S01]  /*e910*/  ULDC.64 UR12, c[0x0][0xb88] ;  /* 0x0002e200000c7ab9 */ /* 0x000fe20000000a00 */
[----:B------:R-:W-:Y:S01]  /*e920*/  SHF.R.S32.HI R5, RZ, 0x1f, R7 ;  /* 0x0000001fff057819 */ /* 0x000fe20000011407 */
[----:B------:R-:W-:Y:S01]  /*e930*/  IMAD.U32 R11, RZ, RZ, UR8 ;  /* 0x00000008ff0b7e24 */ /* 0x000fe2000f8e00ff */
[----:B------:R-:W-:Y:S02]  /*e940*/  LOP3.LUT R8, R9, 0x180, RZ, 0xc0, !PT ;  /* 0x0000018009087812 */ /* 0x000fe400078ec0ff */
[----:B------:R-:W-:Y:S01]  /*e950*/  IADD3 R4, P0, R4, UR10, RZ ;  /* 0x0000000a04047c10 */ /* 0x000fe2000ff1e0ff */
[----:B------:R-:W-:Y:S01]  /*e960*/  IMAD R10, R5, UR12, RZ ;  /* 0x0000000c050a7c24 */ /* 0x000fe2000f8e02ff */
[----:B------:R-:W-:-:S02]  /*e970*/  SHF.R.U64 R8, R8, 0x3, RZ ;  /* 0x0000000308087819 */ /* 0x000fc400000012ff */
[----:B------:R-:W-:Y:S01]  /*e980*/  IADD3.X R5, R6, UR11, R11, P0, !PT ;  /* 0x0000000b06057c10 */ /* 0x000fe200087fe40b */
[----:B------:R-:W-:Y:S01]  /*e990*/  ULDC.64 UR10, c[0x0][0xb50] ;  /* 0x0002d400000a7ab9 */ /* 0x000fe20000000a00 */
[----:B------:R-:W-:Y:S01]  /*e9a0*/  LOP3.LUT R6, R8, R9, RZ, 0x3c, !PT ;  /* 0x0000000908067212 */ /* 0x000fe200078e3cff */
[C---:B------:R-:W-:Y:S01]  /*e9b0*/  IMAD R9, R7.reuse, UR13, R10 ;  /* 0x0000000d07097c24 */ /* 0x040fe2000f8e020a */
[C---:B------:R-:W-:Y:S01]  /*e9c0*/  IADD3 R25, P6, R20.reuse, 0x3000, RZ ;  /* 0x0000300014197810 */ /* 0x040fe20007fde0ff */
[----:B------:R-:W-:Y:S01]  /*e9d0*/  IMAD.WIDE.U32 R4, R7, UR12, R4 ;  /* 0x0000000c07047c25 */ /* 0x000fe2000f8e0004 */
[----:B------:R-:W-:Y:S01]  /*e9e0*/  ULDC.64 UR12, c[0x0][0xaa0] ;  /* 0x0002a800000c7ab9 */ /* 0x000fe20000000a00 */
[----:B------:R-:W-:Y:S02]  /*e9f0*/  IADD3 R13, P5, R20, 0x4800, RZ ;  /* 0x00004800140d7810 */ /* 0x000fe40007fbe0ff */
[----:B------:R-:W-:Y:S01]  /*ea00*/  IMAD.IADD R5, R5, 0x1, R9 ;  /* 0x0000000105057824 */ /* 0x000fe200078e0209 */
[----:B------:R-:W-:Y:S01]  /*ea10*/  LEA R8, P0, R4, UR10, 0x2 ;  /* 0x0000000a04087c11 */ /* 0x000fe2000f8010ff */
[----:B------:R-:W-:Y:S01]  /*ea20*/  VIADD R10, R144, UR39 ;  /* 0x00000027900a7c36 */ /* 0x000fe20008000000 */
[----:B------:R-:W-:Y:S01]  /*ea30*/  IADD3 R33, P4, R20, 0x6000, RZ ;  /* 0x0000600014217810 */ /* 0x000fe20007f9e0ff */
[----:B------:R-:W-:Y:S01]  /*ea40*/  IMAD.X R7, RZ, RZ, R21, P2 ;  /* 0x000000ffff077224 */ /* 0x000fe200010e0615 */
[----:B------:R-:W-:Y:S01]  /*ea50*/  LEA.HI.X R4, R4, UR11, R5, 0x2, P0 ;  /* 0x0000000b04047c11 */ /* 0x000fe200080f1405 */
[----:B------:R-:W-:Y:S01]  /*ea60*/  SHFL.IDX PT, R36, R8, RZ, 0x1c1f ;  /* 0x001c1fff08247589 */ /* 0x000fe200000e0000 */
[----:B------:R-:W-:Y:S01]  /*ea70*/  LOP3.LUT P0, RZ, R142, 0x3, RZ, 0xc0, !PT ;  /* 0x000000038eff7812 */ /* 0x000fe2000780c0ff */
[----:B------:R-:W-:Y:S01]  /*ea80*/  VIADD R0, R10, 0x8 ;  /* 0x000000080a007836 */ /* 0x000fe20000000000 */
[----:B------:R-:W-:Y:S01]  /*ea90*/  IADD3 R5, P3, R20, 0x7800, RZ ;  /* 0x0000780014057810 */ /* 0x000fe20007f7e0ff */
[----:B------:R-:W1:Y:S01]  /*eaa0*/  SHFL.IDX PT, R37, R4, RZ, 0x1c1f ;  /* 0x001c1fff04257589 */ /* 0x000e6200000e0000 */
[----:B------:R-:W-:-:S02]  /*eab0*/  ISETP.GE.OR P2, PT, R10, R43, P0 ;  /* 0x0000002b0a00720c */ /* 0x000fc40000746670 */
[----:B------:R-:W-:Y:S01]  /*eac0*/  ISETP.GE.OR P0, PT, R0, R43, P0 ;  /* 0x0000002b0000720c */ /* 0x000fe20000706670 */
[----:B------:R-:W-:Y:S01]  /*ead0*/  SHFL.IDX PT, R38, R8, 0x1, 0x1c1f ;  /* 0x003c1f0008267f89 */ /* 0x000fe200000e0000 */
[----:B------:R-:W-:Y:S01]  /*eae0*/  LOP3.LUT R0, R5, 0x180, RZ, 0xc0, !PT ;  /* 0x0000018005007812 */ /* 0x000fe200078ec0ff */
[----:B------:R-:W-:Y:S01]  /*eaf0*/  UIMAD UR10, UR9, UR12, URZ ;  /* 0x0000000c090a72a4 */ /* 0x000fe2000f8e023f */
[----:B------:R-:W-:Y:S01]  /*eb00*/  LOP3.LUT R9, R20, 0x180, RZ, 0xc0, !PT ;  /* 0x0000018014097812 */ /* 0x000fe200078ec0ff */
[----:B------:R-:W2:Y:S01]  /*eb10*/  SHFL.IDX PT, R39, R4, 0x1, 0x1c1f ;  /* 0x003c1f0004277f89 */ /* 0x000ea200000e0000 */
[----:B------:R-:W-:Y:S01]  /*eb20*/  SHF.R.U64 R0, R0, 0x3, RZ ;  /* 0x0000000300007819 */ /* 0x000fe200000012ff */
[----:B------:R-:W-:Y:S01]  /*eb30*/  UIMAD.WIDE.U32 UR8, UR4, UR12, URZ ;  /* 0x0000000c040872a5 */ /* 0x000fe2000f8e003f */
[----:B------:R-:W-:Y:S01]  /*eb40*/  LOP3.LUT R24, R25, 0x180, RZ, 0xc0, !PT ;  /* 0x0000018019187812 */ /* 0x000fe200078ec0ff */
[----:B------:R-:W-:Y:S01]  /*eb50*/  IMAD.X R29, RZ, RZ, R21, P3 ;  /* 0x000000ffff1d7224 */ /* 0x000fe200018e0615 */
[----:B------:R-:W-:-:S02]  /*eb60*/  LOP3.LUT R28, R0, R5, RZ, 0x3c, !PT ;  /* 0x00000005001c7212 */ /* 0x000fc400078e3cff */
[----:B------:R-:W-:Y:S02]  /*eb70*/  LOP3.LUT R12, R13, 0x180, RZ, 0xc0, !PT ;  /* 0x000001800d0c7812 */ /* 0x000fe400078ec0ff */
[----:B------:R-:W-:Y:S01]  /*eb80*/  LOP3.LUT R32, R33, 0x180, RZ, 0xc0, !PT ;  /* 0x0000018021207812 */ /* 0x000fe200078ec0ff */
[----:B-1----:R1:W-:Y:S01]  /*eb90*/  @!P2 ST.E desc[UR50][R36.64], R3 ;  /* 0x000000032400a985 */ /* 0x0023e2000c101932 */
[----:B------:R-:W-:Y:S01]  /*eba0*/  IMAD R0, R140, 0x60, R141 ;  /* 0x000000608c007824 */ /* 0x000fe200078e028d */
[----:B------:R-:W-:Y:S01]  /*ebb0*/  UIMAD UR10, UR4, UR13, UR10 ;  /* 0x0000000d040a72a4 */ /* 0x000fe2000f8e020a */
[----:B------:R-:W-:Y:S02]  /*ebc0*/  SHF.R.U64 R9, R9, 0x3, RZ ;  /* 0x0000000309097819 */ /* 0x000fe400000012ff */
[----:B------:R-:W-:Y:S01]  /*ebd0*/  ULDC.64 UR12, c[0x0][0xae8] ;  /* 0x0002ba00000c7ab9 */ /* 0x000fe20000000a00 */
[----:B------:R-:W-:Y:S02]  /*ebe0*/  SHF.R.U64 R24, R24, 0x3, RZ ;  /* 0x0000000318187819 */ /* 0x000fe400000012ff */
[----:B------:R-:W-:-:S02]  /*ebf0*/  SHF.R.U64 R12, R12, 0x3, RZ ;  /* 0x000000030c0c7819 */ /* 0x000fc400000012ff */
[----:B------:R-:W-:Y:S01]  /*ec00*/  SHF.R.U64 R32, R32, 0x3, RZ ;  /* 0x0000000320207819 */ /* 0x000fe200000012ff */
[----:B-1----:R-:W1:Y:S01]  /*ec10*/  @P1 LDC R3, c[0x0][0xbf0] ;  /* 0x0002fc00ff031b82 */ /* 0x002e620000000800 */
[----:B------:R-:W-:Y:S01]  /*ec20*/  VIADD R36, R0, UR39 ;  /* 0x0000002700247c36 */ /* 0x000fe20008000000 */
[----:B------:R-:W-:Y:S01]  /*ec30*/  UIADD3 UR9, UR9, UR10, URZ ;  /* 0x0000000a09097290 */ /* 0x000fe2000fffe03f */
[----:B------:R-:W-:Y:S01]  /*ec40*/  LOP3.LUT R20, R9, R20, RZ, 0x3c, !PT ;  /* 0x0000001409147212 */ /* 0x000fe200078e3cff */
[----:B------:R-:W-:Y:S01]  /*ec50*/  UIMAD UR4, UR16, UR12, URZ ;  /* 0x0000000c100472a4 */ /* 0x000fe2000f8e023f */
[----:B0-----:R-:W-:Y:S01]  /*ec60*/  @P1 IMAD.HI.U32 R0, R36, R45, RZ ;  /* 0x0000002d24001227 */ /* 0x001fe200078e00ff */
[----:B------:R-:W-:Y:S01]  /*ec70*/  UIMAD.WIDE.U32 UR8, UR41, UR12, UR8 ;  /* 0x0000000c290872a5 */ /* 0x000fe2000f8e0008 */
[----:B------:R-:W-:Y:S01]  /*ec80*/  LOP3.LUT R24, R24, R25, RZ, 0x3c, !PT ;  /* 0x0000001918187212 */ /* 0x000fe200078e3cff */
[----:B------:R-:W-:Y:S01]  /*ec90*/  UIMAD UR4, UR41, UR13, UR4 ;  /* 0x0000000d290472a4 */ /* 0x000fe2000f8e0204 */
[----:B------:R-:W-:Y:S01]  /*eca0*/  LOP3.LUT R12, R12, R13, RZ, 0x3c, !PT ;  /* 0x0000000d0c0c7212 */ /* 0x000fe200078e3cff */
[----:B--2---:R0:W-:Y:S01]  /*ecb0*/  @!P0 ST.E desc[UR50][R38.64], R2 ;  /* 0x0000000226008985 */ /* 0x0041e2000c101932 */
[----:B------:R-:W-:Y:S01]  /*ecc0*/  LOP3.LUT R32, R32, R33, RZ, 0x3c, !PT ;  /* 0x0000002120207212 */ /* 0x000fe200078e3cff */
[--C-:B------:R-:W-:Y:S01]  /*ecd0*/  IMAD.X R25, RZ, RZ, R21.reuse, P6 ;  /* 0x000000ffff197224 */ /* 0x100fe200030e0615 */
[----:B------:R-:W-:Y:S01]  /*ece0*/  ULDC.64 UR10, c[0x0][0xaf0] ;  /* 0x0002bc00000a7ab9 */ /* 0x000fe20000000a00 */
[--C-:B------:R-:W-:Y:S01]  /*ecf0*/  IMAD.X R13, RZ, RZ, R21.reuse, P5 ;  /* 0x000000ffff0d7224 */ /* 0x100fe200028e0615 */
[----:B------:R2:W5:Y:S01]  /*ed00*/  LD.E.128 R8, desc[UR50][R20.64] ;  /* 0x0000003214087980 */ /* 0x000562000c101d00 */
[----:B------:R-:W-:Y:S01]  /*ed10*/  IMAD.X R33, RZ, RZ, R21, P4 ;  /* 0x000000ffff217224 */ /* 0x000fe200020e0615 */
[----:B------:R-:W-:-:S02]  /*ed20*/  UIADD3 UR9, UR9, UR4, URZ ;  /* 0x0000000409097290 */ /* 0x000fc4000fffe03f */
[----:B------:R-:W-:Y:S01]  /*ed30*/  UIMAD UR4, UR18, UR10, URZ ;  /* 0x0000000a120472a4 */ /* 0x000fe2000f8e023f */
[----:B------:R-:W5:Y:S04]  /*ed40*/  LD.E.128 R4, desc[UR50][R6.64] ;  /* 0x0000003206047980 */ /* 0x000f68000c101d00 */
[----:B------:R-:W5:Y:S01]  /*ed50*/  LD.E.128 R24, desc[UR50][R24.64] ;  /* 0x0000003218187980 */ /* 0x000f62000c101d00 */
[----:B--2---:R-:W-:Y:S01]  /*ed60*/  IMAD.MOV.U32 R21, RZ, RZ, R36 ;  /* 0x000000ffff157224 */ /* 0x004fe200078e0024 */
[----:B-1----:R-:W-:Y:S01]  /*ed70*/  @P1 SHF.R.U32.HI R21, RZ, R3, R0 ;  /* 0x00000003ff151219 */ /* 0x002fe20000011600 */
[----:B------:R-:W-:Y:S01]  /*ed80*/  UIMAD UR4, UR17, UR11, UR4 ;  /* 0x0000000b110472a4 */ /* 0x000fe2000f8e0204 */
[----:B------:R-:W5:Y:S01]  /*ed90*/  LD.E.128 R12, desc[UR50][R12.64] ;  /* 0x000000320c0c7980 */ /* 0x000f62000c101d00 */
[----:B------:R-:W-:Y:S01]  /*eda0*/  UIMAD.WIDE.U32 UR8, UR17, UR10, UR8 ;  /* 0x0000000a110872a5 */ /* 0x000fe2000f8e0008 */
[--C-:B------:R-:W-:Y:S01]  /*edb0*/  SHF.R.S32.HI R0, RZ, 0x1f, R21.reuse ;  /* 0x0000001fff007819 */ /* 0x100fe20000011415 */
[----:B------:R-:W-:Y:S01]  /*edc0*/  IMAD.MOV R20, RZ, RZ, -R21 ;  /* 0x000000ffff147224 */ /* 0x000fe200078e0a15 */
[----:B------:R-:W-:Y:S01]  /*edd0*/  ULDC.64 UR10, c[0x0][0xae0] ;  /* 0x0002b800000a7ab9 */ /* 0x000fe20000000a00 */
[----:B------:R-:W-:Y:S01]  /*ede0*/  UIADD3 UR4, UR9, UR4, URZ ;  /* 0x0000000409047290 */ /* 0x000fe2000fffe03f */
[----:B------:R-:W5:Y:S01]  /*edf0*/  LD.E.128 R32, desc[UR50][R32.64] ;  /* 0x0000003220207980 */ /* 0x000f62000c101d00 */
[----:B------:R-:W-:-:S02]  /*ee00*/  IMAD R0, R0, UR10, RZ ;  /* 0x0000000a00007c24 */ /* 0x000fc4000f8e02ff */
[----:B------:R-:W-:Y:S01]  /*ee10*/  IMAD R37, R41, R20, R36 ;  /* 0x0000001429257224 */ /* 0x000fe200078e0224 */
[----:B------:R-:W5:Y:S01]  /*ee20*/  LD.E.128 R28, desc[UR50][R28.64] ;  /* 0x000000321c1c7980 */ /* 0x000f62000c101d00 */
[----:B0-----:R-:W-:Y:S02]  /*ee30*/  IMAD R39, R21, UR11, R0 ;  /* 0x0000000b15277c24 */ /* 0x001fe4000f8e0200 */
[----:B------:R-:W-:Y:S01]  /*ee40*/  IMAD.U32 R3, RZ, RZ, UR9 ;  /* 0x00000009ff037e24 */ /* 0x000fe2000f8e00ff */
[----:B------:R-:W-:Y:S01]  /*ee50*/  SHF.R.S32.HI R0, RZ, 0x1f, R37 ;  /* 0x0000001fff007819 */ /* 0x000fe20000011425 */
[----:B------:R-:W-:Y:S01]  /*ee60*/  IMAD.U32 R2, RZ, RZ, UR8 ;  /* 0x00000008ff027e24 */ /* 0x000fe2000f8e00ff */
[----:B------:R-:W-:Y:S01]  /*ee70*/  ULDC.64 UR8, c[0x0][0xad8] ;  /* 0x0002b60000087ab9 */ /* 0x000fe20000000a00 */
[----:B------:R-:W-:Y:S01]  /*ee80*/  IMAD.U32 R3, RZ, RZ, UR4 ;  /* 0x00000004ff037e24 */ /* 0x000fe2000f8e00ff */
[----:B------:R-:W-:Y:S01]  /*ee90*/  @!PT LDS RZ, [RZ] ;  /* 0x00000000fffff984 */ /* 0x000fe20000000800 */
[----:B------:R-:W-:Y:S01]  /*eea0*/  @!PT LDS RZ, [RZ] ;  /* 0x00000000fffff984 */ /* 0x000fe20000000800 */
[----:B------:R-:W-:Y:S01]  /*eeb0*/  @!PT LDS RZ, [RZ] ;  /* 0x00000000fffff984 */ /* 0x000fe20000000800 */
[----:B------:R-:W-:Y:S01]  /*eec0*/  @!PT LDS RZ, [RZ] ;  /* 0x00000000fffff984 */ /* 0x000fe20000000800 */
[----:B------:R0:W-:Y:S06]  /*eed0*/  MEMBAR.ALL.CTA ;  /* 0x0000000000007992 */ /* 0x0001ec0000008000 */
[----:B0-----:R-:W0:Y:S01]  /*eee0*/  FENCE.VIEW.ASYNC.S ;  /* 0x00000000000073c6 */ /* 0x001e220000000000 */
[----:B------:R-:W-:-:S02]  /*eef0*/  IMAD R0, R0, UR8, RZ ;  /* 0x0000000800007c24 */ /* 0x000fc4000f8e02ff */
[----:B------:R-:W-:-:S04]  /*ef00*/  IMAD.WIDE.U32 R2, R21, UR10, R2 ;  /* 0x0000000a15027c25 */ /* 0x000fc8000f8e0002 */
[----:B------:R-:W-:Y:S02]  /*ef10*/  IMAD.IADD R3, R3, 0x1, R39 ;  /* 0x0000000103037824 */ /* 0x000fe400078e0227 */
[----:B------:R-:W-:Y:S02]  /*ef20*/  IMAD R21, R37, UR9, R0 ;  /* 0x0000000925157c24 */ /* 0x000fe4000f8e0200 */
[----:B------:R-:W-:Y:S01]  /*ef30*/  VIADD R0, R141, UR39 ;  /* 0x000000278d007c36 */ /* 0x000fe20008000000 */
[----:B------:R-:W-:Y:S01]  /*ef40*/  UIADD3 UR4, UR42, 0x2d820, URZ ;  /* 0x0002d8202a047890 */ /* 0x000fe2000fffe03f */
[----:B------:R-:W-:Y:S01]  /*ef50*/  IMAD.WIDE.U32 R2, R37, UR8, R2 ;  /* 0x0000000825027c25 */ /* 0x000fe2000f8e0002 */
[----:B------:R-:W-:Y:S02]  /*ef60*/  ULDC.64 UR8, c[0x0][0xa80] ;  /* 0x0002a00000087ab9 */ /* 0x000fe40000000a00 */
[----:B------:R-:W-:Y:S01]  /*ef70*/  ISETP.GE.AND P0, PT, R0, R43, PT ;  /* 0x0000002b0000720c */ /* 0x000fe20003f06270 */
[----:B------:R-:W-:Y:S01]  /*ef80*/  IMAD.IADD R3, R3, 0x1, R21 ;  /* 0x0000000103037824 */ /* 0x000fe200078e0215 */
[----:B------:R-:W-:Y:S01]  /*ef90*/  LEA R40, P1, R2, UR8, 0x1 ;  /* 0x0000000802287c11 */ /* 0x000fe2000f8208ff */
[----:B------:R-:W-:-:S03]  /*efa0*/  UPRMT UR4, URZ, 0x654, UR4 ;  /* 0x000006543f047896 */ /* 0x000fc60008000004 */
[----:B------:R-:W-:Y:S01]  /*efb0*/  LEA.HI.X R41, R2, UR9, R3, 0x1, P1 ;  /* 0x0000000902297c11 */ /* 0x000fe200088f0c03 */
[----:B0-----:R0:W1:Y:S01]  /*efc0*/  SHFL.IDX PT, R20, R40, RZ, 0x1c1f ;  /* 0x001c1fff28147589 */ /* 0x00106200000e0000 */
[----:B------:R-:W-:Y:S03]  /*efd0*/  BSSY B1, `(.L_x_1153) ;  /* 0x0000010000017945 */ /* 0x000fe60003800000 */
[----:B------:R0:W2:Y:S01]  /*efe0*/  SHFL.IDX PT, R21, R41, RZ, 0x1c1f ;  /* 0x001c1fff29157589 */ /* 0x0000a200000e0000 */
[----:B------:R-:W-:Y:S01]  /*eff0*/  SYNCS.ARRIVE.TRANS64.RED.A1T0 RZ, [UR4], RZ ;  /* 0x000000ffffff79a7 */ /* 0x000fe20008100404 */
        /* <DEDUP_REMOVED lines=10> */
[----:B-----5:R3:W-:Y:S04]  /*f0a0*/  @!P0 ST.E.128 desc[UR50][R2.64], R8 ;  /* 0x0000000802008985 */ /* 0x0207e8000c101d32 */
[----:B------:R3:W-:Y:S04]  /*f0b0*/  @!P1 ST.E.128 desc[UR50][R36.64], R24 ;  /* 0x0000001824009985 */ /* 0x0007e8000c101d32 */
[----:B------:R3:W-:Y:S02]  /*f0c0*/  @!P2 ST.E.128 desc[UR50][R38.64], R32 ;  /* 0x000000202600a985 */ /* 0x0007e4000c101d32 */
.L_x_1154:
[----:B------:R-:W-:Y:S05]  /*f0d0*/  BSYNC B1 ;  /* 0x0000000000017941 */ /* 0x000fea0003800000 */
.L_x_1153:
        /* <DEDUP_REMOVED lines=8> */
[C---:B0-----:R-:W-:Y:S02]  /*f160*/  @!P2 LEA R10, P0, R138.reuse, R8, 0x1 ;  /* 0x000000088a0aa211 */ /* 0x041fe400078008ff */
        /* <DEDUP_REMOVED lines=10> */
.L_x_1151:
[----:B------:R-:W-:Y:S01]  /*f210*/  ULDC.64 UR8, c[0x0][0xc00] ;  /* 0x0003000000087ab9 */ /* 0x000fe20000000a00 */
[----:B------:R-:W-:Y:S01]  /*f220*/  ULDC UR4, c[0x0][0xa88] ;  /* 0x0002a20000047ab9 */ /* 0x000fe20000000800 */
[----:B------:R-:W-:Y:S01]  /*f230*/  UISETP.NE.U32.AND UP0, UPT, UR8, URZ, UPT ;  /* 0x0000003f0800728c */ /* 0x000fe2000bf05070 */
[----:B------:R-:W0:Y:S03]  /*f240*/  LDC R11, c[0x0][0xbe8] ;  /* 0x0002fa00ff0b7b82 */ /* 0x000e260000000800 */
[----:B------:R-:W-:-:S03]  /*f250*/  UISETP.NE.AND.EX UP0, UPT, UR9, URZ, UPT, UP0 ;  /* 0x0000003f0900728c */ /* 0x000fc6000bf05300 */
[----:B------:R-:W-:Y:S02]  /*f260*/  ULDC.64 UR8, c[0x0][0xc00] ;  /* 0x0003000000087ab9 */ /* 0x000fe40000000a00 */
[----:B------:R-:W-:Y:S01]  /*f270*/  UIMAD.WIDE UR8, UR40, 0x4, UR8 ;  /* 0x00000004280878a5 */ /* 0x000fe2000f8e0208 */
[----:B------:R-:W-:-:S05]  /*f280*/  PLOP3.LUT P2, PT, PT, PT, UP0, 0x80, 0x0 ;  /* 0x000000000000781c */ /* 0x000fca0003f4f008 */
[----:B------:R-:W-:Y:S02]  /*f290*/  IMAD.U32 R2, RZ, RZ, UR8 ;  /* 0x00000008ff027e24 */ /* 0x000fe4000f8e00ff */
[----:B------:R-:W-:Y:S01]  /*f2a0*/  IMAD.U32 R3, RZ, RZ, UR9 ;  /* 0x00000009ff037e24 */ /* 0x000fe2000f8e00ff */
[----:B------:R-:W-:Y:S02]  /*f2b0*/  ULDC.64 UR8, c[0x0][0xc08] ;  /* 0x0003020000087ab9 */ /* 0x000fe40000000a00 */
[----:B------:R-:W-:Y:S01]  /*f2c0*/  UISETP.NE.U32.AND UP1, UPT, UR8, URZ, UPT ;  /* 0x0000003f0800728c */ /* 0x000fe2000bf25070 */
[----:B------:R-:W-:Y:S02]  /*f2d0*/  IMAD.U32 R0, RZ, RZ, UR4 ;  /* 0x00000004ff007e24 */ /* 0x000fe4000f8e00ff */
[----:B------:R-:W2:Y:S01]  /*f2e0*/  @P2 LDG.E R6, desc[UR50][R2.64] ;  /* 0x0000003202062981 */ /* 0x000ea2000c1e1900 */
[----:B------:R-:W-:-:S06]  /*f2f0*/  UISETP.NE.AND.EX UP1, UPT, UR9, URZ, UPT, UP1 ;  /* 0x0000003f0900728c */ /* 0x000fcc000bf25310 */
[----:B------:R-:W-:-:S05]  /*f300*/  PLOP3.LUT P3, PT, PT, PT, UP1, 0x80, 0x0 ;  /* 0x000000000000781c */ /* 0x000fca0003f6f018 */
[----:B------:R-:W-:Y:S02]  /*f310*/  @UP1 ULDC.64 UR8, c[0x0][0xc08] ;  /* 0x0003020000081ab9 */ /* 0x000fe40000000a00 */
[----:B------:R-:W-:-:S06]  /*f320*/  @UP1 UIMAD.WIDE UR8, UR40, 0x4, UR8 ;  /* 0x00000004280818a5 */ /* 0x000fcc000f8e0208 */
[----:B------:R-:W-:Y:S02]  /*f330*/  IMAD.U32 R4, RZ, RZ, UR8 ;  /* 0x00000008ff047e24 */ /* 0x000fe4000f8e00ff */
[----:B------:R-:W-:-:S05]  /*f340*/  IMAD.U32 R5, RZ, RZ, UR9 ;  /* 0x00000009ff057e24 */ /* 0x000fca000f8e00ff */
[----:B------:R1:W5:Y:S01]  /*f350*/  @P3 LDG.E R0, desc[UR50][R4.64] ;  /* 0x0000003204003981 */ /* 0x000362000c1e1900 */
[----:B0-----:R-:W-:Y:S01]  /*f360*/  ISETP.NE.AND P0, PT, R11, 0x1, PT ;  /* 0x000000010b00780c */ /* 0x001fe20003f05270 */
[----:B------:R-:W-:Y:S01]  /*f370*/  UMOV UR4, URZ ;  /* 0x0000003f00047c82 */ /* 0x000fe20008000000 */
[----:B------:R-:W-:Y:S01]  /*f380*/  USHF.R.S32.HI UR13, URZ, 0x1f, UR41 ;  /* 0x0000001f3f0d7899 */ /* 0x000fe20008011429 */
[----:B------:R-:W-:-:S10]  /*f390*/  ISETP.GE.AND P1, PT, R148, 0xc0, PT ;  /* 0x000000c09400780c */ /* 0x000fd40003f26270 */
[----:B------:R-:W0:Y:S01]  /*f3a0*/  @P0 LDC R9, c[0x0][0xbec] ;  /* 0x0002fb00ff090b82 */ /* 0x000e220000000800 */
[----:B--2---:R-:W-:Y:S01]  /*f3b0*/  @P2 R2UR UR4, R6 ;  /* 0x00000000060422ca */ /* 0x004fe200000e0000 */
[----:B01----:R-:W-:-:S14]  /*f3c0*/  @P3 BRA `(.L_x_1156) ;  /* 0x0000000000103947 */ /* 0x003fdc0003800000 */
[----:B------:R-:W-:Y:S05]  /*f3d0*/  @!P2 BRA `(.L_x_1156) ;  /* 0x00000000000ca947 */ /* 0x000fea0003800000 */
[----:B------:R-:W2:Y:S04]  /*f3e0*/  LDG.E R5, desc[UR50][R2.64] ;  /* 0x0000003202057981 */ /* 0x000ea8000c1e1900 */
[----:B-----5:R-:W2:Y:S02]  /*f3f0*/  LDG.E R0, desc[UR50][R2.64+0x4] ;  /* 0x0000043202007981 */ /* 0x020ea4000c1e1900 */
[----:B--2---:R-:W-:-:S07]  /*f400*/  IMAD.IADD R0, R0, 0x1, -R5 ;  /* 0x0000000100007824 */ /* 0x004fce00078e0a05 */
.L_x_1156:
[----:B------:R-:W-:Y:S01]  /*f410*/  USHF.R.S32.HI UR9, URZ, 0x1f, UR40 ;  /* 0x0000001f3f097899 */ /* 0x000fe20008011428 */
[----:B------:R-:W-:Y:S01]  /*f420*/  BSSY B1, `(.L_x_1157) ;  /* 0x000002e000017945 */ /* 0x000fe20003800000 */
[----:B------:R-:W-:Y:S02]  /*f430*/  USHF.R.S32.HI UR12, URZ, 0x1f, UR4 ;  /* 0x0000001f3f0c7899 */ /* 0x000fe40008011404 */
[----:B------:R-:W-:Y:S02]  /*f440*/  USEL UR8, UR40, URZ, !UP0 ;  /* 0x0000003f28087287 */ /* 0x000fe4000c000000 */
[----:B------:R-:W-:Y:S01]  /*f450*/  USEL UR14, UR9, URZ, !UP0 ;  /* 0x0000003f090e7287 */ /* 0x000fe2000c000000 */
[----:B------:R-:W-:Y:S11]  /*f460*/  @P1 BRA `(.L_x_1158) ;  /* 0x0000000000a41947 */ /* 0x000ff60003800000 */
[----:B------:R-:W0:Y:S01]  /*f470*/  S2R R3, SR_TID.X ;  /* 0x0000000000037919 */ /* 0x000e220000002100 */
[----:B------:R-:W1:Y:S01]  /*f480*/  LDC R7, c[0x0][0xbe8] ;  /* 0x0002fa00ff077b82 */ /* 0x000e620000000800 */
[----:B------:R-:W-:Y:S02]  /*f490*/  IMAD.U32 R4, RZ, RZ, UR39 ;  /* 0x00000027ff047e24 */ /* 0x000fe4000f8e00ff */
[----:B-1---5:R-:W-:-:S03]  /*f4a0*/  IMAD R2, R0, R7, RZ ;  /* 0x0000000700027224 */ /* 0x022fc600078e02ff */
[----:B0-----:R-:W-:-:S04]  /*f4b0*/  IADD3 R4, R4, -0x80, R3 ;  /* 0xffffff8004047810 */ /* 0x001fc80007ffe003 */
[----:B------:R-:W-:-:S13]  /*f4c0*/  ISETP.GE.AND P1, PT, R4, R2, PT ;  /* 0x000000020400720c */ /* 0x000fda0003f26270 */
[----:B------:R-:W-:Y:S05]  /*f4d0*/  @P1 BRA `(.L_x_1158) ;  /* 0x0000000000881947 */ /* 0x000fea0003800000 */
[----:B------:R-:W-:Y:S01]  /*f4e0*/  ISETP.NE.AND P1, PT, R7, 0x1, PT ;  /* 0x000000010700780c */ /* 0x000fe20003f25270 */
[----:B------:R-:W-:Y:S01]  /*f4f0*/  ULDC.64 UR16, c[0x0][0xb90] ;  /* 0x0002e40000107ab9 */ /* 0x000fe20000000a00 */
[----:B------:R-:W-:Y:S01]  /*f500*/  UMOV UR10, UR4 ;  /* 0x00000004000a7c82 */ /* 0x000fe20008000000 */
[----:B------:R-:W-:Y:S01]  /*f510*/  UIMAD UR9, UR13, UR16, URZ ;  /* 0x000000100d0972a4 */ /* 0x000fe2000f8e023f */
[----:B------:R-:W-:Y:S01]  /*f520*/  IMAD.MOV.U32 R2, RZ, RZ, R4 ;  /* 0x000000ffff027224 */ /* 0x000fe200078e0004 */
[----:B------:R-:W-:Y:S02]  /*f530*/  UMOV UR11, UR12 ;  /* 0x0000000c000b7c82 */ /* 0x000fe40008000000 */
[----:B------:R-:W-:Y:S02]  /*f540*/  UIMAD.WIDE.U32 UR10, UR41, UR16, UR10 ;  /* 0x00000010290a72a5 */ /* 0x000fe4000f8e000a */
[----:B------:R-:W-:-:S03]  /*f550*/  UIMAD UR9, UR41, UR17, UR9 ;  /* 0x00000011290972a4 */ /* 0x000fc6000f8e0209 */
[----:B------:R-:W-:Y:S01]  /*f560*/  ULDC.64 UR16, c[0x0][0xb98] ;  /* 0x0002e60000107ab9 */ /* 0x000fe20000000a00 */
[----:B------:R-:W0:Y:S01]  /*f570*/  @P1 LDC R3, c[0x0][0xbec] ;  /* 0x0002fb00ff031b82 */ /* 0x000e220000000800 */
[----:B------:R-:W-:Y:S02]  /*f580*/  UIADD3 UR11, UR11, UR9, URZ ;  /* 0x000000090b0b7290 */ /* 0x000fe4000fffe03f */
[----:B------:R-:W-:Y:S02]  /*f590*/  UIMAD UR9, UR14, UR16, URZ ;  /* 0x000000100e0972a4 */ /* 0x000fe4000f8e023f */
[----:B------:R-:W-:Y:S02]  /*f5a0*/  UIMAD.WIDE.U32 UR10, UR8, UR16, UR10 ;  /* 0x00000010080a72a5 */ /* 0x000fe4000f8e000a */
[----:B------:R-:W-:Y:S01]  /*f5b0*/  UIMAD UR9, UR8, UR17, UR9 ;  /* 0x00000011080972a4 */ /* 0x000fe2000f8e0209 */
[----:B------:R-:W1:Y:S02]  /*f5c0*/  @P1 LDC R6, c[0x0][0xbf0] ;  /* 0x0002fc00ff061b82 */ /* 0x000e640000000800 */
[----:B------:R-:W-:Y:S01]  /*f5d0*/  ULDC.64 UR16, c[0x0][0xb88] ;  /* 0x0002e20000107ab9 */ /* 0x000fe20000000a00 */
[----:B0-----:R-:W-:-:S05]  /*f5e0*/  @P1 IMAD.HI.U32 R3, R4, R3, RZ ;  /* 0x0000000304031227 */ /* 0x001fca00078e00ff */
[----:B-1----:R-:W-:Y:S01]  /*f5f0*/  @P1 SHF.R.U32.HI R2, RZ, R6, R3 ;  /* 0x00000006ff021219 */ /* 0x002fe20000011603 */
[----:B------:R-:W-:-:S03]  /*f600*/  IMAD.U32 R6, RZ, RZ, UR9 ;  /* 0x00000009ff067e24 */ /* 0x000fc6000f8e00ff */
[--C-:B------:R-:W-:Y:S01]  /*f610*/  SHF.R.S32.HI R3, RZ, 0x1f, R2.reuse ;  /* 0x0000001fff037819 */ /* 0x100fe20000011402 */
[----:B------:R-:W-:Y:S01]  /*f620*/  IMAD.MOV R5, RZ, RZ, -R2 ;  /* 0x000000ffff057224 */ /* 0x000fe200078e0a02 */
[----:B------:R-:W-:-:S03]  /*f630*/  IADD3 R2, P1, R2, UR10, RZ ;  /* 0x0000000a02027c10 */ /* 0x000fc6000ff3e0ff */
[----:B------:R-:W-:Y:S01]  /*f640*/  IMAD R5, R7, R5, R4 ;  /* 0x0000000507057224 */ /* 0x000fe200078e0204 */
[----:B------:R-:W-:Y:S01]  /*f650*/  IADD3.X R3, R3, UR11, R6, P1, !PT ;  /* 0x0000000b03037c10 */ /* 0x000fe20008ffe406 */
[----:B------:R-:W-:-:S03]  /*f660*/  ULDC.64 UR10, c[0x0][0xb50] ;  /* 0x0002d400000a7ab9 */ /* 0x000fc60000000a00 */
[----:B------:R-:W-:Y:S01]  /*f670*/  SHF.R.S32.HI R4, RZ, 0x1f, R5 ;  /* 0x0000001fff047819 */ /* 0x000fe20000011405 */
[----:B------:R-:W-:-:S04]  /*f680*/  IMAD.WIDE.U32 R2, R5, UR16, R2 ;  /* 0x0000001005027c25 */ /* 0x000fc8000f8e0002 */
[----:B------:R-:W-:-:S04]  /*f690*/  IMAD R4, R4, UR16, RZ ;  /* 0x0000001004047c24 */ /* 0x000fc8000f8e02ff */
[----:B------:R-:W-:Y:S01]  /*f6a0*/  IMAD R7, R5, UR17, R4 ;  /* 0x0000001105077c24 */ /* 0x000fe2000f8e0204 */
[----:B------:R-:W-:-:S03]  /*f6b0*/  LEA R4, P1, R2, UR10, 0x2 ;  /* 0x0000000a02047c11 */ /* 0x000fc6000f8210ff */
[----:B------:R-:W-:-:S05]  /*f6c0*/  IMAD.IADD R3, R3, 0x1, R7 ;  /* 0x0000000103037824 */ /* 0x000fca00078e0207 */
[----:B------:R-:W-:Y:S01]  /*f6d0*/  LEA.HI.X R5, R2, UR11, R3, 0x2, P1 ;  /* 0x0000000b02057c11 */ /* 0x000fe200088f1403 */
[----:B------:R-:W-:-:S05]  /*f6e0*/  IMAD.MOV.U32 R3, RZ, RZ, -0x800000 ;  /* 0xff800000ff037424 */ /* 0x000fca00078e00ff */
[----:B------:R0:W-:Y:S02]  /*f6f0*/  STG.E desc[UR50][R4.64], R3 ;  /* 0x0000000304007986 */ /* 0x0001e4000c101932 */
.L_x_1158:
[----:B------:R-:W-:Y:S05]  /*f700*/  BSYNC B1 ;  /* 0x0000000000017941 */ /* 0x000fea0003800000 */
.L_x_1157:
[----:B0-----:R-:W0:Y:S01]  /*f710*/  @P0 LDC R3, c[0x0][0xbf0] ;  /* 0x0002fc00ff030b82 */ /* 0x001e220000000800 */
[----:B------:R-:W-:Y:S01]  /*f720*/  ULDC.64 UR16, c[0x0][0xaa0] ;  /* 0x0002a80000107ab9 */ /* 0x000fe20000000a00 */
[----:B------:R-:W-:Y:S01]  /*f730*/  IMAD R2, R140, 0x60, R141 ;  /* 0x000000608c027824 */ /* 0x000fe200078e028d */
[----:B------:R-:W-:Y:S01]  /*f740*/  UIMAD UR9, UR12, UR16, URZ ;  /* 0x000000100c0972a4 */ /* 0x000fe2000f8e023f */
[----:B------:R-:W-:Y:S01]  /*f750*/  BSSY B1, `(.L_x_1159) ;  /* 0x0000038000017945 */ /* 0x000fe20003800000 */
[----:B------:R-:W-:Y:S01]  /*f760*/  UIMAD.WIDE.U32 UR10, UR4, UR16, URZ ;  /* 0x00000010040a72a5 */ /* 0x000fe2000f8e003f */
[----:B------:R-:W-:Y:S01]  /*f770*/  VIADD R4, R2, UR39 ;  /* 0x0000002702047c36 */ /* 0x000fe20008000000 */
[----:B------:R-:W-:-:S03]  /*f780*/  UIMAD UR9, UR4, UR17, UR9 ;  /* 0x00000011040972a4 */ /* 0x000fc6000f8e0209 */
[----:B------:R-:W-:Y:S01]  /*f790*/  ULDC.64 UR16, c[0x0][0xae8] ;  /* 0x0002ba0000107ab9 */ /* 0x000fe20000000a00 */
[----:B------:R-:W-:Y:S01]  /*f7a0*/  UIADD3 UR11, UR11, UR9, URZ ;  /* 0x000000090b0b7290 */ /* 0x000fe2000fffe03f */
[----:B------:R-:W-:Y:S01]  /*f7b0*/  @P0 IMAD.HI.U32 R2, R4, R9, RZ ;  /* 0x0000000904020227 */ /* 0x000fe200078e00ff */
[----:B------:R-:W-:Y:S02]  /*f7c0*/  UIMAD UR4, UR13, UR16, URZ ;  /* 0x000000100d0472a4 */ /* 0x000fe4000f8e023f */
[----:B------:R-:W-:Y:S01]  /*f7d0*/  UIMAD.WIDE.U32 UR10, UR41, UR16, UR10 ;  /* 0x00000010290a72a5 */ /* 0x000fe2000f8e000a */
[----:B------:R-:W-:Y:S01]  /*f7e0*/  IMAD.MOV.U32 R5, RZ, RZ, R4 ;  /* 0x000000ffff057224 */ /* 0x000fe200078e0004 */
[----:B------:R-:W-:Y:S01]  /*f7f0*/  UIMAD UR4, UR41, UR17, UR4 ;  /* 0x00000011290472a4 */ /* 0x000fe2000f8e0204 */
[----:B------:R-:W-:-:S03]  /*f800*/  ULDC.64 UR12, c[0x0][0xaf0] ;  /* 0x0002bc00000c7ab9 */ /* 0x000fc60000000a00 */
[----:B------:R-:W-:Y:S02]  /*f810*/  UIADD3 UR11, UR11, UR4, URZ ;  /* 0x000000040b0b7290 */ /* 0x000fe4000fffe03f */
[----:B------:R-:W-:Y:S01]  /*f820*/  UIMAD UR4, UR14, UR12, URZ ;  /* 0x0000000c0e0472a4 */ /* 0x000fe2000f8e023f */
[----:B0-----:R-:W-:-:S03]  /*f830*/  @P0 SHF.R.U32.HI R5, RZ, R3, R2 ;  /* 0x00000003ff050219 */ /* 0x001fc60000011602 */
[----:B------:R-:W-:Y:S01]  /*f840*/  UIMAD UR4, UR8, UR13, UR4 ;  /* 0x0000000d080472a4 */ /* 0x000fe2000f8e0204 */
[--C-:B------:R-:W-:Y:S01]  /*f850*/  SHF.R.S32.HI R2, RZ, 0x1f, R5.reuse ;  /* 0x0000001fff027819 */ /* 0x100fe20000011405 */
[----:B------:R-:W-:Y:S01]  /*f860*/  UIMAD.WIDE.U32 UR8, UR8, UR12, UR10 ;  /* 0x0000000c080872a5 */ /* 0x000fe2000f8e000a */
[----:B------:R-:W-:Y:S02]  /*f870*/  IMAD.MOV R7, RZ, RZ, -R5 ;  /* 0x000000ffff077224 */ /* 0x000fe400078e0a05 */
[----:B------:R-:W-:Y:S01]  /*f880*/  ULDC.64 UR10, c[0x0][0xae0] ;  /* 0x0002b800000a7ab9 */ /* 0x000fe20000000a00 */
[----:B------:R-:W-:Y:S01]  /*f890*/  UIADD3 UR4, UR9, UR4, URZ ;  /* 0x0000000409047290 */ /* 0x000fe2000fffe03f */
[----:B------:R-:W-:Y:S02]  /*f8a0*/  IMAD R7, R11, R7, R4 ;  /* 0x000000070b077224 */ /* 0x000fe400078e0204 */
[----:B------:R-:W-:Y:S02]  /*f8b0*/  IMAD R6, R2, UR10, RZ ;  /* 0x0000000a02067c24 */ /* 0x000fe4000f8e02ff */
[----:B------:R-:W-:Y:S01]  /*f8c0*/  IMAD.U32 R3, RZ, RZ, UR9 ;  /* 0x00000009ff037e24 */ /* 0x000fe2000f8e00ff */
[----:B------:R-:W-:Y:S01]  /*f8d0*/  SHF.R.S32.HI R4, RZ, 0x1f, R7 ;  /* 0x0000001fff047819 */ /* 0x000fe20000011407 */
[----:B------:R-:W-:Y:S01]  /*f8e0*/  IMAD.U32 R2, RZ, RZ, UR8 ;  /* 0x00000008ff027e24 */ /* 0x000fe2000f8e00ff */
[----:B------:R-:W-:Y:S01]  /*f8f0*/  ULDC.64 UR8, c[0x0][0xad8] ;  /* 0x0002b60000087ab9 */ /* 0x000fe20000000a00 */
[----:B------:R-:W-:-:S02]  /*f900*/  IMAD.U32 R3, RZ, RZ, UR4 ;  /* 0x00000004ff037e24 */ /* 0x000fc4000f8e00ff */
[C---:B------:R-:W-:Y:S02]  /*f910*/  IMAD R9, R5.reuse, UR11, R6 ;  /* 0x0000000b05097c24 */ /* 0x040fe4000f8e0206 */
[----:B------:R-:W-:-:S04]  /*f920*/  IMAD.WIDE.U32 R2, R5, UR10, R2 ;  /* 0x0000000a05027c25 */ /* 0x000fc8000f8e0002 */
[----:B------:R-:W-:Y:S02]  /*f930*/  IMAD R4, R4, UR8, RZ ;  /* 0x0000000804047c24 */ /* 0x000fe4000f8e02ff */
[----:B------:R-:W-:Y:S02]  /*f940*/  IMAD.IADD R3, R3, 0x1, R9 ;  /* 0x0000000103037824 */ /* 0x000fe400078e0209 */
[----:B-----5:R-:W-:Y:S02]  /*f950*/  IMAD R11, R0, R11, RZ ;  /* 0x0000000b000b7224 */ /* 0x020fe400078e02ff */
[----:B------:R-:W-:Y:S02]  /*f960*/  VIADD R0, R141, UR39 ;  /* 0x000000278d007c36 */ /* 0x000fe40008000000 */
[C---:B------:R-:W-:Y:S02]  /*f970*/  IMAD R5, R7.reuse, UR9, R4 ;  /* 0x0000000907057c24 */ /* 0x040fe4000f8e0204 */
[----:B------:R-:W-:Y:S01]  /*f980*/  IMAD.WIDE.U32 R2, R7, UR8, R2 ;  /* 0x0000000807027c25 */ /* 0x000fe2000f8e0002 */
[----:B------:R-:W-:Y:S01]  /*f990*/  ISETP.GE.AND P0, PT, R0, R11, PT ;  /* 0x0000000b0000720c */ /* 0x000fe20003f06270 */
[----:B------:R-:W-:-:S02]  /*f9a0*/  ULDC.64 UR8, c[0x0][0xa80] ;  /* 0x0002a00000087ab9 */ /* 0x000fc40000000a00 */
[----:B------:R-:W-:Y:S01]  /*f9b0*/  IMAD.IADD R3, R3, 0x1, R5 ;  /* 0x0000000103037824 */ /* 0x000fe200078e0205 */
[----:B------:R-:W-:-:S04]  /*f9c0*/  LEA R4, P1, R2, UR8, 0x1 ;  /* 0x0000000802047c11 */ /* 0x000fc8000f8208ff */
[----:B------:R-:W-:Y:S02]  /*f9d0*/  LEA.HI.X R5, R2, UR9, R3, 0x1, P1 ;  /* 0x0000000902057c11 */ /* 0x000fe400088f0c03 */
[----:B------:R0:W1:Y:S04]  /*f9e0*/  SHFL.IDX PT, R2, R4, RZ, 0x1c1f ;  /* 0x001c1fff04027589 */ /* 0x00006800000e0000 */
[----:B------:R0:W2:Y:S01]  /*f9f0*/  SHFL.IDX PT, R3, R5, RZ, 0x1c1f ;  /* 0x001c1fff05037589 */ /* 0x0000a200000e0000 */
        /* <DEDUP_REMOVED lines=13> */
.L_x_1160:
[----:B------:R-:W-:Y:S05]  /*fad0*/  BSYNC B1 ;  /* 0x0000000000017941 */ /* 0x000fea0003800000 */
.L_x_1159:
        /* <DEDUP_REMOVED lines=9> */
[CC--:B-1-3--:R-:W-:Y:S02]  /*fb70*/  @!P3 LEA R6, P0, R138.reuse, R2.reuse, 0x1 ;  /* 0x000000028a06b211 */ /* 0x0cafe400078008ff */
[----:B------:R-:W-:Y:S02]  /*fb80*/  @!P4 LEA R8, P1, R139, R2, 0x1 ;  /* 0x000000028b08c211 */ /* 0x000fe400078208ff */
[----:B0---4-:R-:W-:Y:S01]  /*fb90*/  @!P2 IMAD.WIDE R4, R137, 0x2, R2 ;  /* 0x000000028904a825 */ /* 0x011fe200078e0202 */
[-C--:B------:R-:W-:Y:S02]  /*fba0*/  @!P3 LEA.HI.X R7, R138, R3.reuse, R147, 0x1, P0 ;  /* 0x000000038a07b211 */ /* 0x080fe400000f0c93 */
[----:B------:R-:W-:Y:S02]  /*fbb0*/  @!P4 LEA.HI.X R9, R139, R3, R146, 0x1, P1 ;  /* 0x000000038b09c211 */ /* 0x000fe400008f0c92 */
[----:B------:R0:W-:Y:S04]  /*fbc0*/  @!P2 ST.E.128 desc[UR50][R4.64], RZ ;  /* 0x000000ff0400a985 */ /* 0x0001e8000c101d32 */
[----:B------:R0:W-:Y:S04]  /*fbd0*/  @!P3 ST.E.128 desc[UR50][R6.64], RZ ;  /* 0x000000ff0600b985 */ /* 0x0001e8000c101d32 */
[----:B------:R0:W-:Y:S02]  /*fbe0*/  @!P4 ST.E.128 desc[UR50][R8.64], RZ ;  /* 0x000000ff0800c985 */ /* 0x0001e4000c101d32 */
.L_x_1155:
[----:B------:R-:W-:Y:S05]  /*fbf0*/  BSYNC B0 ;  /* 0x0000000000007941 */ /* 0x000fea0003800000 */
.L_x_1150:
[----:B------:R-:W-:Y:S02]  /*fc00*/  ULDC UR4, c[0x0][0xc3c] ;  /* 0x00030f0000047ab9 */ /* 0x000fe40000000800 */
[----:B------:R-:W-:-:S06]  /*fc10*/  UISETP.GE.AND UP0, UPT, UR6, UR4, UPT ;  /* 0x000000040600728c */ /* 0x000fcc000bf06270 */
[----:B------:R-:W-:-:S13]  /*fc20*/  PLOP3.LUT P0, PT, PT, PT, UP0, 0x80, 0x0 ;  /* 0x000000000000781c */ /* 0x000fda0003f0f008 */
[----:B------:R-:W-:Y:S05]  /*fc30*/  @!P0 BRA `(.L_x_1161) ;  /* 0xffffff1000c88947 */ /* 0x000fea000383ffff */
[----:B------:R-:W-:Y:S05]  /*fc40*/  EXIT ;  /* 0x000000000000794d */ /* 0x000fea0003800000 */
.L_x_1068:
[----:B------:R-:W-:-:S08]  /*fc50*/  NOP ;  /* 0x0000000000007918 */ /* 0x000fd00000000000 */
[----:B------:R-:W0:-:S00]  /*fc60*/  USETMAXREG.DEALLOC.CTAPOOL 0x20 ;  /* 0x00000020000079c8 */ /* 0x000e0000080e0500 */
[----:B0-----:R-:W2:Y:S01]  /*fc70*/  LDL.LU R2, [R1] ;  /* 0x0000000001027983 */ /* 0x001ea20000300800 */
[----:B------:R-:W-:-:S06]  /*fc80*/  LOP3.LUT R0, R0, 0x3, RZ, 0xc0, !PT ;  /* 0x0000000300007812 */ /* 0x000fcc00078ec0ff */
[----:B------:R-:W0:Y:S02]  /*fc90*/  SHFL.IDX PT, R0, R0, RZ, 0x1f ;  /* 0x00001fff00007589 */ /* 0x000e2400000e0000 */
[----:B0-----:R-:W-:Y:S01]  /*fca0*/  ISETP.NE.AND P0, PT, R0, RZ, PT ;  /* 0x000000ff0000720c */ /* 0x001fe20003f05270 */
[----:B------:R-:W-:Y:S01]  /*fcb0*/  IMAD.MOV.U32 R0, RZ, RZ, RZ ;  /* 0x000000ffff007224 */ /* 0x000fe200078e00ff */
[----:B--2---:R-:W-:-:S11]  /*fcc0*/  LOP3.LUT R2, R2, 0xfffffffd, RZ, 0xc0, !PT ;  /* 0xfffffffd02027812 */ /* 0x004fd600078ec0ff */
[----:B------:R-:W-:-:S05]  /*fcd0*/  @P0 LOP3.LUT R2, R2, 0x2, RZ, 0xfc, !PT ;  /* 0x0000000202020812 */ /* 0x000fca00078efcff */
[----:B------:R0:W-:Y:S01]  /*fce0*/  STL [R1], R2 ;  /* 0x0000000201007387 */ /* 0x0001e20000100800 */
        /* <DEDUP_REMOVED lines=8> */
.L_x_1162:
        /* <DEDUP_REMOVED lines=42> */
.L_x_1168:
        /* <DEDUP_REMOVED lines=12> */
.L_x_1167:
[----:B------:R-:W-:Y:S05]  /*100d0*/  BSYNC B0 ;  /* 0x0000000000007941 */ /* 0x000fea0003800000 */
.L_x_1166:
        /* <DEDUP_REMOVED lines=21> */
.L_x_1164:
[----:B------:R-:W-:-:S04]  /*10230*/  IMAD.IADD R13, R4, 0x1, -R3 ;  /* 0x00000001040d7824 */ /* 0x000fc800078e0a03 */
[----:B------:R-:W-:-:S05]  /*10240*/  IMAD R2, R6, UR5, R13 ;  /* 0x0000000506027c24 */ /* 0x000fca000f8e020d */
[----:B------:R-:W-:Y:S02]  /*10250*/  ISETP.GT.AND P0, PT, R2, UR6, PT ;  /* 0x0000000602007c0c */ /* 0x000fe4000bf04270 */
[----:B------:R-:W0:Y:S11]  /*10260*/  LDC.64 R2, c[0x0][0xc90] ;  /* 0x00032400ff027b82 */ /* 0x000e360000000a00 */
[----:B------:R-:W-:-:S04]  /*10270*/  VOTE.ANY R9, PT, !P0 ;  /* 0x0000000000097806 */ /* 0x000fc800040e0100 */
[----:B------:R-:W1:Y:S02]  /*10280*/  POPC R15, R9 ;  /* 0x00000009000f7309 */ /* 0x000e640000000000 */
[----:B-1----:R-:W-:-:S04]  /*10290*/  VIADD R19, R15, UR4 ;  /* 0x000000040f137c36 */ /* 0x002fc80008000000 */
[----:B0-----:R-:W-:-:S05]  /*102a0*/  IMAD.WIDE R2, R19, 0x4, R2 ;  /* 0x0000000413027825 */ /* 0x001fca00078e0202 */
[----:B------:R-:W2:Y:S01]  /*102b0*/  LDG.E R7, desc[UR50][R2.64] ;  /* 0x0000003202077981 */ /* 0x000ea2000c1e1900 */
[----:B------:R-:W-:-:S03]  /*102c0*/  ISETP.NE.AND P0, PT, R9, RZ, PT ;  /* 0x000000ff0900720c */ /* 0x000fc60003f05270 */
[----:B------:R-:W2:Y:S02]  /*102d0*/  SHFL.IDX PT, R0, R0, R15, 0x1f ;  /* 0x00001f0f00007589 */ /* 0x000ea400000e0000 */
[----:B--2---:R-:W-:-:S05]  /*102e0*/  IMAD R4, R0, R7, RZ ;  /* 0x0000000700047224 */ /* 0x004fca00078e02ff */
[----:B------:R-:W-:-:S04]  /*102f0*/  IABS R8, R4 ;  /* 0x0000000400087213 */ /* 0x000fc80000000000 */
[----:B------:R-:W0:Y:S08]  /*10300*/  I2F.RP R10, R8 ;  /* 0x00000008000a7306 */ /* 0x000e300000209400 */
[----:B0-----:R-:W0:Y:S02]  /*10310*/  MUFU.RCP R10, R10 ;  /* 0x0000000a000a7308 */ /* 0x001e240000001000 */
[----:B0-----:R-:W-:-:S06]  /*10320*/  VIADD R11, R10, 0xffffffe ;  /* 0x0ffffffe0a0b7836 */ /* 0x001fcc0000000000 */
[----:B------:R-:W0:Y:S02]  /*10330*/  F2I.FTZ.U32.TRUNC.NTZ R3, R11 ;  /* 0x0000000b00037305 */ /* 0x000e24000021f000 */
[----:B0-----:R-:W-:Y:S01]  /*10340*/  IMAD.MOV R11, RZ, RZ, -R3 ;  /* 0x000000ffff0b7224 */ /* 0x001fe200078e0a03 */
[----:B------:R-:W-:Y:S06]  /*10350*/  @!P0 BRA `(.L_x_1169) ;  /* 0x0000000000088947 */ /* 0x000fec0003800000 */
[----:B------:R-:W-:-:S05]  /*10360*/  VIADD R9, R15, 0xffffffff ;  /* 0xffffffff0f097836 */ /* 0x000fca0000000000 */
[----:B------:R0:W1:Y:S02]  /*10370*/  SHFL.IDX PT, R16, R6, R9, 0x1f ;  /* 0x00001f0906107589 */ /* 0x00006400000e0000 */
.L_x_1169:
[----:B-1----:R-:W-:Y:S01]  /*10380*/  IMAD R16, R16, UR5, R13 ;  /* 0x0000000510107c24 */ /* 0x002fe2000f8e020d */
[----:B------:R-:W-:Y:S01]  /*10390*/  IABS R10, R4 ;  /* 0x00000004000a7213 */ /* 0x000fe20000000000 */
[----:B------:R-:W-:Y:S02]  /*103a0*/  IMAD R11, R11, R8, RZ ;  /* 0x000000080b0b7224 */ /* 0x000fe400078e02ff */
[----:B------:R-:W-:Y:S01]  /*103b0*/  IMAD.MOV.U32 R2, RZ, RZ, RZ ;  /* 0x000000ffff027224 */ /* 0x000fe200078e00ff */
[----:B0-----:R-:W-:Y:S01]  /*103c0*/  IADD3 R9, -R16, UR6, RZ ;  /* 0x0000000610097c10 */ /* 0x001fe2000fffe1ff */
[----:B------:R-:W-:Y:S02]  /*103d0*/  IMAD.MOV R10, RZ, RZ, -R10 ;  /* 0x000000ffff0a7224 */ /* 0x000fe400078e0a0a */
[----:B------:R-:W-:Y:S01]  /*103e0*/  IMAD.HI.U32 R2, R3, R11, R2 ;  /* 0x0000000b03027227 */ /* 0x000fe200078e0002 */
[----:B------:R-:W-:-:S05]  /*103f0*/  IABS R6, R9 ;  /* 0x0000000900067213 */ /* 0x000fca0000000000 */
        /* <DEDUP_REMOVED lines=14> */
[----:B------:R-:W-:Y:S02]  /*104e0*/  IMAD R6, R7, R2, RZ ;  /* 0x0000000207067224 */ /* 0x000fe400078e02ff */
[----:B------:R-:W-:Y:S02]  /*104f0*/  IMAD.MOV R2, RZ, RZ, -R2 ;  /* 0x000000ffff027224 */ /* 0x000fe400078e0a02 */
[----:B------:R-:W-:Y:S02]  /*10500*/  IMAD.MOV R8, RZ, RZ, -R6 ;  /* 0x000000ffff087224 */ /* 0x000fe400078e0a06 */
[----:B------:R-:W-:Y:S02]  /*10510*/  IMAD R4, R4, R2, R9 ;  /* 0x0000000204047224 */ /* 0x000fe400078e0209 */
[----:B------:R-:W-:Y:S01]  /*10520*/  IMAD.MOV.U32 R2, RZ, RZ, RZ ;  /* 0x000000ffff027224 */ /* 0x000fe200078e00ff */
[----:B------:R-:W-:-:S04]  /*10530*/  VIADDMNMX R7, R8, UR5, R7, PT ;  /* 0x0000000508077c46 */ /* 0x000fc8000b800107 */
[-C--:B------:R-:W-:Y:S02]  /*10540*/  IABS R8, R7.reuse ;  /* 0x0000000700087213 */ /* 0x080fe40000000000 */
[----:B------:R-:W-:Y:S02]  /*10550*/  IABS R12, R7 ;  /* 0x00000007000c7213 */ /* 0x000fe40000000000 */
[----:B------:R-:W0:Y:S08]  /*10560*/  I2F.RP R10, R8 ;  /* 0x00000008000a7306 */ /* 0x000e300000209400 */
[----:B0-----:R-:W0:Y:S02]  /*10570*/  MUFU.RCP R10, R10 ;  /* 0x0000000a000a7308 */ /* 0x001e240000001000 */
[----:B0-----:R-:W-:-:S06]  /*10580*/  VIADD R3, R10, 0xffffffe ;  /* 0x0ffffffe0a037836 */ /* 0x001fcc0000000000 */
[----:B------:R-:W0:Y:S02]  /*10590*/  F2I.FTZ.U32.TRUNC.NTZ R3, R3 ;  /* 0x0000000300037305 */ /* 0x000e24000021f000 */
[----:B0-----:R-:W-:-:S04]  /*105a0*/  IMAD.MOV R11, RZ, RZ, -R3 ;  /* 0x000000ffff0b7224 */ /* 0x001fc800078e0a03 */
[----:B------:R-:W-:Y:S01]  /*105b0*/  IMAD R9, R11, R8, RZ ;  /* 0x000000080b097224 */ /* 0x000fe200078e02ff */
[----:B------:R-:W-:-:S03]  /*105c0*/  IABS R11, R4 ;  /* 0x00000004000b7213 */ /* 0x000fc60000000000 */
[----:B------:R-:W-:-:S04]  /*105d0*/  IMAD.HI.U32 R2, R3, R9, R2 ;  /* 0x0000000903027227 */ /* 0x000fc800078e0002 */
[----:B------:R-:W-:Y:S02]  /*105e0*/  IMAD.MOV.U32 R9, RZ, RZ, R11 ;  /* 0x000000ffff097224 */ /* 0x000fe400078e000b */
        /* <DEDUP_REMOVED lines=9> */
[----:B------:R-:W-:Y:S01]  /*10680*/  ISETP.GE.AND P2, PT, R3, RZ, PT ;  /* 0x000000ff0300720c */ /* 0x000fe20003f46270 */
[----:B------:R-:W-:-:S06]  /*10690*/  IMAD.IADD R3, R4, 0x1, R6 ;  /* 0x0000000104037824 */ /* 0x000fcc00078e0206 */
[----:B------:R-:W-:-:S06]  /*106a0*/  @P0 VIADD R2, R2, 0x1 ;  /* 0x0000000102020836 */ /* 0x000fcc0000000000 */
[----:B------:R-:W-:Y:S01]  /*106b0*/  @!P2 IMAD.MOV R2, RZ, RZ, -R2 ;  /* 0x000000ffff02a224 */ /* 0x000fe200078e0a02 */
[----:B------:R-:W-:Y:S01]  /*106c0*/  @!P1 LOP3.LUT R2, RZ, R7, RZ, 0x33, !PT ;  /* 0x00000007ff029212 */ /* 0x000fe200078e33ff */
[----:B------:R-:W-:-:S03]  /*106d0*/  IMAD.MOV R7, RZ, RZ, -R7 ;  /* 0x000000ffff077224 */ /* 0x000fc600078e0a07 */
[----:B------:R-:W-:Y:S01]  /*106e0*/  LOP3.LUT R17, RZ, R2, RZ, 0x33, !PT ;  /* 0x00000002ff117212 */ /* 0x000fe200078e33ff */
[----:B------:R-:W-:-:S04]  /*106f0*/  IMAD R18, R2, R7, R3 ;  /* 0x0000000702127224 */ /* 0x000fc800078e0203 */
[----:B------:R-:W-:Y:S01]  /*10700*/  IMAD.IADD R17, R0, 0x1, R17 ;  /* 0x0000000100117824 */ /* 0x000fe200078e0211 */
[----:B------:R-:W-:Y:S06]  /*10710*/  BRA `(.L_x_1170) ;  /* 0x00000000000c7947 */ /* 0x000fec0003800000 */
.L_x_1165:
[----:B------:R-:W-:Y:S02]  /*10720*/  IMAD.MOV.U32 R17, RZ, RZ, RZ ;  /* 0x000000ffff117224 */ /* 0x000fe400078e00ff */
[----:B------:R-:W-:Y:S02]  /*10730*/  IMAD.U32 R16, RZ, RZ, UR6 ;  /* 0x00000006ff107e24 */ /* 0x000fe4000f8e00ff */
[----:B------:R-:W-:-:S07]  /*10740*/  IMAD.MOV.U32 R18, RZ, RZ, RZ ;  /* 0x000000ffff127224 */ /* 0x000fce00078e00ff */
.L_x_1170:
[----:B------:R-:W-:-:S13]  /*10750*/  ISETP.NE.AND P0, PT, R5, RZ, PT ;  /* 0x000000ff0500720c */ /* 0x000fda0003f05270 */
[----:B------:R-:W0:Y:S01]  /*10760*/  @!P0 S2R R3, SR_CgaCtaId ;  /* 0x0000000000038919 */ /* 0x000e220000008800 */
[----:B------:R-:W-:-:S04]  /*10770*/  @!P0 MOV R0, 0x400 ;  /* 0x0000040000008802 */ /* 0x000fc80000000f00 */
[----:B0-----:R-:W-:-:S05]  /*10780*/  @!P0 LEA R0, R3, R0, 0x18 ;  /* 0x0000000003008211 */ /* 0x001fca00078ec0ff */
[----:B------:R0:W-:Y:S01]  /*10790*/  @!P0 STS.128 [R0+0x2d8d0], R16 ;  /* 0x02d8d01000008388 */ /* 0x0001e20000000c00 */
[----:B------:R-:W-:Y:S06]  /*107a0*/  BAR.ARV 0x5, 0x200 ;  /* 0x0148000000007b1d */ /* 0x000fec0000002000 */
.L_x_1163:
[----:B------:R2:W-:Y:S01]  /*107b0*/  STL [R1+0x1c], RZ ;  /* 0x00001cff01007387 */ /* 0x0005e20000100800 */
[----:B------:R-:W-:Y:S01]  /*107c0*/  ULDC UR4, c[0x0][0xc3c] ;  /* 0x00030f0000047ab9 */ /* 0x000fe20000000800 */
[----:B------:R-:W-:Y:S01]  /*107d0*/  IMAD.MOV.U32 R26, RZ, RZ, 0x1 ;  /* 0x00000001ff1a7424 */ /* 0x000fe200078e00ff */
[----:B-1----:R-:W-:Y:S01]  /*107e0*/  ISETP.GE.AND P0, PT, R19, UR4, PT ;  /* 0x0000000413007c0c */ /* 0x002fe2000bf06270 */
[----:B------:R-:W-:-:S12]  /*107f0*/  IMAD.MOV.U32 R23, RZ, RZ, RZ ;  /* 0x000000ffff177224 */ /* 0x000fd800078e00ff */
[----:B--2---:R-:W-:Y:S05]  /*10800*/  @P0 BRA `(.L_x_1171) ;  /* 0x0000005400fc0947 */ /* 0x004fea0003800000 */
[----:B------:R-:W1:Y:S01]  /*10810*/  S2R R6, SR_TID.X ;  /* 0x0000000000067919 */ /* 0x000e620000002100 */
        /* <DEDUP_REMOVED lines=10> */
[C---:B-1----:R-:W-:Y:S01]  /*108c0*/  LOP3.LUT R5, R6.reuse, 0x7f, RZ, 0xc0, !PT ;  /* 0x0000007f06057812 */ /* 0x042fe200078ec0ff */
[----:B0-----:R-:W-:-:S04]  /*108d0*/  IMAD.SHL.U32 R0, R6, 0x8, RZ ;  /* 0x0000000806007824 */ /* 0x001fc800078e00ff */
        /* <DEDUP_REMOVED lines=8> */
[----:B------:R-:W-:-:S04]  /*10960*/  LOP3.LUT R0, R0, 0x18, RZ, 0xc0, !PT ;  /* 0x0000001800007812 */ /* 0x000fc800078ec0ff */
[----:B------:R-:W-:Y:S01]  /*10970*/  LOP3.LUT R5, R4, 0x60, R2, 0xf8, !PT ;  /* 0x0000006004057812 */ /* 0x000fe200078ef802 */
[----:B------:R-:W-:Y:S01]  /*10980*/  IMAD R2, R3, 0x2, R22 ;  /* 0x0000000203027824 */ /* 0x000fe200078e0216 */
[C---:B------:R-:W-:Y:S02]  /*10990*/  LOP3.LUT R4, R0.reuse, 0x20, RZ, 0xfc, !PT ;  /* 0x0000002000047812 */ /* 0x040fe400078efcff */
[----:B------:R-:W-:Y:S02]  /*109a0*/  LOP3.LUT R0, R0, 0x40, RZ, 0xfc, !PT ;  /* 0x0000004000007812 */ /* 0x000fe400078efcff */
[----:B------:R3:W-:Y:S05]  /*109b0*/  STL [R1+0x4], R2 ;  /* 0x0000040201007387 */ /* 0x0007ea0000100800 */
.L_x_1283:
[----:B------:R-:W-:Y:S05]  /*109c0*/  YIELD ;  /* 0x0000000000007946 */ /* 0x000fea0003800000 */
[----:B------:R-:W-:Y:S01]  /*109d0*/  ULDC.64 UR4, c[0x0][0xa28] ;  /* 0x00028a0000047ab9 */ /* 0x000fe20000000a00 */
[----:B------:R-:W-:Y:S01]  /*109e0*/  IMAD.MOV.U32 R0, RZ, RZ, RZ ;  /* 0x000000ffff007224 */ /* 0x000fe200078e00ff */
[----:B------:R-:W-:Y:S01]  /*109f0*/  ISETP.NE.U32.AND P0, PT, RZ, UR4, PT ;  /* 0x00000004ff007c0c */ /* 0x000fe2000bf05070 */
[----:B0-----:R-:W0:Y:S01]  /*10a00*/  LDC.64 R4, c[0x0][0xa00] ;  /* 0x00028000ff047b82 */ /* 0x001e220000000a00 */
[----:B------:R-:W-:Y:S01]  /*10a10*/  IMAD.MOV.U32 R8, RZ, RZ, RZ ;  /* 0x000000ffff087224 */ /* 0x000fe200078e00ff */
[----:B------:R-:W-:Y:S01]  /*10a20*/  ULDC.64 UR6, c[0x0][0xa08] ;  /* 0x0002820000067ab9 */ /* 0x000fe20000000a00 */
[----:B------:R-:W-:Y:S01]  /*10a30*/  ISETP.NE.AND.EX P0, PT, RZ, UR5, PT, P0 ;  /* 0x00000005ff007c0c */ /* 0x000fe2000bf05300 */
[----:B------:R-:W-:-:S12]  /*10a40*/  ULDC.64 UR4, c[0x0][0xa18] ;  /* 0x0002860000047ab9 */ /* 0x000fd80000000a00 */
[----:B-1-3--:R-:W1:Y:S02]  /*10a50*/  @P0 LDC.64 R2, c[0x0][0xa28] ;  /* 0x00028a00ff020b82 */ /* 0x00ae640000000a00 */
[----:B-1----:R-:W-:-:S05]  /*10a60*/  @P0 IMAD.WIDE R2, R19, 0x4, R2 ;  /* 0x0000000413020825 */ /* 0x002fca00078e0202 */
[----:B------:R1:W5:Y:S01]  /*10a70*/  @P0 LDG.E R0, desc[UR50][R2.64] ;  /* 0x0000003202000981 */ /* 0x000362000c1e1900 */
[----:B------:R-:W-:Y:S01]  /*10a80*/  ISETP.NE.U32.AND P0, PT, RZ, UR4, PT ;  /* 0x00000004ff007c0c */ /* 0x000fe2000bf05070 */
[----:B0-----:R-:W-:Y:S01]  /*10a90*/  IMAD.WIDE R4, R19, 0x4, R4 ;  /* 0x0000000413047825 */ /* 0x001fe200078e0204 */
[----:B------:R-:W-:Y:S02]  /*10aa0*/  ISETP.NE.U32.AND P1, PT, RZ, UR6, PT ;  /* 0x00000006ff007c0c */ /* 0x000fe4000bf25070 */
[----:B------:R-:W-:Y:S01]  /*10ab0*/  ISETP.NE.AND.EX P2, PT, RZ, UR5, PT, P0 ;  /* 0x00000005ff007c0c */ /* 0x000fe2000bf45300 */
[----:B------:R-:W-:Y:S01]  /*10ac0*/  ULDC.64 UR4, c[0x0][0xa00] ;  /* 0x0002800000047ab9 */ /* 0x000fe20000000a00 */
[----:B------:R-:W-:Y:S01]  /*10ad0*/  ISETP.NE.AND.EX P1, PT, RZ, UR7, PT, P1 ;  /* 0x00000007ff007c0c */ /* 0x000fe2000bf25310 */
[----:B------:R-:W-:Y:S01]  /*10ae0*/  IMAD.MOV.U32 R27, RZ, RZ, RZ ;  /* 0x000000ffff1b7224 */ /* 0x000fe200078e00ff */
[----:B------:R-:W-:Y:S01]  /*10af0*/  ISETP.NE.U32.AND P0, PT, RZ, UR4, PT ;  /* 0x00000004ff007c0c */ /* 0x000fe2000bf05070 */
[----:B-1----:R-:W0:Y:S03]  /*10b00*/  LDC.64 R2, c[0x0][0xa08] ;  /* 0x00028200ff027b82 */ /* 0x002e260000000a00 */
[----:B------:R-:W-:-:S05]  /*10b10*/  ISETP.NE.AND.EX P0, PT, RZ, UR5, PT, P0 ;  /* 0x00000005ff007c0c */ /* 0x000fca000bf05300 */
[----:B------:R-:W1:Y:S08]  /*10b20*/  @P2 LDC.64 R6, c[0x0][0xa18] ;  /* 0x00028600ff062b82 */ /* 0x000e700000000a00 */
[----:B--2---:R-:W2:Y:S01]  /*10b30*/  @P0 LDG.E R8, desc[UR50][R4.64] ;  /* 0x0000003204080981 */ /* 0x004ea2000c1e1900 */
[----:B------:R-:W-:Y:S01]  /*10b40*/  ULDC UR4, c[0x0][0x288] ;  /* 0x0000a20000047ab9 */ /* 0x000fe20000000800 */
[----:B0-----:R-:W-:-:S05]  /*10b50*/  IMAD.WIDE R2, R19, 0x4, R2 ;  /* 0x0000000413027825 */ /* 0x001fca00078e0202 */
[----:B------:R-:W5:Y:S01]  /*10b60*/  @P1 LDG.E R27, desc[UR50][R2.64] ;  /* 0x00000032021b1981 */ /* 0x000f62000c1e1900 */
[----:B-1----:R-:W-:-:S03]  /*10b70*/  @P2 IMAD.WIDE R6, R19, 0x4, R6 ;  /* 0x0000000413062825 */ /* 0x002fc600078e0206 */
        /* <DEDUP_REMOVED lines=12> */
[----:B------:R-:W-:Y:S01]  /*10c40*/  IMAD.MOV.U32 R9, RZ, RZ, R8 ;  /* 0x000000ffff097224 */ /* 0x000fe200078e0008 */
[----:B----4-:R-:W-:Y:S06]  /*10c50*/  @P2 BRA `(.L_x_1172) ;  /* 0x0000000000142947 */ /* 0x010fec0003800000 */
[----:B------:R-:W-:Y:S05]  /*10c60*/  @!P0 BRA `(.L_x_1172) ;  /* 0x0000000000108947 */ /* 0x000fea0003800000 */
[----:B0-----:R-:W2:Y:S04]  /*10c70*/  LDG.E R8, desc[UR50][R4.64] ;  /* 0x0000003204087981 */ /* 0x001ea8000c1e1900 */
[----:B------:R-:W2:Y:S02]  /*10c80*/  LDG.E R7, desc[UR50][R4.64+0x4] ;  /* 0x0000043204077981 */ /* 0x000ea4000c1e1900 */
[----:B--2---:R-:W-:-:S05]  /*10c90*/  IMAD.IADD R9, R7, 0x1, -R8 ;  /* 0x0000000107097824 */ /* 0x004fca00078e0a08 */
[----:B------:R1:W-:Y:S02]  /*10ca0*/  STL [R1+0x10], R9 ;  /* 0x0000100901007387 */ /* 0x0003e40000100800 */
.L_x_1172:
[----:B------:R-:W-:Y:S01]  /*10cb0*/  ULDC.64 UR4, c[0x0][0xa20] ;  /* 0x0002880000047ab9 */ /* 0x000fe20000000a00 */
[----:B-----5:R-:W-:Y:S01]  /*10cc0*/  IMAD.IADD R27, R27, 0x1, R0 ;  /* 0x000000011b1b7824 */ /* 0x020fe200078e0200 */
[----:B------:R-:W-:-:S04]  /*10cd0*/  ISETP.NE.U32.AND P0, PT, RZ, UR4, PT ;  /* 0x00000004ff007c0c */ /* 0x000fc8000bf05070 */
[----:B------:R-:W-:-:S13]  /*10ce0*/  ISETP.NE.AND.EX P0, PT, RZ, UR5, PT, P0 ;  /* 0x00000005ff007c0c */ /* 0x000fda000bf05300 */
[----:B------:R-:W-:Y:S05]  /*10cf0*/  @!P0 BRA `(.L_x_1173) ;  /* 0x0000000000108947 */ /* 0x000fea0003800000 */
[----:B------:R-:W2:Y:S02]  /*10d00*/  LDC.64 R2, c[0x0][0xa20] ;  /* 0x00028800ff027b82 */ /* 0x000ea40000000a00 */
[----:B--2---:R-:W-:-:S05]  /*10d10*/  IMAD.WIDE R2, R19, 0x4, R2 ;  /* 0x0000000413027825 */ /* 0x004fca00078e0202 */
[----:B------:R2:W5:Y:S01]  /*10d20*/  LDG.E R6, desc[UR50][R2.64] ;  /* 0x0000003202067981 */ /* 0x000562000c1e1900 */
[----:B------:R-:W-:Y:S05]  /*10d30*/  BRA `(.L_x_1174) ;  /* 0x0000000000107947 */ /* 0x000fea0003800000 */
.L_x_1173:
[----:B------:R-:W-:Y:S05]  /*10d40*/  @!P1 BRA `(.L_x_1174) ;  /* 0x00000000000c9947 */ /* 0x000fea0003800000 */
[----:B------:R-:W2:Y:S04]  /*10d50*/  LDG.E R5, desc[UR50][R2.64] ;  /* 0x0000003202057981 */ /* 0x000ea8000c1e1900 */
[----:B------:R-:W2:Y:S02]  /*10d60*/  LDG.E R6, desc[UR50][R2.64+0x4] ;  /* 0x0000043202067981 */ /* 0x000ea4000c1e1900 */
[----:B--2---:R-:W-:-:S07]  /*10d70*/  IMAD.IADD R6, R6, 0x1, -R5 ;  /* 0x0000000106067824 */ /* 0x004fce00078e0a05 */
.L_x_1174:
[----:B--2---:R-:W2:Y:S01]  /*10d80*/  LDC R2, c[0x0][0x448] ;  /* 0x00011200ff027b82 */ /* 0x004ea20000000800 */
[----:B0-----:R-:W-:Y:S02]  /*10d90*/  IMAD R8, R17, 0xc0, RZ ;  /* 0x000000c011087824 */ /* 0x001fe400078e02ff */
[----:B-----5:R-:W-:Y:S02]  /*10da0*/  IMAD.IADD R6, R6, 0x1, -R0 ;  /* 0x0000000106067824 */ /* 0x020fe400078e0a00 */
[----:B------:R-:W-:Y:S01]  /*10db0*/  VIADD R0, R8, 0xbf ;  /* 0x000000bf08007836 */ /* 0x000fe20000000000 */
[----:B------:R0:W-:Y:S01]  /*10dc0*/  STL [R1+0xc], R8 ;  /* 0x00000c0801007387 */ /* 0x0001e20000100800 */
[----:B--2---:R-:W-:Y:S02]  /*10dd0*/  ISETP.NE.AND P1, PT, R2, 0x1, PT ;  /* 0x000000010200780c */ /* 0x004fe40003f25270 */
[----:B------:R-:W2:Y:S11]  /*10de0*/  LDC.64 R2, c[0x0][0x9e0] ;  /* 0x00027800ff027b82 */ /* 0x000eb60000000a00 */
[----:B------:R-:W3:Y:S08]  /*10df0*/  @P1 LDC R5, c[0x0][0x44c] ;  /* 0x00011300ff051b82 */ /* 0x000ef00000000800 */
[----:B------:R-:W4:Y:S01]  /*10e00*/  @P1 LDC R4, c[0x0][0x450] ;  /* 0x00011400ff041b82 */ /* 0x000f220000000800 */
[----:B--2---:R-:W-:Y:S01]  /*10e10*/  ISETP.GE.AND P2, PT, R3, 0x1, PT ;  /* 0x000000010300780c */ /* 0x004fe20003f46270 */
[----:B---3--:R-:W-:-:S05]  /*10e20*/  @P1 IMAD.HI.U32 R5, R0, R5, RZ ;  /* 0x0000000500051227 */ /* 0x008fca00078e00ff */
[----:B----4-:R-:W-:Y:S02]  /*10e30*/  @P1 SHF.R.U32.HI R0, RZ, R4, R5 ;  /* 0x00000004ff001219 */ /* 0x010fe40000011605 */
[----:B------:R-:W-:-:S05]  /*10e40*/  IADD3 R5, R6, 0x1, -R9 ;  /* 0x0000000106057810 */ /* 0x000fca0007ffe809 */
[----:B------:R-:W-:-:S04]  /*10e50*/  IMAD.IADD R7, R5, 0x1, R0 ;  /* 0x0000000105077824 */ /* 0x000fc800078e0200 */
[----:B------:R-:W-:Y:S01]  /*10e60*/  IMAD.IADD R2, R7, 0x1, R2 ;  /* 0x0000000107027824 */ /* 0x000fe200078e0202 */
[----:B0-----:R-:W-:Y:S06]  /*10e70*/  @!P2 BRA `(.L_x_1175) ;  /* 0x000000000048a947 */ /* 0x001fec0003800000 */
[C---:B------:R-:W-:Y:S01]  /*10e80*/  ISETP.GT.AND P0, PT, R7.reuse, RZ, PT ;  /* 0x000000ff0700720c */ /* 0x040fe20003f04270 */
[----:B------:R-:W-:Y:S01]  /*10e90*/  BSSY B0, `(.L_x_1176) ;  /* 0x000000e000007945 */ /* 0x000fe20003800000 */
[----:B------:R-:W-:-:S11]  /*10ea0*/  VIADD R0, R7, 0xffffffff ;  /* 0xffffffff07007836 */ /* 0x000fd60000000000 */
[----:B------:R-:W-:Y:S05]  /*10eb0*/  @P0 BRA `(.L_x_1177) ;  /* 0x00000000001c0947 */ /* 0x000fea0003800000 */
[----:B------:R-:W-:Y:S01]  /*10ec0*/  ISETP.NE.AND P0, PT, R3, 0x1, PT ;  /* 0x000000010300780c */ /* 0x000fe20003f05270 */
[----:B------:R-:W-:-:S12]  /*10ed0*/  IMAD.MOV R7, RZ, RZ, -R7 ;  /* 0x000000ffff077224 */ /* 0x000fd800078e0a07 */
[----:B------:R-:W0:Y:S02]  /*10ee0*/  @P0 LDC.64 R4, c[0x0][0x9e8] ;  /* 0x00027a00ff040b82 */ /* 0x000e240000000a00 */
[----:B0-----:R-:W-:-:S05]  /*10ef0*/  @P0 IMAD.HI.U32 R4, R7, R4, RZ ;  /* 0x0000000407040227 */ /* 0x001fca00078e00ff */
[----:B------:R-:W-:-:S04]  /*10f00*/  @P0 SHF.R.U32.HI R7, RZ, R5, R4 ;  /* 0x00000005ff070219 */ /* 0x000fc80000011604 */
[----:B------:R-:W-:Y:S01]  /*10f10*/  LOP3.LUT R0, RZ, R7, RZ, 0x33, !PT ;  /* 0x00000007ff007212 */ /* 0x000fe200078e33ff */
[----:B------:R-:W-:Y:S06]  /*10f20*/  BRA `(.L_x_1178) ;  /* 0x0000000000107947 */ /* 0x000fec0003800000 */
.L_x_1177:
[----:B------:R-:W-:-:S13]  /*10f30*/  ISETP.NE.AND P0, PT, R3, 0x1, PT ;  /* 0x000000010300780c */ /* 0x000fda0003f05270 */
[----:B------:R-:W0:Y:S02]  /*10f40*/  @P0 LDC.64 R4, c[0x0][0x9e8] ;  /* 0x00027a00ff040b82 */ /* 0x000e240000000a00 */
[----:B0-----:R-:W-:-:S05]  /*10f50*/  @P0 IMAD.HI.U32 R4, R0, R4, RZ ;  /* 0x0000000400040227 */ /* 0x001fca00078e00ff */
[----:B------:R-:W-:-:S07]  /*10f60*/  @P0 SHF.R.U32.HI R0, RZ, R5, R4 ;  /* 0x00000005ff000219 */ /* 0x000fce0000011604 */
.L_x_1178:
[----:B------:R-:W-:Y:S05]  /*10f70*/  BSYNC B0 ;  /* 0x0000000000007941 */ /* 0x000fea0003800000 */
.L_x_1176:
[----:B------:R-:W-:-:S05]  /*10f80*/  IMAD R5, R0, R3, R3 ;  /* 0x0000000300057224 */ /* 0x000fca00078e0203 */
[----:B------:R-:W-:-:S07]  /*10f90*/  VIMNMX R2, R2, R5, PT ;  /* 0x0000000502027248 */ /* 0x000fce0003fe0100 */
.L_x_1175:
[----:B------:R-:W0:Y:S01]  /*10fa0*/  @P1 LDC R0, c[0x0][0x44c] ;  /* 0x00011300ff001b82 */ /* 0x000e220000000800 */
[----:B------:R-:W-:Y:S01]  /*10fb0*/  VIADD R2, R2, 0x7f ;  /* 0x0000007f02027836 */ /* 0x000fe20000000000 */
[----:B------:R-:W-:Y:S01]  /*10fc0*/  ULDC UR4, c[0x0][0x9dc] ;  /* 0x0002770000047ab9 */ /* 0x000fe20000000800 */
[----:B------:R-:W-:-:S05]  /*10fd0*/  IMAD.MOV.U32 R5, RZ, RZ, R8 ;  /* 0x000000ffff057224 */ /* 0x000fca00078e0008 */
[----:B------:R-:W2:Y:S01]  /*10fe0*/  @P1 LDC R7, c[0x0][0x450] ;  /* 0x00011400ff071b82 */ /* 0x000ea20000000800 */
[----:B0-----:R-:W-:-:S05]  /*10ff0*/  @P1 IMAD.HI.U32 R0, R8, R0, RZ ;  /* 0x0000000008001227 */ /* 0x001fca00078e00ff */
[----:B--2---:R-:W-:Y:S01]  /*11000*/  @P1 SHF.R.U32.HI R5, RZ, R7, R0 ;  /* 0x00000007ff051219 */ /* 0x004fe20000011600 */
[----:B------:R-:W-:Y:S01]  /*11010*/  VIADD R0, R6, 0x7f ;  /* 0x0000007f06007836 */ /* 0x000fe20000000000 */
[----:B------:R-:W-:Y:S02]  /*11020*/  SHF.R.S32.HI R7, RZ, 0x1f, R2 ;  /* 0x0000001fff077819 */ /* 0x000fe40000011402 */
[----:B------:R-:W-:Y:S02]  /*11030*/  IADD3 R6, R5, R6, -R9 ;  /* 0x0000000605067210 */ /* 0x000fe40007ffe809 */
[----:B------:R-:W-:Y:S02]  /*11040*/  LEA.HI R2, R7, R2, RZ, 0x7 ;  /* 0x0000000207027211 */ /* 0x000fe400078f38ff */
[----:B------:R-:W-:Y:S02]  /*11050*/  SHF.R.S32.HI R7, RZ, 0x1f, R0 ;  /* 0x0000001fff077819 */ /* 0x000fe40000011400 */
[----:B------:R-:W-:-:S02]  /*11060*/  SHF.R.S32.HI R2, RZ, 0x7, R2 ;  /* 0x00000007ff027819 */ /* 0x000fc40000011402 */
[----:B------:R-:W-:Y:S01]  /*11070*/  LEA.HI R7, R7, R0, RZ, 0x7 ;  /* 0x0000000007077211 */ /* 0x000fe200078f38ff */
[----:B------:R-:W-:-:S03]  /*11080*/  VIADD R0, R6, -UR4 ;  /* 0x8000000406007c36 */ /* 0x000fc60008000000 */
[----:B------:R-:W-:-:S04]  /*11090*/  SHF.R.S32.HI R7, RZ, 0x7, R7 ;  /* 0x00000007ff077819 */ /* 0x000fc80000011407 */
[----:B------:R-:W-:-:S05]  /*110a0*/  VIMNMX R24, R7, R2, PT ;  /* 0x0000000207187248 */ /* 0x000fca0003fe0100 */
[----:B------:R0:W-:Y:S01]  /*110b0*/  STL [R1+0x8], R24 ;  /* 0x0000081801007387 */ /* 0x0001e20000100800 */
[----:B------:R-:W-:Y:S05]  /*110c0*/  @!P2 BRA `(.L_x_1179) ;  /* 0x000000000048a947 */ /* 0x000fea0003800000 */
[----:B------:R-:W-:Y:S01]  /*110d0*/  IMAD.MOV.U32 R2, RZ, RZ, R6 ;  /* 0x000000ffff027224 */ /* 0x000fe200078e0006 */
[----:B------:R-:W-:Y:S04]  /*110e0*/  BSSY B0, `(.L_x_1180) ;  /* 0x000000e000007945 */ /* 0x000fe80003800000 */
[----:B------:R-:W-:-:S13]  /*110f0*/  ISETP.GT.AND P0, PT, R2, -0x1, PT ;  /* 0xffffffff0200780c */ /* 0x000fda0003f04270 */
[----:B------:R-:W-:Y:S05]  /*11100*/  @P0 BRA `(.L_x_1181) ;  /* 0x00000000001c0947 */ /* 0x000fea0003800000 */
[----:B------:R-:W-:Y:S02]  /*11110*/  ISETP.NE.AND P0, PT, R3, 0x1, PT ;  /* 0x000000010300780c */ /* 0x000fe40003f05270 */
[----:B------:R-:W-:-:S11]  /*11120*/  LOP3.LUT R7, RZ, R2, RZ, 0x33, !PT ;  /* 0x00000002ff077212 */ /* 0x000fd600078e33ff */
[----:B------:R-:W2:Y:S02]  /*11130*/  @P0 LDC.64 R4, c[0x0][0x9e8] ;  /* 0x00027a00ff040b82 */ /* 0x000ea40000000a00 */
[----:B--2---:R-:W-:-:S05]  /*11140*/  @P0 IMAD.HI.U32 R4, R7, R4, RZ ;  /* 0x0000000407040227 */ /* 0x004fca00078e00ff */
[----:B------:R-:W-:-:S04]  /*11150*/  @P0 SHF.R.U32.HI R7, RZ, R5, R4 ;  /* 0x00000005ff070219 */ /* 0x000fc80000011604 */
[----:B------:R-:W-:Y:S01]  /*11160*/  LOP3.LUT R2, RZ, R7, RZ, 0x33, !PT ;  /* 0x00000007ff027212 */ /* 0x000fe200078e33ff */
[----:B------:R-:W-:Y:S06]  /*11170*/  BRA `(.L_x_1182) ;  /* 0x0000000000107947 */ /* 0x000fec0003800000 */
.L_x_1181:
[----:B------:R-:W-:-:S13]  /*11180*/  ISETP.NE.AND P0, PT, R3, 0x1, PT ;  /* 0x000000010300780c */ /* 0x000fda0003f05270 */
[----:B------:R-:W2:Y:S02]  /*11190*/  @P0 LDC.64 R4, c[0x0][0x9e8] ;  /* 0x00027a00ff040b82 */ /* 0x000ea40000000a00 */
[----:B--2---:R-:W-:-:S05]  /*111a0*/  @P0 IMAD.HI.U32 R4, R2, R4, RZ ;  /* 0x0000000402040227 */ /* 0x004fca00078e00ff */
[----:B------:R-:W-:-:S07]  /*111b0*/  @P0 SHF.R.U32.HI R2, RZ, R5, R4 ;  /* 0x00000005ff020219 */ /* 0x000fce0000011604 */
.L_x_1182:
[----:B------:R-:W-:Y:S05]  /*111c0*/  BSYNC B0 ;  /* 0x0000000000007941 */ /* 0x000fea0003800000 */
.L_x_1180:
[----:B------:R-:W-:-:S05]  /*111d0*/  IMAD R3, R2, R3, RZ ;  /* 0x0000000302037224 */ /* 0x000fca00078e02ff */
[----:B------:R-:W-:-:S07]  /*111e0*/  VIMNMX R0, R0, R3, !PT ;  /* 0x0000000300007248 */ /* 0x000fce0007fe0100 */
.L_x_1179:
[----:B------:R-:W-:Y:S01]  /*111f0*/  SHF.R.S32.HI R3, RZ, 0x1f, R0 ;  /* 0x0000001fff037819 */ /* 0x000fe20000011400 */
[----:B------:R-:W-:Y:S03]  /*11200*/  BSSY B7, `(.L_x_1183) ;  /* 0x000041c000077945 */ /* 0x000fe60003800000 */
[----:B------:R-:W-:-:S04]  /*11210*/  LEA.HI R3, R3, R0, RZ, 0x7 ;  /* 0x0000000003037211 */ /* 0x000fc800078f38ff */
[----:B------:R-:W-:-:S04]  /*11220*/  SHF.R.S32.HI R3, RZ, 0x7, R3 ;  /* 0x00000007ff037819 */ /* 0x000fc80000011403 */
[----:B------:R-:W-:-:S04]  /*11230*/  VIMNMX R29, RZ, R3, !PT ;  /* 0x00000003ff1d7248 */ /* 0x000fc80007fe0100 */
[----:B------:R-:W-:-:S13]  /*11240*/  ISETP.GT.AND P0, PT, R24, R29, PT ;  /* 0x0000001d1800720c */ /* 0x000fda0003f04270 */
        /* <DEDUP_REMOVED lines=8> */
[----:B------:R-:W2:Y:S02]  /*112d0*/  FLO.U32 R0, UR4 ;  /* 0x0000000400007d00 */ /* 0x000ea400080e0000 */
[----:B--2---:R-:W-:-:S06]  /*112e0*/  ISETP.EQ.U32.AND P0, PT, R0, R5, PT ;  /* 0x000000050000720c */ /* 0x004fcc0003f02070 */
[----:B------:R-:W3:Y:S07]  /*112f0*/  POPC R5, UR4 ;  /* 0x0000000400057d09 */ /* 0x000eee0008000000 */
[----:B---3--:R-:W2:Y:S01]  /*11300*/  @P0 ATOMG.E.ADD.STRONG.GPU PT, R3, desc[UR50][R2.64], R5 ;  /* 0x00000005020309a8 */ /* 0x008ea200081ee1f2 */
[----:B------:R-:W3:Y:S02]  /*11310*/  S2R R4, SR_LTMASK ;  /* 0x0000000000047919 */ /* 0x000ee40000003900 */
[----:B---3--:R-:W-:-:S04]  /*11320*/  LOP3.LUT R4, R4, UR4, RZ, 0xc0, !PT ;  /* 0x0000000404047c12 */ /* 0x008fc8000f8ec0ff */
[----:B------:R-:W3:Y:S01]  /*11330*/  POPC R7, R4 ;  /* 0x0000000400077309 */ /* 0x000ee20000000000 */
[----:B--2---:R-:W3:Y:S02]  /*11340*/  SHFL.IDX PT, R0, R3, R0, 0x1f ;  /* 0x00001f0003007589 */ /* 0x004ee400000e0000 */
[----:B---3--:R-:W-:Y:S01]  /*11350*/  IADD3 R16, R0, UR37, R7 ;  /* 0x0000002500107c10 */ /* 0x008fe2000fffe007 */
[----:B------:R-:W-:Y:S06]  /*11360*/  BRA `(.L_x_1185) ;  /* 0x0000004000147947 */ /* 0x000fec0003800000 */
.L_x_1184:
        /* <DEDUP_REMOVED lines=19> */
[----:B012---:R-:W-:Y:S05]  /*114a0*/  CALL.ABS.NOINC R2 ;  /* 0x0000000002007343 */ /* 0x007fea0003c00000 */
.L_x_1187:
[----:B------:R-:W-:Y:S05]  /*114b0*/  BSYNC B6 ;  /* 0x0000000000067941 */ /* 0x000fea0003800000 */
.L_x_1186:
        /* <DEDUP_REMOVED lines=17> */
[----:B--2---:R-:W-:-:S07]  /*115d0*/  IMAD.MOV.U32 R13, RZ, RZ, RZ ;  /* 0x000000ffff0d7224 */ /* 0x004fce00078e00ff */
[----:B------:R-:W-:-:S07]  /*115e0*/  LEPC R20, `(.L_x_1190) ;  /* 0x000000001014794e */ /* 0x000fce0000000000 */
[----:B01-3--:R-:W-:Y:S05]  /*115f0*/  CALL.ABS.NOINC R2 ;  /* 0x0000000002007343 */ /* 0x00bfea0003c00000 */
.L_x_1190:
        /* <DEDUP_REMOVED lines=15> */
.L_x_1189:
[----:B------:R-:W-:Y:S05]  /*116f0*/  BSYNC B6 ;  /* 0x0000000000067941 */ /* 0x000fea0003800000 */
.L_x_1188:
[----:B------:R-:W-:Y:S01]  /*11700*/  ULDC.64 UR4, c[0x0][0x9f8] ;  /* 0x00027e0000047ab9 */ /* 0x000fe20000000a00 */
[----:B------:R-:W-:Y:S01]  /*11710*/  IMAD.MOV.U32 R25, RZ, RZ, R19 ;  /* 0x000000ffff197224 */ /* 0x000fe200078e0013 */
[----:B------:R-:W-:-:S04]  /*11720*/  ISETP.NE.U32.AND P0, PT, RZ, UR4, PT ;  /* 0x00000004ff007c0c */ /* 0x000fc8000bf05070 */
[----:B------:R-:W-:Y:S01]  /*11730*/  ISETP.NE.AND.EX P0, PT, RZ, UR5, PT, P0 ;  /* 0x00000005ff007c0c */ /* 0x000fe2000bf05300 */
[----:B------:R-:W-:-:S12]  /*11740*/  ULDC.64 UR4, c[0x0][0xa08] ;  /* 0x0002820000047ab9 */ /* 0x000fd80000000a00 */
[----:B------:R-:W2:Y:S02]  /*11750*/  @P0 LDC.64 R2, c[0x0][0x9f8] ;  /* 0x00027e00ff020b82 */ /* 0x000ea40000000a00 */
[----:B--2---:R-:W-:-:S05]  /*11760*/  @P0 IMAD.WIDE R2, R19, 0x4, R2 ;  /* 0x0000000413020825 */ /* 0x004fca00078e0202 */
[----:B------:R2:W3:Y:S01]  /*11770*/  @P0 LDG.E R25, desc[UR50][R2.64] ;  /* 0x0000003202190981 */ /* 0x0004e2000c1e1900 */
[----:B0-----:R-:W-:Y:S01]  /*11780*/  VIADD R24, R24, 0xffffffff ;  /* 0xffffffff18187836 */ /* 0x001fe20000000000 */
[----:B--2---:R-:W0:Y:S02]  /*11790*/  LDC.64 R2, c[0x0][0x418] ;  /* 0x00010600ff027b82 */ /* 0x004e240000000a00 */
[----:B0-----:R-:W-:Y:S01]  /*117a0*/  LOP3.LUT P0, RZ, R2, UR4, RZ, 0xfc, !PT ;  /* 0x0000000402ff7c12 */ /* 0x001fe2000f80fcff */
[----:B------:R-:W-:-:S03]  /*117b0*/  UMOV UR4, 0xffffffff ;  /* 0xffffffff00047882 */ /* 0x000fc60000000000 */
[----:B------:R-:W-:Y:S02]  /*117c0*/  LOP3.LUT P0, RZ, R3, UR5, RZ, 0xfc, P0 ;  /* 0x0000000503ff7c12 */ /* 0x000fe4000800fcff */
[----:B---3--:R-:W-:Y:S02]  /*117d0*/  SHF.R.S32.HI R28, RZ, 0x1f, R25 ;  /* 0x0000001fff1c7819 */ /* 0x008fe40000011419 */
[----:B------:R-:W-:Y:S01]  /*117e0*/  SEL R17, R25, RZ, !P0 ;  /* 0x000000ff19117207 */ /* 0x000fe20004000000 */
[----:B------:R-:W-:Y:S08]  /*117f0*/  BRA.DIV UR4, `(.L_x_1191) ;  /* 0x0000004e04bc7947 */ /* 0x000ff0000b800000 */
[----:B------:R-:W0:Y:S02]  /*11800*/  S2R R0, SR_TID.X ;  /* 0x0000000000007919 */ /* 0x000e240000002100 */
[----:B0-----:R-:W-:-:S04]  /*11810*/  SHF.R.U32.HI R0, RZ, 0x5, R0 ;  /* 0x00000005ff007819 */ /* 0x001fc80000011600 */
[----:B------:R-:W-:-:S05]  /*11820*/  LOP3.LUT R0, R0, 0x3, RZ, 0xc0, !PT ;  /* 0x0000000300007812 */ /* 0x000fca00078ec0ff */
[----:B------:R0:W2:Y:S02]  /*11830*/  SHFL.IDX PT, R14, R0, RZ, 0x1f ;  /* 0x00001fff000e7589 */ /* 0x0000a400000e0000 */
.L_x_1299:
[----:B0-----:R-:W3:Y:S01]  /*11840*/  LDL.LU R0, [R1] ;  /* 0x0000000001007983 */ /* 0x001ee20000300800 */
[----:B------:R-:W-:Y:S02]  /*11850*/  PLOP3.LUT P1, PT, PT, PT, PT, 0x8, 0x0 ;  /* 0x000000000000781c */ /* 0x000fe40003f2e170 */
[----:B--2---:R-:W-:Y:S02]  /*11860*/  ISETP.NE.AND P0, PT, R14, RZ, PT ;  /* 0x000000ff0e00720c */ /* 0x004fe40003f05270 */
[----:B---3--:R-:W-:-:S09]  /*11870*/  LOP3.LUT R0, R0, 0xfffffffe, RZ, 0xc0, !PT ;  /* 0xfffffffe00007812 */ /* 0x008fd200078ec0ff */
[----:B------:R-:W-:-:S05]  /*11880*/  @P1 LOP3.LUT R0, R0, 0x1, RZ, 0xfc, !PT ;  /* 0x0000000100001812 */ /* 0x000fca00078efcff */
[----:B------:R0:W-:Y:S01]  /*11890*/  STL [R1], R0 ;  /* 0x0000000001007387 */ /* 0x0001e20000100800 */
[----:B------:R-:W-:Y:S05]  /*118a0*/  @P0 BRA `(.L_x_1192) ;  /* 0x0000000400200947 */ /* 0x000fea0003800000 */
[----:B------:R-:W-:-:S03]  /*118b0*/  UMOV UR4, 0xffffffff ;  /* 0xffffffff00047882 */ /* 0x000fc60000000000 */
[----:B------:R-:W-:Y:S05]  /*118c0*/  BRA.DIV UR4, `(.L_x_1193) ;  /* 0x0000004e04bc7947 */ /* 0x000fea000b800000 */
[----:B------:R-:W-:-:S13]  /*118d0*/  ELECT P6, URZ, PT ;  /* 0x00000000003f782f */ /* 0x000fda00038c0000 */
.L_x_1302:
[----:B------:R-:W-:Y:S05]  /*118e0*/  @!P6 BRA `(.L_x_1192) ;  /* 0x000000040010e947 */ /* 0x000fea0003800000 */
[----:B------:R-:W-:-:S04]  /*118f0*/  ISETP.NE.U32.AND P0, PT, R2, RZ, PT ;  /* 0x000000ff0200720c */ /* 0x000fc80003f05070 */
[----:B------:R-:W-:-:S13]  /*11900*/  ISETP.NE.AND.EX P0, PT, R3, RZ, PT, P0 ;  /* 0x000000ff0300720c */ /* 0x000fda0003f05300 */
[----:B------:R-:W-:Y:S05]  /*11910*/  @!P0 BRA `(.L_x_1194) ;  /* 0x0000000000448947 */ /* 0x000fea0003800000 */
[----:B------:R-:W2:Y:S01]  /*11920*/  LDC R6, c[0x0][0x43c] ;  /* 0x00010f00ff067b82 */ /* 0x000ea20000000800 */
[----:B------:R-:W-:Y:S01]  /*11930*/  ULDC.64 UR4, c[0x0][0x428] ;  /* 0x00010a0000047ab9 */ /* 0x000fe20000000a00 */
[----:B--2---:R-:W-:-:S13]  /*11940*/  ISETP.NE.AND P0, PT, R6, 0x1, PT ;  /* 0x000000010600780c */ /* 0x004fda0003f05270 */
[----:B------:R-:W0:Y:S02]  /*11950*/  @P0 LDC.64 R4, c[0x0][0x440] ;  /* 0x00011000ff040b82 */ /* 0x000e240000000a00 */
[----:B0-----:R-:W-:-:S04]  /*11960*/  @P0 IMAD.HI.U32 R0, R24, R4, RZ ;  /* 0x0000000418000227 */ /* 0x001fc800078e00ff */
[----:B------:R-:W-:Y:S01]  /*11970*/  IMAD.MOV.U32 R4, RZ, RZ, R24 ;  /* 0x000000ffff047224 */ /* 0x000fe200078e0018 */
[----:B------:R-:W-:-:S04]  /*11980*/  @P0 SHF.R.U32.HI R4, RZ, R5, R0 ;  /* 0x00000005ff040219 */ /* 0x000fc80000011600 */
[--C-:B------:R-:W-:Y:S01]  /*11990*/  SHF.R.S32.HI R5, RZ, 0x1f, R4.reuse ;  /* 0x0000001fff057819 */ /* 0x100fe20000011404 */
[----:B------:R-:W-:-:S04]  /*119a0*/  IMAD.MOV R0, RZ, RZ, -R4 ;  /* 0x000000ffff007224 */ /* 0x000fc800078e0a04 */
        /* <DEDUP_REMOVED lines=8> */
.L_x_1194:
[----:B0-----:R-:W-:Y:S01]  /*11a30*/  IMAD R0, R23, 0x8, R22 ;  /* 0x0000000817007824 */ /* 0x001fe200078e0216 */
[----:B--2---:R-:W-:-:S04]  /*11a40*/  SHF.L.U32 R3, R26, 0x1f, RZ ;  /* 0x0000001f1a037819 */ /* 0x004fc800000006ff */
[----:B------:R-:W0:Y:S02]  /*11a50*/  SYNCS.PHASECHK.TRANS64.TRYWAIT P0, [R0+URZ+0x2d840], R3 ;  /* 0x02d84003000075a7 */ /* 0x000e24000800017f */
[----:B0-----:R-:W-:Y:S05]  /*11a60*/  @!P0 BRA `(.L_x_1195) ;  /* 0x0000004c00748947 */ /* 0x001fea0003800000 */
.L_x_1303:
[----:B------:R-:W2:Y:S02]  /*11a70*/  S2R R2, SR_TID.X ;  /* 0x0000000000027919 */ /* 0x000ea40000002100 */
[----:B--2---:R-:W-:-:S04]  /*11a80*/  LOP3.LUT R2, R2, 0x7f, RZ, 0xc0, !PT ;  /* 0x0000007f02027812 */ /* 0x004fc800078ec0ff */
[----:B------:R-:W-:-:S13]  /*11a90*/  ISETP.NE.AND P0, PT, R2, RZ, PT ;  /* 0x000000ff0200720c */ /* 0x000fda0003f05270 */
[----:B------:R-:W-:Y:S05]  /*11aa0*/  @P0 BRA `(.L_x_1196) ;  /* 0x00000000001c0947 */ /* 0x000fea0003800000 */
[----:B------:R-:W2:Y:S01]  /*11ab0*/  S2R R2, SR_TID.X ;  /* 0x0000000000027919 */ /* 0x000ea20000002100 */
[----:B0-----:R-:W-:-:S04]  /*11ac0*/  IMAD.MOV.U32 R3, RZ, RZ, 0x6000 ;  /* 0x00006000ff037424 */ /* 0x001fc800078e00ff */
[----:B------:R3:W-:Y:S01]  /*11ad0*/  SYNCS.ARRIVE.TRANS64 RZ, [R0+URZ+0x2d830], R3 ;  /* 0x02d8300300ff79a7 */ /* 0x0007e2000800003f */
[----:B--2---:R-:W-:-:S04]  /*11ae0*/  LOP3.LUT R2, R2, 0x1f, RZ, 0xc0, !PT ;  /* 0x0000001f02027812 */ /* 0x004fc800078ec0ff */
[----:B------:R-:W-:-:S13]  /*11af0*/  ISETP.NE.AND P0, PT, R2, RZ, PT ;  /* 0x000000ff0200720c */ /* 0x000fda0003f05270 */
[----:B---3--:R-:W-:Y:S05]  /*11b00*/  @!P0 BRA `(.L_x_1196) ;  /* 0x0000000000048947 */ /* 0x008fea0003800000 */
[----:B------:R-:W-:Y:S01]  /*11b10*/  BPT.TRAP 0x1 ;  /* 0x000000040000795c */ /* 0x000fe20000300000 */
.L_x_1196:
[----:B------:R-:W2:Y:S01]  /*11b20*/  LDL.LU R2, [R1] ;  /* 0x0000000001027983 */ /* 0x000ea20000300800 */
[----:B------:R-:W-:Y:S01]  /*11b30*/  R2UR UR9, R0 ;  /* 0x00000000000972ca */ /* 0x000fe200000e0000 */
[----:B0-----:R-:W-:Y:S01]  /*11b40*/  IMAD R0, R23, 0x6000, R22 ;  /* 0x0000600017007824 */ /* 0x001fe200078e0216 */
        /* <DEDUP_REMOVED lines=12> */
[----:B------:R-:W-:Y:S02]  /*11c10*/  ULEA UR11, UR11, UR5, 0x7 ;  /* 0x000000050b0b7291 */ /* 0x000fe4000f8e383f */
[----:B------:R-:W-:Y:S02]  /*11c20*/  UIADD3 UR14, UR8, 0x15400, URZ ;  /* 0x00015400080e7890 */ /* 0x000fe4000fffe03f */
[----:B------:R-:W-:Y:S02]  /*11c30*/  UIADD3.X UR5, URZ, UR39, URZ, UP0, !UPT ;  /* 0x000000273f057290 */ /* 0x000fe400087fe43f */
[----:B------:R-:W-:Y:S02]  /*11c40*/  UIADD3 UR15, UR8, 0x17400, URZ ;  /* 0x00017400080f7890 */ /* 0x000fe4000fffe03f */
[----:B------:R-:W-:-:S03]  /*11c50*/  UIADD3 UR17, UR8, 0x19400, URZ ;  /* 0x0001940008117890 */ /* 0x000fc6000fffe03f */
[----:B------:R-:W-:Y:S01]  /*11c60*/  UMOV UR8, UR14 ;  /* 0x0000000e00087c82 */ /* 0x000fe20008000000 */
[----:B------:R-:W-:Y:S01]  /*11c70*/  UMOV UR14, 0x40 ;  /* 0x00000040000e7882 */ /* 0x000fe20000000000 */
[----:B------:R0:W-:Y:S02]  /*11c80*/  UTMALDG.4D [UR8], [UR4], desc[UR6] ;  /* 0x00000608040075b4 */ /* 0x0001e40008019000 */
[----:B0-----:R-:W-:Y:S01]  /*11c90*/  UMOV UR8, UR15 ;  /* 0x0000000f00087c82 */ /* 0x001fe20008000000 */
[----:B------:R-:W-:Y:S02]  /*11ca0*/  UMOV UR10, UR16 ;  /* 0x00000010000a7c82 */ /* 0x000fe40008000000 */
[----:B------:R0:W-:Y:S02]  /*11cb0*/  UTMALDG.4D [UR8], [UR4], desc[UR6] ;  /* 0x00000608040075b4 */ /* 0x0001e40008019000 */
[----:B0-----:R-:W-:Y:S01]  /*11cc0*/  UMOV UR8, UR17 ;  /* 0x0000001100087c82 */ /* 0x001fe20008000000 */
[----:B------:R-:W-:-:S02]  /*11cd0*/  UMOV UR10, UR14 ;  /* 0x0000000e000a7c82 */ /* 0x000fc40008000000 */
[----:B------:R3:W-:Y:S01]  /*11ce0*/  UTMALDG.4D [UR8], [UR4], desc[UR6] ;  /* 0x00000608040075b4 */ /* 0x0007e20008019000 */
[----:B--2---:R-:W-:-:S04]  /*11cf0*/  LOP3.LUT R2, R2, 0xfffffffe, RZ, 0xc0, !PT ;  /* 0xfffffffe02027812 */ /* 0x004fc800078ec0ff */
[----:B------:R-:W-:-:S05]  /*11d00*/  @P0 LOP3.LUT R2, R2, 0x1, RZ, 0xfc, !PT ;  /* 0x0000000102020812 */ /* 0x000fca00078efcff */
[----:B------:R3:W-:Y:S01]  /*11d10*/  STL [R1], R2 ;  /* 0x0000000201007387 */ /* 0x0007e20000100800 */
[----:B------:R-:W-:Y:S01]  /*11d20*/  NOP ;  /* 0x0000000000007918 */ /* 0x000fe20000000000 */
.L_x_1192:
[----:B------:R-:W0:Y:S01]  /*11d30*/  LDL.LU R3, [R1+0x14] ;  /* 0x0000140001037983 */ /* 0x000e220000300800 */
[----:B------:R-:W-:Y:S05]  /*11d40*/  WARPSYNC.ALL ;  /* 0x0000000000007948 */ /* 0x000fea0003800000 */
[----:B---3--:R-:W-:Y:S01]  /*11d50*/  ULDC.64 UR4, c[0x0][0x298] ;  /* 0x0000a60000047ab9 */ /* 0x008fe20000000a00 */
[----:B------:R-:W-:Y:S01]  /*11d60*/  ULDC.64 UR6, c[0x0][0xa00] ;  /* 0x0002800000067ab9 */ /* 0x000fe20000000a00 */
[----:B------:R-:W-:Y:S01]  /*11d70*/  VIADD R2, R22, 0xc400 ;  /* 0x0000c40016027836 */ /* 0x000fe20000000000 */
[----:B------:R-:W-:Y:S01]  /*11d80*/  BAR.SYNC.DEFER_BLOCKING 0x8, 0x200 ;  /* 0x0208000000007b1d */ /* 0x000fe20000010000 */
[----:B------:R-:W-:-:S03]  /*11d90*/  ISETP.NE.U32.AND P0, PT, RZ, UR6, PT ;  /* 0x00000006ff007c0c */ /* 0x000fc6000bf05070 */
[----:B------:R-:W-:Y:S02]  /*11da0*/  LOP3.LUT P1, RZ, R2, 0x1bf, RZ, 0xc0, !PT ;  /* 0x000001bf02ff7812 */ /* 0x000fe4000782c0ff */
[----:B------:R-:W-:Y:S01]  /*11db0*/  ISETP.NE.AND.EX P0, PT, RZ, UR7, PT, P0 ;  /* 0x00000007ff007c0c */ /* 0x000fe2000bf05300 */
[----:B------:R-:W-:Y:S01]  /*11dc0*/  BSSY B6, `(.L_x_1197) ;  /* 0x0000020000067945 */ /* 0x000fe20003800000 */
[----:B------:R-:W-:Y:S02]  /*11dd0*/  SHF.R.S32.HI R2, RZ, 0x1f, R19 ;  /* 0x0000001fff027819 */ /* 0x000fe40000011413 */
[----:B0-----:R-:W-:Y:S01]  /*11de0*/  SHF.R.S32.HI R0, RZ, 0x1f, R3 ;  /* 0x0000001fff007819 */ /* 0x001fe20000011403 */
[----:B------:R-:W-:-:S04]  /*11df0*/  IMAD.WIDE.U32 R4, R3, UR4, RZ ;  /* 0x0000000403047c25 */ /* 0x000fc8000f8e00ff */
[----:B------:R-:W-:Y:S01]  /*11e00*/  IMAD R0, R0, UR4, RZ ;  /* 0x0000000400007c24 */ /* 0x000fe2000f8e02ff */
[----:B------:R-:W-:Y:S03]  /*11e10*/  STL.64 [R1+0x20], R4 ;  /* 0x0000200401007387 */ /* 0x000fe60000100a00 */
[----:B------:R-:W-:Y:S01]  /*11e20*/  IMAD R0, R3, UR5, R0 ;  /* 0x0000000503007c24 */ /* 0x000fe2000f8e0200 */
[----:B------:R-:W-:Y:S02]  /*11e30*/  SEL R3, R2, RZ, !P0 ;  /* 0x000000ff02037207 */ /* 0x000fe40004000000 */
[----:B------:R-:W-:Y:S01]  /*11e40*/  SHF.R.S32.HI R2, RZ, 0x1f, R18 ;  /* 0x0000001fff027819 */ /* 0x000fe20000011412 */
[----:B------:R-:W-:-:S05]  /*11e50*/  IMAD.IADD R0, R5, 0x1, R0 ;  /* 0x0000000105007824 */ /* 0x000fca00078e0200 */
[----:B------:R0:W-:Y:S04]  /*11e60*/  STL [R1+0x28], R0 ;  /* 0x0000280001007387 */ /* 0x0001e80000100800 */
[----:B------:R2:W-:Y:S01]  /*11e70*/  STL [R1+0x30], R3 ;  /* 0x0000300301007387 */ /* 0x0005e20000100800 */
[----:B0-----:R-:W-:-:S05]  /*11e80*/  SEL R0, R19, RZ, !P0 ;  /* 0x000000ff13007207 */ /* 0x001fca0004000000 */
        /* <DEDUP_REMOVED lines=18> */
[----:B01----:R-:W-:Y:S05]  /*11fb0*/  CALL.ABS.NOINC R2 ;  /* 0x0000000002007343 */ /* 0x003fea0003c00000 */
.L_x_1198:
[----:B------:R-:W-:Y:S05]  /*11fc0*/  BSYNC B6 ;  /* 0x0000000000067941 */ /* 0x000fea0003800000 */
.L_x_1197:
[----:B--2---:R-:W2:Y:S01]  /*11fd0*/  LDL.LU R0, [R1+0x28] ;  /* 0x0000280001007983 */ /* 0x004ea20000300800 */
[----:B-1----:R-:W0:Y:S01]  /*11fe0*/  LDC R9, c[0x0][0x448] ;  /* 0x00011200ff097b82 */ /* 0x002e220000000800 */
[----:B------:R-:W-:Y:S01]  /*11ff0*/  ULDC.64 UR4, c[0x0][0x2d8] ;  /* 0x0000b60000047ab9 */ /* 0x000fe20000000a00 */
[----:B------:R-:W-:Y:S01]  /*12000*/  ULDC.64 UR6, c[0x0][0x2c8] ;  /* 0x0000b20000067ab9 */ /* 0x000fe20000000a00 */
[----:B------:R-:W2:Y:S01]  /*12010*/  LDL.LU.64 R2, [R1+0x20] ;  /* 0x0000200001027983 */ /* 0x000ea20000300a00 */
[----:B------:R-:W-:-:S03]  /*12020*/  ULDC.64 UR8, c[0x0][0x280] ;  /* 0x0000a00000087ab9 */ /* 0x000fc60000000a00 */
[----:B------:R-:W3:Y:S04]  /*12030*/  LDL.LU R20, [R1+0x2c] ;  /* 0x00002c0001147983 */ /* 0x000ee80000300800 */
[----:B------:R-:W4:Y:S04]  /*12040*/  LDL.LU R21, [R1+0x30] ;  /* 0x0000300001157983 */ /* 0x000f280000300800 */
[----:B------:R-:W4:Y:S04]  /*12050*/  LDL.LU R4, [R1+0x14] ;  /* 0x0000140001047983 */ /* 0x000f280000300800 */
[----:B------:R-:W4:Y:S01]  /*12060*/  LDL R12, [R1+0xc] ;  /* 0x00000c00010c7983 */ /* 0x000f220000100800 */
[----:B0-----:R-:W-:-:S13]  /*12070*/  ISETP.NE.AND P1, PT, R9, 0x1, PT ;  /* 0x000000010900780c */ /* 0x001fda0003f25270 */
[----:B------:R-:W0:Y:S01]  /*12080*/  @P1 LDC R5, c[0x0][0x450] ;  /* 0x00011400ff051b82 */ /* 0x000e220000000800 */
[----:B------:R-:W1:Y:S01]  /*12090*/  S2R R10, SR_TID.X ;  /* 0x00000000000a7919 */ /* 0x000e620000002100 */
        /* <DEDUP_REMOVED lines=16> */
[----:B---3--:R-:W-:-:S05]  /*121a0*/  IMAD.SHL.U32 R6, R21, 0x20, RZ ;  /* 0x0000002015067824 */ /* 0x008fca00078e00ff */
[----:B------:R-:W-:-:S05]  /*121b0*/  LOP3.LUT R6, R20, 0x60, R6, 0xf8, !PT ;  /* 0x0000006014067812 */ /* 0x000fca00078ef806 */
[----:B------:R-:W-:-:S04]  /*121c0*/  IMAD.IADD R0, R6, 0x1, R12 ;  /* 0x0000000106007824 */ /* 0x000fc800078e020c */
[----:B----4-:R-:W-:-:S04]  /*121d0*/  @P1 IMAD.HI.U32 R6, R0, R4, RZ ;  /* 0x0000000400061227 */ /* 0x010fc800078e00ff */
[----:B------:R-:W-:Y:S01]  /*121e0*/  IMAD.MOV.U32 R4, RZ, RZ, R0 ;  /* 0x000000ffff047224 */ /* 0x000fe200078e0000 */
[----:B0-----:R-:W-:-:S04]  /*121f0*/  @P1 SHF.R.U32.HI R4, RZ, R5, R6 ;  /* 0x00000005ff041219 */ /* 0x001fc80000011606 */
[--C-:B------:R-:W-:Y:S01]  /*12200*/  SHF.R.S32.HI R5, RZ, 0x1f, R4.reuse ;  /* 0x0000001fff057819 */ /* 0x100fe20000011404 */
[----:B------:R-:W-:-:S04]  /*12210*/  IMAD.MOV R6, RZ, RZ, -R4 ;  /* 0x000000ffff067224 */ /* 0x000fc800078e0a04 */
[----:B------:R-:W-:Y:S02]  /*12220*/  IMAD R5, R5, UR4, RZ ;  /* 0x0000000405057c24 */ /* 0x000fe4000f8e02ff */
[----:B------:R-:W-:Y:S02]  /*12230*/  IMAD R6, R9, R6, R0 ;  /* 0x0000000609067224 */ /* 0x000fe400078e0200 */
[C---:B------:R-:W-:Y:S02]  /*12240*/  IMAD R7, R4.reuse, UR5, R5 ;  /* 0x0000000504077c24 */ /* 0x040fe4000f8e0205 */
[----:B------:R-:W-:-:S04]  /*12250*/  IMAD.WIDE.U32 R4, R4, UR4, R2 ;  /* 0x0000000404047c25 */ /* 0x000fc8000f8e0002 */
[----:B------:R-:W-:Y:S01]  /*12260*/  IMAD.IADD R5, R5, 0x1, R7 ;  /* 0x0000000105057824 */ /* 0x000fe200078e0207 */
[----:B------:R-:W-:-:S05]  /*12270*/  SHF.R.S32.HI R7, RZ, 0x1f, R6 ;  /* 0x0000001fff077819 */ /* 0x000fca0000011406 */
[----:B------:R-:W-:Y:S02]  /*12280*/  IMAD R7, R7, UR6, RZ ;  /* 0x0000000607077c24 */ /* 0x000fe4000f8e02ff */
[----:B------:R-:W-:-:S04]  /*12290*/  IMAD.WIDE.U32 R4, R6, UR6, R4 ;  /* 0x0000000606047c25 */ /* 0x000fc8000f8e0004 */
[----:B------:R-:W-:Y:S02]  /*122a0*/  IMAD R6, R6, UR7, R7 ;  /* 0x0000000706067c24 */ /* 0x000fe4000f8e0207 */
[----:B------:R-:W0:Y:S02]  /*122b0*/  @P1 LDC R7, c[0x0][0x450] ;  /* 0x00011400ff071b82 */ /* 0x000e240000000800 */
[----:B------:R-:W-:Y:S01]  /*122c0*/  IMAD.IADD R6, R5, 0x1, R6 ;  /* 0x0000000105067824 */ /* 0x000fe200078e0206 */
[----:B------:R-:W-:-:S04]  /*122d0*/  LEA R5, P0, R4, UR8, 0x1 ;  /* 0x0000000804057c11 */ /* 0x000fc8000f8008ff */
[----:B------:R-:W-:Y:S02]  /*122e0*/  LEA.HI.X R4, R4, UR9, R6, 0x1, P0 ;  /* 0x0000000904047c11 */ /* 0x000fe400080f0c06 */
[----:B------:R-:W2:Y:S01]  /*122f0*/  @P1 LDC R6, c[0x0][0x44c] ;  /* 0x00011300ff061b82 */ /* 0x000ea20000000800 */
[----:B------:R-:W-:Y:S02]  /*12300*/  VIADD R0, R0, 0x80 ;  /* 0x0000008000007836 */ /* 0x000fe40000000000 */
[----:B-1----:R-:W-:-:S05]  /*12310*/  IMAD.SHL.U32 R21, R10, 0x8, RZ ;  /* 0x000000080a157824 */ /* 0x002fca00078e00ff */
[----:B------:R-:W-:Y:S01]  /*12320*/  LOP3.LUT R21, R21, 0x18, RZ, 0xc0, !PT ;  /* 0x0000001815157812 */ /* 0x000fe200078ec0ff */
[----:B--2---:R-:W-:-:S04]  /*12330*/  @P1 IMAD.HI.U32 R8, R0, R6, RZ ;  /* 0x0000000600081227 */ /* 0x004fc800078e00ff */
[----:B------:R-:W-:Y:S01]  /*12340*/  IMAD.MOV.U32 R6, RZ, RZ, R0 ;  /* 0x000000ffff067224 */ /* 0x000fe200078e0000 */
[----:B0-----:R-:W-:-:S05]  /*12350*/  @P1 SHF.R.U32.HI R6, RZ, R7, R8 ;  /* 0x00000007ff061219 */ /* 0x001fca0000011608 */
[----:B------:R-:W-:-:S04]  /*12360*/  IMAD.MOV R7, RZ, RZ, -R6 ;  /* 0x000000ffff077224 */ /* 0x000fc800078e0a06 */
[----:B------:R-:W-:Y:S01]  /*12370*/  IMAD R0, R9, R7, R0 ;  /* 0x0000000709007224 */ /* 0x000fe200078e0200 */
[----:B------:R-:W-:Y:S02]  /*12380*/  SHF.R.S32.HI R7, RZ, 0x1f, R6 ;  /* 0x0000001fff077819 */ /* 0x000fe40000011406 */
[----:B------:R-:W-:Y:S01]  /*12390*/  LOP3.LUT R10, R21, 0x40, RZ, 0xfc, !PT ;  /* 0x00000040150a7812 */ /* 0x000fe200078efcff */
[----:B------:R-:W-:-:S04]  /*123a0*/  IMAD.WIDE.U32 R2, R6, UR4, R2 ;  /* 0x0000000406027c25 */ /* 0x000fc8000f8e0002 */
[----:B------:R-:W-:Y:S01]  /*123b0*/  IMAD R7, R7, UR4, RZ ;  /* 0x0000000407077c24 */ /* 0x000fe2000f8e02ff */
[----:B------:R-:W-:Y:S02]  /*123c0*/  ULDC UR4, c[0x0][0x2b8] ;  /* 0x0000ae0000047ab9 */ /* 0x000fe40000000800 */
[----:B------:R-:W-:Y:S02]  /*123d0*/  ISETP.GE.AND P0, PT, R10, UR4, PT ;  /* 0x000000040a007c0c */ /* 0x000fe4000bf06270 */
[----:B------:R0:W5:Y:S01]  /*123e0*/  LDL R10, [R1+0x4] ;  /* 0x00000400010a7983 */ /* 0x0001620000100800 */
[----:B------:R-:W1:Y:S01]  /*123f0*/  S2R R11, SR_TID.X ;  /* 0x00000000000b7919 */ /* 0x000e620000002100 */
[----:B------:R-:W-:Y:S01]  /*12400*/  IMAD R7, R6, UR5, R7 ;  /* 0x0000000506077c24 */ /* 0x000fe2000f8e0207 */
[----:B------:R-:W-:-:S03]  /*12410*/  SHF.R.S32.HI R6, RZ, 0x1f, R0 ;  /* 0x0000001fff067819 */ /* 0x000fc60000011400 */
[----:B------:R-:W-:Y:S02]  /*12420*/  IMAD.IADD R3, R3, 0x1, R7 ;  /* 0x0000000103037824 */ /* 0x000fe400078e0207 */
[----:B------:R-:W-:Y:S02]  /*12430*/  IMAD R6, R6, UR6, RZ ;  /* 0x0000000606067c24 */ /* 0x000fe4000f8e02ff */
[----:B------:R-:W-:Y:S01]  /*12440*/  IMAD.WIDE.U32 R2, R0, UR6, R2 ;  /* 0x0000000600027c25 */ /* 0x000fe2000f8e0002 */
[----:B------:R-:W-:-:S03]  /*12450*/  LOP3.LUT R13, R21, 0x20, RZ, 0xfc, !PT ;  /* 0x00000020150d7812 */ /* 0x000fc600078efcff */
[----:B------:R-:W-:Y:S01]  /*12460*/  IMAD R6, R0, UR7, R6 ;  /* 0x0000000700067c24 */ /* 0x000fe2000f8e0206 */
[----:B------:R-:W-:-:S03]  /*12470*/  LEA R8, P3, R2, UR8, 0x1 ;  /* 0x0000000802087c11 */ /* 0x000fc6000f8608ff */
[----:B------:R-:W-:Y:S01]  /*12480*/  IMAD.IADD R6, R3, 0x1, R6 ;  /* 0x0000000103067824 */ /* 0x000fe200078e0206 */
[----:B------:R-:W-:Y:S01]  /*12490*/  ISETP.GE.AND P1, PT, R13, UR4, PT ;  /* 0x000000040d007c0c */ /* 0x000fe2000bf26270 */
[----:B-1----:R-:W-:-:S05]  /*124a0*/  IMAD.SHL.U32 R20, R11, 0x8, RZ ;  /* 0x000000080b147824 */ /* 0x002fca00078e00ff */
[----:B------:R-:W-:Y:S02]  /*124b0*/  LOP3.LUT R20, R20, 0x18, RZ, 0xc0, !PT ;  /* 0x0000001814147812 */ /* 0x000fe400078ec0ff */
[----:B------:R-:W-:Y:S02]  /*124c0*/  LOP3.LUT R21, R11, 0x7f, RZ, 0xc0, !PT ;  /* 0x0000007f0b157812 */ /* 0x000fe400078ec0ff */
[----:B------:R-:W-:Y:S01]  /*124d0*/  ISETP.GE.AND P2, PT, R20, UR4, PT ;  /* 0x0000000414007c0c */ /* 0x000fe2000bf46270 */
[----:B------:R-:W-:Y:S01]  /*124e0*/  UMOV UR4, 0xffffffff ;  /* 0xffffffff00047882 */ /* 0x000fe20000000000 */
[----:B------:R-:W-:Y:S02]  /*124f0*/  LEA.HI.X R7, R2, UR9, R6, 0x1, P3 ;  /* 0x0000000902077c11 */ /* 0x000fe400098f0c06 */
[----:B------:R-:W-:Y:S01]  /*12500*/  SHF.R.U32.HI R21, RZ, 0x2, R21 ;  /* 0x00000002ff157819 */ /* 0x000fe20000011615 */
[----:B0-----:R-:W-:Y:S08]  /*12510*/  BRA.DIV UR4, `(.L_x_1199) ;  /* 0x0000004204dc7947 */ /* 0x001ff0000b800000 */
[----:B------:R-:W2:Y:S04]  /*12520*/  LDL.LU R2, [R1+0x10] ;  /* 0x0000100001027983 */ /* 0x000ea80000300800 */
[----:B------:R-:W3:Y:S04]  /*12530*/  LDL.LU R11, [R1+0xc] ;  /* 0x00000c00010b7983 */ /* 0x000ee80000300800 */
[----:B------:R-:W0:Y:S04]  /*12540*/  SHFL.IDX PT, R3, R5, RZ, 0x1c1f ;  /* 0x001c1fff05037589 */ /* 0x000e2800000e0000 */
[----:B------:R-:W-:Y:S01]  /*12550*/  SHFL.IDX PT, R14, R8, 0x1, 0x1c1f ;  /* 0x003c1f00080e7f89 */ /* 0x000fe200000e0000 */
[----:B--2---:R-:W-:-:S03]  /*12560*/  IMAD R6, R2, R9, RZ ;  /* 0x0000000902067224 */ /* 0x004fc600078e02ff */
[----:B------:R-:W1:Y:S01]  /*12570*/  SHFL.IDX PT, R2, R4, RZ, 0x1c1f ;  /* 0x001c1fff04027589 */ /* 0x000e6200000e0000 */
[----:B---3--:R-:W-:-:S05]  /*12580*/  IMAD.IADD R0, R21, 0x1, R11 ;  /* 0x0000000115007824 */ /* 0x008fca00078e020b */
[----:B------:R-:W-:-:S13]  /*12590*/  ISETP.GE.AND P4, PT, R0, R6, PT ;  /* 0x000000060000720c */ /* 0x000fda0003f86270 */
[----:B0-----:R-:W-:-:S05]  /*125a0*/  @!P4 LEA R3, P3, R20, R3, 0x1 ;  /* 0x000000031403c211 */ /* 0x001fca00078608ff */
[----:B-1----:R-:W-:-:S05]  /*125b0*/  @!P4 IMAD.X R2, RZ, RZ, R2, P3 ;  /* 0x000000ffff02c224 */ /* 0x002fca00018e0602 */
[----:B------:R-:W-:-:S04]  /*125c0*/  @!P4 LOP3.LUT R3, R3, R2, RZ, 0x3c, !PT ;  /* 0x000000020303c212 */ /* 0x000fc800078e3cff */
[----:B------:R-:W-:-:S04]  /*125d0*/  @!P4 LOP3.LUT R2, R3, R2, RZ, 0x3c, !PT ;  /* 0x000000020302c212 */ /* 0x000fc800078e3cff */
[----:B------:R-:W-:-:S05]  /*125e0*/  @!P4 LOP3.LUT R3, R3, R2, RZ, 0x3c, !PT ;  /* 0x000000020303c212 */ /* 0x000fca00078e3cff */
        /* <DEDUP_REMOVED lines=29> */
[----:B------:R-:W-:-:S05]  /*127c0*/  VIADD R2, R0, 0x80 ;  /* 0x0000008000027836 */ /* 0x000fca0000000000 */
[----:B------:R-:W-:Y:S01]  /*127d0*/  ISETP.GE.AND P3, PT, R2, R6, PT ;  /* 0x000000060200720c */ /* 0x000fe20003f66270 */
[----:B------:R-:W-:-:S05]  /*127e0*/  VIADD R2, R0, 0x60 ;  /* 0x0000006000027836 */ /* 0x000fca0000000000 */
[----:B------:R-:W-:Y:S02]  /*127f0*/  ISETP.GE.AND P4, PT, R2, R6, PT ;  /* 0x000000060200720c */ /* 0x000fe40003f86270 */
[----:B------:R-:W-:Y:S04]  /*12800*/  SHFL.IDX PT, R2, R7, RZ, 0x1c1f ;  /* 0x001c1fff07027589 */ /* 0x000fe800000e0000 */
[----:B------:R-:W-:Y:S07]  /*12810*/  SHFL.IDX PT, R7, R7, 0x1, 0x1c1f ;  /* 0x003c1f0007077f89 */ /* 0x000fee00000e0000 */
[----:B0-----:R-:W-:-:S05]  /*12820*/  @!P4 LEA R3, P5, R20, R3, 0x1 ;  /* 0x000000031403c211 */ /* 0x001fca00078a08ff */
[----:B------:R-:W-:Y:S02]  /*12830*/  @!P4 IMAD.X R9, RZ, RZ, R4, P5 ;  /* 0x000000ffff09c224 */ /* 0x000fe400028e0604 */
[----:B------:R-:W0:Y:S02]  /*12840*/  SHFL.IDX PT, R4, R8, RZ, 0x1c1f ;  /* 0x001c1fff08047589 */ /* 0x000e2400000e0000 */
[----:B0-----:R-:W-:-:S05]  /*12850*/  @!P3 LEA R4, P5, R20, R4, 0x1 ;  /* 0x000000041404b211 */ /* 0x001fca00078a08ff */
[----:B------:R-:W-:Y:S02]  /*12860*/  @!P3 IMAD.X R5, RZ, RZ, R2, P5 ;  /* 0x000000ffff05b224 */ /* 0x000fe400028e0602 */
[----:B------:R-:W-:Y:S02]  /*12870*/  @!P4 IMAD.MOV.U32 R2, RZ, RZ, R3 ;  /* 0x000000ffff02c224 */ /* 0x000fe400078e0003 */
[----:B------:R-:W-:-:S05]  /*12880*/  @!P4 IMAD.MOV.U32 R3, RZ, RZ, R9 ;  /* 0x000000ffff03c224 */ /* 0x000fca00078e0009 */
[----:B------:R-:W-:Y:S04]  /*12890*/  @!P4 LDGSTS.E.BYPASS.LTC128B.128 [R10+0xdc00], desc[UR50][R2.64], !P2 ;  /* 0x0dc00000020acfae */ /* 0x000fe8000d101d72 */
[----:B------:R-:W-:Y:S04]  /*128a0*/  @!P4 LDGSTS.E.BYPASS.LTC128B.128 [R10+0x10c00], desc[UR50][R2.64+0x40], !P1 ;  /* 0x10c00040020acfae */ /* 0x000fe8000c901d72 */
[----:B------:R0:W-:Y:S02]  /*128b0*/  @!P4 LDGSTS.E.BYPASS.LTC128B.128 [R10+0x13c00], desc[UR50][R2.64+0x80], !P0 ;  /* 0x13c00080020acfae */ /* 0x0001e4000c101d72 */
[----:B0-----:R-:W-:-:S02]  /*128c0*/  @!P3 IMAD.MOV.U32 R2, RZ, RZ, R4 ;  /* 0x000000ffff02b224 */ /* 0x001fc400078e0004 */
[----:B------:R-:W-:-:S05]  /*128d0*/  @!P3 IMAD.MOV.U32 R3, RZ, RZ, R5 ;  /* 0x000000ffff03b224 */ /* 0x000fca00078e0005 */
[----:B------:R0:W-:Y:S04]  /*128e0*/  @!P3 LDGSTS.E.BYPASS.LTC128B.128 [R10+0xe400], desc[UR50][R2.64], !P2 ;  /* 0x0e400000020abfae */ /* 0x0001e8000d101d72 */
[----:B------:R0:W-:Y:S04]  /*128f0*/  @!P3 LDGSTS.E.BYPASS.LTC128B.128 [R10+0x11400], desc[UR50][R2.64+0x40], !P1 ;  /* 0x11400040020abfae */ /* 0x0001e8000c901d72 */
[----:B------:R0:W-:Y:S02]  /*12900*/  @!P3 LDGSTS.E.BYPASS.LTC128B.128 [R10+0x14400], desc[UR50][R2.64+0x80], !P0 ;  /* 0x14400080020abfae */ /* 0x0001e4000c101d72 */
.L_x_1316:
[----:B0-----:R-:W-:Y:S02]  /*12910*/  VIADD R3, R0, 0xa0 ;  /* 0x000000a000037836 */ /* 0x001fe40000000000 */
[----:B------:R-:W-:-:S03]  /*12920*/  VIADD R8, R22, 0x2d800 ;  /* 0x0002d80016087836 */ /* 0x000fc60000000000 */
[----:B------:R-:W-:-:S13]  /*12930*/  ISETP.GE.AND P3, PT, R3, R6, PT ;  /* 0x000000060300720c */ /* 0x000fda0003f66270 */
[----:B------:R-:W-:-:S05]  /*12940*/  @!P3 LEA R2, P4, R20, R14, 0x1 ;  /* 0x0000000e1402b211 */ /* 0x000fca00078808ff */
        /* <DEDUP_REMOVED lines=9> */
.L_x_1200:
[----:B------:R-:W-:Y:S02]  /*129e0*/  PLOP3.LUT P1, PT, P1, P0, PT, 0xa2, 0x0 ;  /* 0x000000000000781c */ /* 0x000fe40000f21472 */
[----:B------:R-:W-:-:S08]  /*129f0*/  @P0 R2UR P1, UR4, R22 ;  /* 0x00000000160402ca */ /* 0x000fd00000020000 */
[----:B------:R-:W-:-:S05]  /*12a00*/  @P0 PLOP3.LUT P0, PT, P1, PT, PT, 0x80, 0x0 ;  /* 0x000000000000081c */ /* 0x000fca0000f0f070 */
[----:B------:R-:W-:Y:S01]  /*12a10*/  @!P1 SYNCS.ARRIVE.TRANS64.RED.A0T1 RZ, [UR4+0x2d800], RZ ;  /* 0x02d800ffffff99a7 */ /* 0x000fe20008200404 */
[----:B------:R-:W-:Y:S07]  /*12a20*/  @!P1 ARRIVES.LDGSTSBAR.64.TRANSCNT [UR4+0x2d800] ;  /* 0x02d80000ff0099b0 */ /* 0x000fee0008000a84 */
[----:B------:R-:W-:Y:S05]  /*12a30*/  @P0 BRA.U.ANY `(.L_x_1200) ;  /* 0xfffffffd00e80947 */ /* 0x000fea000393ffff */
[----:B0-----:R-:W2:Y:S02]  /*12a40*/  LDL.LU R2, [R1+0x1c] ;  /* 0x00001c0001027983 */ /* 0x001ea40000300800 */
[----:B--2---:R-:W-:-:S05]  /*12a50*/  VIADD R2, R2, 0x1 ;  /* 0x0000000102027836 */ /* 0x004fca0000000000 */
[----:B------:R0:W-:Y:S01]  /*12a60*/  STL [R1+0x1c], R2 ;  /* 0x00001c0201007387 */ /* 0x0001e20000100800 */
[----:B------:R-:W-:-:S04]  /*12a70*/  LEA.HI R0, R2, R2, RZ, 0x1 ;  /* 0x0000000202007211 */ /* 0x000fc800078f08ff */
[----:B------:R-:W-:-:S05]  /*12a80*/  LOP3.LUT R0, R0, 0xfffffffe, RZ, 0xc0, !PT ;  /* 0xfffffffe00007812 */ /* 0x000fca00078ec0ff */
[----:B------:R-:W-:-:S05]  /*12a90*/  IMAD.IADD R0, R2, 0x1, -R0 ;  /* 0x0000000102007824 */ /* 0x000fca00078e0a00 */
[----:B------:R-:W-:Y:S01]  /*12aa0*/  SHF.L.U32 R3, R0, 0x1f, RZ ;  /* 0x0000001f00037819 */ /* 0x000fe200000006ff */
[----:B------:R-:W-:Y:S01]  /*12ab0*/  NOP ;  /* 0x0000000000007918 */ /* 0x000fe20000000000 */
[----:B0-----:R-:W2:Y:S01]  /*12ac0*/  LDL R2, [R1+0x8] ;  /* 0x0000080001027983 */ /* 0x001ea20000100800 */
[----:B------:R0:W-:Y:S01]  /*12ad0*/  SYNCS.ARRIVE.TRANS64.A1T0 RZ, [R22+URZ+0x2d800], RZ ;  /* 0x02d800ff16ff79a7 */ /* 0x0001e2000810003f */
[----:B------:R-:W-:Y:S01]  /*12ae0*/  BSSY B0, `(.L_x_1201) ;  /* 0x0000005000007945 */ /* 0x000fe20003800000 */
[----:B------:R-:W1:Y:S01]  /*12af0*/  SYNCS.PHASECHK.TRANS64.TRYWAIT P0, [R22+URZ+0x2d820], R3 ;  /* 0x02d82003160075a7 */ /* 0x000e62000800017f */
[----:B--2---:R-:W-:-:S05]  /*12b00*/  VIADD R0, R2, 0xfffffffe ;  /* 0xfffffffe02007836 */ /* 0x004fca0000000000 */
[----:B------:R-:W-:Y:S01]  /*12b10*/  ISETP.GE.AND P1, PT, R0, R29, PT ;  /* 0x0000001d0000720c */ /* 0x000fe20003f26270 */
[----:B01----:R-:W-:-:S12]  /*12b20*/  @!P0 BRA `(.L_x_1202) ;  /* 0x0000004400708947 */ /* 0x003fd80003800000 */
.L_x_1317:
[----:B------:R-:W-:Y:S05]  /*12b30*/  BSYNC B0 ;  /* 0x0000000000007941 */ /* 0x000fea0003800000 */
.L_x_1201:
[----:B------:R-:W-:Y:S04]  /*12b40*/  BSSY B0, `(.L_x_1203) ;  /* 0x0000228000007945 */ /* 0x000fe80003800000 */
[----:B------:R-:W-:Y:S05]  /*12b50*/  @!P1 BRA `(.L_x_1204) ;  /* 0x0000002000989947 */ /* 0x000fea0003800000 */
[----:B------:R-:W0:Y:S01]  /*12b60*/  LDL R2, [R1+0x8] ;  /* 0x0000080001027983 */ /* 0x000e220000100800 */
[----:B------:R-:W-:Y:S01]  /*12b70*/  LOP3.LUT R6, RZ, R29, RZ, 0x33, !PT ;  /* 0x0000001dff067212 */ /* 0x000fe200078e33ff */
[----:B------:R-:W-:Y:S01]  /*12b80*/  BSSY B2, `(.L_x_1205) ;  /* 0x00000bb000027945 */ /* 0x000fe20003800000 */
[----:B0-----:R-:W-:-:S05]  /*12b90*/  IMAD.MOV R3, RZ, RZ, -R2 ;  /* 0x000000ffff037224 */ /* 0x001fca00078e0a02 */
[----:B------:R-:W-:-:S05]  /*12ba0*/  VIADDMNMX R6, R3, 0x1, R6, !PT ;  /* 0x0000000103067846 */ /* 0x000fca0007800106 */
[----:B------:R-:W-:-:S05]  /*12bb0*/  IMAD.IADD R2, R2, 0x1, R6 ;  /* 0x0000000102027824 */ /* 0x000fca00078e0206 */
[----:B------:R-:W-:-:S04]  /*12bc0*/  LOP3.LUT R2, R2, 0x1, RZ, 0xc0, !PT ;  /* 0x0000000102027812 */ /* 0x000fc800078ec0ff */
[----:B------:R-:W-:-:S13]  /*12bd0*/  ISETP.NE.U32.AND P0, PT, R2, 0x1, PT ;  /* 0x000000010200780c */ /* 0x000fda0003f05070 */
[----:B------:R-:W-:Y:S05]  /*12be0*/  @P0 BRA `(.L_x_1206) ;  /* 0x0000000800d00947 */ /* 0x000fea0003800000 */
[----:B------:R-:W2:Y:S01]  /*12bf0*/  LDL R4, [R1] ;  /* 0x0000000001047983 */ /* 0x000ea20000100800 */
        /* <DEDUP_REMOVED lines=25> */
[----:B------:R-:W-:-:S04]  /*12d90*/  IMAD.WIDE.U32 R2, R25, UR6, R2 ;  /* 0x0000000619027c25 */ /* 0x000fc8000f8e0002 */
[----:B------:R-:W-:Y:S01]  /*12da0*/  IMAD.IADD R3, R4, 0x1, R3 ;  /* 0x0000000104037824 */ /* 0x000fe200078e0203 */
[----:B------:R-:W-:-:S04]  /*12db0*/  LEA R4, P0, R2, UR4, 0x2 ;  /* 0x0000000402047c11 */ /* 0x000fc8000f8010ff */
[----:B------:R-:W-:-:S06]  /*12dc0*/  LEA.HI.X R5, R2, UR5, R3, 0x2, P0 ;  /* 0x0000000502057c11 */ /* 0x000fcc00080f1403 */
[----:B------:R0:W5:Y:S03]  /*12dd0*/  LDG.E R5, desc[UR50][R4.64] ;  /* 0x0000003204057981 */ /* 0x000166000c1e1900 */
.L_x_1209:
[----:B------:R-:W-:Y:S01]  /*12de0*/  IMAD R3, R7, 0x8, R22 ;  /* 0x0000000807037824 */ /* 0x000fe200078e0216 */
[----:B------:R-:W-:Y:S01]  /*12df0*/  SHF.L.U32 R2, R9, 0x1f, RZ ;  /* 0x0000001f09027819 */ /* 0x000fe200000006ff */
[----:B------:R-:W-:Y:S03]  /*12e00*/  BSSY B3, `(.L_x_1210) ;  /* 0x0000003000037945 */ /* 0x000fe60003800000 */
[----:B------:R-:W1:Y:S02]  /*12e10*/  SYNCS.PHASECHK.TRANS64.TRYWAIT P0, [R3+URZ+0x2d840], R2 ;  /* 0x02d84002030075a7 */ /* 0x000e64000800017f */
[----:B-1----:R-:W-:Y:S05]  /*12e20*/  @!P0 BRA `(.L_x_1211) ;  /* 0x0000004000c48947 */ /* 0x002fea0003800000 */
.L_x_1318:
[----:B------:R-:W-:Y:S05]  /*12e30*/  BSYNC B3 ;  /* 0x0000000000037941 */ /* 0x000fea0003800000 */
.L_x_1210:
        /* <DEDUP_REMOVED lines=12> */
.L_x_1213:
[----:B------:R-:W-:Y:S05]  /*12f00*/  BSYNC B3 ;  /* 0x0000000000037941 */ /* 0x000fea0003800000 */
.L_x_1212:
        /* <DEDUP_REMOVED lines=11> */
.L_x_1214:
        /* <DEDUP_REMOVED lines=16> */
.L_x_1215:
        /* <DEDUP_REMOVED lines=16> */
.L_x_1216:
        /* <DEDUP_REMOVED lines=15> */
.L_x_1319:
[----:B------:R-:W-:Y:S05]  /*132b0*/  BSYNC B3 ;  /* 0x0000000000037941 */ /* 0x000fea0003800000 */
.L_x_1217:
        /* <DEDUP_REMOVED lines=12> */
.L_x_1220:
[----:B------:R-:W-:Y:S05]  /*13380*/  BSYNC B3 ;  /* 0x0000000000037941 */ /* 0x000fea0003800000 */
.L_x_1219:
        /* <DEDUP_REMOVED lines=11> */
.L_x_1221:
        /* <DEDUP_REMOVED lines=15> */
.L_x_1222:
        /* <DEDUP_REMOVED lines=15> */
.L_x_1223:
        /* <DEDUP_REMOVED lines=12> */
.L_x_1208:
[----:B------:R-:W-:Y:S05]  /*136e0*/  BSYNC B1 ;  /* 0x0000000000017941 */ /* 0x000fea0003800000 */
.L_x_1207:
[----:B------:R-:W2:Y:S01]  /*136f0*/  LDL R0, [R1+0x8] ;  /* 0x0000080001007983 */ /* 0x000ea20000100800 */
[----:B------:R-:W-:Y:S02]  /*13700*/  IMAD.MOV.U32 R23, RZ, RZ, R7 ;  /* 0x000000ffff177224 */ /* 0x000fe400078e0007 */
[----:B------:R-:W-:Y:S02]  /*13710*/  IMAD.MOV.U32 R26, RZ, RZ, R9 ;  /* 0x000000ffff1a7224 */ /* 0x000fe400078e0009 */
[----:B--2---:R-:W-:-:S07]  /*13720*/  VIADD R0, R0, 0xfffffffd ;  /* 0xfffffffd00007836 */ /* 0x004fce0000000000 */
.L_x_1206:
[----:B------:R-:W-:Y:S05]  /*13730*/  BSYNC B2 ;  /* 0x0000000000027941 */ /* 0x000fea0003800000 */
.L_x_1205:
[----:B------:R-:W2:Y:S01]  /*13740*/  LDL.LU R2, [R1+0x8] ;  /* 0x0000080001027983 */ /* 0x000ea20000300800 */
[----:B------:R-:W-:Y:S01]  /*13750*/  VIADD R6, R6, 0xfffffffe ;  /* 0xfffffffe06067836 */ /* 0x000fe20000000000 */
[----:B--2---:R-:W-:-:S04]  /*13760*/  LOP3.LUT R3, RZ, R2, RZ, 0x33, !PT ;  /* 0x00000002ff037212 */ /* 0x004fc800078e33ff */
[----:B------:R-:W-:-:S13]  /*13770*/  ISETP.NE.AND P0, PT, R6, R3, PT ;  /* 0x000000030600720c */ /* 0x000fda0003f05270 */
[----:B------:R-:W-:Y:S05]  /*13780*/  @!P0 BRA `(.L_x_1204) ;  /* 0x00000014008c8947 */ /* 0x000fea0003800000 */
[----:B------:R-:W-:-:S07]  /*13790*/  IMAD.MOV.U32 R4, RZ, RZ, R17 ;  /* 0x000000ffff047224 */ /* 0x000fce00078e0011 */
.L_x_1258:
[----:B------:R-:W2:Y:S01]  /*137a0*/  LDL R2, [R1] ;  /* 0x0000000001027983 */ /* 0x000ea20000100800 */
        /* <DEDUP_REMOVED lines=29> */
[----:B------:R-:W-:-:S05]  /*13980*/  LEA.HI.X R5, R2, UR5, R3, 0x2, P0 ;  /* 0x0000000502057c11 */ /* 0x000fca00080f1403 */
[----:B------:R0:W5:Y:S04]  /*13990*/  LDG.E R4, desc[UR50][R4.64] ;  /* 0x0000003204047981 */ /* 0x000168000c1e1900 */
.L_x_1226:
[----:B------:R-:W-:Y:S01]  /*139a0*/  IMAD R3, R6, 0x8, R22 ;  /* 0x0000000806037824 */ /* 0x000fe200078e0216 */
[----:B------:R-:W-:Y:S01]  /*139b0*/  SHF.L.U32 R2, R7, 0x1f, RZ ;  /* 0x0000001f07027819 */ /* 0x000fe200000006ff */
[----:B------:R-:W-:Y:S03]  /*139c0*/  BSSY B2, `(.L_x_1227) ;  /* 0x0000003000027945 */ /* 0x000fe60003800000 */
[----:B------:R-:W1:Y:S02]  /*139d0*/  SYNCS.PHASECHK.TRANS64.TRYWAIT P0, [R3+URZ+0x2d840], R2 ;  /* 0x02d84002030075a7 */ /* 0x000e64000800017f */
[----:B-1----:R-:W-:Y:S05]  /*139e0*/  @!P0 BRA `(.L_x_1228) ;  /* 0x0000003400fc8947 */ /* 0x002fea0003800000 */
.L_x_1320:
[----:B------:R-:W-:Y:S05]  /*139f0*/  BSYNC B2 ;  /* 0x0000000000027941 */ /* 0x000fea0003800000 */
.L_x_1227:
        /* <DEDUP_REMOVED lines=12> */
.L_x_1230:
[----:B------:R-:W-:Y:S05]  /*13ac0*/  BSYNC B2 ;  /* 0x0000000000027941 */ /* 0x000fea0003800000 */
.L_x_1229:
        /* <DEDUP_REMOVED lines=11> */
.L_x_1231:
        /* <DEDUP_REMOVED lines=16> */
.L_x_1232:
        /* <DEDUP_REMOVED lines=16> */
.L_x_1233:
        /* <DEDUP_REMOVED lines=15> */
.L_x_1321:
[----:B------:R-:W-:Y:S05]  /*13e70*/  BSYNC B2 ;  /* 0x0000000000027941 */ /* 0x000fea0003800000 */
.L_x_1234:
        /* <DEDUP_REMOVED lines=11> */
.L_x_1237:
[----:B------:R-:W-:Y:S05]  /*13f30*/  BSYNC B2 ;  /* 0x0000000000027941 */ /* 0x000fea0003800000 */
.L_x_1236:
        /* <DEDUP_REMOVED lines=10> */
.L_x_1238:
        /* <DEDUP_REMOVED lines=15> */
.L_x_1239:
        /* <DEDUP_REMOVED lines=15> */
.L_x_1240:
        /* <DEDUP_REMOVED lines=12> */
.L_x_1225:
[----:B------:R-:W-:Y:S05]  /*14280*/  BSYNC B1 ;  /* 0x0000000000017941 */ /* 0x000fea0003800000 */
.L_x_1224:
[----:B------:R-:W2:Y:S01]  /*14290*/  LDL R2, [R1] ;  /* 0x0000000001027983 */ /* 0x000ea20000100800 */
[----:B------:R-:W-:Y:S01]  /*142a0*/  VIADD R23, R6, 0x1 ;  /* 0x0000000106177836 */ /* 0x000fe20000000000 */
[----:B------:R-:W-:Y:S01]  /*142b0*/  BSSY B1, `(.L_x_1241) ;  /* 0x00000ad000017945 */ /* 0x000fe20003800000 */
[----:B------:R-:W-:-:S03]  /*142c0*/  VIADD R9, R0, 0xffffffff ;  /* 0xffffffff00097836 */ /* 0x000fc60000000000 */
        /* <DEDUP_REMOVED lines=28> */
.L_x_1243:
[----:B------:R-:W-:Y:S01]  /*14490*/  IMAD R2, R23, 0x8, R22 ;  /* 0x0000000817027824 */ /* 0x000fe200078e0216 */
[----:B------:R-:W-:Y:S01]  /*144a0*/  SHF.L.U32 R3, R26, 0x1f, RZ ;  /* 0x0000001f1a037819 */ /* 0x000fe200000006ff */
[----:B------:R-:W-:Y:S03]  /*144b0*/  BSSY B2, `(.L_x_1244) ;  /* 0x0000003000027945 */ /* 0x000fe60003800000 */
[----:B------:R-:W1:Y:S02]  /*144c0*/  SYNCS.PHASECHK.TRANS64.TRYWAIT P0, [R2+URZ+0x2d840], R3 ;  /* 0x02d84003020075a7 */ /* 0x000e64000800017f */
[----:B-1----:R-:W-:Y:S05]  /*144d0*/  @!P0 BRA `(.L_x_1245) ;  /* 0x0000002c00688947 */ /* 0x002fea0003800000 */
.L_x_1322:
[----:B------:R-:W-:Y:S05]  /*144e0*/  BSYNC B2 ;  /* 0x0000000000027941 */ /* 0x000fea0003800000 */
.L_x_1244:
        /* <DEDUP_REMOVED lines=12> */
.L_x_1247:
[----:B------:R-:W-:Y:S05]  /*145b0*/  BSYNC B2 ;  /* 0x0000000000027941 */ /* 0x000fea0003800000 */
.L_x_1246:
        /* <DEDUP_REMOVED lines=12> */
.L_x_1248:
        /* <DEDUP_REMOVED lines=16> */
.L_x_1249:
        /* <DEDUP_REMOVED lines=16> */
.L_x_1250:
        /* <DEDUP_REMOVED lines=15> */
.L_x_1323:
[----:B------:R-:W-:Y:S05]  /*14970*/  BSYNC B2 ;  /* 0x0000000000027941 */ /* 0x000fea0003800000 */
.L_x_1251:
        /* <DEDUP_REMOVED lines=11> */
.L_x_1254:
[----:B------:R-:W-:Y:S05]  /*14a30*/  BSYNC B2 ;  /* 0x0000000000027941 */ /* 0x000fea0003800000 */
.L_x_1253:
        /* <DEDUP_REMOVED lines=10> */
.L_x_1255:
        /* <DEDUP_REMOVED lines=15> */
.L_x_1256:
        /* <DEDUP_REMOVED lines=15> */
.L_x_1257:
        /* <DEDUP_REMOVED lines=12> */
.L_x_1242:
[----:B------:R-:W-:Y:S05]  /*14d80*/  BSYNC B1 ;  /* 0x0000000000017941 */ /* 0x000fea0003800000 */
.L_x_1241:
[----:B------:R-:W-:Y:S01]  /*14d90*/  ISETP.GT.AND P0, PT, R9, R29, PT ;  /* 0x0000001d0900720c */ /* 0x000fe20003f04270 */
[----:B------:R-:W-:-:S12]  /*14da0*/  VIADD R0, R0, 0xfffffffe ;  /* 0xfffffffe00007836 */ /* 0x000fd80000000000 */
[----:B------:R-:W-:Y:S05]  /*14db0*/  @P0 BRA `(.L_x_1258) ;  /* 0xffffffe800780947 */ /* 0x000fea000383ffff */
.L_x_1204:
[----:B------:R-:W-:Y:S05]  /*14dc0*/  BSYNC B0 ;  /* 0x0000000000007941 */ /* 0x000fea0003800000 */
.L_x_1203:
        /* <DEDUP_REMOVED lines=17> */
.L_x_1260:
[----:B------:R-:W-:Y:S05]  /*14ee0*/  BSYNC B0 ;  /* 0x0000000000007941 */ /* 0x000fea0003800000 */
.L_x_1259:
[----:B------:R-:W2:Y:S01]  /*14ef0*/  LDL R0, [R1] ;  /* 0x0000000001007983 */ /* 0x000ea20000100800 */
[----:B------:R-:W-:Y:S01]  /*14f00*/  BSSY B0, `(.L_x_1261) ;  /* 0x0000046000007945 */ /* 0x000fe20003800000 */
[----:B--2---:R-:W-:-:S13]  /*14f10*/  LOP3.LUT P0, RZ, R0, 0x1, RZ, 0xc0, !PT ;  /* 0x0000000100ff7812 */ /* 0x004fda000780c0ff */
[----:B------:R-:W-:Y:S05]  /*14f20*/  @!P0 BRA `(.L_x_1262) ;  /* 0x00000004000c8947 */ /* 0x000fea0003800000 */
[----:B0-----:R-:W-:Y:S01]  /*14f30*/  IMAD R3, R23, 0x8, R22 ;  /* 0x0000000817037824 */ /* 0x001fe200078e0216 */
[----:B------:R-:W-:Y:S01]  /*14f40*/  SHF.L.U32 R0, R26, 0x1f, RZ ;  /* 0x0000001f1a007819 */ /* 0x000fe200000006ff */
[----:B------:R-:W-:Y:S01]  /*14f50*/  BSSY B1, `(.L_x_1263) ;  /* 0x0000004000017945 */ /* 0x000fe20003800000 */
[----:B------:R-:W-:Y:S02]  /*14f60*/  ISETP.NE.AND P1, PT, R6, RZ, PT ;  /* 0x000000ff0600720c */ /* 0x000fe40003f25270 */
[----:B------:R-:W0:Y:S02]  /*14f70*/  SYNCS.PHASECHK.TRANS64.TRYWAIT P0, [R3+URZ+0x2d860], R0 ;  /* 0x02d86000030075a7 */ /* 0x000e24000800017f */
[----:B0-----:R-:W-:Y:S09]  /*14f80*/  @!P0 BRA `(.L_x_1264) ;  /* 0x0000002000e48947 */ /* 0x001ff20003800000 */
.L_x_1324:
[----:B------:R-:W-:Y:S05]  /*14f90*/  BSYNC B1 ;  /* 0x0000000000017941 */ /* 0x000fea0003800000 */
.L_x_1263:
        /* <DEDUP_REMOVED lines=9> */
.L_x_1266:
[----:B------:R-:W-:Y:S05]  /*15030*/  BSYNC B1 ;  /* 0x0000000000017941 */ /* 0x000fea0003800000 */
.L_x_1265:
[----:B0-----:R-:W-:Y:S01]  /*15040*/  IMAD R0, R23, 0x6000, R22 ;  /* 0x0000600017007824 */ /* 0x001fe200078e0216 */
        /* <DEDUP_REMOVED lines=9> */
.L_x_1267:
        /* <DEDUP_REMOVED lines=15> */
.L_x_1268:
        /* <DEDUP_REMOVED lines=15> */
.L_x_1269:
        /* <DEDUP_REMOVED lines=10> */
.L_x_1262:
[----:B------:R-:W-:Y:S05]  /*15360*/  BSYNC B0 ;  /* 0x0000000000007941 */ /* 0x000fea0003800000 */
.L_x_1261:
[----:B------:R-:W-:-:S05]  /*15370*/  VIADD R23, R23, 0x1 ;  /* 0x0000000117177836 */ /* 0x000fca0000000000 */
[----:B------:R-:W-:-:S04]  /*15380*/  ISETP.NE.AND P0, PT, R23, 0x2, PT ;  /* 0x000000021700780c */ /* 0x000fc80003f05270 */
[----:B0-----:R-:W-:Y:S02]  /*15390*/  SEL R3, RZ, 0x1, P0 ;  /* 0x00000001ff037807 */ /* 0x001fe40000000000 */
[----:B------:R-:W-:Y:S02]  /*153a0*/  SEL R23, R23, RZ, P0 ;  /* 0x000000ff17177207 */ /* 0x000fe40000000000 */
[----:B------:R-:W-:-:S07]  /*153b0*/  LOP3.LUT R26, R26, R3, RZ, 0x3c, !PT ;  /* 0x000000031a1a7212 */ /* 0x000fce00078e3cff */
.L_x_1185:
[----:B------:R-:W-:Y:S05]  /*153c0*/  BSYNC B7 ;  /* 0x0000000000077941 */ /* 0x000fea0003800000 */
.L_x_1183:
[----:B------:R-:W2:Y:S02]  /*153d0*/  LDL R0, [R1] ;  /* 0x0000000001007983 */ /* 0x000ea40000100800 */
        /* <DEDUP_REMOVED lines=11> */
.L_x_1270:
[----:B------:R-:W2:Y:S01]  /*15490*/  S2R R0, SR_TID.X ;  /* 0x0000000000007919 */ /* 0x000ea20000002100 */
[----:B------:R-:W-:Y:S01]  /*154a0*/  UMOV UR4, 0xffffffff ;  /* 0xffffffff00047882 */ /* 0x000fe20000000000 */
[----:B--2---:R-:W-:-:S04]  /*154b0*/  LOP3.LUT R8, R0, 0x1f, RZ, 0xc0, !PT ;  /* 0x0000001f00087812 */ /* 0x004fc800078ec0ff */
[----:B------:R-:W-:Y:S01]  /*154c0*/  ISETP.NE.AND P0, PT, R8, 0x1f, PT ;  /* 0x0000001f0800780c */ /* 0x000fe20003f05270 */
[----:B------:R-:W-:-:S12]  /*154d0*/  BRA.DIV UR4, `(.L_x_1272) ;  /* 0x0000001e04a47947 */ /* 0x000fd8000b800000 */
[----:B------:R-:W-:Y:S01]  /*154e0*/  IMAD.IADD R5, R19, 0x1, R8 ;  /* 0x0000000113057824 */ /* 0x000fe200078e0208 */
[----:B------:R-:W-:-:S04]  /*154f0*/  ULDC UR4, c[0x0][0xc3c] ;  /* 0x00030f0000047ab9 */ /* 0x000fc80000000800 */
[----:B------:R-:W-:-:S13]  /*15500*/  ISETP.GE.OR P1, PT, R5, UR4, !P0 ;  /* 0x0000000405007c0c */ /* 0x000fda000c726670 */
[----:B------:R-:W2:Y:S02]  /*15510*/  @!P1 LDC.64 R2, c[0x0][0xc80] ;  /* 0x00032000ff029b82 */ /* 0x000ea40000000a00 */
[----:B--2---:R-:W-:-:S06]  /*15520*/  @!P1 IMAD.WIDE R2, R5, 0x4, R2 ;  /* 0x0000000405029825 */ /* 0x004fcc00078e0202 */
[----:B------:R-:W2:Y:S01]  /*15530*/  @!P1 LDG.E R2, desc[UR50][R2.64] ;  /* 0x0000003202029981 */ /* 0x000ea2000c1e1900 */
[----:B------:R-:W-:Y:S01]  /*15540*/  IMAD.MOV.U32 R17, RZ, RZ, RZ ;  /* 0x000000ffff117224 */ /* 0x000fe200078e00ff */
[C---:B------:R-:W-:Y:S02]  /*15550*/  ISETP.GE.U32.AND P2, PT, R8.reuse, 0x2, PT ;  /* 0x000000020800780c */ /* 0x040fe40003f46070 */
[C---:B------:R-:W-:Y:S01]  /*15560*/  ISETP.GE.U32.AND P3, PT, R8.reuse, 0x4, PT ;  /* 0x000000040800780c */ /* 0x040fe20003f66070 */
[----:B------:R-:W-:Y:S01]  /*15570*/  SHFL.IDX PT, R0, R16, RZ, 0x1f ;  /* 0x00001fff10007589 */ /* 0x000fe200000e0000 */
[C---:B------:R-:W-:Y:S02]  /*15580*/  ISETP.GE.U32.AND P4, PT, R8.reuse, 0x8, PT ;  /* 0x000000080800780c */ /* 0x040fe40003f86070 */
[C---:B------:R-:W-:Y:S01]  /*15590*/  ISETP.GE.U32.AND P5, PT, R8.reuse, 0x10, PT ;  /* 0x000000100800780c */ /* 0x040fe20003fa6070 */
[----:B--2---:R-:W-:Y:S01]  /*155a0*/  @!P1 IMAD.MOV.U32 R17, RZ, RZ, R2 ;  /* 0x000000ffff119224 */ /* 0x004fe200078e0002 */
[----:B------:R-:W-:-:S04]  /*155b0*/  ISETP.NE.AND P1, PT, R8, RZ, PT ;  /* 0x000000ff0800720c */ /* 0x000fc80003f25270 */
[----:B------:R-:W2:Y:S02]  /*155c0*/  SHFL.UP PT, R14, R17, 0x1, RZ ;  /* 0x04200000110e7989 */ /* 0x000ea400000e00ff */
[----:B--2---:R-:W-:-:S05]  /*155d0*/  SEL R4, R14, RZ, P1 ;  /* 0x000000ff0e047207 */ /* 0x004fca0000800000 */
[----:B------:R-:W-:-:S05]  /*155e0*/  IMAD.IADD R4, R17, 0x1, R4 ;  /* 0x0000000111047824 */ /* 0x000fca00078e0204 */
[----:B------:R-:W2:Y:S02]  /*155f0*/  SHFL.UP PT, R14, R4, 0x2, RZ ;  /* 0x04400000040e7989 */ /* 0x000ea400000e00ff */
[----:B--2---:R-:W-:-:S05]  /*15600*/  SEL R5, R14, RZ, P2 ;  /* 0x000000ff0e057207 */ /* 0x004fca0001000000 */
[----:B------:R-:W-:Y:S02]  /*15610*/  IMAD.IADD R6, R4, 0x1, R5 ;  /* 0x0000000104067824 */ /* 0x000fe400078e0205 */
[----:B------:R-:W-:Y:S04]  /*15620*/  SHFL.IDX PT, R5, R16, 0x1, 0x1f ;  /* 0x00201f0010057f89 */ /* 0x000fe800000e0000 */
[----:B------:R-:W2:Y:S02]  /*15630*/  SHFL.UP PT, R14, R6, 0x4, RZ ;  /* 0x04800000060e7989 */ /* 0x000ea400000e00ff */
[----:B--2---:R-:W-:-:S05]  /*15640*/  SEL R3, R14, RZ, P3 ;  /* 0x000000ff0e037207 */ /* 0x004fca0001800000 */
[----:B------:R-:W-:-:S05]  /*15650*/  IMAD.IADD R2, R6, 0x1, R3 ;  /* 0x0000000106027824 */ /* 0x000fca00078e0203 */
[----:B------:R-:W2:Y:S02]  /*15660*/  SHFL.UP PT, R14, R2, 0x8, RZ ;  /* 0x05000000020e7989 */ /* 0x000ea400000e00ff */
[----:B--2---:R-:W-:-:S05]  /*15670*/  SEL R3, R14, RZ, P4 ;  /* 0x000000ff0e037207 */ /* 0x004fca0002000000 */
[----:B------:R-:W-:-:S05]  /*15680*/  IMAD.IADD R3, R2, 0x1, R3 ;  /* 0x0000000102037824 */ /* 0x000fca00078e0203 */
[----:B------:R-:W2:Y:S02]  /*15690*/  SHFL.UP PT, R14, R3, 0x10, RZ ;  /* 0x06000000030e7989 */ /* 0x000ea400000e00ff */
[----:B--2---:R-:W-:-:S05]  /*156a0*/  SEL R14, R14, RZ, P5 ;  /* 0x000000ff0e0e7207 */ /* 0x004fca0002800000 */
[----:B------:R-:W-:-:S05]  /*156b0*/  IMAD.IADD R3, R3, 0x1, R14 ;  /* 0x0000000103037824 */ /* 0x000fca00078e020e */
[----:B------:R2:W3:Y:S02]  /*156c0*/  SHFL.IDX PT, R14, R3, 0x1f, 0x1f ;  /* 0x03e01f00030e7f89 */ /* 0x0004e400000e0000 */
.L_x_1334:
[----:B------:R-:W-:Y:S02]  /*156d0*/  ULDC UR4, c[0x0][0xc38] ;  /* 0x00030e0000047ab9 */ /* 0x000fe40000000800 */
[----:B------:R-:W-:-:S04]  /*156e0*/  IMAD.U32 R4, RZ, RZ, UR4 ;  /* 0x00000004ff047e24 */ /* 0x000fc8000f8e00ff */
[----:B---3--:R-:W-:-:S04]  /*156f0*/  IMAD R14, R14, R4, RZ ;  /* 0x000000040e0e7224 */ /* 0x008fc800078e02ff */
[----:B------:R-:W-:-:S05]  /*15700*/  IMAD.IADD R5, R5, 0x1, R14 ;  /* 0x0000000105057824 */ /* 0x000fca00078e020e */
[----:B------:R-:W-:-:S13]  /*15710*/  ISETP.GT.AND P6, PT, R5, R0, PT ;  /* 0x000000000500720c */ /* 0x000fda0003fc4270 */
[----:B------:R-:W-:Y:S05]  /*15720*/  @P6 BRA `(.L_x_1273) ;  /* 0x00000000009c6947 */ /* 0x000fea0003800000 */
.L_x_1278:
[----:B------:R-:W3:Y:S01]  /*15730*/  LDC R2, c[0x0][0xc3c] ;  /* 0x00030f00ff027b82 */ /* 0x000ee20000000800 */
[----:B------:R-:W-:-:S05]  /*15740*/  VIADD R19, R19, 0x1f ;  /* 0x0000001f13137836 */ /* 0x000fca0000000000 */
[----:B---3--:R-:W-:-:S13]  /*15750*/  ISETP.GE.AND P6, PT, R19, R2, PT ;  /* 0x000000021300720c */ /* 0x008fda0003fc6270 */
[----:B------:R-:W-:Y:S05]  /*15760*/  @P6 BRA `(.L_x_1274) ;  /* 0x0000000400d06947 */ /* 0x000fea0003800000 */
[----:B--2---:R-:W2:Y:S01]  /*15770*/  S2R R3, SR_TID.X ;  /* 0x0000000000037919 */ /* 0x004ea20000002100 */
[----:B------:R-:W-:Y:S01]  /*15780*/  BSSY B0, `(.L_x_1275) ;  /* 0x0000009000007945 */ /* 0x000fe20003800000 */
[----:B------:R-:W-:Y:S01]  /*15790*/  IMAD.MOV.U32 R17, RZ, RZ, RZ ;  /* 0x000000ffff117224 */ /* 0x000fe200078e00ff */
[----:B--2---:R-:W-:-:S05]  /*157a0*/  LOP3.LUT R3, R3, 0x1f, RZ, 0xc0, !PT ;  /* 0x0000001f03037812 */ /* 0x004fca00078ec0ff */
[----:B------:R-:W-:-:S05]  /*157b0*/  IMAD.IADD R7, R19, 0x1, R3 ;  /* 0x0000000113077824 */ /* 0x000fca00078e0203 */
[----:B------:R-:W-:-:S13]  /*157c0*/  ISETP.GE.OR P6, PT, R7, R2, !P0 ;  /* 0x000000020700720c */ /* 0x000fda00047c6670 */
[----:B------:R-:W-:Y:S05]  /*157d0*/  @P6 BRA `(.L_x_1276) ;  /* 0x00000000000c6947 */ /* 0x000fea0003800000 */
[----:B------:R-:W2:Y:S02]  /*157e0*/  LDC.64 R2, c[0x0][0xc80] ;  /* 0x00032000ff027b82 */ /* 0x000ea40000000a00 */
[----:B--2---:R-:W-:-:S05]  /*157f0*/  IMAD.WIDE R2, R7, 0x4, R2 ;  /* 0x0000000407027825 */ /* 0x004fca00078e0202 */
[----:B------:R2:W5:Y:S02]  /*15800*/  LDG.E R17, desc[UR50][R2.64] ;  /* 0x0000003202117981 */ /* 0x000564000c1e1900 */
.L_x_1276:
[----:B------:R-:W-:Y:S05]  /*15810*/  BSYNC B0 ;  /* 0x0000000000007941 */ /* 0x000fea0003800000 */
.L_x_1275:
[----:B------:R-:W-:-:S03]  /*15820*/  UMOV UR4, 0xffffffff ;  /* 0xffffffff00047882 */ /* 0x000fc60000000000 */
[----:B------:R-:W-:Y:S05]  /*15830*/  BRA.DIV UR4, `(.L_x_1277) ;  /* 0x0000001e04f07947 */ /* 0x000fea000b800000 */
[----:B-----5:R-:W3:Y:S02]  /*15840*/  SHFL.UP PT, R14, R17, 0x1, RZ ;  /* 0x04200000110e7989 */ /* 0x020ee400000e00ff */
[----:B---3--:R-:W-:-:S05]  /*15850*/  SEL R14, R14, RZ, P1 ;  /* 0x000000ff0e0e7207 */ /* 0x008fca0000800000 */
[----:B------:R-:W-:-:S05]  /*15860*/  IMAD.IADD R13, R17, 0x1, R14 ;  /* 0x00000001110d7824 */ /* 0x000fca00078e020e */
        /* <DEDUP_REMOVED lines=13> */
.L_x_1342:
[----:B------:R-:W-:Y:S02]  /*15940*/  ULDC UR4, c[0x0][0xc38] ;  /* 0x00030e0000047ab9 */ /* 0x000fe40000000800 */
[----:B------:R-:W-:-:S04]  /*15950*/  IMAD.U32 R4, RZ, RZ, UR4 ;  /* 0x00000004ff047e24 */ /* 0x000fc8000f8e00ff */
[----:B---3--:R-:W-:-:S04]  /*15960*/  IMAD R14, R14, R4, RZ ;  /* 0x000000040e0e7224 */ /* 0x008fc800078e02ff */
[----:B------:R-:W-:-:S05]  /*15970*/  IMAD.IADD R5, R14, 0x1, R5 ;  /* 0x000000010e057824 */ /* 0x000fca00078e0205 */
[----:B------:R-:W-:-:S13]  /*15980*/  ISETP.GT.AND P6, PT, R5, R0, PT ;  /* 0x000000000500720c */ /* 0x000fda0003fc4270 */
[----:B------:R-:W-:Y:S05]  /*15990*/  @!P6 BRA `(.L_x_1278) ;  /* 0xfffffffc0064e947 */ /* 0x000fea000383ffff */
.L_x_1273:
[----:B------:R-:W-:Y:S01]  /*159a0*/  IMAD.IADD R16, R5, 0x1, -R14 ;  /* 0x0000000105107824 */ /* 0x000fe200078e0a0e */
[----:B------:R-:W-:-:S03]  /*159b0*/  UMOV UR4, 0xffffffff ;  /* 0xffffffff00047882 */ /* 0x000fc60000000000 */
[----:B------:R-:W-:-:S05]  /*159c0*/  IMAD R5, R3, R4, R16 ;  /* 0x0000000403057224 */ /* 0x000fca00078e0210 */
[----:B------:R-:W-:Y:S01]  /*159d0*/  ISETP.GT.AND P6, PT, R5, R0, PT ;  /* 0x000000000500720c */ /* 0x000fe20003fc4270 */
[----:B------:R-:W-:-:S12]  /*159e0*/  BRA.DIV UR4, `(.L_x_1279) ;  /* 0x0000002204407947 */ /* 0x000fd8000b800000 */
[----:B------:R-:W-:-:S04]  /*159f0*/  VOTE.ANY R2, PT, !P6 ;  /* 0x0000000000027806 */ /* 0x000fc800070e0100 */
[----:B------:R-:W3:Y:S02]  /*15a00*/  POPC R6, R2 ;  /* 0x0000000200067309 */ /* 0x000ee40000000000 */
[----:B---3--:R3:W4:Y:S02]  /*15a10*/  SHFL.IDX PT, R17, R17, R6, 0x1f ;  /* 0x00001f0611117589 */ /* 0x00872400000e0000 */
.L_x_1346:
[----:B------:R-:W-:Y:S01]  /*15a20*/  ISETP.NE.AND P0, PT, R2, RZ, PT ;  /* 0x000000ff0200720c */ /* 0x000fe20003f05270 */
[----:B------:R-:W-:-:S12]  /*15a30*/  IMAD.MOV.U32 R14, RZ, RZ, RZ ;  /* 0x000000ffff0e7224 */ /* 0x000fd800078e00ff */
[----:B------:R-:W-:Y:S05]  /*15a40*/  @!P0 BRA `(.L_x_1280) ;  /* 0x0000000000108947 */ /* 0x000fea0003800000 */
[----:B------:R-:W-:Y:S01]  /*15a50*/  UMOV UR4, 0xffffffff ;  /* 0xffffffff00047882 */ /* 0x000fe20000000000 */
[----:B------:R-:W-:Y:S02]  /*15a60*/  VIADD R12, R6, 0xffffffff ;  /* 0xffffffff060c7836 */ /* 0x000fe40000000000 */
[----:B------:R-:W-:Y:S05]  /*15a70*/  BRA.DIV UR4, `(.L_x_1281) ;  /* 0x0000002204647947 */ /* 0x000fea000b800000 */
[----:B------:R0:W0:Y:S02]  /*15a80*/  SHFL.IDX PT, R14, R3, R12, 0x1f ;  /* 0x00001f0c030e7589 */ /* 0x00002400000e0000 */
.L_x_1280:
[----:B0-2---:R-:W0:Y:S01]  /*15a90*/  LDC.64 R2, c[0x0][0xc90] ;  /* 0x00032400ff027b82 */ /* 0x005e220000000a00 */
[----:B------:R-:W-:-:S04]  /*15aa0*/  IMAD.IADD R19, R6, 0x1, R19 ;  /* 0x0000000106137824 */ /* 0x000fc800078e0213 */
[----:B0-----:R-:W-:-:S05]  /*15ab0*/  IMAD.WIDE R2, R19, 0x4, R2 ;  /* 0x0000000413027825 */ /* 0x001fca00078e0202 */
[----:B---3--:R0:W4:Y:S01]  /*15ac0*/  LDG.E R6, desc[UR50][R2.64] ;  /* 0x0000003202067981 */ /* 0x008122000c1e1900 */
[----:B------:R-:W-:-:S04]  /*15ad0*/  IMAD R16, R14, R4, R16 ;  /* 0x000000040e107224 */ /* 0x000fc800078e0210 */
[----:B------:R-:W-:Y:S02]  /*15ae0*/  IMAD.IADD R0, R0, 0x1, -R16 ;  /* 0x0000000100007824 */ /* 0x000fe400078e0a10 */
[----:B0-----:R-:W-:Y:S02]  /*15af0*/  IMAD.MOV.U32 R2, RZ, RZ, RZ ;  /* 0x000000ffff027224 */ /* 0x001fe400078e00ff */
[----:B----4-:R-:W-:-:S05]  /*15b00*/  IMAD R5, R17, R6, RZ ;  /* 0x0000000611057224 */ /* 0x010fca00078e02ff */
[----:B------:R-:W-:-:S04]  /*15b10*/  IABS R7, R5 ;  /* 0x0000000500077213 */ /* 0x000fc80000000000 */
[----:B------:R-:W0:Y:S08]  /*15b20*/  I2F.RP R8, R7 ;  /* 0x0000000700087306 */ /* 0x000e300000209400 */
[----:B0-----:R-:W1:Y:S02]  /*15b30*/  MUFU.RCP R8, R8 ;  /* 0x0000000800087308 */ /* 0x001e640000001000 */
[----:B-1----:R-:W-:Y:S01]  /*15b40*/  VIADD R9, R8, 0xffffffe ;  /* 0x0ffffffe08097836 */ /* 0x002fe20000000000 */
[----:B------:R-:W-:-:S05]  /*15b50*/  IABS R8, R5 ;  /* 0x0000000500087213 */ /* 0x000fca0000000000 */
[----:B------:R-:W0:Y:S01]  /*15b60*/  F2I.FTZ.U32.TRUNC.NTZ R3, R9 ;  /* 0x0000000900037305 */ /* 0x000e22000021f000 */
[----:B------:R-:W-:Y:S02]  /*15b70*/  IMAD.MOV R8, RZ, RZ, -R8 ;  /* 0x000000ffff087224 */ /* 0x000fe400078e0a08 */
[----:B0-----:R-:W-:-:S04]  /*15b80*/  IMAD.MOV R10, RZ, RZ, -R3 ;  /* 0x000000ffff0a7224 */ /* 0x001fc800078e0a03 */
[----:B------:R-:W-:-:S04]  /*15b90*/  IMAD R11, R10, R7, RZ ;  /* 0x000000070a0b7224 */ /* 0x000fc800078e02ff */
[----:B------:R-:W-:Y:S01]  /*15ba0*/  IMAD.HI.U32 R2, R3, R11, R2 ;  /* 0x0000000b03027227 */ /* 0x000fe200078e0002 */
[----:B------:R-:W-:-:S05]  /*15bb0*/  IABS R3, R0 ;  /* 0x0000000000037213 */ /* 0x000fca0000000000 */
        /* <DEDUP_REMOVED lines=15> */
[----:B------:R-:W-:-:S03]  /*15cb0*/  IMAD R0, R5, R9, R0 ;  /* 0x0000000905007224 */ /* 0x000fc600078e0200 */
[----:B------:R-:W-:-:S04]  /*15cc0*/  VIADDMNMX R4, R3, R4, R6, PT ;  /* 0x0000000403047246 */ /* 0x000fc80003800106 */
[----:B------:R-:W-:-:S04]  /*15cd0*/  IABS R6, R4 ;  /* 0x0000000400067213 */ /* 0x000fc80000000000 */
[----:B------:R-:W0:Y:S08]  /*15ce0*/  I2F.RP R8, R6 ;  /* 0x0000000600087306 */ /* 0x000e300000209400 */
[----:B0-----:R-:W0:Y:S02]  /*15cf0*/  MUFU.RCP R8, R8 ;  /* 0x0000000800087308 */ /* 0x001e240000001000 */
[----:B0-----:R-:W-:Y:S01]  /*15d00*/  VIADD R2, R8, 0xffffffe ;  /* 0x0ffffffe08027836 */ /* 0x001fe20000000000 */
[----:B------:R-:W-:-:S05]  /*15d10*/  IABS R8, R0 ;  /* 0x0000000000087213 */ /* 0x000fca0000000000 */
[----:B------:R0:W1:Y:S02]  /*15d20*/  F2I.FTZ.U32.TRUNC.NTZ R3, R2 ;  /* 0x0000000200037305 */ /* 0x000064000021f000 */
[----:B0-----:R-:W-:Y:S02]  /*15d30*/  IMAD.MOV.U32 R2, RZ, RZ, RZ ;  /* 0x000000ffff027224 */ /* 0x001fe400078e00ff */
[----:B-1----:R-:W-:-:S04]  /*15d40*/  IMAD.MOV R5, RZ, RZ, -R3 ;  /* 0x000000ffff057224 */ /* 0x002fc800078e0a03 */
[----:B------:R-:W-:-:S04]  /*15d50*/  IMAD R5, R5, R6, RZ ;  /* 0x0000000605057224 */ /* 0x000fc800078e02ff */
[----:B------:R-:W-:Y:S01]  /*15d60*/  IMAD.HI.U32 R3, R3, R5, R2 ;  /* 0x0000000503037227 */ /* 0x000fe200078e0002 */
[-C--:B------:R-:W-:Y:S02]  /*15d70*/  IABS R5, R4.reuse ;  /* 0x0000000400057213 */ /* 0x080fe40000000000 */
[C---:B------:R-:W-:Y:S01]  /*15d80*/  LOP3.LUT R2, R0.reuse, R4, RZ, 0x3c, !PT ;  /* 0x0000000400027212 */ /* 0x040fe200078e3cff */
[----:B------:R-:W-:Y:S02]  /*15d90*/  IMAD.IADD R0, R0, 0x1, R7 ;  /* 0x0000000100007824 */ /* 0x000fe400078e0207 */
[----:B------:R-:W-:Y:S01]  /*15da0*/  IMAD.MOV R5, RZ, RZ, -R5 ;  /* 0x000000ffff057224 */ /* 0x000fe200078e0a05 */
[----:B------:R-:W-:Y:S01]  /*15db0*/  ISETP.GE.AND P2, PT, R2, RZ, PT ;  /* 0x000000ff0200720c */ /* 0x000fe20003f46270 */
[----:B------:R-:W-:-:S04]  /*15dc0*/  IMAD.HI.U32 R3, R3, R8, RZ ;  /* 0x0000000803037227 */ /* 0x000fc800078e00ff */
[----:B------:R-:W-:-:S05]  /*15dd0*/  IMAD R5, R3, R5, R8 ;  /* 0x0000000503057224 */ /* 0x000fca00078e0208 */
[----:B------:R-:W-:-:S13]  /*15de0*/  ISETP.GT.U32.AND P1, PT, R6, R5, PT ;  /* 0x000000050600720c */ /* 0x000fda0003f24070 */
[----:B------:R-:W-:Y:S02]  /*15df0*/  @!P1 IMAD.IADD R5, R5, 0x1, -R6 ;  /* 0x0000000105059824 */ /* 0x000fe400078e0a06 */
[----:B------:R-:W-:Y:S01]  /*15e00*/  @!P1 VIADD R3, R3, 0x1 ;  /* 0x0000000103039836 */ /* 0x000fe20000000000 */
[----:B------:R-:W-:Y:S02]  /*15e10*/  ISETP.NE.AND P1, PT, R4, RZ, PT ;  /* 0x000000ff0400720c */ /* 0x000fe40003f25270 */
[----:B------:R-:W-:-:S13]  /*15e20*/  ISETP.GE.U32.AND P0, PT, R5, R6, PT ;  /* 0x000000060500720c */ /* 0x000fda0003f06070 */
[----:B------:R-:W-:-:S04]  /*15e30*/  @P0 VIADD R3, R3, 0x1 ;  /* 0x0000000103030836 */ /* 0x000fc80000000000 */
[----:B------:R-:W-:Y:S01]  /*15e40*/  @!P2 IMAD.MOV R3, RZ, RZ, -R3 ;  /* 0x000000ffff03a224 */ /* 0x000fe200078e0a03 */
[----:B------:R-:W-:Y:S01]  /*15e50*/  @!P1 LOP3.LUT R3, RZ, R4, RZ, 0x33, !PT ;  /* 0x00000004ff039212 */ /* 0x000fe200078e33ff */
[----:B------:R-:W-:-:S04]  /*15e60*/  IMAD.MOV R4, RZ, RZ, -R4 ;  /* 0x000000ffff047224 */ /* 0x000fc800078e0a04 */
[----:B------:R-:W-:Y:S01]  /*15e70*/  IMAD R18, R3, R4, R0 ;  /* 0x0000000403127224 */ /* 0x000fe200078e0200 */
[----:B------:R-:W-:-:S05]  /*15e80*/  LOP3.LUT R0, RZ, R3, RZ, 0x33, !PT ;  /* 0x00000003ff007212 */ /* 0x000fca00078e33ff */
[----:B------:R-:W-:Y:S01]  /*15e90*/  IMAD.IADD R17, R17, 0x1, R0 ;  /* 0x0000000111117824 */ /* 0x000fe200078e0200 */
[----:B------:R-:W-:Y:S06]  /*15ea0*/  BRA `(.L_x_1282) ;  /* 0x00000000001c7947 */ /* 0x000fec0003800000 */
.L_x_1274:
[----:B------:R-:W-:Y:S01]  /*15eb0*/  UMOV UR4, URZ ;  /* 0x0000003f00047c82 */ /* 0x000fe20008000000 */
[----:B------:R-:W-:Y:S01]  /*15ec0*/  UMOV UR5, URZ ;  /* 0x0000003f00057c82 */ /* 0x000fe20008000000 */
[----:B------:R-:W-:Y:S01]  /*15ed0*/  ULDC UR6, c[0x0][0xc3c] ;  /* 0x00030f0000067ab9 */ /* 0x000fe20000000800 */
[----:B------:R-:W-:Y:S02]  /*15ee0*/  IMAD.MOV.U32 R16, RZ, RZ, R0 ;  /* 0x000000ffff107224 */ /* 0x000fe400078e0000 */
[----:B------:R-:W-:Y:S02]  /*15ef0*/  IMAD.U32 R17, RZ, RZ, UR4 ;  /* 0x00000004ff117e24 */ /* 0x000fe4000f8e00ff */
[----:B------:R-:W-:Y:S02]  /*15f00*/  IMAD.U32 R18, RZ, RZ, UR5 ;  /* 0x00000005ff127e24 */ /* 0x000fe4000f8e00ff */
[----:B------:R-:W-:-:S07]  /*15f10*/  IMAD.U32 R19, RZ, RZ, UR6 ;  /* 0x00000006ff137e24 */ /* 0x000fce000f8e00ff */
.L_x_1282:
[----:B------:R-:W3:Y:S01]  /*15f20*/  S2R R0, SR_TID.X ;  /* 0x0000000000007919 */ /* 0x000ee20000002100 */
[----:B------:R-:W-:Y:S05]  /*15f30*/  WARPSYNC.ALL ;  /* 0x0000000000007948 */ /* 0x000fea0003800000 */
[----:B------:R-:W-:Y:S01]  /*15f40*/  BAR.SYNC.DEFER_BLOCKING 0x4, 0x200 ;  /* 0x0108000000007b1d */ /* 0x000fe20000010000 */
[----:B---3--:R-:W-:-:S04]  /*15f50*/  LOP3.LUT R0, R0, 0x1f, RZ, 0xc0, !PT ;  /* 0x0000001f00007812 */ /* 0x008fc800078ec0ff */
[----:B------:R-:W-:-:S13]  /*15f60*/  ISETP.NE.AND P0, PT, R0, RZ, PT ;  /* 0x000000ff0000720c */ /* 0x000fda0003f05270 */
[----:B--2---:R-:W2:Y:S01]  /*15f70*/  @!P0 S2R R3, SR_CgaCtaId ;  /* 0x0000000000038919 */ /* 0x004ea20000008800 */
[----:B------:R-:W-:-:S04]  /*15f80*/  @!P0 MOV R0, 0x400 ;  /* 0x0000040000008802 */ /* 0x000fc80000000f00 */
[----:B--2---:R-:W-:-:S05]  /*15f90*/  @!P0 LEA R22, R3, R0, 0x18 ;  /* 0x0000000003168211 */ /* 0x004fca00078ec0ff */
[----:B------:R4:W-:Y:S01]  /*15fa0*/  @!P0 STS.128 [R22+0x2d8d0], R16 ;  /* 0x02d8d01016008388 */ /* 0x0009e20000000c00 */
[----:B------:R-:W-:Y:S06]  /*15fb0*/  BAR.ARV 0x5, 0x200 ;  /* 0x0148000000007b1d */ /* 0x000fec0000002000 */
.L_x_1271:
[----:B------:R-:W-:Y:S02]  /*15fc0*/  ULDC UR4, c[0x0][0xc3c] ;  /* 0x00030f0000047ab9 */ /* 0x000fe40000000800 */
[----:B---3--:R-:W-:-:S13]  /*15fd0*/  ISETP.GE.AND P0, PT, R19, UR4, PT ;  /* 0x0000000413007c0c */ /* 0x008fda000bf06270 */
[----:B------:R-:W-:Y:S05]  /*15fe0*/  @!P0 BRA `(.L_x_1283) ;  /* 0xffffffa800748947 */ /* 0x000fea000383ffff */
[----:B------:R-:W-:Y:S05]  /*15ff0*/  BSYNC B8 ;  /* 0x0000000000087941 */ /* 0x000fea0003800000 */
.L_x_1171:
[----:B0-----:R-:W3:Y:S01]  /*16000*/  LDL.LU R0, [R1+0x1c] ;  /* 0x00001c0001007983 */ /* 0x001ee20000300800 */
        /* <DEDUP_REMOVED lines=9> */
[----:B------:R-:W0:Y:S02]  /*160a0*/  SYNCS.PHASECHK.TRANS64.TRYWAIT P0, [R9+URZ+0x2d820], R0 ;  /* 0x02d82000090075a7 */ /* 0x000e24000800017f */
[----:B0-----:R-:W-:Y:S05]  /*160b0*/  @!P0 BRA `(.L_x_1285) ;  /* 0x0000001800f88947 */ /* 0x001fea0003800000 */
.L_x_1349:
[----:B------:R-:W-:Y:S05]  /*160c0*/  BSYNC B0 ;  /* 0x0000000000007941 */ /* 0x000fea0003800000 */
.L_x_1284:
[----:B------:R-:W-:-:S03]  /*160d0*/  UMOV UR4, 0xffffffff ;  /* 0xffffffff00047882 */ /* 0x000fc60000000000 */
[----:B------:R-:W-:Y:S05]  /*160e0*/  BRA.DIV UR4, `(.L_x_1286) ;  /* 0x0000001e04007947 */ /* 0x000fea000b800000 */
[----:B0-----:R-:W0:Y:S02]  /*160f0*/  S2R R0, SR_TID.X ;  /* 0x0000000000007919 */ /* 0x001e240000002100 */
[----:B0-----:R-:W-:-:S04]  /*16100*/  SHF.R.U32.HI R0, RZ, 0x5, R0 ;  /* 0x00000005ff007819 */ /* 0x001fc80000011600 */
[----:B------:R-:W-:-:S05]  /*16110*/  LOP3.LUT R0, R0, 0x3, RZ, 0xc0, !PT ;  /* 0x0000000300007812 */ /* 0x000fca00078ec0ff */
[----:B------:R0:W1:Y:S02]  /*16120*/  SHFL.IDX PT, R14, R0, RZ, 0x1f ;  /* 0x00001fff000e7589 */ /* 0x00006400000e0000 */
.L_x_1352:
[----:B-1----:R-:W-:Y:S01]  /*16130*/  ISETP.NE.AND P0, PT, R14, RZ, PT ;  /* 0x000000ff0e00720c */ /* 0x002fe20003f05270 */
[----:B------:R-:W-:-:S12]  /*16140*/  BSSY B0, `(.L_x_1287) ;  /* 0x0000024000007945 */ /* 0x000fd80003800000 */
[----:B------:R-:W-:Y:S05]  /*16150*/  @P0 BRA `(.L_x_1288) ;  /* 0x0000000000880947 */ /* 0x000fea0003800000 */
[----:B------:R-:W-:-:S03]  /*16160*/  UMOV UR4, 0xffffffff ;  /* 0xffffffff00047882 */ /* 0x000fc60000000000 */
[----:B------:R-:W-:Y:S05]  /*16170*/  BRA.DIV UR4, `(.L_x_1289) ;  /* 0x0000001e04107947 */ /* 0x000fea000b800000 */
[----:B------:R-:W-:-:S13]  /*16180*/  ELECT P6, URZ, PT ;  /* 0x00000000003f782f */ /* 0x000fda00038c0000 */
.L_x_1355:
[----:B------:R-:W-:Y:S05]  /*16190*/  @!P6 BRA `(.L_x_1288) ;  /* 0x000000000078e947 */ /* 0x000fea0003800000 */
[----:B------:R-:W-:-:S06]  /*161a0*/  ULOP3.LUT UR4, UR36, 0x2, URZ, 0xfc, !UPT ;  /* 0x0000000224047892 */ /* 0x000fcc000f8efc3f */
[----:B0-----:R-:W-:-:S05]  /*161b0*/  IMAD.U32 R0, RZ, RZ, UR4 ;  /* 0x00000004ff007e24 */ /* 0x001fca000f8e00ff */
[----:B------:R-:W-:-:S13]  /*161c0*/  ISETP.NE.AND P2, PT, R0, 0x3, PT ;  /* 0x000000030000780c */ /* 0x000fda0003f45270 */
[----:B------:R-:W-:Y:S05]  /*161d0*/  @!P2 BRA `(.L_x_1290) ;  /* 0x000000000004a947 */ /* 0x000fea0003800000 */
[----:B------:R-:W-:Y:S01]  /*161e0*/  BPT.TRAP 0x1 ;  /* 0x000000040000795c */ /* 0x000fe20000300000 */
.L_x_1290:
        /* <DEDUP_REMOVED lines=12> */
.L_x_1356:
[----:B------:R-:W1:Y:S02]  /*162b0*/  SYNCS.PHASECHK.TRANS64.TRYWAIT P0, [R3+URZ], R2 ;  /* 0x00000002030075a7 */ /* 0x000e64000800017f */
[----:B-1----:R-:W-:Y:S05]  /*162c0*/  @!P0 BRA `(.L_x_1292) ;  /* 0x0000001800f08947 */ /* 0x002fea0003800000 */
.L_x_1357:
[----:B------:R-:W-:Y:S05]  /*162d0*/  @!P2 BRA `(.L_x_1293) ;  /* 0x000000000004a947 */ /* 0x000fea0003800000 */
[----:B------:R-:W-:Y:S01]  /*162e0*/  BPT.TRAP 0x1 ;  /* 0x000000040000795c */ /* 0x000fe20000300000 */
.L_x_1293:
[----:B------:R-:W-:-:S04]  /*162f0*/  VIADD R0, R9, 0x2d860 ;  /* 0x0002d86009007836 */ /* 0x000fc80000000000 */
[----:B------:R-:W-:-:S04]  /*16300*/  IMAD R23, R23, 0x8, R0 ;  /* 0x0000000817177824 */ /* 0x000fc800078e0200 */
[----:B------:R-:W3:Y:S02]  /*16310*/  SYNCS.PHASECHK.TRANS64.TRYWAIT P0, [R23+URZ], R4 ;  /* 0x00000004170075a7 */ /* 0x000ee4000800017f */
[----:B---3--:R-:W-:Y:S05]  /*16320*/  @!P0 BRA `(.L_x_1294) ;  /* 0x0000001800ec8947 */ /* 0x008fea0003800000 */
.L_x_1358:
[----:B------:R-:W-:-:S07]  /*16330*/  IMAD R7, R7, 0x8, R0 ;  /* 0x0000000807077824 */ /* 0x000fce00078e0200 */
.L_x_1295:
[----:B------:R0:W0:Y:S02]  /*16340*/  SYNCS.PHASECHK.TRANS64.TRYWAIT P0, [R7+URZ], R2 ;  /* 0x00000002070075a7 */ /* 0x000024000800017f */
[----:B0-----:R-:W-:Y:S05]  /*16350*/  @!P0 NANOSLEEP.SYNCS 0x989680 ;  /* 0x009896800000895d */ /* 0x001fea0003900000 */
[----:B------:R-:W0:Y:S02]  /*16360*/  @!P0 SYNCS.PHASECHK.TRANS64 P0, [R7+URZ], R2 ;  /* 0x00000002070085a7 */ /* 0x000e24000800007f */
[----:B0-----:R-:W-:Y:S05]  /*16370*/  @!P0 BRA `(.L_x_1295) ;  /* 0xfffffffc00f08947 */ /* 0x001fea000383ffff */
.L_x_1288:
[----:B------:R-:W-:Y:S05]  /*16380*/  BSYNC B0 ;  /* 0x0000000000007941 */ /* 0x000fea0003800000 */
.L_x_1287:
[----:B------:R-:W-:Y:S05]  /*16390*/  EXIT ;  /* 0x000000000000794d */ /* 0x000fea0003800000 */
.L_x_1081:
[----:B0-----:R-:W-:-:S04]  /*163a0*/  IMAD.U32 R3, RZ, RZ, UR42 ;  /* 0x0000002aff037e24 */ /* 0x001fc8000f8e00ff */
[----:B------:R0:W1:Y:S03]  /*163b0*/  SYNCS.PHASECHK.TRANS64.TRYWAIT P1, [R3+URZ+0x2d800], R0 ;  /* 0x02d80000030075a7 */ /* 0x000066000802017f */
[----:B-1----:R-:W-:Y:S05]  /*163c0*/  @!P1 NANOSLEEP.SYNCS 0x989680 ;  /* 0x009896800000995d */ /* 0x002fea0003900000 */
[----:B------:R-:W1:Y:S02]  /*163d0*/  @!P1 SYNCS.PHASECHK.TRANS64 P1, [R3+URZ+0x2d800], R0 ;  /* 0x02d80000030095a7 */ /* 0x000e64000802007f */
[----:B-1----:R-:W-:Y:S05]  /*163e0*/  @!P1 BRA `(.L_x_1081) ;  /* 0xfffffffc00ec9947 */ /* 0x002fea000383ffff */
[----:B------:R-:W-:Y:S05]  /*163f0*/  BRA `(.L_x_1296) ;  /* 0xfffffeb800307947 */ /* 0x000fea000383ffff */
.L_x_1085:
[----:B-1----:R1:W2:Y:S02]  /*16400*/  SYNCS.PHASECHK.TRANS64.TRYWAIT P2, [R5+URZ+0x2d830], R0 ;  /* 0x02d83000050075a7 */ /* 0x0022a4000804017f */
[----:B--2---:R-:W-:Y:S05]  /*16410*/  @!P2 NANOSLEEP.SYNCS 0x989680 ;  /* 0x009896800000a95d */ /* 0x004fea0003900000 */
[----:B------:R-:W2:Y:S02]  /*16420*/  @!P2 SYNCS.PHASECHK.TRANS64 P2, [R5+URZ+0x2d830], R0 ;  /* 0x02d830000500a5a7 */ /* 0x000ea4000804007f */
[----:B--2---:R-:W-:Y:S05]  /*16430*/  @!P2 BRA `(.L_x_1085) ;  /* 0xfffffffc00f0a947 */ /* 0x004fea000383ffff */
[----:B------:R-:W-:Y:S05]  /*16440*/  BRA `(.L_x_1084) ;  /* 0xfffffeb800547947 */ /* 0x000fea000383ffff */
.L_x_1101:
[----:B-1----:R-:W-:-:S04]  /*16450*/  IMAD.U32 R7, RZ, RZ, UR6 ;  /* 0x00000006ff077e24 */ /* 0x002fc8000f8e00ff */
[----:B------:R1:W3:Y:S03]  /*16460*/  SYNCS.PHASECHK.TRANS64.TRYWAIT P2, [R7+URZ+0x2d830], R6 ;  /* 0x02d83006070075a7 */ /* 0x0002e6000804017f */
[----:B---3--:R-:W-:Y:S05]  /*16470*/  @!P2 NANOSLEEP.SYNCS 0x989680 ;  /* 0x009896800000a95d */ /* 0x008fea0003900000 */
[----:B------:R-:W3:Y:S02]  /*16480*/  @!P2 SYNCS.PHASECHK.TRANS64 P2, [R7+URZ+0x2d830], R6 ;  /* 0x02d830060700a5a7 */ /* 0x000ee4000804007f */
[----:B---3--:R-:W-:Y:S05]  /*16490*/  @!P2 BRA `(.L_x_1101) ;  /* 0xfffffffc00eca947 */ /* 0x008fea000383ffff */
[----:B------:R-:W-:Y:S05]  /*164a0*/  BRA `(.L_x_1098) ;  /* 0xfffffeec00447947 */ /* 0x000fea000383ffff */
.L_x_1105:
[----:B-1----:R-:W-:-:S04]  /*164b0*/  IMAD.U32 R7, RZ, RZ, UR6 ;  /* 0x00000006ff077e24 */ /* 0x002fc8000f8e00ff */
[----:B------:R1:W2:Y:S03]  /*164c0*/  SYNCS.PHASECHK.TRANS64.TRYWAIT P2, [R7+URZ+0x2d850], R6 ;  /* 0x02d85006070075a7 */ /* 0x0002a6000804017f */
[----:B--2---:R-:W-:Y:S05]  /*164d0*/  @!P2 NANOSLEEP.SYNCS 0x989680 ;  /* 0x009896800000a95d */ /* 0x004fea0003900000 */
[----:B------:R-:W2:Y:S02]  /*164e0*/  @!P2 SYNCS.PHASECHK.TRANS64 P2, [R7+URZ+0x2d850], R6 ;  /* 0x02d850060700a5a7 */ /* 0x000ea4000804007f */
[----:B--2---:R-:W-:Y:S05]  /*164f0*/  @!P2 BRA `(.L_x_1105) ;  /* 0xfffffffc00eca947 */ /* 0x004fea000383ffff */
[----:B------:R-:W-:Y:S05]  /*16500*/  BRA `(.L_x_1102) ;  /* 0xfffffeec00e47947 */ /* 0x000fea000383ffff */
.L_x_1122:
[----:B-1----:R-:W-:-:S04]  /*16510*/  IMAD.U32 R5, RZ, RZ, UR6 ;  /* 0x00000006ff057e24 */ /* 0x002fc8000f8e00ff */
[----:B------:R1:W3:Y:S03]  /*16520*/  SYNCS.PHASECHK.TRANS64.TRYWAIT P2, [R5+URZ+0x2d830], R0 ;  /* 0x02d83000050075a7 */ /* 0x0002e6000804017f */
[----:B---3--:R-:W-:Y:S05]  /*16530*/  @!P2 NANOSLEEP.SYNCS 0x989680 ;  /* 0x009896800000a95d */ /* 0x008fea0003900000 */
[----:B------:R-:W3:Y:S02]  /*16540*/  @!P2 SYNCS.PHASECHK.TRANS64 P2, [R5+URZ+0x2d830], R0 ;  /* 0x02d830000500a5a7 */ /* 0x000ee4000804007f */
[----:B---3--:R-:W-:Y:S05]  /*16550*/  @!P2 BRA `(.L_x_1122) ;  /* 0xfffffffc00eca947 */ /* 0x008fea000383ffff */
[----:B------:R-:W-:Y:S05]  /*16560*/  BRA `(.L_x_1119) ;  /* 0xffffff20001c7947 */ /* 0x000fea000383ffff */
.L_x_1126:
[----:B-1----:R-:W-:-:S04]  /*16570*/  IMAD.U32 R5, RZ, RZ, UR6 ;  /* 0x00000006ff057e24 */ /* 0x002fc8000f8e00ff */
[----:B------:R1:W2:Y:S03]  /*16580*/  SYNCS.PHASECHK.TRANS64.TRYWAIT P2, [R5+URZ+0x2d850], R0 ;  /* 0x02d85000050075a7 */ /* 0x0002a6000804017f */
[----:B--2---:R-:W-:Y:S05]  /*16590*/  @!P2 NANOSLEEP.SYNCS 0x989680 ;  /* 0x009896800000a95d */ /* 0x004fea0003900000 */
[----:B------:R-:W2:Y:S02]  /*165a0*/  @!P2 SYNCS.PHASECHK.TRANS64 P2, [R5+URZ+0x2d850], R0 ;  /* 0x02d850000500a5a7 */ /* 0x000ea4000804007f */
[----:B--2---:R-:W-:Y:S05]  /*165b0*/  @!P2 BRA `(.L_x_1126) ;  /* 0xfffffffc00eca947 */ /* 0x004fea000383ffff */
[----:B------:R-:W-:Y:S05]  /*165c0*/  BRA `(.L_x_1123) ;  /* 0xffffff2000bc7947 */ /* 0x000fea000383ffff */
.L_x_1132:
[----:B-1----:R-:W-:-:S04]  /*165d0*/  IMAD.U32 R5, RZ, RZ, UR6 ;  /* 0x00000006ff057e24 */ /* 0x002fc8000f8e00ff */
[----:B------:R1:W3:Y:S03]  /*165e0*/  SYNCS.PHASECHK.TRANS64.TRYWAIT P2, [R5+URZ+0x2d830], R0 ;  /* 0x02d83000050075a7 */ /* 0x0002e6000804017f */
[----:B---3--:R-:W-:Y:S05]  /*165f0*/  @!P2 NANOSLEEP.SYNCS 0x989680 ;  /* 0x009896800000a95d */ /* 0x008fea0003900000 */
[----:B------:R-:W3:Y:S02]  /*16600*/  @!P2 SYNCS.PHASECHK.TRANS64 P2, [R5+URZ+0x2d830], R0 ;  /* 0x02d830000500a5a7 */ /* 0x000ee4000804007f */
[----:B---3--:R-:W-:Y:S05]  /*16610*/  @!P2 BRA `(.L_x_1132) ;  /* 0xfffffffc00eca947 */ /* 0x008fea000383ffff */
[----:B------:R-:W-:Y:S05]  /*16620*/  BRA `(.L_x_1129) ;  /* 0xffffff4000247947 */ /* 0x000fea000383ffff */
.L_x_1136:
[----:B-1----:R-:W-:-:S04]  /*16630*/  IMAD.U32 R5, RZ, RZ, UR6 ;  /* 0x00000006ff057e24 */ /* 0x002fc8000f8e00ff */
[----:B------:R1:W2:Y:S03]  /*16640*/  SYNCS.PHASECHK.TRANS64.TRYWAIT P2, [R5+URZ+0x2d850], R0 ;  /* 0x02d85000050075a7 */ /* 0x0002a6000804017f */
[----:B--2---:R-:W-:Y:S05]  /*16650*/  @!P2 NANOSLEEP.SYNCS 0x989680 ;  /* 0x009896800000a95d */ /* 0x004fea0003900000 */
[----:B------:R-:W2:Y:S02]  /*16660*/  @!P2 SYNCS.PHASECHK.TRANS64 P2, [R5+URZ+0x2d850], R0 ;  /* 0x02d850000500a5a7 */ /* 0x000ea4000804007f */
[----:B--2---:R-:W-:Y:S05]  /*16670*/  @!P2 BRA `(.L_x_1136) ;  /* 0xfffffffc00eca947 */ /* 0x004fea000383ffff */
[----:B------:R-:W-:Y:S05]  /*16680*/  BRA `(.L_x_1133) ;  /* 0xffffff4000c47947 */ /* 0x000fea000383ffff */
.L_x_1149:
[----:B-1----:R-:W-:-:S04]  /*16690*/  IMAD.U32 R7, RZ, RZ, UR9 ;  /* 0x00000009ff077e24 */ /* 0x002fc8000f8e00ff */
[----:B------:R1:W3:Y:S03]  /*166a0*/  SYNCS.PHASECHK.TRANS64.TRYWAIT P0, [R7+URZ+0x2d850], R2 ;  /* 0x02d85002070075a7 */ /* 0x0002e6000800017f */
[----:B---3--:R-:W-:Y:S05]  /*166b0*/  @!P0 NANOSLEEP.SYNCS 0x989680 ;  /* 0x009896800000895d */ /* 0x008fea0003900000 */
[----:B------:R-:W3:Y:S02]  /*166c0*/  @!P0 SYNCS.PHASECHK.TRANS64 P0, [R7+URZ+0x2d850], R2 ;  /* 0x02d85002070085a7 */ /* 0x000ee4000800007f */
[----:B---3--:R-:W-:Y:S05]  /*166d0*/  @!P0 BRA `(.L_x_1149) ;  /* 0xfffffffc00ec8947 */ /* 0x008fea000383ffff */
[----:B------:R-:W-:Y:S05]  /*166e0*/  BRA `(.L_x_1148) ;  /* 0xffffff7000087947 */ /* 0x000fea000383ffff */
.L_x_1191:
        /* <DEDUP_REMOVED lines=8> */
[----:B-1----:R-:W-:Y:S05]  /*16770*/  WARPSYNC.COLLECTIVE R15, `(.L_x_1298) ;  /* 0x000000000f087348 */ /* 0x002fea0003c00000 */
[----:B------:R0:W2:Y:S02]  /*16780*/  SHFL.IDX P6, R14, R13, R12, R11 ;  /* 0x0000000c0d0e7389 */ /* 0x0000a400000c000b */
[----:B012---:R-:W-:Y:S01]  /*16790*/  ENDCOLLECTIVE ;  /* 0x000000000000791b */ /* 0x007fe20003800000 */
.L_x_1298:
[----:B------:R-:W-:Y:S05]  /*167a0*/  BSYNC B0 ;  /* 0x0000000000007941 */ /* 0x000fea0003800000 */
.L_x_1297:
[----:B------:R-:W-:Y:S05]  /*167b0*/  BRA `(.L_x_1299) ;  /* 0xffffffb000207947 */ /* 0x000fea000383ffff */
.L_x_1193:
[----:B------:R-:W-:Y:S01]  /*167c0*/  BSSY B0, `(.L_x_1300) ;  /* 0x0000006000007945 */ /* 0x000fe20003800000 */
[----:B------:R-:W-:-:S07]  /*167d0*/  IMAD.MOV.U32 R15, RZ, RZ, -0x1 ;  /* 0xffffffffff0f7424 */ /* 0x000fce00078e00ff */
[----:B01----:R-:W-:Y:S05]  /*167e0*/  WARPSYNC.COLLECTIVE R15, `(.L_x_1301) ;  /* 0x000000000f0c7348 */ /* 0x003fea0003c00000 */
[----:B------:R-:W-:Y:S02]  /*167f0*/  ELECT P6, UR62, PT ;  /* 0x00000000003e782f */ /* 0x000fe400038c0000 */
[----:B------:R-:W-:Y:S01]  /*16800*/  MOV R14, UR62 ;  /* 0x0000003e000e7c02 */ /* 0x000fe20008000f00 */
[----:B01----:R-:W-:Y:S10]  /*16810*/  ENDCOLLECTIVE ;  /* 0x000000000000791b */ /* 0x003ff40003800000 */
.L_x_1301:
[----:B------:R-:W-:Y:S05]  /*16820*/  BSYNC B0 ;  /* 0x0000000000007941 */ /* 0x000fea0003800000 */
.L_x_1300:
[----:B------:R-:W-:Y:S05]  /*16830*/  BRA `(.L_x_1302) ;  /* 0xffffffb000287947 */ /* 0x000fea000383ffff */
.L_x_1195:
[----:B0-----:R0:W2:Y:S02]  /*16840*/  SYNCS.PHASECHK.TRANS64.TRYWAIT P0, [R0+URZ+0x2d840], R3 ;  /* 0x02d84003000075a7 */ /* 0x0010a4000800017f */
[----:B--2---:R-:W-:Y:S05]  /*16850*/  @!P0 NANOSLEEP.SYNCS 0x989680 ;  /* 0x009896800000895d */ /* 0x004fea0003900000 */
[----:B------:R-:W2:Y:S02]  /*16860*/  @!P0 SYNCS.PHASECHK.TRANS64 P0, [R0+URZ+0x2d840], R3 ;  /* 0x02d84003000085a7 */ /* 0x000ea4000800007f */
[----:B--2---:R-:W-:Y:S05]  /*16870*/  @!P0 BRA `(.L_x_1195) ;  /* 0xfffffffc00f08947 */ /* 0x004fea000383ffff */
[----:B------:R-:W-:Y:S05]  /*16880*/  BRA `(.L_x_1303) ;  /* 0xffffffb000787947 */ /* 0x000fea000383ffff */
.L_x_1199:
[----:B------:R-:W2:Y:S01]  /*16890*/  LDL.LU R11, [R1+0x10] ;  /* 0x00001000010b7983 */ /* 0x000ea20000300800 */
[----:B------:R-:W-:Y:S02]  /*168a0*/  IMAD.MOV.U32 R0, RZ, RZ, R12 ;  /* 0x000000ffff007224 */ /* 0x000fe400078e000c */
[----:B------:R-:W-:Y:S02]  /*168b0*/  IMAD.MOV.U32 R13, RZ, RZ, R4 ;  /* 0x000000ffff0d7224 */ /* 0x000fe400078e0004 */
[----:B------:R-:W-:Y:S02]  /*168c0*/  IMAD.MOV.U32 R12, RZ, RZ, RZ ;  /* 0x000000ffff0c7224 */ /* 0x000fe400078e00ff */
[----:B------:R-:W-:Y:S02]  /*168d0*/  IMAD.MOV.U32 R15, RZ, RZ, -0x1 ;  /* 0xffffffffff0f7424 */ /* 0x000fe400078e00ff */
[----:B------:R-:W-:Y:S02]  /*168e0*/  IMAD.IADD R0, R21, 0x1, R0 ;  /* 0x0000000115007824 */ /* 0x000fe400078e0200 */
[----:B--2---:R-:W-:-:S02]  /*168f0*/  IMAD R6, R11, R9, RZ ;  /* 0x000000090b067224 */ /* 0x004fc400078e02ff */
[----:B------:R-:W-:Y:S02]  /*16900*/  IMAD.MOV.U32 R11, RZ, RZ, 0x1c1f ;  /* 0x00001c1fff0b7424 */ /* 0x000fe400078e00ff */
[C---:B------:R-:W-:Y:S01]  /*16910*/  VIADD R9, R0.reuse, 0x20 ;  /* 0x0000002000097836 */ /* 0x040fe20000000000 */
[----:B------:R-:W-:-:S13]  /*16920*/  ISETP.GE.AND P4, PT, R0, R6, PT ;  /* 0x000000060000720c */ /* 0x000fda0003f86270 */
[----:B-----5:R-:W-:Y:S05]  /*16930*/  WARPSYNC.COLLECTIVE R15, `(.L_x_1304) ;  /* 0x000000000f087348 */ /* 0x020fea0003c00000 */
[----:B------:R0:W1:Y:S02]  /*16940*/  SHFL.IDX P6, R14, R13, R12, R11 ;  /* 0x0000000c0d0e7389 */ /* 0x00006400000c000b */
[----:B01---5:R-:W-:Y:S01]  /*16950*/  ENDCOLLECTIVE ;  /* 0x000000000000791b */ /* 0x023fe20003800000 */
.L_x_1304:
[----:B------:R-:W-:Y:S02]  /*16960*/  IMAD.MOV.U32 R13, RZ, RZ, R5 ;  /* 0x000000ffff0d7224 */ /* 0x000fe400078e0005 */
[----:B------:R-:W-:-:S07]  /*16970*/  IMAD.MOV.U32 R2, RZ, RZ, R14 ;  /* 0x000000ffff027224 */ /* 0x000fce00078e000e */
[----:B------:R-:W-:Y:S05]  /*16980*/  WARPSYNC.COLLECTIVE R15, `(.L_x_1305) ;  /* 0x000000000f087348 */ /* 0x000fea0003c00000 */
[----:B------:R0:W1:Y:S02]  /*16990*/  SHFL.IDX P6, R14, R13, R12, R11 ;  /* 0x0000000c0d0e7389 */ /* 0x00006400000c000b */
[----:B01----:R-:W-:Y:S01]  /*169a0*/  ENDCOLLECTIVE ;  /* 0x000000000000791b */ /* 0x003fe20003800000 */
.L_x_1305:
[----:B------:R-:W-:Y:S02]  /*169b0*/  IMAD.MOV.U32 R13, RZ, RZ, R4 ;  /* 0x000000ffff0d7224 */ /* 0x000fe400078e0004 */
[----:B------:R-:W-:Y:S02]  /*169c0*/  IMAD.MOV.U32 R12, RZ, RZ, 0x1 ;  /* 0x00000001ff0c7424 */ /* 0x000fe400078e00ff */
[----:B------:R-:W-:-:S07]  /*169d0*/  IMAD.MOV.U32 R3, RZ, RZ, R14 ;  /* 0x000000ffff037224 */ /* 0x000fce00078e000e */
[----:B------:R-:W-:Y:S05]  /*169e0*/  WARPSYNC.COLLECTIVE R15, `(.L_x_1306) ;  /* 0x000000000f087348 */ /* 0x000fea0003c00000 */
[----:B------:R0:W1:Y:S02]  /*169f0*/  SHFL.IDX P6, R14, R13, R12, R11 ;  /* 0x0000000c0d0e7389 */ /* 0x00006400000c000b */
[----:B01----:R-:W-:Y:S01]  /*16a00*/  ENDCOLLECTIVE ;  /* 0x000000000000791b */ /* 0x003fe20003800000 */
.L_x_1306:
        /* <DEDUP_REMOVED lines=17> */
.L_x_1307:
[----:B------:R-:W-:Y:S02]  /*16b20*/  IMAD.MOV.U32 R13, RZ, RZ, R4 ;  /* 0x000000ffff0d7224 */ /* 0x000fe400078e0004 */
[----:B------:R-:W-:Y:S02]  /*16b30*/  IMAD.MOV.U32 R12, RZ, RZ, 0x2 ;  /* 0x00000002ff0c7424 */ /* 0x000fe400078e00ff */
[----:B------:R-:W-:-:S07]  /*16b40*/  IMAD.MOV.U32 R3, RZ, RZ, R14 ;  /* 0x000000ffff037224 */ /* 0x000fce00078e000e */
[----:B------:R-:W-:Y:S05]  /*16b50*/  WARPSYNC.COLLECTIVE R15, `(.L_x_1308) ;  /* 0x000000000f087348 */ /* 0x000fea0003c00000 */
[----:B------:R0:W1:Y:S02]  /*16b60*/  SHFL.IDX P6, R14, R13, R12, R11 ;  /* 0x0000000c0d0e7389 */ /* 0x00006400000c000b */
[----:B01----:R-:W-:Y:S01]  /*16b70*/  ENDCOLLECTIVE ;  /* 0x000000000000791b */ /* 0x003fe20003800000 */
.L_x_1308:
        /* <DEDUP_REMOVED lines=18> */
.L_x_1309:
[----:B------:R-:W-:Y:S02]  /*16ca0*/  IMAD.MOV.U32 R13, RZ, RZ, R4 ;  /* 0x000000ffff0d7224 */ /* 0x000fe400078e0004 */
[----:B------:R-:W-:Y:S02]  /*16cb0*/  IMAD.MOV.U32 R12, RZ, RZ, 0x3 ;  /* 0x00000003ff0c7424 */ /* 0x000fe400078e00ff */
[----:B------:R-:W-:-:S07]  /*16cc0*/  IMAD.MOV.U32 R3, RZ, RZ, R14 ;  /* 0x000000ffff037224 */ /* 0x000fce00078e000e */
[----:B------:R-:W-:Y:S05]  /*16cd0*/  WARPSYNC.COLLECTIVE R15, `(.L_x_1310) ;  /* 0x000000000f087348 */ /* 0x000fea0003c00000 */
[----:B------:R0:W1:Y:S02]  /*16ce0*/  SHFL.IDX P6, R14, R13, R12, R11 ;  /* 0x0000000c0d0e7389 */ /* 0x00006400000c000b */
[----:B01----:R-:W-:Y:S01]  /*16cf0*/  ENDCOLLECTIVE ;  /* 0x000000000000791b */ /* 0x003fe20003800000 */
.L_x_1310:
        /* <DEDUP_REMOVED lines=10> */
.L_x_1311:
        /* <DEDUP_REMOVED lines=8> */
[----:B0-----:R-:W-:Y:S02]  /*16e20*/  VIADD R2, R0, 0x60 ;  /* 0x0000006000027836 */ /* 0x001fe40000000000 */
[----:B------:R-:W-:-:S07]  /*16e30*/  IMAD.MOV.U32 R3, RZ, RZ, R14 ;  /* 0x000000ffff037224 */ /* 0x000fce00078e000e */
[----:B------:R-:W-:Y:S05]  /*16e40*/  WARPSYNC.COLLECTIVE R15, `(.L_x_1312) ;  /* 0x000000000f087348 */ /* 0x000fea0003c00000 */
[----:B------:R0:W1:Y:S02]  /*16e50*/  SHFL.IDX P6, R14, R13, R12, R11 ;  /* 0x0000000c0d0e7389 */ /* 0x00006400000c000b */
[----:B01----:R-:W-:Y:S01]  /*16e60*/  ENDCOLLECTIVE ;  /* 0x000000000000791b */ /* 0x003fe20003800000 */
.L_x_1312:
[----:B------:R-:W-:-:S13]  /*16e70*/  ISETP.GE.AND P3, PT, R2, R6, PT ;  /* 0x000000060200720c */ /* 0x000fda0003f66270 */
[----:B------:R-:W-:Y:S01]  /*16e80*/  @!P3 LEA R3, P5, R20, R3, 0x1 ;  /* 0x000000031403b211 */ /* 0x000fe200078a08ff */
[----:B------:R-:W-:-:S04]  /*16e90*/  IMAD.MOV.U32 R13, RZ, RZ, R8 ;  /* 0x000000ffff0d7224 */ /* 0x000fc800078e0008 */
        /* <DEDUP_REMOVED lines=13> */
.L_x_1313:
        /* <DEDUP_REMOVED lines=8> */
.L_x_1314:
        /* <DEDUP_REMOVED lines=15> */
.L_x_1315:
[----:B------:R-:W-:Y:S05]  /*170e0*/  BRA `(.L_x_1316) ;  /* 0xffffffb800087947 */ /* 0x000fea000383ffff */
.L_x_1202:
[----:B0-----:R0:W1:Y:S02]  /*170f0*/  SYNCS.PHASECHK.TRANS64.TRYWAIT P0, [R22+URZ+0x2d820], R3 ;  /* 0x02d82003160075a7 */ /* 0x001064000800017f */
[----:B-1----:R-:W-:Y:S05]  /*17100*/  @!P0 NANOSLEEP.SYNCS 0x989680 ;  /* 0x009896800000895d */ /* 0x002fea0003900000 */
[----:B------:R-:W1:Y:S02]  /*17110*/  @!P0 SYNCS.PHASECHK.TRANS64 P0, [R22+URZ+0x2d820], R3 ;  /* 0x02d82003160085a7 */ /* 0x000e64000800007f */
[----:B-1----:R-:W-:Y:S05]  /*17120*/  @!P0 BRA `(.L_x_1202) ;  /* 0xfffffffc00f08947 */ /* 0x002fea000383ffff */
[----:B------:R-:W-:Y:S05]  /*17130*/  BRA `(.L_x_1317) ;  /* 0xffffffb8007c7947 */ /* 0x000fea000383ffff */
.L_x_1211:
[----:B-1----:R1:W2:Y:S02]  /*17140*/  SYNCS.PHASECHK.TRANS64.TRYWAIT P0, [R3+URZ+0x2d840], R2 ;  /* 0x02d84002030075a7 */ /* 0x0022a4000800017f */
[----:B--2---:R-:W-:Y:S05]  /*17150*/  @!P0 NANOSLEEP.SYNCS 0x989680 ;  /* 0x009896800000895d */ /* 0x004fea0003900000 */
[----:B------:R-:W2:Y:S02]  /*17160*/  @!P0 SYNCS.PHASECHK.TRANS64 P0, [R3+URZ+0x2d840], R2 ;  /* 0x02d84002030085a7 */ /* 0x000ea4000800007f */
[----:B--2---:R-:W-:Y:S05]  /*17170*/  @!P0 BRA `(.L_x_1211) ;  /* 0xfffffffc00f08947 */ /* 0x004fea000383ffff */
[----:B------:R-:W-:Y:S05]  /*17180*/  BRA `(.L_x_1318) ;  /* 0xffffffbc00287947 */ /* 0x000fea000383ffff */
.L_x_1218:
[----:B0-----:R0:W1:Y:S02]  /*17190*/  SYNCS.PHASECHK.TRANS64.TRYWAIT P0, [R3+URZ+0x60], R2 ;  /* 0x00006002030075a7 */ /* 0x001064000800017f */
[----:B-1----:R-:W-:Y:S05]  /*171a0*/  @!P0 NANOSLEEP.SYNCS 0x989680 ;  /* 0x009896800000895d */ /* 0x002fea0003900000 */
[----:B------:R-:W1:Y:S02]  /*171b0*/  @!P0 SYNCS.PHASECHK.TRANS64 P0, [R3+URZ+0x60], R2 ;  /* 0x00006002030085a7 */ /* 0x000e64000800007f */
[----:B-1----:R-:W-:Y:S05]  /*171c0*/  @!P0 BRA `(.L_x_1218) ;  /* 0xfffffffc00f08947 */ /* 0x002fea000383ffff */
[----:B------:R-:W-:Y:S05]  /*171d0*/  BRA `(.L_x_1319) ;  /* 0xffffffc000347947 */ /* 0x000fea000383ffff */
.L_x_1228:
[----:B-1----:R1:W2:Y:S02]  /*171e0*/  SYNCS.PHASECHK.TRANS64.TRYWAIT P0, [R3+URZ+0x2d840], R2 ;  /* 0x02d84002030075a7 */ /* 0x0022a4000800017f */
[----:B--2---:R-:W-:Y:S05]  /*171f0*/  @!P0 NANOSLEEP.SYNCS 0x989680 ;  /* 0x009896800000895d */ /* 0x004fea0003900000 */
[----:B------:R-:W2:Y:S02]  /*17200*/  @!P0 SYNCS.PHASECHK.TRANS64 P0, [R3+URZ+0x2d840], R2 ;  /* 0x02d84002030085a7 */ /* 0x000ea4000800007f */
[----:B--2---:R-:W-:Y:S05]  /*17210*/  @!P0 BRA `(.L_x_1228) ;  /* 0xfffffffc00f08947 */ /* 0x004fea000383ffff */
[----:B------:R-:W-:Y:S05]  /*17220*/  BRA `(.L_x_1320) ;  /* 0xffffffc400f07947 */ /* 0x000fea000383ffff */
.L_x_1235:
[----:B0-----:R0:W1:Y:S02]  /*17230*/  SYNCS.PHASECHK.TRANS64.TRYWAIT P0, [R12+URZ+0x60], R26 ;  /* 0x0000601a0c0075a7 */ /* 0x001064000800017f */
[----:B-1----:R-:W-:Y:S05]  /*17240*/  @!P0 NANOSLEEP.SYNCS 0x989680 ;  /* 0x009896800000895d */ /* 0x002fea0003900000 */
[----:B------:R-:W1:Y:S02]  /*17250*/  @!P0 SYNCS.PHASECHK.TRANS64 P0, [R12+URZ+0x60], R26 ;  /* 0x0000601a0c0085a7 */ /* 0x000e64000800007f */
[----:B-1----:R-:W-:Y:S05]  /*17260*/  @!P0 BRA `(.L_x_1235) ;  /* 0xfffffffc00f08947 */ /* 0x002fea000383ffff */
[----:B------:R-:W-:Y:S05]  /*17270*/  BRA `(.L_x_1321) ;  /* 0xffffffc800fc7947 */ /* 0x000fea000383ffff */
.L_x_1245:
[----:B-1----:R1:W2:Y:S02]  /*17280*/  SYNCS.PHASECHK.TRANS64.TRYWAIT P0, [R2+URZ+0x2d840], R3 ;  /* 0x02d84003020075a7 */ /* 0x0022a4000800017f */
[----:B--2---:R-:W-:Y:S05]  /*17290*/  @!P0 NANOSLEEP.SYNCS 0x989680 ;  /* 0x009896800000895d */ /* 0x004fea0003900000 */
[----:B------:R-:W2:Y:S02]  /*172a0*/  @!P0 SYNCS.PHASECHK.TRANS64 P0, [R2+URZ+0x2d840], R3 ;  /* 0x02d84003020085a7 */ /* 0x000ea4000800007f */
[----:B--2---:R-:W-:Y:S05]  /*172b0*/  @!P0 BRA `(.L_x_1245) ;  /* 0xfffffffc00f08947 */ /* 0x004fea000383ffff */
[----:B------:R-:W-:Y:S05]  /*172c0*/  BRA `(.L_x_1322) ;  /* 0xffffffd000847947 */ /* 0x000fea000383ffff */
.L_x_1252:
[----:B0-----:R0:W1:Y:S02]  /*172d0*/  SYNCS.PHASECHK.TRANS64.TRYWAIT P0, [R7+URZ+0x60], R2 ;  /* 0x00006002070075a7 */ /* 0x001064000800017f */
[----:B-1----:R-:W-:Y:S05]  /*172e0*/  @!P0 NANOSLEEP.SYNCS 0x989680 ;  /* 0x009896800000895d */ /* 0x002fea0003900000 */
[----:B------:R-:W1:Y:S02]  /*172f0*/  @!P0 SYNCS.PHASECHK.TRANS64 P0, [R7+URZ+0x60], R2 ;  /* 0x00006002070085a7 */ /* 0x000e64000800007f */
[----:B-1----:R-:W-:Y:S05]  /*17300*/  @!P0 BRA `(.L_x_1252) ;  /* 0xfffffffc00f08947 */ /* 0x002fea000383ffff */
[----:B------:R-:W-:Y:S05]  /*17310*/  BRA `(.L_x_1323) ;  /* 0xffffffd400947947 */ /* 0x000fea000383ffff */
.L_x_1264:
[----:B0-----:R0:W1:Y:S02]  /*17320*/  SYNCS.PHASECHK.TRANS64.TRYWAIT P0, [R3+URZ+0x2d860], R0 ;  /* 0x02d86000030075a7 */ /* 0x001064000800017f */
[----:B-1----:R-:W-:Y:S05]  /*17330*/  @!P0 NANOSLEEP.SYNCS 0x989680 ;  /* 0x009896800000895d */ /* 0x002fea0003900000 */
[----:B------:R-:W1:Y:S02]  /*17340*/  @!P0 SYNCS.PHASECHK.TRANS64 P0, [R3+URZ+0x2d860], R0 ;  /* 0x02d86000030085a7 */ /* 0x000e64000800007f */
[----:B-1----:R-:W-:Y:S05]  /*17350*/  @!P0 BRA `(.L_x_1264) ;  /* 0xfffffffc00f08947 */ /* 0x002fea000383ffff */
[----:B------:R-:W-:Y:S05]  /*17360*/  BRA `(.L_x_1324) ;  /* 0xffffffdc00087947 */ /* 0x000fea000383ffff */
.L_x_1272:
        /* <DEDUP_REMOVED lines=8> */
.L_x_1326:
[----:B------:R-:W-:Y:S05]  /*173f0*/  BSYNC B0 ;  /* 0x0000000000007941 */ /* 0x000fea0003800000 */
.L_x_1325:
        /* <DEDUP_REMOVED lines=9> */
.L_x_1327:
[----:B------:R-:W-:Y:S02]  /*17490*/  ULDC UR4, c[0x0][0xc3c] ;  /* 0x00030f0000047ab9 */ /* 0x000fe40000000800 */
[----:B------:R-:W-:-:S13]  /*174a0*/  ISETP.GE.OR P1, PT, R7, UR4, !P0 ;  /* 0x0000000407007c0c */ /* 0x000fda000c726670 */
[----:B------:R-:W0:Y:S01]  /*174b0*/  @!P1 LDC.64 R2, c[0x0][0xc80] ;  /* 0x00032000ff029b82 */ /* 0x000e220000000a00 */
[----:B------:R-:W-:Y:S02]  /*174c0*/  IMAD.MOV.U32 R17, RZ, RZ, RZ ;  /* 0x000000ffff117224 */ /* 0x000fe400078e00ff */
[----:B------:R-:W-:Y:S02]  /*174d0*/  IMAD.MOV.U32 R11, RZ, RZ, RZ ;  /* 0x000000ffff0b7224 */ /* 0x000fe400078e00ff */
[----:B------:R-:W-:Y:S02]  /*174e0*/  IMAD.MOV.U32 R5, RZ, RZ, R14 ;  /* 0x000000ffff057224 */ /* 0x000fe400078e000e */
[----:B0-----:R-:W-:-:S06]  /*174f0*/  @!P1 IMAD.WIDE R2, R7, 0x4, R2 ;  /* 0x0000000407029825 */ /* 0x001fcc00078e0202 */
[----:B------:R-:W2:Y:S01]  /*17500*/  @!P1 LDG.E R2, desc[UR50][R2.64] ;  /* 0x0000003202029981 */ /* 0x000ea2000c1e1900 */
[C---:B------:R-:W-:Y:S02]  /*17510*/  ISETP.GE.U32.AND P2, PT, R8.reuse, 0x2, PT ;  /* 0x000000020800780c */ /* 0x040fe40003f46070 */
[C---:B------:R-:W-:Y:S02]  /*17520*/  ISETP.GE.U32.AND P3, PT, R8.reuse, 0x4, PT ;  /* 0x000000040800780c */ /* 0x040fe40003f66070 */
[C---:B------:R-:W-:Y:S02]  /*17530*/  ISETP.GE.U32.AND P4, PT, R8.reuse, 0x8, PT ;  /* 0x000000080800780c */ /* 0x040fe40003f86070 */
[C---:B------:R-:W-:Y:S01]  /*17540*/  ISETP.GE.U32.AND P5, PT, R8.reuse, 0x10, PT ;  /* 0x000000100800780c */ /* 0x040fe20003fa6070 */
[----:B--2---:R-:W-:Y:S01]  /*17550*/  @!P1 IMAD.MOV.U32 R17, RZ, RZ, R2 ;  /* 0x000000ffff119224 */ /* 0x004fe200078e0002 */
[----:B------:R-:W-:-:S03]  /*17560*/  ISETP.NE.AND P1, PT, R8, RZ, PT ;  /* 0x000000ff0800720c */ /* 0x000fc60003f25270 */
[----:B------:R-:W-:-:S10]  /*17570*/  IMAD.MOV.U32 R13, RZ, RZ, R17 ;  /* 0x000000ffff0d7224 */ /* 0x000fd400078e0011 */
[----:B------:R-:W-:Y:S05]  /*17580*/  WARPSYNC.COLLECTIVE R15, `(.L_x_1328) ;  /* 0x000000000f087348 */ /* 0x000fea0003c00000 */
[----:B------:R0:W1:Y:S02]  /*17590*/  SHFL.UP P6, R14, R13, R12, R11 ;  /* 0x0400000c0d0e7389 */ /* 0x00006400000c000b */
[----:B01----:R-:W-:Y:S01]  /*175a0*/  ENDCOLLECTIVE ;  /* 0x000000000000791b */ /* 0x003fe20003800000 */
.L_x_1328:
[----:B------:R-:W-:Y:S01]  /*175b0*/  IMAD.MOV.U32 R12, RZ, RZ, 0x2 ;  /* 0x00000002ff0c7424 */ /* 0x000fe200078e00ff */
[----:B------:R-:W-:-:S05]  /*175c0*/  SEL R4, R14, RZ, P1 ;  /* 0x000000ff0e047207 */ /* 0x000fca0000800000 */
[----:B------:R-:W-:-:S04]  /*175d0*/  IMAD.IADD R4, R17, 0x1, R4 ;  /* 0x0000000111047824 */ /* 0x000fc800078e0204 */
[----:B------:R-:W-:-:S07]  /*175e0*/  IMAD.MOV.U32 R13, RZ, RZ, R4 ;  /* 0x000000ffff0d7224 */ /* 0x000fce00078e0004 */
[----:B------:R-:W-:Y:S05]  /*175f0*/  WARPSYNC.COLLECTIVE R15, `(.L_x_1329) ;  /* 0x000000000f087348 */ /* 0x000fea0003c00000 */
[----:B------:R0:W1:Y:S02]  /*17600*/  SHFL.UP P6, R14, R13, R12, R11 ;  /* 0x0400000c0d0e7389 */ /* 0x00006400000c000b */
[----:B01----:R-:W-:Y:S01]  /*17610*/  ENDCOLLECTIVE ;  /* 0x000000000000791b */ /* 0x003fe20003800000 */
.L_x_1329:
[----:B------:R-:W-:Y:S01]  /*17620*/  IMAD.MOV.U32 R12, RZ, RZ, 0x4 ;  /* 0x00000004ff0c7424 */ /* 0x000fe200078e00ff */
[----:B------:R-:W-:-:S05]  /*17630*/  SEL R3, R14, RZ, P2 ;  /* 0x000000ff0e037207 */ /* 0x000fca0001000000 */
[----:B------:R-:W-:-:S04]  /*17640*/  IMAD.IADD R6, R4, 0x1, R3 ;  /* 0x0000000104067824 */ /* 0x000fc800078e0203 */
[----:B------:R-:W-:-:S07]  /*17650*/  IMAD.MOV.U32 R13, RZ, RZ, R6 ;  /* 0x000000ffff0d7224 */ /* 0x000fce00078e0006 */
[----:B------:R-:W-:Y:S05]  /*17660*/  WARPSYNC.COLLECTIVE R15, `(.L_x_1330) ;  /* 0x000000000f087348 */ /* 0x000fea0003c00000 */
[----:B------:R0:W1:Y:S02]  /*17670*/  SHFL.UP P6, R14, R13, R12, R11 ;  /* 0x0400000c0d0e7389 */ /* 0x00006400000c000b */
[----:B01----:R-:W-:Y:S01]  /*17680*/  ENDCOLLECTIVE ;  /* 0x000000000000791b */ /* 0x003fe20003800000 */
.L_x_1330:
[----:B------:R-:W-:Y:S01]  /*17690*/  IMAD.MOV.U32 R12, RZ, RZ, 0x8 ;  /* 0x00000008ff0c7424 */ /* 0x000fe200078e00ff */
[----:B------:R-:W-:-:S05]  /*176a0*/  SEL R3, R14, RZ, P3 ;  /* 0x000000ff0e037207 */ /* 0x000fca0001800000 */
[----:B------:R-:W-:-:S04]  /*176b0*/  IMAD.IADD R2, R6, 0x1, R3 ;  /* 0x0000000106027824 */ /* 0x000fc800078e0203 */
[----:B------:R-:W-:-:S07]  /*176c0*/  IMAD.MOV.U32 R13, RZ, RZ, R2 ;  /* 0x000000ffff0d7224 */ /* 0x000fce00078e0002 */
[----:B------:R-:W-:Y:S05]  /*176d0*/  WARPSYNC.COLLECTIVE R15, `(.L_x_1331) ;  /* 0x000000000f087348 */ /* 0x000fea0003c00000 */
[----:B------:R0:W1:Y:S02]  /*176e0*/  SHFL.UP P6, R14, R13, R12, R11 ;  /* 0x0400000c0d0e7389 */ /* 0x00006400000c000b */
[----:B01----:R-:W-:Y:S01]  /*176f0*/  ENDCOLLECTIVE ;  /* 0x000000000000791b */ /* 0x003fe20003800000 */
.L_x_1331:
[----:B------:R-:W-:Y:S01]  /*17700*/  IMAD.MOV.U32 R12, RZ, RZ, 0x10 ;  /* 0x00000010ff0c7424 */ /* 0x000fe200078e00ff */
[----:B------:R-:W-:-:S05]  /*17710*/  SEL R3, R14, RZ, P4 ;  /* 0x000000ff0e037207 */ /* 0x000fca0002000000 */
[----:B------:R-:W-:-:S04]  /*17720*/  IMAD.IADD R3, R2, 0x1, R3 ;  /* 0x0000000102037824 */ /* 0x000fc800078e0203 */
[----:B------:R-:W-:-:S07]  /*17730*/  IMAD.MOV.U32 R13, RZ, RZ, R3 ;  /* 0x000000ffff0d7224 */ /* 0x000fce00078e0003 */
[----:B------:R-:W-:Y:S05]  /*17740*/  WARPSYNC.COLLECTIVE R15, `(.L_x_1332) ;  /* 0x000000000f087348 */ /* 0x000fea0003c00000 */
[----:B------:R0:W1:Y:S02]  /*17750*/  SHFL.UP P6, R14, R13, R12, R11 ;  /* 0x0400000c0d0e7389 */ /* 0x00006400000c000b */
[----:B01----:R-:W-:Y:S01]  /*17760*/  ENDCOLLECTIVE ;  /* 0x000000000000791b */ /* 0x003fe20003800000 */
.L_x_1332:
        /* <DEDUP_REMOVED lines=8> */
.L_x_1333:
[----:B------:R-:W-:Y:S05]  /*177f0*/  BRA `(.L_x_1334) ;  /* 0xffffffdc00b47947 */ /* 0x000fea000383ffff */
.L_x_1277:
[----:B------:R-:W-:Y:S01]  /*17800*/  BSSY B0, `(.L_x_1335) ;  /* 0x0000008000007945 */ /* 0x000fe20003800000 */
[----:B-----5:R-:W-:Y:S02]  /*17810*/  IMAD.MOV.U32 R13, RZ, RZ, R17 ;  /* 0x000000ffff0d7224 */ /* 0x020fe400078e0011 */
[----:B------:R-:W-:Y:S02]  /*17820*/  IMAD.MOV.U32 R12, RZ, RZ, 0x1 ;  /* 0x00000001ff0c7424 */ /* 0x000fe400078e00ff */
[----:B------:R-:W-:Y:S02]  /*17830*/  IMAD.MOV.U32 R11, RZ, RZ, RZ ;  /* 0x000000ffff0b7224 */ /* 0x000fe400078e00ff */
[----:B------:R-:W-:-:S07]  /*17840*/  IMAD.MOV.U32 R15, RZ, RZ, -0x1 ;  /* 0xffffffffff0f7424 */ /* 0x000fce00078e00ff */
[----:B012---:R-:W-:Y:S05]  /*17850*/  WARPSYNC.COLLECTIVE R15, `(.L_x_1336) ;  /* 0x000000000f087348 */ /* 0x007fea0003c00000 */
[----:B------:R3:W4:Y:S02]  /*17860*/  SHFL.UP P6, R14, R13, R12, R11 ;  /* 0x0400000c0d0e7389 */ /* 0x00072400000c000b */
[----:B01234-:R-:W-:Y:S01]  /*17870*/  ENDCOLLECTIVE ;  /* 0x000000000000791b */ /* 0x01ffe20003800000 */
.L_x_1336:
[----:B------:R-:W-:Y:S05]  /*17880*/  BSYNC B0 ;  /* 0x0000000000007941 */ /* 0x000fea0003800000 */
.L_x_1335:
        /* <DEDUP_REMOVED lines=8> */
.L_x_1337:
[----:B------:R-:W-:Y:S01]  /*17910*/  IMAD.MOV.U32 R12, RZ, RZ, 0x4 ;  /* 0x00000004ff0c7424 */ /* 0x000fe200078e00ff */
[----:B------:R-:W-:-:S05]  /*17920*/  SEL R2, R14, RZ, P2 ;  /* 0x000000ff0e027207 */ /* 0x000fca0001000000 */
[----:B------:R-:W-:-:S04]  /*17930*/  IMAD.IADD R2, R13, 0x1, R2 ;  /* 0x000000010d027824 */ /* 0x000fc800078e0202 */
[----:B------:R-:W-:-:S07]  /*17940*/  IMAD.MOV.U32 R13, RZ, RZ, R2 ;  /* 0x000000ffff0d7224 */ /* 0x000fce00078e0002 */
[----:B------:R-:W-:Y:S05]  /*17950*/  WARPSYNC.COLLECTIVE R15, `(.L_x_1338) ;  /* 0x000000000f087348 */ /* 0x000fea0003c00000 */
[----:B------:R0:W1:Y:S02]  /*17960*/  SHFL.UP P6, R14, R13, R12, R11 ;  /* 0x0400000c0d0e7389 */ /* 0x00006400000c000b */
[----:B01----:R-:W-:Y:S01]  /*17970*/  ENDCOLLECTIVE ;  /* 0x000000000000791b */ /* 0x003fe20003800000 */
.L_x_1338:
[----:B------:R-:W-:Y:S01]  /*17980*/  IMAD.MOV.U32 R12, RZ, RZ, 0x8 ;  /* 0x00000008ff0c7424 */ /* 0x000fe200078e00ff */
[----:B------:R-:W-:-:S05]  /*17990*/  SEL R3, R14, RZ, P3 ;  /* 0x000000ff0e037207 */ /* 0x000fca0001800000 */
[----:B------:R-:W-:-:S04]  /*179a0*/  IMAD.IADD R3, R2, 0x1, R3 ;  /* 0x0000000102037824 */ /* 0x000fc800078e0203 */
[----:B------:R-:W-:-:S07]  /*179b0*/  IMAD.MOV.U32 R13, RZ, RZ, R3 ;  /* 0x000000ffff0d7224 */ /* 0x000fce00078e0003 */
[----:B------:R-:W-:Y:S05]  /*179c0*/  WARPSYNC.COLLECTIVE R15, `(.L_x_1339) ;  /* 0x000000000f087348 */ /* 0x000fea0003c00000 */
[----:B------:R0:W1:Y:S02]  /*179d0*/  SHFL.UP P6, R14, R13, R12, R11 ;  /* 0x0400000c0d0e7389 */ /* 0x00006400000c000b */
[----:B01----:R-:W-:Y:S01]  /*179e0*/  ENDCOLLECTIVE ;  /* 0x000000000000791b */ /* 0x003fe20003800000 */
.L_x_1339:
[----:B------:R-:W-:Y:S01]  /*179f0*/  IMAD.MOV.U32 R12, RZ, RZ, 0x10 ;  /* 0x00000010ff0c7424 */ /* 0x000fe200078e00ff */
[----:B------:R-:W-:-:S05]  /*17a00*/  SEL R4, R14, RZ, P4 ;  /* 0x000000ff0e047207 */ /* 0x000fca0002000000 */
[----:B------:R-:W-:-:S04]  /*17a10*/  IMAD.IADD R4, R3, 0x1, R4 ;  /* 0x0000000103047824 */ /* 0x000fc800078e0204 */
[----:B------:R-:W-:-:S07]  /*17a20*/  IMAD.MOV.U32 R13, RZ, RZ, R4 ;  /* 0x000000ffff0d7224 */ /* 0x000fce00078e0004 */
[----:B------:R-:W-:Y:S05]  /*17a30*/  WARPSYNC.COLLECTIVE R15, `(.L_x_1340) ;  /* 0x000000000f087348 */ /* 0x000fea0003c00000 */
[----:B------:R0:W1:Y:S02]  /*17a40*/  SHFL.UP P6, R14, R13, R12, R11 ;  /* 0x0400000c0d0e7389 */ /* 0x00006400000c000b */
[----:B01----:R-:W-:Y:S01]  /*17a50*/  ENDCOLLECTIVE ;  /* 0x000000000000791b */ /* 0x003fe20003800000 */
.L_x_1340:
        /* <DEDUP_REMOVED lines=8> */
.L_x_1341:
[----:B------:R-:W-:Y:S05]  /*17ae0*/  BRA `(.L_x_1342) ;  /* 0xffffffdc00947947 */ /* 0x000fea000383ffff */
.L_x_1279:
[----:B------:R-:W-:Y:S01]  /*17af0*/  BSSY B0, `(.L_x_1343) ;  /* 0x0000006000007945 */ /* 0x000fe20003800000 */
[----:B------:R-:W-:Y:S01]  /*17b00*/  PLOP3.LUT P6, PT, P6, PT, PT, 0x8, 0x0 ;  /* 0x000000000000781c */ /* 0x000fe200037ce170 */
[----:B------:R-:W-:-:S12]  /*17b10*/  IMAD.MOV.U32 R15, RZ, RZ, -0x1 ;  /* 0xffffffffff0f7424 */ /* 0x000fd800078e00ff */
[----:B012---:R-:W-:Y:S05]  /*17b20*/  WARPSYNC.COLLECTIVE R15, `(.L_x_1344) ;  /* 0x000000000f087348 */ /* 0x007fea0003c00000 */
[----:B------:R-:W-:Y:S01]  /*17b30*/  VOTE.ANY R14, PT, P6 ;  /* 0x00000000000e7806 */ /* 0x000fe200030e0100 */
[----:B012---:R-:W-:Y:S06]  /*17b40*/  ENDCOLLECTIVE ;  /* 0x000000000000791b */ /* 0x007fec0003800000 */
.L_x_1344:
[----:B------:R-:W-:Y:S05]  /*17b50*/  BSYNC B0 ;  /* 0x0000000000007941 */ /* 0x000fea0003800000 */
.L_x_1343:
        /* <DEDUP_REMOVED lines=9> */
.L_x_1345:
[----:B------:R-:W-:Y:S01]  /*17bf0*/  IMAD.MOV.U32 R17, RZ, RZ, R14 ;  /* 0x000000ffff117224 */ /* 0x000fe200078e000e */
[----:B------:R-:W-:Y:S06]  /*17c00*/  BRA `(.L_x_1346) ;  /* 0xffffffdc00847947 */ /* 0x000fec000383ffff */
.L_x_1281:
[----:B------:R-:W-:Y:S01]  /*17c10*/  BSSY B0, `(.L_x_1347) ;  /* 0x0000007000007945 */ /* 0x000fe20003800000 */
[----:B------:R-:W-:Y:S02]  /*17c20*/  IMAD.MOV.U32 R13, RZ, RZ, R3 ;  /* 0x000000ffff0d7224 */ /* 0x000fe400078e0003 */
[----:B------:R-:W-:Y:S02]  /*17c30*/  IMAD.MOV.U32 R11, RZ, RZ, 0x1f ;  /* 0x0000001fff0b7424 */ /* 0x000fe400078e00ff */
[----:B------:R-:W-:-:S07]  /*17c40*/  IMAD.MOV.U32 R15, RZ, RZ, -0x1 ;  /* 0xffffffffff0f7424 */ /* 0x000fce00078e00ff */
[----:B01234-:R-:W-:Y:S05]  /*17c50*/  WARPSYNC.COLLECTIVE R15, `(.L_x_1348) ;  /* 0x000000000f087348 */ /* 0x01ffea0003c00000 */
[----:B------:R0:W0:Y:S02]  /*17c60*/  SHFL.IDX P6, R14, R13, R12, R11 ;  /* 0x0000000c0d0e7389 */ /* 0x00002400000c000b */
[----:B01234-:R-:W-:Y:S01]  /*17c70*/  ENDCOLLECTIVE ;  /* 0x000000000000791b */ /* 0x01ffe20003800000 */
.L_x_1348:
[----:B------:R-:W-:Y:S05]  /*17c80*/  BSYNC B0 ;  /* 0x0000000000007941 */ /* 0x000fea0003800000 */
.L_x_1347:
[----:B------:R-:W-:Y:S05]  /*17c90*/  BRA `(.L_x_1280) ;  /* 0xffffffdc007c7947 */ /* 0x000fea000383ffff */
.L_x_1285:
[----:B0-----:R0:W1:Y:S02]  /*17ca0*/  SYNCS.PHASECHK.TRANS64.TRYWAIT P0, [R9+URZ+0x2d820], R0 ;  /* 0x02d82000090075a7 */ /* 0x001064000800017f */
[----:B-1----:R-:W-:Y:S05]  /*17cb0*/  @!P0 NANOSLEEP.SYNCS 0x989680 ;  /* 0x009896800000895d */ /* 0x002fea0003900000 */
[----:B------:R-:W1:Y:S02]  /*17cc0*/  @!P0 SYNCS.PHASECHK.TRANS64 P0, [R9+URZ+0x2d820], R0 ;  /* 0x02d82000090085a7 */ /* 0x000e64000800007f */
[----:B-1----:R-:W-:Y:S05]  /*17cd0*/  @!P0 BRA `(.L_x_1285) ;  /* 0xfffffffc00f08947 */ /* 0x002fea000383ffff */
[----:B------:R-:W-:Y:S05]  /*17ce0*/  BRA `(.L_x_1349) ;  /* 0xffffffe000f47947 */ /* 0x000fea000383ffff */
.L_x_1286:
        /* <DEDUP_REMOVED lines=8> */
[----:B0-2-4-:R-:W-:Y:S05]  /*17d70*/  WARPSYNC.COLLECTIVE R15, `(.L_x_1351) ;  /* 0x000000000f087348 */ /* 0x015fea0003c00000 */
[----:B------:R1:W3:Y:S02]  /*17d80*/  SHFL.IDX P6, R14, R13, R12, R11 ;  /* 0x0000000c0d0e7389 */ /* 0x0002e400000c000b */
[----:B01234-:R-:W-:Y:S01]  /*17d90*/  ENDCOLLECTIVE ;  /* 0x000000000000791b */ /* 0x01ffe20003800000 */
.L_x_1351:
[----:B------:R-:W-:Y:S05]  /*17da0*/  BSYNC B0 ;  /* 0x0000000000007941 */ /* 0x000fea0003800000 */
.L_x_1350:
[----:B------:R-:W-:Y:S05]  /*17db0*/  BRA `(.L_x_1352) ;  /* 0xffffffe000dc7947 */ /* 0x000fea000383ffff */
.L_x_1289:
[----:B------:R-:W-:Y:S01]  /*17dc0*/  BSSY B1, `(.L_x_1353) ;  /* 0x0000006000017945 */ /* 0x000fe20003800000 */
[----:B------:R-:W-:-:S07]  /*17dd0*/  IMAD.MOV.U32 R15, RZ, RZ, -0x1 ;  /* 0xffffffffff0f7424 */ /* 0x000fce00078e00ff */
[----:B0-2-4-:R-:W-:Y:S05]  /*17de0*/  WARPSYNC.COLLECTIVE R15, `(.L_x_1354) ;  /* 0x000000000f0c7348 */ /* 0x015fea0003c00000 */
[----:B------:R-:W-:Y:S02]  /*17df0*/  ELECT P6, UR62, PT ;  /* 0x00000000003e782f */ /* 0x000fe400038c0000 */
[----:B------:R-:W-:Y:S01]  /*17e00*/  MOV R14, UR62 ;  /* 0x0000003e000e7c02 */ /* 0x000fe20008000f00 */
[----:B0-2-4-:R-:W-:Y:S10]  /*17e10*/  ENDCOLLECTIVE ;  /* 0x000000000000791b */ /* 0x015ff40003800000 */
.L_x_1354:
[----:B------:R-:W-:Y:S05]  /*17e20*/  BSYNC B1 ;  /* 0x0000000000017941 */ /* 0x000fea0003800000 */
.L_x_1353:
[----:B------:R-:W-:Y:S05]  /*17e30*/  BRA `(.L_x_1355) ;  /* 0xffffffe000d47947 */ /* 0x000fea000383ffff */
.L_x_1291:
[----:B0-----:R0:W1:Y:S02]  /*17e40*/  SYNCS.PHASECHK.TRANS64.TRYWAIT P0, [R5+URZ], R4 ;  /* 0x00000004050075a7 */ /* 0x001064000800017f */
[----:B-1----:R-:W-:Y:S05]  /*17e50*/  @!P0 NANOSLEEP.SYNCS 0x989680 ;  /* 0x009896800000895d */ /* 0x002fea0003900000 */
[----:B------:R-:W1:Y:S02]  /*17e60*/  @!P0 SYNCS.PHASECHK.TRANS64 P0, [R5+URZ], R4 ;  /* 0x00000004050085a7 */ /* 0x000e64000800007f */
[----:B-1----:R-:W-:Y:S05]  /*17e70*/  @!P0 BRA `(.L_x_1291) ;  /* 0xfffffffc00f08947 */ /* 0x002fea000383ffff */
[----:B------:R-:W-:Y:S05]  /*17e80*/  BRA `(.L_x_1356) ;  /* 0xffffffe400087947 */ /* 0x000fea000383ffff */
.L_x_1292:
[----:B-1----:R1:W3:Y:S02]  /*17e90*/  SYNCS.PHASECHK.TRANS64.TRYWAIT P0, [R3+URZ], R2 ;  /* 0x00000002030075a7 */ /* 0x0022e4000800017f */
[----:B---3--:R-:W-:Y:S05]  /*17ea0*/  @!P0 NANOSLEEP.SYNCS 0x989680 ;  /* 0x009896800000895d */ /* 0x008fea0003900000 */
[----:B------:R-:W3:Y:S02]  /*17eb0*/  @!P0 SYNCS.PHASECHK.TRANS64 P0, [R3+URZ], R2 ;  /* 0x00000002030085a7 */ /* 0x000ee4000800007f */
[----:B---3--:R-:W-:Y:S05]  /*17ec0*/  @!P0 BRA `(.L_x_1292) ;  /* 0xfffffffc00f08947 */ /* 0x008fea000383ffff */
[----:B------:R-:W-:Y:S05]  /*17ed0*/  BRA `(.L_x_1357) ;  /* 0xffffffe000fc7947 */ /* 0x000fea000383ffff */
.L_x_1294:
[----:B---3--:R3:W0:Y:S02]  /*17ee0*/  SYNCS.PHASECHK.TRANS64.TRYWAIT P0, [R23+URZ], R4 ;  /* 0x00000004170075a7 */ /* 0x008624000800017f */
[----:B0-----:R-:W-:Y:S05]  /*17ef0*/  @!P0 NANOSLEEP.SYNCS 0x989680 ;  /* 0x009896800000895d */ /* 0x001fea0003900000 */
[----:B------:R-:W0:Y:S02]  /*17f00*/  @!P0 SYNCS.PHASECHK.TRANS64 P0, [R23+URZ], R4 ;  /* 0x00000004170085a7 */ /* 0x000e24000800007f */
[----:B0-----:R-:W-:Y:S05]  /*17f10*/  @!P0 BRA `(.L_x_1294) ;  /* 0xfffffffc00f08947 */ /* 0x001fea000383ffff */
[----:B------:R-:W-:Y:S05]  /*17f20*/  BRA `(.L_x_1358) ;  /* 0xffffffe400007947 */ /* 0x000fea000383ffff */
.L_x_1359:
        /* <DEDUP_REMOVED lines=13> */
.L_x_2728:


//--------------------- .text._ZN7cutlass13device_kernelIN5flash11enable_sm90INS1_16FlashAttnFwdSm90INS1_25CollectiveMainloopFwdSm90ILi2EN4cute5tupleIJNS5_1CILi1EEES8_S8_EEENS6_IJNS7_ILi192EEENS7_ILi128EEENS7_ILi96EEEEEELi96ENS_6half_tEfNS_4arch4Sm90ELb0ELb1ELb0ELb1ELb0ELb1ELb0ELb0ELb1ELb1ELb0ELb0EEENS1_21CollectiveEpilogueFwdINS6_IJSA_SC_SB_EEES9_SE_SG_Li384ELb1ELb1ELb0ELb0EEENS1_36VarlenDynamicPersistentTileSchedulerILi192ELi128ELi384ELi128ELb0ELb1ELb1ELb1ELb0ELb1EEEEEEEEEvNT_6ParamsE --------------------------
	.section	.text._ZN7cutlass13device_kernelIN5flash11enable_sm90INS1_16FlashAttnFwdSm90INS1_25CollectiveMainloopFwdSm90ILi2EN4cute5tupleIJNS5_1CILi1EEES8_S8_EEENS6_IJNS7_ILi192EEENS7_ILi128EEENS7_ILi96EEEEEELi96ENS_6half_tEfNS_4arch4Sm90ELb0ELb1ELb0ELb1ELb0ELb1ELb0ELb0ELb1ELb1ELb0ELb0EEENS1_21CollectiveEpilogueFwdINS6_IJSA_SC_SB_EEES9_SE_SG_Li384ELb1ELb1ELb0ELb0EEENS1_36VarlenDynamicPersistentTileSchedulerILi192ELi128ELi384ELi128ELb0ELb1ELb1ELb1ELb0ELb1EEEEEEEEEvNT_6ParamsE,"ax",@progbits
	.align	128
.text._ZN7cutlass13device_kernelIN5flash11enable_sm90INS1_16FlashAttnFwdSm90INS1_25CollectiveMainloopFwdSm90ILi2EN4cute5tupleIJNS5_1CILi1EEES8_S8_EEENS6_IJNS7_ILi192EEENS7_ILi128EEENS7_ILi96EEEEEELi96ENS_6half_tEfNS_4arch4Sm90ELb0ELb1ELb0ELb1ELb0ELb1ELb0ELb0ELb1ELb1ELb0ELb0EEENS1_21CollectiveEpilogueFwdINS6_IJSA_SC_SB_EEES9_SE_SG_Li384ELb1ELb1ELb0ELb0EEENS1_36VarlenDynamicPersistentTileSchedulerILi192ELi128ELi384ELi128ELb0ELb1ELb1ELb1ELb0ELb1EEEEEEEEEvNT_6ParamsE:
        .type           _ZN7cutlass13device_kernelIN5flash11enable_sm90INS1_16FlashAttnFwdSm90INS1_25CollectiveMainloopFwdSm90ILi2EN4cute5tupleIJNS5_1CILi1EEES8_S8_EEENS6_IJNS7_ILi192EEENS7_ILi128EEENS7_ILi96EEEEEELi96ENS_6half_tEfNS_4arch4Sm90ELb0ELb1ELb0ELb1ELb0ELb1ELb0ELb0ELb1ELb1ELb0ELb0EEENS1_21CollectiveEpilogueFwdINS6_IJSA_SC_SB_EEES9_SE_SG_Li384ELb1ELb1ELb0ELb0EEENS1_36VarlenDynamicPersistentTileSchedulerILi192ELi128ELi384ELi128ELb0ELb1ELb1ELb1ELb0ELb1EEEEEEEEEvNT_6ParamsE,@function
        .size           _ZN7cutlass13device_kernelIN5flash11enable_sm90INS1_16FlashAttnFwdSm90INS1_25CollectiveMainloopFwdSm90ILi2EN4cute5tupleIJNS5_1CILi1EEES8_S8_EEENS6_IJNS7_ILi192EEENS7_ILi128EEENS7_ILi96EEEEEELi96ENS_6half_tEfNS_4arch4Sm90ELb0ELb1ELb0ELb1ELb0ELb1ELb0ELb0ELb1ELb1ELb0ELb0EEENS1_21CollectiveEpilogueFwdINS6_IJSA_SC_SB_EEES9_SE_SG_Li384ELb1ELb1ELb0ELb0EEENS1_36VarlenDynamicPersistentTileSchedulerILi192ELi128ELi384ELi128ELb0ELb1ELb1ELb1ELb0ELb1EEEEEEEEEvNT_6ParamsE,(.L_x_2729 - _ZN7cutlass13device_kernelIN5flash11enable_sm90INS1_16FlashAttnFwdSm90INS1_25CollectiveMainloopFwdSm90ILi2EN4cute5tupleIJNS5_1CILi1EEES8_S8_EEENS6_IJNS7_ILi192EEENS7_ILi128EEENS7_ILi96EEEEEELi96ENS_6half_tEfNS_4arch4Sm90ELb0ELb1ELb0ELb1ELb0ELb1ELb0ELb0ELb1ELb1ELb0ELb0EEENS1_21CollectiveEpilogueFwdINS6_IJSA_SC_SB_EEES9_SE_SG_Li384ELb1ELb1ELb0ELb0EEENS1_36VarlenDynamicPersistentTileSchedulerILi192ELi128ELi384ELi128ELb0ELb1ELb1ELb1ELb0ELb1EEEEEEEEEvNT_6ParamsE)
        .other          _ZN7cutlass13device_kernelIN5flash11enable_sm90INS1_16FlashAttnFwdSm90INS1_25CollectiveMainloopFwdSm90ILi2EN4cute5tupleIJNS5_1CILi1EEES8_S8_EEENS6_IJNS7_ILi192EEENS7_ILi128EEENS7_ILi96EEEEEELi96ENS_6half_tEfNS_4arch4Sm90ELb0ELb1ELb0ELb1ELb0ELb1ELb0ELb0ELb1ELb1ELb0ELb0EEENS1_21CollectiveEpilogueFwdINS6_IJSA_SC_SB_EEES9_SE_SG_Li384ELb1ELb1ELb0ELb0EEENS1_36VarlenDynamicPersistentTileSchedulerILi192ELi128ELi384ELi128ELb0ELb1ELb1ELb1ELb0ELb1EEEEEEEEEvNT_6ParamsE,@"STO_CUDA_ENTRY STV_DEFAULT"
_ZN7cutlass13device_kernelIN5flash11enable_sm90INS1_16FlashAttnFwdSm90INS1_25CollectiveMainloopFwdSm90ILi2EN4cute5tupleIJNS5_1CILi1EEES8_S8_EEENS6_IJNS7_ILi192EEENS7_ILi128EEENS7_ILi96EEEEEELi96ENS_6half_tEfNS_4arch4Sm90ELb0ELb1ELb0ELb1ELb0ELb1ELb0ELb0ELb1ELb1ELb0ELb0EEENS1_21CollectiveEpilogueFwdINS6_IJSA_SC_SB_EEES9_SE_SG_Li384ELb1ELb1ELb0ELb0EEENS1_36VarlenDynamicPersistentTileSchedulerILi192ELi128ELi384ELi128ELb0ELb1ELb1ELb1ELb0ELb1EEEEEEEEEvNT_6ParamsE:
        /* <DEDUP_REMOVED lines=24> */
.L_x_1361:
[----:B------:R-:W-:Y:S05]  /*0180*/  BSYNC B0 ;  /* 0x0000000000007941 */ /* 0x000fea0003800000 */
.L_x_1360:
        /* <DEDUP_REMOVED lines=41> */
.L_x_1362:
        /* <DEDUP_REMOVED lines=22> */
.L_x_1363:
        /* <DEDUP_REMOVED lines=18> */
.L_x_1364:
        /* <DEDUP_REMOVED lines=22> */
.L_x_1365:
        /* <DEDUP_REMOVED lines=22> */
.L_x_1366:
[----:B------:R-:W-:Y:S01]  /*0960*/  PLOP3.LUT P0, PT, PT, PT, UP0, 0x80, 0x0 ;  /* 0x000000000000781c */ /* 0x000fe20003f0f008 */
[----:B------:R-:W-:Y:S01]  /*0970*/  UMOV UR36, 0x1 ;  /* 0x0000000100247882 */ /* 0x000fe20000000000 */
[----:B------:R-:W-:Y:S01]  /*0980*/  NOP ;  /* 0x0000000000007918 */ /* 0x000fe20000000000 */
[----:B------:R-:W-:Y:S01]  /*0990*/  USEL UR36, UR36, 0x2, !UP0 ;  /* 0x0000000224247887 */ /* 0x000fe2000c000000 */
[----:B------:R-:W-:Y:S01]  /*09a0*/  BSSY B9, `(.L_x_1367) ;  /* 0x00021c1000097945 */ /* 0x000fe20003800000 */
[----:B------:R-:W-:Y:S01]  /*09b0*/  ULDC.64 UR38, c[0x0][0x208] ;  /* 0x0000820000267ab9 */ /* 0x000fe20000000a00 */
[----:B012-4-:R-:W-:Y:S07]  /*09c0*/  BAR.SYNC.DEFER_BLOCKING 0x0 ;  /* 0x0000000000007b1d */ /* 0x017fee0000010000 */
[----:B------:R-:W-:Y:S05]  /*09d0*/  @!P0 BRA `(.L_x_1368) ;  /* 0x0000019800908947 */ /* 0x000fea0003800000 */
.L_x_1369:
[----:B------:R-:W-:-:S08]  /*09e0*/  NOP ;  /* 0x0000000000007918 */ /* 0x000fd00000000000 */
[----:B------:R-:W0:Y:S02]  /*09f0*/  USETMAXREG.TRY_ALLOC.CTAPOOL UP0, 0xa0 ;  /* 0x000000a0000079c8 */ /* 0x000e240008000600 */
[----:B0-----:R-:W-:-:S13]  /*0a00*/  PLOP3.LUT P0, PT, PT, PT, UP0, 0x80, 0x0 ;  /* 0x000000000000781c */ /* 0x001fda0003f0f008 */
[----:B------:R-:W-:Y:S05]  /*0a10*/  @!P0 BRA `(.L_x_1369) ;  /* 0xfffffffc00f08947 */ /* 0x000fea000383ffff */
[----:B------:R-:W2:Y:S01]  /*0a20*/  LDL.LU R0, [R1] ;  /* 0x0000000001007983 */ /* 0x000ea20000300800 */
[----:B------:R-:W0:Y:S01]  /*0a30*/  S2R R2, SR_TID.X ;  /* 0x0000000000027919 */ /* 0x000e220000002100 */
        /* <DEDUP_REMOVED lines=12> */
[----:B--2---:R-:W-:-:S04]  /*0b00*/  LOP3.LUT R0, R0, 0xdfffffff, RZ, 0xc0, !PT ;  /* 0xdfffffff00007812 */ /* 0x004fc800078ec0ff */
[----:B------:R-:W-:-:S05]  /*0b10*/  @P0 LOP3.LUT R0, R0, 0x20000000, RZ, 0xfc, !PT ;  /* 0x2000000000000812 */ /* 0x000fca00078efcff */
[----:B------:R1:W-:Y:S01]  /*0b20*/  STL [R1], R0 ;  /* 0x0000000001007387 */ /* 0x0003e20000100800 */
[----:B0-----:R-:W-:-:S13]  /*0b30*/  ISETP.GE.AND P0, PT, R75, UR4, PT ;  /* 0x000000044b007c0c */ /* 0x001fda000bf06270 */
[----:B-1----:R-:W-:Y:S05]  /*0b40*/  @P0 BRA `(.L_x_1370) ;  /* 0x0000021800980947 */ /* 0x002fea0003800000 */
[----:B------:R-:W0:Y:S01]  /*0b50*/  S2R R0, SR_TID.X ;  /* 0x0000000000007919 */ /* 0x000e220000002100 */
[----:B------:R-:W-:Y:S01]  /*0b60*/  IMAD.MOV.U32 R140, RZ, RZ, 0x40 ;  /* 0x00000040ff8c7424 */ /* 0x000fe200078e00ff */
[----:B------:R-:W-:Y:S01]  /*0b70*/  R2UR UR40, R2 ;  /* 0x00000000022872ca */ /* 0x000fe200000e0000 */
[----:B------:R-:W-:Y:S01]  /*0b80*/  IMAD.MOV.U32 R155, RZ, RZ, RZ ;  /* 0x000000ffff9b7224 */ /* 0x000fe200078e00ff */
[----:B------:R-:W-:Y:S01]  /*0b90*/  ULOP3.LUT UR37, UR36, 0x1, URZ, 0xfc, !UPT ;  /* 0x0000000124257892 */ /* 0x000fe2000f8efc3f */
[----:B------:R-:W-:-:S10]  /*0ba0*/  IMAD.MOV.U32 R18, RZ, RZ, RZ ;  /* 0x000000ffff127224 */ /* 0x000fd400078e00ff */
[----:B------:R-:W-:Y:S01]  /*0bb0*/  UIADD3 UR40, UR40, 0xc400, URZ ;  /* 0x0000c40028287890 */ /* 0x000fe2000fffe03f */
[----:B0-----:R-:W-:-:S05]  /*0bc0*/  VIADD R16, R0, 0xffffff80 ;  /* 0xffffff8000107836 */ /* 0x001fca0000000000 */
[----:B------:R-:W-:Y:S02]  /*0bd0*/  SHF.R.S32.HI R0, RZ, 0x1f, R16 ;  /* 0x0000001fff007819 */ /* 0x000fe40000011410 */
[-C--:B------:R-:W-:Y:S02]  /*0be0*/  LEA.HI R8, R16, R16.reuse, RZ, 0x1 ;  /* 0x0000001010087211 */ /* 0x080fe400078f08ff */
[CC--:B------:R-:W-:Y:S02]  /*0bf0*/  LEA.HI R4, R0.reuse, R16.reuse, RZ, 0x4 ;  /* 0x0000001000047211 */ /* 0x0c0fe400078f20ff */
[----:B------:R-:W-:Y:S02]  /*0c00*/  SHF.R.S32.HI R19, RZ, 0x1, R8 ;  /* 0x00000001ff137819 */ /* 0x000fe40000011408 */
[----:B------:R-:W-:Y:S02]  /*0c10*/  SHF.R.S32.HI R7, RZ, 0x4, R4 ;  /* 0x00000004ff077819 */ /* 0x000fe40000011404 */
[----:B------:R-:W-:-:S02]  /*0c20*/  LEA.HI R3, R0, R16, RZ, 0x7 ;  /* 0x0000001000037211 */ /* 0x000fc400078f38ff */
[----:B------:R-:W-:Y:S02]  /*0c30*/  LOP3.LUT R5, R4, 0xfffffff0, RZ, 0xc0, !PT ;  /* 0xfffffff004057812 */ /* 0x000fe400078ec0ff */
[----:B------:R-:W-:Y:S02]  /*0c40*/  LEA.HI R6, R8, R19, RZ, 0x1 ;  /* 0x0000001308067211 */ /* 0x000fe400078f08ff */
[----:B------:R-:W-:Y:S01]  /*0c50*/  LEA.HI R4, R4, R7, RZ, 0x1 ;  /* 0x0000000704047211 */ /* 0x000fe200078f08ff */
[----:B------:R-:W-:Y:S01]  /*0c60*/  IMAD.IADD R5, R16, 0x1, -R5 ;  /* 0x0000000110057824 */ /* 0x000fe200078e0a05 */
[----:B------:R-:W-:Y:S02]  /*0c70*/  LOP3.LUT R12, R3, 0xffffff80, RZ, 0xc0, !PT ;  /* 0xffffff80030c7812 */ /* 0x000fe400078ec0ff */
[----:B------:R-:W-:Y:S02]  /*0c80*/  LOP3.LUT R6, R6, 0x7fffffe, RZ, 0xc0, !PT ;  /* 0x07fffffe06067812 */ /* 0x000fe400078ec0ff */
[----:B------:R-:W-:Y:S01]  /*0c90*/  LOP3.LUT R4, R4, 0x1ffffffe, RZ, 0xc0, !PT ;  /* 0x1ffffffe04047812 */ /* 0x000fe200078ec0ff */
[----:B------:R-:W-:Y:S01]  /*0ca0*/  IMAD.IADD R21, R16, 0x1, -R12 ;  /* 0x0000000110157824 */ /* 0x000fe200078e0a0c */
[CC--:B------:R-:W-:Y:S01]  /*0cb0*/  LEA.HI R9, R0.reuse, R16.reuse, RZ, 0x2 ;  /* 0x0000001000097211 */ /* 0x0c0fe200078f10ff */
[----:B------:R-:W-:Y:S01]  /*0cc0*/  IMAD.IADD R12, R19, 0x1, -R6 ;  /* 0x00000001130c7824 */ /* 0x000fe200078e0a06 */
[----:B------:R-:W-:Y:S01]  /*0cd0*/  SHF.R.S32.HI R17, RZ, 0x7, R3 ;  /* 0x00000007ff117819 */ /* 0x000fe20000011403 */
[C---:B------:R-:W-:Y:S01]  /*0ce0*/  IMAD.IADD R6, R7.reuse, 0x1, -R4 ;  /* 0x0000000107067824 */ /* 0x040fe200078e0a04 */
[----:B------:R-:W-:Y:S01]  /*0cf0*/  SHF.R.S32.HI R4, RZ, 0x1f, R5 ;  /* 0x0000001fff047819 */ /* 0x000fe20000011405 */
[----:B------:R-:W-:Y:S01]  /*0d00*/  IMAD R20, R7, 0x8, R12 ;  /* 0x0000000807147824 */ /* 0x000fe200078e020c */
[----:B------:R-:W-:Y:S01]  /*0d10*/  LEA.HI R7, R0, R16, RZ, 0x5 ;  /* 0x0000001000077211 */ /* 0x000fe200078f28ff */
[----:B------:R-:W-:Y:S01]  /*0d20*/  IMAD.SHL.U32 R3, R6, 0x8, RZ ;  /* 0x0000000806037824 */ /* 0x000fe200078e00ff */
[----:B------:R-:W-:-:S02]  /*0d30*/  LEA.HI R4, R4, R5, RZ, 0x3 ;  /* 0x0000000504047211 */ /* 0x000fc400078f18ff */
[----:B------:R-:W-:Y:S02]  /*0d40*/  SHF.R.S32.HI R13, RZ, 0x1f, R21 ;  /* 0x0000001fff0d7819 */ /* 0x000fe40000011415 */
[----:B------:R-:W-:Y:S01]  /*0d50*/  SHF.R.S32.HI R7, RZ, 0x5, R7 ;  /* 0x00000005ff077819 */ /* 0x000fe20000011407 */
[C---:B------:R-:W-:Y:S01]  /*0d60*/  IMAD.SHL.U32 R0, R4.reuse, 0x40, RZ ;  /* 0x0000004004007824 */ /* 0x040fe200078e00ff */
[----:B------:R-:W-:Y:S02]  /*0d70*/  LOP3.LUT R4, R4, 0xfffffff8, RZ, 0xc0, !PT ;  /* 0xfffffff804047812 */ /* 0x000fe400078ec0ff */
[----:B------:R-:W-:Y:S02]  /*0d80*/  LEA.HI R12, R13, R21, RZ, 0x2 ;  /* 0x000000150d0c7211 */ /* 0x000fe400078f10ff */
[----:B------:R-:W-:Y:S01]  /*0d90*/  LOP3.LUT R0, R0, 0x7ffffe00, RZ, 0xc0, !PT ;  /* 0x7ffffe0000007812 */ /* 0x000fe200078ec0ff */
[----:B------:R-:W-:Y:S01]  /*0da0*/  IMAD.IADD R4, R5, 0x1, -R4 ;  /* 0x0000000105047824 */ /* 0x000fe200078e0a04 */
[--C-:B------:R-:W-:Y:S01]  /*0db0*/  SHF.R.S32.HI R14, RZ, 0x2, R12.reuse ;  /* 0x00000002ff0e7819 */ /* 0x100fe2000001140c */
[----:B------:R-:W-:Y:S01]  /*0dc0*/  IMAD.HI R5, R17, 0x55555556, RZ ;  /* 0x5555555611057827 */ /* 0x000fe200078e02ff */
[----:B------:R-:W-:-:S02]  /*0dd0*/  SHF.R.S32.HI R15, RZ, 0x1f, R12 ;  /* 0x0000001fff0f7819 */ /* 0x000fc4000001140c */
[--C-:B------:R-:W-:Y:S01]  /*0de0*/  SHF.R.S32.HI R10, RZ, 0x2, R9.reuse ;  /* 0x00000002ff0a7819 */ /* 0x100fe20000011409 */
[----:B------:R-:W-:Y:S01]  /*0df0*/  IMAD R7, R7, 0x400, R0 ;  /* 0x0000040007077824 */ /* 0x000fe200078e0200 */
[----:B------:R-:W-:Y:S01]  /*0e00*/  LEA.HI R15, R15, R14, RZ, 0x3 ;  /* 0x0000000e0f0f7211 */ /* 0x000fe200078f18ff */
[----:B------:R-:W-:Y:S01]  /*0e10*/  IMAD.SHL.U32 R0, R4, 0x40, RZ ;  /* 0x0000004004007824 */ /* 0x000fe200078e00ff */
[----:B------:R-:W-:Y:S02]  /*0e20*/  SHF.R.S32.HI R11, RZ, 0x1f, R9 ;  /* 0x0000001fff0b7819 */ /* 0x000fe40000011409 */
[----:B------:R-:W-:Y:S02]  /*0e30*/  LOP3.LUT R15, R15, 0xfffffff8, RZ, 0xc0, !PT ;  /* 0xfffffff80f0f7812 */ /* 0x000fe400078ec0ff */
[----:B------:R-:W-:Y:S02]  /*0e40*/  LEA.HI R13, R13, R21, RZ, 0x5 ;  /* 0x000000150d0d7211 */ /* 0x000fe400078f28ff */
[----:B------:R-:W-:Y:S01]  /*0e50*/  LOP3.LUT R0, R0, 0x1c0, RZ, 0xc0, !PT ;  /* 0x000001c000007812 */ /* 0x000fe200078ec0ff */
[----:B------:R-:W-:Y:S01]  /*0e60*/  IMAD.IADD R14, R14, 0x1, -R15 ;  /* 0x000000010e0e7824 */ /* 0x000fe200078e0a0f */
[----:B------:R-:W-:-:S02]  /*0e70*/  LEA.HI R11, R11, R10, RZ, 0x2 ;  /* 0x0000000a0b0b7211 */ /* 0x000fc400078f10ff */
[----:B------:R-:W-:Y:S02]  /*0e80*/  LOP3.LUT R8, R8, 0xfffffffe, RZ, 0xc0, !PT ;  /* 0xfffffffe08087812 */ /* 0x000fe400078ec0ff */
[----:B------:R-:W-:Y:S02]  /*0e90*/  LEA.HI R5, R5, R5, RZ, 0x1 ;  /* 0x0000000505057211 */ /* 0x000fe400078f08ff */
[----:B------:R-:W-:Y:S01]  /*0ea0*/  SHF.R.S32.HI R13, RZ, 0x5, R13 ;  /* 0x00000005ff0d7819 */ /* 0x000fe2000001140d */
[----:B------:R-:W-:Y:S01]  /*0eb0*/  IMAD.IADD R8, R16, 0x1, -R8 ;  /* 0x0000000110087824 */ /* 0x000fe200078e0a08 */
[----:B------:R-:W-:Y:S01]  /*0ec0*/  LOP3.LUT R3, R0, 0x8, R3, 0xf8, !PT ;  /* 0x0000000800037812 */ /* 0x000fe200078ef803 */
[----:B------:R-:W-:Y:S01]  /*0ed0*/  IMAD R5, R5, -0x3, R17 ;  /* 0xfffffffd05057824 */ /* 0x000fe200078e0211 */
[----:B------:R-:W-:Y:S01]  /*0ee0*/  SHF.R.U32.HI R0, RZ, 0x3, R0 ;  /* 0x00000003ff007819 */ /* 0x000fe20000011600 */
[----:B------:R-:W-:Y:S01]  /*0ef0*/  IMAD R14, R13, 0x10, R14 ;  /* 0x000000100d0e7824 */ /* 0x000fe200078e020e */
[----:B------:R-:W-:Y:S01]  /*0f00*/  LOP3.LUT R11, R11, 0xfffffffc, RZ, 0xc0, !PT ;  /* 0xfffffffc0b0b7812 */ /* 0x000fe200078ec0ff */
[----:B------:R-:W-:Y:S01]  /*0f10*/  IMAD.SHL.U32 R22, R8, 0x8, RZ ;  /* 0x0000000808167824 */ /* 0x000fe200078e00ff */
[----:B------:R-:W-:-:S02]  /*0f20*/  LOP3.LUT R0, R3, R0, RZ, 0x3c, !PT ;  /* 0x0000000003007212 */ /* 0x000fc400078e3cff */
[----:B------:R-:W-:Y:S01]  /*0f30*/  R2P PR, R4, 0x6 ;  /* 0x0000000604007804 */ /* 0x000fe20000000000 */
[----:B------:R-:W-:Y:S01]  /*0f40*/  IMAD.IADD R11, R10, 0x1, -R11 ;  /* 0x000000010a0b7824 */ /* 0x000fe200078e0a0b */
[----:B------:R-:W-:Y:S01]  /*0f50*/  LOP3.LUT R9, R9, 0xfffffffc, RZ, 0xc0, !PT ;  /* 0xfffffffc09097812 */ /* 0x000fe200078ec0ff */
[----:B------:R-:W-:Y:S01]  /*0f60*/  IMAD.SHL.U32 R4, R8, 0x4, RZ ;  /* 0x0000000408047824 */ /* 0x000fe200078e00ff */
[----:B------:R-:W-:Y:S01]  /*0f70*/  LOP3.LUT R138, R12, 0x7ffffffc, RZ, 0xc0, !PT ;  /* 0x7ffffffc0c8a7812 */ /* 0x000fe200078ec0ff */
[----:B------:R-:W-:Y:S01]  /*0f80*/  IMAD R10, R5, 0x40, R14 ;  /* 0x00000040050a7824 */ /* 0x000fe200078e020e */
[----:B------:R-:W-:Y:S01]  /*0f90*/  SEL R140, R140, 0xffffffc0, !P2 ;  /* 0xffffffc08c8c7807 */ /* 0x000fe20005000000 */
[----:B------:R-:W-:Y:S01]  /*0fa0*/  IMAD.IADD R7, R7, 0x1, R0 ;  /* 0x0000000107077824 */ /* 0x000fe200078e0200 */
[----:B------:R-:W-:Y:S01]  /*0fb0*/  SHF.R.S32.HI R0, RZ, 0x1f, R19 ;  /* 0x0000001fff007819 */ /* 0x000fe20000011413 */
[C---:B------:R-:W-:Y:S01]  /*0fc0*/  VIADD R0, R4.reuse, 0x10 ;  /* 0x0000001004007836 */ /* 0x040fe20000000000 */
[----:B------:R-:W-:Y:S01]  /*0fd0*/  STL [R1+0x5c], R10 ;  /* 0x00005c0a01007387 */ /* 0x000fe20000100800 */
[----:B------:R-:W-:-:S02]  /*0fe0*/  VIADD R3, R4, 0x20 ;  /* 0x0000002004037836 */ /* 0x000fc40000000000 */
[----:B------:R-:W-:Y:S01]  /*0ff0*/  IMAD.SHL.U32 R11, R11, 0x40, RZ ;  /* 0x000000400b0b7824 */ /* 0x000fe200078e00ff */
[----:B------:R-:W-:Y:S01]  /*1000*/  STL [R1+0x58], RZ ;  /* 0x000058ff01007387 */ /* 0x000fe20000100800 */
[----:B------:R-:W-:Y:S01]  /*1010*/  IMAD.IADD R9, R16, 0x1, -R9 ;  /* 0x0000000110097824 */ /* 0x000fe200078e0a09 */
[----:B------:R-:W-:Y:S01]  /*1020*/  CS2R R16, SRZ ;  /* 0x0000000000107805 */ /* 0x000fe2000001ff00 */
[----:B------:R-:W-:Y:S01]  /*1030*/  VIADD R8, R4, 0x18 ;  /* 0x0000001804087836 */ /* 0x000fe20000000000 */
[----:B------:R-:W-:Y:S01]  /*1040*/  STL [R1+0x8], R4 ;  /* 0x0000080401007387 */ /* 0x000fe20000100800 */
[----:B------:R-:W-:Y:S01]  /*1050*/  IMAD R139, R7, 0x2, R2 ;  /* 0x00000002078b7824 */ /* 0x000fe200078e0202 */
[----:B------:R-:W-:Y:S01]  /*1060*/  LEA.HI R6, R9, R9, RZ, 0x1 ;  /* 0x0000000909067211 */ /* 0x000fe200078f08ff */
[----:B------:R-:W-:Y:S01]  /*1070*/  IMAD.IADD R138, R21, 0x1, -R138 ;  /* 0x00000001158a7824 */ /* 0x000fe200078e0a8a */
[----:B------:R0:W-:Y:S01]  /*1080*/  STL [R1+0x30], R0 ;  /* 0x0000300001007387 */ /* 0x0001e20000100800 */
[----:B------:R-:W-:Y:S01]  /*1090*/  VIADD R141, R139, 0x21800 ;  /* 0x000218008b8d7836 */ /* 0x000fe20000000000 */
[----:B------:R-:W-:-:S02]  /*10a0*/  LOP3.LUT R6, R6, 0x1ffffffe, RZ, 0xc0, !PT ;  /* 0x1ffffffe06067812 */ /* 0x000fc400078ec0ff */
[----:B------:R1:W-:Y:S03]  /*10b0*/  STL [R1+0x2c], R3 ;  /* 0x00002c0301007387 */ /* 0x0003e60000100800 */
[----:B------:R-:W-:Y:S02]  /*10c0*/  IMAD.IADD R6, R9, 0x1, -R6 ;  /* 0x0000000109067824 */ /* 0x000fe400078e0a06 */
[----:B0-----:R-:W-:Y:S01]  /*10d0*/  VIADD R0, R4, 0x8 ;  /* 0x0000000804007836 */ /* 0x001fe20000000000 */
[----:B-1----:R-:W-:-:S04]  /*10e0*/  LOP3.LUT R3, R11, 0xc0, RZ, 0xc0, !PT ;  /* 0x000000c00b037812 */ /* 0x002fc800078ec0ff */
[----:B------:R0:W-:Y:S01]  /*10f0*/  STL [R1+0x34], R0 ;  /* 0x0000340001007387 */ /* 0x0001e20000100800 */
[----:B------:R-:W-:-:S03]  /*1100*/  SHF.R.U32.HI R5, RZ, 0x3, R3 ;  /* 0x00000003ff057819 */ /* 0x000fc60000011603 */
[----:B------:R-:W-:Y:S01]  /*1110*/  STL [R1+0x38], R8 ;  /* 0x0000380801007387 */ /* 0x000fe20000100800 */
[----:B0-----:R-:W-:Y:S02]  /*1120*/  VIADD R0, R4, 0x28 ;  /* 0x0000002804007836 */ /* 0x001fe40000000000 */
[----:B------:R-:W-:-:S03]  /*1130*/  IMAD.SHL.U32 R4, R20, 0x20, RZ ;  /* 0x0000002014047824 */ /* 0x000fc600078e00ff */
[----:B------:R0:W-:Y:S04]  /*1140*/  STL [R1+0x40], R0 ;  /* 0x0000400001007387 */ /* 0x0001e80000100800 */
[----:B------:R1:W-:Y:S04]  /*1150*/  STL [R1+0x4], R3 ;  /* 0x0000040301007387 */ /* 0x0003e80000100800 */
[----:B------:R-:W-:Y:S01]  /*1160*/  STL [R1+0x10], R5 ;  /* 0x0000100501007387 */ /* 0x000fe20000100800 */
[----:B0-----:R-:W-:-:S03]  /*1170*/  LOP3.LUT R0, R3, 0x8, R22, 0xf8, !PT ;  /* 0x0000000803007812 */ /* 0x001fc600078ef816 */
[----:B------:R0:W-:Y:S01]  /*1180*/  STL [R1+0x14], R4 ;  /* 0x0000140401007387 */ /* 0x0001e20000100800 */
[----:B------:R-:W-:Y:S01]  /*1190*/  LOP3.LUT R0, R0, R5, RZ, 0x3c, !PT ;  /* 0x0000000500007212 */ /* 0x000fe200078e3cff */
[----:B-1----:R-:W-:Y:S02]  /*11a0*/  VIADD R3, R139, 0x21820 ;  /* 0x000218208b037836 */ /* 0x002fe40000000000 */
[C---:B------:R-:W-:Y:S02]  /*11b0*/  @P1 VIADD R3, R141.reuse, 0xffffffe0 ;  /* 0xffffffe08d031836 */ /* 0x040fe40000000000 */
[----:B------:R-:W-:Y:S02]  /*11c0*/  IMAD.IADD R141, R141, 0x1, R140 ;  /* 0x000000018d8d7824 */ /* 0x000fe400078e028c */
[----:B------:R-:W-:Y:S02]  /*11d0*/  IMAD.IADD R140, R140, 0x1, R3 ;  /* 0x000000018c8c7824 */ /* 0x000fe400078e0203 */
[----:B0-----:R-:W-:-:S02]  /*11e0*/  IMAD.IADD R4, R4, 0x1, R0 ;  /* 0x0000000104047824 */ /* 0x001fc400078e0200 */
[----:B------:R-:W-:-:S03]  /*11f0*/  IMAD R0, R6, 0x8, R10 ;  /* 0x0000000806007824 */ /* 0x000fc600078e020a */
[----:B------:R-:W-:Y:S04]  /*1200*/  STL [R1+0x4c], R4 ;  /* 0x00004c0401007387 */ /* 0x000fe80000100800 */
[----:B------:R-:W-:Y:S04]  /*1210*/  STL [R1+0x20], R3 ;  /* 0x0000200301007387 */ /* 0x000fe80000100800 */
[----:B------:R0:W-:Y:S02]  /*1220*/  STL [R1+0x44], R0 ;  /* 0x0000440001007387 */ /* 0x0001e40000100800 */
[----:B0-----:R-:W-:-:S05]  /*1230*/  VIADD R0, R3, 0x6000 ;  /* 0x0000600003007836 */ /* 0x001fca0000000000 */
[----:B------:R0:W-:Y:S02]  /*1240*/  STL [R1+0x24], R0 ;  /* 0x0000240001007387 */ /* 0x0001e40000100800 */
.L_x_1575:
[----:B------:R-:W-:Y:S05]  /*1250*/  YIELD ;  /* 0x0000000000007946 */ /* 0x000fea0003800000 */
[----:B------:R-:W-:Y:S01]  /*1260*/  ULDC.64 UR4, c[0x0][0xa28] ;  /* 0x00028a0000047ab9 */ /* 0x000fe20000000a00 */
[----:B0--34-:R-:W1:Y:S01]  /*1270*/  LDC.64 R6, c[0x0][0xa08] ;  /* 0x00028200ff067b82 */ /* 0x019e620000000a00 */
[----:B------:R-:W-:Y:S01]  /*1280*/  ISETP.NE.U32.AND P1, PT, RZ, UR4, PT ;  /* 0x00000004ff007c0c */ /* 0x000fe2000bf25070 */
[----:B0-----:R-:W-:Y:S02]  /*1290*/  IMAD.MOV.U32 R0, RZ, RZ, RZ ;  /* 0x000000ffff007224 */ /* 0x001fe400078e00ff */
[----:B------:R-:W-:Y:S01]  /*12a0*/  IMAD.MOV.U32 R70, RZ, RZ, RZ ;  /* 0x000000ffff467224 */ /* 0x000fe200078e00ff */
[----:B------:R-:W-:Y:S01]  /*12b0*/  ISETP.NE.AND.EX P1, PT, RZ, UR5, PT, P1 ;  /* 0x00000005ff007c0c */ /* 0x000fe2000bf25310 */
[----:B------:R-:W-:-:S02]  /*12c0*/  ULDC.64 UR4, c[0x0][0xa18] ;  /* 0x0002860000047ab9 */ /* 0x000fc40000000a00 */
[----:B------:R-:W-:-:S04]  /*12d0*/  ISETP.NE.U32.AND P2, PT, RZ, UR4, PT ;  /* 0x00000004ff007c0c */ /* 0x000fc8000bf45070 */
[----:B------:R-:W-:Y:S01]  /*12e0*/  ISETP.NE.AND.EX P2, PT, RZ, UR5, PT, P2 ;  /* 0x00000005ff007c0c */ /* 0x000fe2000bf45320 */
[----:B------:R-:W-:Y:S02]  /*12f0*/  ULDC.64 UR4, c[0x0][0xa08] ;  /* 0x0002820000047ab9 */ /* 0x000fe40000000a00 */
[----:B------:R-:W-:-:S03]  /*1300*/  ISETP.NE.U32.AND P0, PT, RZ, UR4, PT ;  /* 0x00000004ff007c0c */ /* 0x000fc6000bf05070 */
[----:B------:R-:W0:Y:S01]  /*1310*/  @P1 LDC.64 R4, c[0x0][0xa28] ;  /* 0x00028a00ff041b82 */ /* 0x000e220000000a00 */
[----:B------:R-:W-:Y:S01]  /*1320*/  ISETP.NE.AND.EX P0, PT, RZ, UR5, PT, P0 ;  /* 0x00000005ff007c0c */ /* 0x000fe2000bf05300 */
[----:B-1----:R-:W-:-:S06]  /*1330*/  IMAD.WIDE R10, R75, 0x4, R6 ;  /* 0x000000044b0a7825 */ /* 0x002fcc00078e0206 */
[----:B------:R-:W1:Y:S01]  /*1340*/  @P2 LDC.64 R8, c[0x0][0xa18] ;  /* 0x00028600ff082b82 */ /* 0x000e620000000a00 */
[----:B------:R-:W-:Y:S02]  /*1350*/  ULDC UR4, c[0x0][0x288] ;  /* 0x0000a20000047ab9 */ /* 0x000fe40000000800 */
[----:B------:R-:W-:Y:S01]  /*1360*/  IMAD.U32 R136, RZ, RZ, UR4 ;  /* 0x00000004ff887e24 */ /* 0x000fe2000f8e00ff */
[----:B------:R-:W-:Y:S02]  /*1370*/  ULDC.64 UR4, c[0x0][0x418] ;  /* 0x0001060000047ab9 */ /* 0x000fe40000000a00 */
[----:B--2---:R2:W5:Y:S01]  /*1380*/  @P0 LDG.E R70, desc[UR38][R10.64] ;  /* 0x000000260a460981 */ /* 0x004562000c1e1900 */
[----:B0-----:R-:W-:-:S05]  /*1390*/  @P1 IMAD.WIDE R4, R75, 0x4, R4 ;  /* 0x000000044b041825 */ /* 0x001fca00078e0204 */
[----:B------:R2:W5:Y:S01]  /*13a0*/  @P1 LDG.E R0, desc[UR38][R4.64] ;  /* 0x0000002604001981 */ /* 0x000562000c1e1900 */
[----:B-1----:R-:W-:-:S05]  /*13b0*/  @P2 IMAD.WIDE R6, R75, 0x4, R8 ;  /* 0x000000044b062825 */ /* 0x002fca00078e0208 */
        /* <DEDUP_REMOVED lines=9> */
[----:B------:R-:W-:Y:S01]  /*1450*/  IMAD.U32 R27, RZ, RZ, UR4 ;  /* 0x00000004ff1b7e24 */ /* 0x000fe2000f8e00ff */
[----:B--2---:R-:W-:Y:S06]  /*1460*/  @P2 BRA `(.L_x_1371) ;  /* 0x0000000000242947 */ /* 0x004fec0003800000 */
        /* <DEDUP_REMOVED lines=9> */
.L_x_1371:
[----:B------:R-:W-:Y:S01]  /*1500*/  ULDC.64 UR4, c[0x0][0xa20] ;  /* 0x0002880000047ab9 */ /* 0x000fe20000000a00 */
[----:B------:R0:W-:Y:S01]  /*1510*/  STL [R1+0x50], R74 ;  /* 0x0000504a01007387 */ /* 0x0001e20000100800 */
[----:B------:R-:W-:-:S03]  /*1520*/  ISETP.NE.U32.AND P1, PT, RZ, UR4, PT ;  /* 0x00000004ff007c0c */ /* 0x000fc6000bf25070 */
[----:B------:R0:W-:Y:S01]  /*1530*/  STL [R1+0x54], R75 ;  /* 0x0000544b01007387 */ /* 0x0001e20000100800 */
[----:B------:R-:W-:-:S13]  /*1540*/  ISETP.NE.AND.EX P1, PT, RZ, UR5, PT, P1 ;  /* 0x00000005ff007c0c */ /* 0x000fda000bf25310 */
[----:B0-----:R-:W-:Y:S05]  /*1550*/  @!P1 BRA `(.L_x_1372) ;  /* 0x0000000000109947 */ /* 0x001fea0003800000 */
[----:B------:R-:W0:Y:S02]  /*1560*/  LDC.64 R4, c[0x0][0xa20] ;  /* 0x00028800ff047b82 */ /* 0x000e240000000a00 */
[----:B0-----:R-:W-:-:S05]  /*1570*/  IMAD.WIDE R4, R75, 0x4, R4 ;  /* 0x000000044b047825 */ /* 0x001fca00078e0204 */
[----:B------:R0:W5:Y:S01]  /*1580*/  LDG.E R27, desc[UR38][R4.64] ;  /* 0x00000026041b7981 */ /* 0x000162000c1e1900 */
[----:B------:R-:W-:Y:S05]  /*1590*/  BRA `(.L_x_1373) ;  /* 0x0000000000107947 */ /* 0x000fea0003800000 */
.L_x_1372:
[----:B------:R-:W-:Y:S05]  /*15a0*/  @!P0 BRA `(.L_x_1373) ;  /* 0x00000000000c8947 */ /* 0x000fea0003800000 */
[----:B------:R-:W2:Y:S04]  /*15b0*/  LDG.E R4, desc[UR38][R10.64] ;  /* 0x000000260a047981 */ /* 0x000ea8000c1e1900 */
[----:B------:R-:W2:Y:S02]  /*15c0*/  LDG.E R27, desc[UR38][R10.64+0x4] ;  /* 0x000004260a1b7981 */ /* 0x000ea4000c1e1900 */
[----:B--2---:R-:W-:-:S07]  /*15d0*/  IMAD.IADD R27, R27, 0x1, -R4 ;  /* 0x000000011b1b7824 */ /* 0x004fce00078e0a04 */
.L_x_1373:
[----:B------:R-:W-:Y:S01]  /*15e0*/  ULDC.64 UR4, c[0x0][0xa10] ;  /* 0x0002840000047ab9 */ /* 0x000fe20000000a00 */
[----:B0-----:R-:W0:Y:S01]  /*15f0*/  LDC R4, c[0x0][0x448] ;  /* 0x00011200ff047b82 */ /* 0x001e220000000800 */
[----:B------:R-:W-:-:S04]  /*1600*/  ISETP.NE.U32.AND P0, PT, RZ, UR4, PT ;  /* 0x00000004ff007c0c */ /* 0x000fc8000bf05070 */
[----:B------:R-:W-:Y:S01]  /*1610*/  ISETP.NE.AND.EX P0, PT, RZ, UR5, PT, P0 ;  /* 0x00000005ff007c0c */ /* 0x000fe2000bf05300 */
[----:B------:R-:W-:Y:S02]  /*1620*/  ULDC.64 UR4, c[0x0][0xa30] ;  /* 0x00028c0000047ab9 */ /* 0x000fe40000000a00 */
[----:B------:R-:W-:-:S04]  /*1630*/  ISETP.NE.U32.AND P1, PT, RZ, UR4, PT ;  /* 0x00000004ff007c0c */ /* 0x000fc8000bf25070 */
[----:B------:R-:W-:-:S06]  /*1640*/  ISETP.NE.AND.EX P1, PT, RZ, UR5, PT, P1 ;  /* 0x00000005ff007c0c */ /* 0x000fcc000bf25310 */
[----:B------:R-:W1:Y:S08]  /*1650*/  @P0 LDC.64 R6, c[0x0][0xa10] ;  /* 0x00028400ff060b82 */ /* 0x000e700000000a00 */
[----:B------:R-:W2:Y:S01]  /*1660*/  @P1 LDC.64 R8, c[0x0][0xa30] ;  /* 0x00028c00ff081b82 */ /* 0x000ea20000000a00 */
[----:B-1----:R-:W-:-:S05]  /*1670*/  @P0 IMAD.WIDE R6, R75, 0x4, R6 ;  /* 0x000000044b060825 */ /* 0x002fca00078e0206 */
[----:B------:R-:W3:Y:S04]  /*1680*/  @P0 LDG.E R3, desc[UR38][R6.64] ;  /* 0x0000002606030981 */ /* 0x000ee8000c1e1900 */
[----:B------:R1:W3:Y:S01]  /*1690*/  @P0 LDG.E R10, desc[UR38][R6.64+0x4] ;  /* 0x00000426060a0981 */ /* 0x0002e2000c1e1900 */
[----:B-----5:R-:W-:Y:S02]  /*16a0*/  IMAD.MOV.U32 R106, RZ, RZ, R27 ;  /* 0x000000ffff6a7224 */ /* 0x020fe400078e001b */
[----:B--2---:R-:W-:-:S05]  /*16b0*/  @P1 IMAD.WIDE R8, R75, 0x4, R8 ;  /* 0x000000044b081825 */ /* 0x004fca00078e0208 */
[----:B------:R2:W5:Y:S01]  /*16c0*/  @P1 LDG.E R106, desc[UR38][R8.64] ;  /* 0x00000026086a1981 */ /* 0x000562000c1e1900 */
[----:B0-----:R-:W-:Y:S01]  /*16d0*/  ISETP.NE.AND P1, PT, R4, 0x1, PT ;  /* 0x000000010400780c */ /* 0x001fe20003f25270 */
[----:B------:R-:W-:Y:S01]  /*16e0*/  IMAD R14, R73, 0xc0, RZ ;  /* 0x000000c0490e7824 */ /* 0x000fe200078e02ff */
[----:B------:R-:W0:Y:S01]  /*16f0*/  LDC.64 R4, c[0x0][0x9e0] ;  /* 0x00027800ff047b82 */ /* 0x000e220000000a00 */
[----:B------:R-:W-:Y:S02]  /*1700*/  IMAD.IADD R13, R27, 0x1, -R0 ;  /* 0x000000011b0d7824 */ /* 0x000fe400078e0a00 */
[----:B------:R-:W-:Y:S01]  /*1710*/  VIADD R0, R14, 0xbf ;  /* 0x000000bf0e007836 */ /* 0x000fe20000000000 */
[----:B------:R4:W-:Y:S03]  /*1720*/  STL [R1+0x1c], R14 ;  /* 0x00001c0e01007387 */ /* 0x0009e60000100800 */
[----:B-1----:R-:W-:-:S04]  /*1730*/  IMAD.MOV.U32 R7, RZ, RZ, R0 ;  /* 0x000000ffff077224 */ /* 0x002fc800078e0000 */
[----:B------:R-:W1:Y:S08]  /*1740*/  @P1 LDC R11, c[0x0][0x44c] ;  /* 0x00011300ff0b1b82 */ /* 0x000e700000000800 */
[----:B------:R-:W2:Y:S01]  /*1750*/  @P1 LDC R12, c[0x0][0x450] ;  /* 0x00011400ff0c1b82 */ /* 0x000ea20000000800 */
[----:B0-----:R-:W-:Y:S01]  /*1760*/  ISETP.GE.AND P2, PT, R5, 0x1, PT ;  /* 0x000000010500780c */ /* 0x001fe20003f46270 */
[----:B---3--:R-:W-:-:S02]  /*1770*/  @P0 IMAD.IADD R24, R10, 0x1, -R3 ;  /* 0x000000010a180824 */ /* 0x008fc400078e0a03 */
[----:B-1----:R-:W-:-:S04]  /*1780*/  @P1 IMAD.HI.U32 R3, R0, R11, RZ ;  /* 0x0000000b00031227 */ /* 0x002fc800078e00ff */
[----:B------:R-:W-:Y:S01]  /*1790*/  IMAD.IADD R137, R13, 0x1, R24 ;  /* 0x000000010d897824 */ /* 0x000fe200078e0218 */
[----:B--2---:R-:W-:-:S03]  /*17a0*/  @P1 SHF.R.U32.HI R7, RZ, R12, R3 ;  /* 0x0000000cff071219 */ /* 0x004fc60000011603 */
[C---:B------:R-:W-:Y:S01]  /*17b0*/  VIADD R0, R137.reuse, 0x7f ;  /* 0x0000007f89007836 */ /* 0x040fe20000000000 */
[----:B------:R-:W-:-:S04]  /*17c0*/  IADD3 R112, R137, 0x1, -R136 ;  /* 0x0000000189707810 */ /* 0x000fc80007ffe888 */
[----:B------:R-:W-:Y:S01]  /*17d0*/  SHF.R.S32.HI R3, RZ, 0x1f, R0 ;  /* 0x0000001fff037819 */ /* 0x000fe20000011400 */
[----:B------:R-:W-:-:S03]  /*17e0*/  IMAD.IADD R9, R112, 0x1, R7 ;  /* 0x0000000170097824 */ /* 0x000fc600078e0207 */
[----:B------:R-:W-:Y:S01]  /*17f0*/  LEA.HI R3, R3, R0, RZ, 0x7 ;  /* 0x0000000003037211 */ /* 0x000fe200078f38ff */
[----:B------:R-:W-:-:S03]  /*1800*/  IMAD.IADD R4, R9, 0x1, R4 ;  /* 0x0000000109047824 */ /* 0x000fc600078e0204 */
[----:B------:R-:W-:Y:S01]  /*1810*/  SHF.R.S32.HI R113, RZ, 0x7, R3 ;  /* 0x00000007ff717819 */ /* 0x000fe20000011403 */
[----:B----4-:R-:W-:Y:S06]  /*1820*/  @!P2 BRA `(.L_x_1374) ;  /* 0x000000000048a947 */ /* 0x010fec0003800000 */
        /* <DEDUP_REMOVED lines=11> */
.L_x_1376:
[----:B------:R-:W-:-:S13]  /*18e0*/  ISETP.NE.AND P0, PT, R5, 0x1, PT ;  /* 0x000000010500780c */ /* 0x000fda0003f05270 */
[----:B------:R-:W0:Y:S02]  /*18f0*/  @P0 LDC.64 R6, c[0x0][0x9e8] ;  /* 0x00027a00ff060b82 */ /* 0x000e240000000a00 */
[----:B0-----:R-:W-:-:S05]  /*1900*/  @P0 IMAD.HI.U32 R6, R0, R6, RZ ;  /* 0x0000000600060227 */ /* 0x001fca00078e00ff */
[----:B------:R-:W-:-:S07]  /*1910*/  @P0 SHF.R.U32.HI R0, RZ, R7, R6 ;  /* 0x00000007ff000219 */ /* 0x000fce0000011606 */
.L_x_1377:
[----:B------:R-:W-:Y:S05]  /*1920*/  BSYNC B0 ;  /* 0x0000000000007941 */ /* 0x000fea0003800000 */
.L_x_1375:
[----:B------:R-:W-:-:S05]  /*1930*/  IMAD R3, R0, R5, R5 ;  /* 0x0000000500037224 */ /* 0x000fca00078e0205 */
[----:B------:R-:W-:-:S07]  /*1940*/  VIMNMX R4, R4, R3, PT ;  /* 0x0000000304047248 */ /* 0x000fce0003fe0100 */
.L_x_1374:
[----:B------:R-:W0:Y:S01]  /*1950*/  @P1 LDC R0, c[0x0][0x44c] ;  /* 0x00011300ff001b82 */ /* 0x000e220000000800 */
[----:B------:R-:W-:Y:S01]  /*1960*/  IMAD.MOV.U32 R3, RZ, RZ, R14 ;  /* 0x000000ffff037224 */ /* 0x000fe200078e000e */
[----:B------:R-:W-:Y:S01]  /*1970*/  ULDC UR4, c[0x0][0x9dc] ;  /* 0x0002770000047ab9 */ /* 0x000fe20000000800 */
[----:B------:R-:W-:-:S05]  /*1980*/  IMAD.IADD R114, R137, 0x1, -R136 ;  /* 0x0000000189727824 */ /* 0x000fca00078e0a88 */
[----:B------:R-:W1:Y:S01]  /*1990*/  @P1 LDC R7, c[0x0][0x450] ;  /* 0x00011400ff071b82 */ /* 0x000e620000000800 */
[----:B0-----:R-:W-:-:S05]  /*19a0*/  @P1 IMAD.HI.U32 R0, R14, R0, RZ ;  /* 0x000000000e001227 */ /* 0x001fca00078e00ff */
[----:B-1----:R-:W-:-:S05]  /*19b0*/  @P1 SHF.R.U32.HI R3, RZ, R7, R0 ;  /* 0x00000007ff031219 */ /* 0x002fca0000011600 */
[----:B------:R-:W-:-:S04]  /*19c0*/  IMAD.IADD R0, R114, 0x1, R3 ;  /* 0x0000000172007824 */ /* 0x000fc800078e0203 */
[----:B------:R-:W-:Y:S01]  /*19d0*/  VIADD R3, R0, -UR4 ;  /* 0x8000000400037c36 */ /* 0x000fe20008000000 */
[----:B------:R-:W-:Y:S06]  /*19e0*/  @!P2 BRA `(.L_x_1378) ;  /* 0x000000000044a947 */ /* 0x000fec0003800000 */
[----:B------:R-:W-:Y:S01]  /*19f0*/  ISETP.GT.AND P0, PT, R0, -0x1, PT ;  /* 0xffffffff0000780c */ /* 0x000fe20003f04270 */
[----:B------:R-:W-:-:S12]  /*1a00*/  BSSY B0, `(.L_x_1379) ;  /* 0x000000d000007945 */ /* 0x000fd80003800000 */
        /* <DEDUP_REMOVED lines=8> */
.L_x_1380:
[----:B------:R-:W-:-:S13]  /*1a90*/  ISETP.NE.AND P0, PT, R5, 0x1, PT ;  /* 0x000000010500780c */ /* 0x000fda0003f05270 */
[----:B------:R-:W0:Y:S02]  /*1aa0*/  @P0 LDC.64 R6, c[0x0][0x9e8] ;  /* 0x00027a00ff060b82 */ /* 0x000e240000000a00 */
[----:B0-----:R-:W-:-:S05]  /*1ab0*/  @P0 IMAD.HI.U32 R6, R0, R6, RZ ;  /* 0x0000000600060227 */ /* 0x001fca00078e00ff */
[----:B------:R-:W-:-:S07]  /*1ac0*/  @P0 SHF.R.U32.HI R0, RZ, R7, R6 ;  /* 0x00000007ff000219 */ /* 0x000fce0000011606 */
.L_x_1381:
[----:B------:R-:W-:Y:S05]  /*1ad0*/  BSYNC B0 ;  /* 0x0000000000007941 */ /* 0x000fea0003800000 */
.L_x_1379:
[----:B------:R-:W-:-:S05]  /*1ae0*/  IMAD R0, R0, R5, RZ ;  /* 0x0000000500007224 */ /* 0x000fca00078e02ff */
[----:B------:R-:W-:-:S07]  /*1af0*/  VIMNMX R3, R3, R0, !PT ;  /* 0x0000000003037248 */ /* 0x000fce0007fe0100 */
.L_x_1378:
[----:B------:R-:W-:Y:S01]  /*1b00*/  VIADD R4, R4, 0x7f ;  /* 0x0000007f04047836 */ /* 0x000fe20000000000 */
[----:B------:R-:W-:-:S04]  /*1b10*/  SHF.R.S32.HI R0, RZ, 0x1f, R3 ;  /* 0x0000001fff007819 */ /* 0x000fc80000011403 */
[----:B------:R-:W-:Y:S02]  /*1b20*/  SHF.R.S32.HI R5, RZ, 0x1f, R4 ;  /* 0x0000001fff057819 */ /* 0x000fe40000011404 */
[----:B------:R-:W-:Y:S02]  /*1b30*/  LEA.HI R0, R0, R3, RZ, 0x7 ;  /* 0x0000000300007211 */ /* 0x000fe400078f38ff */
[----:B------:R-:W-:Y:S02]  /*1b40*/  LEA.HI R5, R5, R4, RZ, 0x7 ;  /* 0x0000000405057211 */ /* 0x000fe400078f38ff */
[----:B------:R-:W-:Y:S02]  /*1b50*/  SHF.R.S32.HI R3, RZ, 0x7, R0 ;  /* 0x00000007ff037819 */ /* 0x000fe40000011400 */
[----:B------:R-:W-:Y:S02]  /*1b60*/  SHF.R.S32.HI R0, RZ, 0x7, R5 ;  /* 0x00000007ff007819 */ /* 0x000fe40000011405 */
[----:B------:R-:W-:-:S02]  /*1b70*/  VIMNMX R3, RZ, R3, !PT ;  /* 0x00000003ff037248 */ /* 0x000fc40007fe0100 */
[----:B------:R-:W-:-:S03]  /*1b80*/  VIMNMX R0, R113, R0, PT ;  /* 0x0000000071007248 */ /* 0x000fc60003fe0100 */
[--C-:B------:R-:W-:Y:S02]  /*1b90*/  IMAD R3, R3, 0x80, -R13.reuse ;  /* 0x0000008003037824 */ /* 0x100fe400078e0a0d */
[----:B------:R-:W-:-:S03]  /*1ba0*/  IMAD R5, R0, 0x80, -R13 ;  /* 0x0000008000057824 */ /* 0x000fc600078e0a0d */
[----:B------:R-:W-:Y:S02]  /*1bb0*/  VIMNMX R3, RZ, R3, !PT ;  /* 0x00000003ff037248 */ /* 0x000fe40007fe0100 */
[----:B------:R-:W-:Y:S02]  /*1bc0*/  VIMNMX R0, R5, R24, PT ;  /* 0x0000001805007248 */ /* 0x000fe40003fe0100 */
[----:B------:R-:W-:Y:S02]  /*1bd0*/  SHF.R.U32.HI R83, RZ, 0x7, R3 ;  /* 0x00000007ff537819 */ /* 0x000fe40000011603 */
[----:B------:R-:W-:-:S03]  /*1be0*/  ISETP.GT.AND P0, PT, R0, R3, PT ;  /* 0x000000030000720c */ /* 0x000fc60003f04270 */
[----:B------:R-:W-:-:S10]  /*1bf0*/  IMAD.MOV.U32 R25, RZ, RZ, R83 ;  /* 0x000000ffff197224 */ /* 0x000fd400078e0053 */
[----:B------:R-:W-:-:S05]  /*1c00*/  @P0 VIADD R0, R0, 0x7f ;  /* 0x0000007f00000836 */ /* 0x000fca0000000000 */
[----:B------:R-:W-:-:S04]  /*1c10*/  @P0 SHF.R.S32.HI R3, RZ, 0x1f, R0 ;  /* 0x0000001fff030819 */ /* 0x000fc80000011400 */
[----:B------:R-:W-:-:S04]  /*1c20*/  @P0 LEA.HI R3, R3, R0, RZ, 0x7 ;  /* 0x0000000003030211 */ /* 0x000fc800078f38ff */
[----:B------:R-:W-:Y:S02]  /*1c30*/  @P0 SHF.R.S32.HI R25, RZ, 0x7, R3 ;  /* 0x00000007ff190819 */ /* 0x000fe40000011403 */
[----:B------:R-:W-:Y:S02]  /*1c40*/  PLOP3.LUT P0, PT, PT, PT, PT, 0x80, 0x0 ;  /* 0x000000000000781c */ /* 0x000fe40003f0f070 */
[----:B------:R-:W-:-:S13]  /*1c50*/  ISETP.GT.AND P1, PT, R25, R83, PT ;  /* 0x000000531900720c */ /* 0x000fda0003f24270 */
[----:B------:R-:W-:Y:S05]  /*1c60*/  @!P1 BRA `(.L_x_1382) ;  /* 0x00000050005c9947 */ /* 0x000fea0003800000 */
        /* <DEDUP_REMOVED lines=20> */
.L_x_1384:
[----:B------:R-:W-:Y:S05]  /*1db0*/  BSYNC B6 ;  /* 0x0000000000067941 */ /* 0x000fea0003800000 */
.L_x_1383:
        /* <DEDUP_REMOVED lines=20> */
.L_x_1386:
[----:B------:R-:W-:Y:S05]  /*1f00*/  BSYNC B6 ;  /* 0x0000000000067941 */ /* 0x000fea0003800000 */
.L_x_1385:
[----:B------:R-:W2:Y:S01]  /*1f10*/  LDL.64 R36, [R1+0x8] ;  /* 0x0000080001247983 */ /* 0x000ea20000100a00 */
[----:B------:R-:W-:Y:S01]  /*1f20*/  ULDC.64 UR4, c[0x0][0x9f8] ;  /* 0x00027e0000047ab9 */ /* 0x000fe20000000a00 */
[----:B------:R-:W0:Y:S01]  /*1f30*/  LDC.64 R10, c[0x0][0x300] ;  /* 0x0000c000ff0a7b82 */ /* 0x000e220000000a00 */
[----:B------:R-:W-:Y:S01]  /*1f40*/  ISETP.NE.U32.AND P0, PT, RZ, UR4, PT ;  /* 0x00000004ff007c0c */ /* 0x000fe2000bf05070 */
[----:B------:R-:W2:Y:S01]  /*1f50*/  LDL.64 R30, [R1+0x8] ;  /* 0x00000800011e7983 */ /* 0x000ea20000100a00 */
[----:B------:R-:W-:Y:S01]  /*1f60*/  IMAD.IADD R70, R70, 0x1, R27 ;  /* 0x0000000146467824 */ /* 0x000fe200078e021b */
[----:B------:R-:W-:Y:S01]  /*1f70*/  ULDC.64 UR6, c[0x0][0xa08] ;  /* 0x0002820000067ab9 */ /* 0x000fe20000000a00 */
[----:B------:R-:W-:Y:S01]  /*1f80*/  ISETP.NE.AND.EX P0, PT, RZ, UR5, PT, P0 ;  /* 0x00000005ff007c0c */ /* 0x000fe2000bf05300 */
[----:B------:R-:W3:Y:S01]  /*1f90*/  LDL.LU R28, [R1] ;  /* 0x00000000011c7983 */ /* 0x000ee20000300800 */
[----:B------:R-:W-:Y:S01]  /*1fa0*/  SHF.R.S32.HI R8, RZ, 0x1f, R74 ;  /* 0x0000001fff087819 */ /* 0x000fe2000001144a */
[----:B------:R-:W-:Y:S01]  /*1fb0*/  ULDC.64 UR4, c[0x0][0x308] ;  /* 0x0000c20000047ab9 */ /* 0x000fe20000000a00 */
[----:B------:R-:W1:Y:S01]  /*1fc0*/  S2R R20, SR_TID.X ;  /* 0x0000000000147919 */ /* 0x000e620000002100 */
[----:B------:R-:W-:Y:S01]  /*1fd0*/  SHF.R.S32.HI R23, RZ, 0x1f, R22 ;  /* 0x0000001fff177819 */ /* 0x000fe20000011416 */
[----:B------:R-:W4:Y:S01]  /*1fe0*/  LDC R35, c[0x0][0x3f4] ;  /* 0x0000fd00ff237b82 */ /* 0x000f220000000800 */
[----:B------:R-:W4:Y:S07]  /*1ff0*/  LDL R38, [R1+0x4] ;  /* 0x0000040001267983 */ /* 0x000f2e0000100800 */
[----:B------:R-:W1:Y:S02]  /*2000*/  @P0 LDC.64 R4, c[0x0][0x9f8] ;  /* 0x00027e00ff040b82 */ /* 0x000e640000000a00 */
[----:B-1----:R-:W-:-:S05]  /*2010*/  @P0 IMAD.WIDE R4, R75, 0x4, R4 ;  /* 0x000000044b040825 */ /* 0x002fca00078e0204 */
[----:B------:R1:W3:Y:S01]  /*2020*/  @P0 LDG.E R75, desc[UR38][R4.64] ;  /* 0x00000026044b0981 */ /* 0x0002e2000c1e1900 */
[----:B------:R-:W-:Y:S01]  /*2030*/  VIADD R20, R20, 0xffffff80 ;  /* 0xffffff8014147836 */ /* 0x000fe20000000000 */
[----:B------:R-:W-:Y:S01]  /*2040*/  SHF.R.S32.HI R13, RZ, 0x1f, R70 ;  /* 0x0000001fff0d7819 */ /* 0x000fe20000011446 */
[CC--:B0-----:R-:W-:Y:S01]  /*2050*/  IMAD.WIDE.U32 R6, R70.reuse, R10.reuse, RZ ;  /* 0x0000000a46067225 */ /* 0x0c1fe200078e00ff */
[----:B------:R-:W-:Y:S02]  /*2060*/  ISETP.NE.U32.AND P0, PT, RZ, UR6, PT ;  /* 0x00000006ff007c0c */ /* 0x000fe4000bf05070 */
[----:B------:R-:W-:Y:S01]  /*2070*/  SHF.R.S32.HI R9, RZ, 0x1f, R20 ;  /* 0x0000001fff097819 */ /* 0x000fe20000011414 */
[----:B------:R-:W-:Y:S01]  /*2080*/  IMAD R0, R13, R10, RZ ;  /* 0x0000000a0d007224 */ /* 0x000fe200078e02ff */
[----:B------:R-:W-:Y:S02]  /*2090*/  ISETP.NE.AND.EX P0, PT, RZ, UR7, PT, P0 ;  /* 0x00000007ff007c0c */ /* 0x000fe4000bf05300 */
[----:B------:R-:W-:Y:S01]  /*20a0*/  LEA.HI R9, R9, R20, RZ, 0x2 ;  /* 0x0000001409097211 */ /* 0x000fe200078f10ff */
[----:B------:R-:W-:Y:S01]  /*20b0*/  IMAD R3, R70, R11, R0 ;  /* 0x0000000b46037224 */ /* 0x000fe200078e0200 */
[----:B------:R-:W0:Y:S02]  /*20c0*/  S2R R20, SR_TID.X ;  /* 0x0000000000147919 */ /* 0x000e240000002100 */
[----:B------:R-:W-:Y:S01]  /*20d0*/  SHF.R.S32.HI R82, RZ, 0x2, R9 ;  /* 0x00000002ff527819 */ /* 0x000fe20000011409 */
[----:B------:R-:W-:Y:S01]  /*20e0*/  IMAD.IADD R7, R7, 0x1, R3 ;  /* 0x0000000107077824 */ /* 0x000fe200078e0203 */
[----:B------:R-:W-:Y:S01]  /*20f0*/  SHF.R.S32.HI R9, RZ, 0x1f, R9 ;  /* 0x0000001fff097819 */ /* 0x000fe20000011409 */
[----:B------:R-:W-:-:S02]  /*2100*/  IMAD R3, R8, UR4, RZ ;  /* 0x0000000408037c24 */ /* 0x000fc4000f8e02ff */
[----:B-1----:R-:W-:-:S04]  /*2110*/  IMAD.WIDE.U32 R4, R74, UR4, R6 ;  /* 0x000000044a047c25 */ /* 0x002fc8000f8e0006 */
[----:B--2---:R-:W-:Y:S01]  /*2120*/  IMAD.MOV.U32 R30, RZ, RZ, R36 ;  /* 0x000000ffff1e7224 */ /* 0x004fe200078e0024 */
[----:B0-----:R-:W-:Y:S01]  /*2130*/  SHF.R.U32.HI R34, RZ, 0x7, R20 ;  /* 0x00000007ff227819 */ /* 0x001fe20000011614 */
[----:B------:R-:W-:Y:S01]  /*2140*/  IMAD R3, R74, UR5, R3 ;  /* 0x000000054a037c24 */ /* 0x000fe2000f8e0203 */
[----:B------:R-:W-:Y:S01]  /*2150*/  ULDC.64 UR4, c[0x0][0x310] ;  /* 0x0000c40000047ab9 */ /* 0x000fe20000000a00 */
[----:B------:R-:W-:Y:S01]  /*2160*/  LEA.HI R9, R9, R82, RZ, 0x2 ;  /* 0x0000005209097211 */ /* 0x000fe200078f10ff */
[----:B------:R-:W0:Y:S01]  /*2170*/  LDC.64 R6, c[0x0][0x408] ;  /* 0x00010200ff067b82 */ /* 0x000e220000000a00 */
[----:B------:R-:W-:Y:S01]  /*2180*/  SHF.R.S32.HI R31, RZ, 0x1f, R30 ;  /* 0x0000001fff1f7819 */ /* 0x000fe2000001141e */
[----:B------:R-:W-:-:S04]  /*2190*/  IMAD.IADD R5, R5, 0x1, R3 ;  /* 0x0000000105057824 */ /* 0x000fc800078e0203 */
[----:B------:R1:W-:Y:S04]  /*21a0*/  STL [R1+0xc], R31 ;  /* 0x00000c1f01007387 */ /* 0x0003e80000100800 */
[----:B------:R-:W2:Y:S04]  /*21b0*/  LDL R37, [R1+0x10] ;  /* 0x0000100001257983 */ /* 0x000ea80000100800 */
[----:B------:R-:W2:Y:S01]  /*21c0*/  LDL R36, [R1+0x14] ;  /* 0x0000140001247983 */ /* 0x000ea20000100800 */
[----:B------:R-:W-:Y:S02]  /*21d0*/  ISETP.NE.AND P6, PT, R34, 0x1, PT ;  /* 0x000000012200780c */ /* 0x000fe40003fc5270 */
[----:B------:R-:W-:-:S02]  /*21e0*/  LOP3.LUT R9, R9, 0xfffffffc, RZ, 0xc0, !PT ;  /* 0xfffffffc09097812 */ /* 0x000fc400078ec0ff */
[----:B------:R-:W-:-:S03]  /*21f0*/  SHF.R.S32.HI R32, RZ, 0x1f, R19 ;  /* 0x0000001fff207819 */ /* 0x000fc60000011413 */
[----:B------:R-:W-:Y:S01]  /*2200*/  IMAD.IADD R82, R82, 0x1, -R9 ;  /* 0x0000000152527824 */ /* 0x000fe200078e0a09 */
[----:B---3--:R-:W-:Y:S02]  /*2210*/  SHF.R.S32.HI R0, RZ, 0x1f, R75 ;  /* 0x0000001fff007819 */ /* 0x008fe4000001144b */
[----:B------:R-:W-:Y:S02]  /*2220*/  SEL R75, R75, RZ, !P0 ;  /* 0x000000ff4b4b7207 */ /* 0x000fe40004000000 */
[----:B------:R-:W-:-:S05]  /*2230*/  SEL R15, R0, RZ, !P0 ;  /* 0x000000ff000f7207 */ /* 0x000fca0004000000 */
[----:B------:R-:W-:Y:S02]  /*2240*/  IMAD R0, R15, UR4, RZ ;  /* 0x000000040f007c24 */ /* 0x000fe4000f8e02ff */
[----:B------:R-:W-:-:S04]  /*2250*/  IMAD.WIDE.U32 R20, R75, UR4, R4 ;  /* 0x000000044b147c25 */ /* 0x000fc8000f8e0004 */
[----:B------:R-:W-:Y:S01]  /*2260*/  IMAD R3, R75, UR5, R0 ;  /* 0x000000054b037c24 */ /* 0x000fe2000f8e0200 */
[----:B------:R-:W-:Y:S05]  /*2270*/  @!P6 WARPSYNC.ALL ;  /* 0x000000000000e948 */ /* 0x000fea0003800000 */
[----:B------:R-:W-:Y:S01]  /*2280*/  ULDC.64 UR4, c[0x0][0x330] ;  /* 0x0000cc0000047ab9 */ /* 0x000fe20000000a00 */
[----:B------:R-:W-:Y:S01]  /*2290*/  VIADD R0, R22, 0x10 ;  /* 0x0000001016007836 */ /* 0x000fe20000000000 */
[----:B------:R-:W-:Y:S01]  /*22a0*/  LOP3.LUT R28, R28, 0xfffffffd, RZ, 0xc0, !PT ;  /* 0xfffffffd1c1c7812 */ /* 0x000fe200078ec0ff */
[----:B------:R-:W-:Y:S01]  /*22b0*/  IMAD R5, R8, UR4, RZ ;  /* 0x0000000408057c24 */ /* 0x000fe2000f8e02ff */
[----:B------:R-:W-:Y:S01]  /*22c0*/  ULDC.64 UR6, c[0x0][0x338] ;  /* 0x0000ce0000067ab9 */ /* 0x000fe20000000a00 */
[----:B------:R-:W-:Y:S01]  /*22d0*/  IMAD.WIDE.U32 R60, R74, UR4, R22 ;  /* 0x000000044a3c7c25 */ /* 0x000fe2000f8e0016 */
[----:B------:R-:W-:-:S02]  /*22e0*/  ULDC UR4, c[0x0][0x2f4] ;  /* 0x0000bd0000047ab9 */ /* 0x000fc40000000800 */
[----:B------:R-:W-:Y:S01]  /*22f0*/  ISETP.GE.AND P1, PT, R0, UR4, PT ;  /* 0x0000000400007c0c */ /* 0x000fe2000bf26270 */
[----:B------:R-:W-:Y:S02]  /*2300*/  IMAD R9, R74, UR5, R5 ;  /* 0x000000054a097c24 */ /* 0x000fe4000f8e0205 */
[-C--:B------:R-:W-:Y:S02]  /*2310*/  IMAD R8, R32, R10.reuse, RZ ;  /* 0x0000000a20087224 */ /* 0x080fe400078e02ff */
[----:B------:R-:W-:Y:S01]  /*2320*/  IMAD.WIDE.U32 R4, R19, R10, R22 ;  /* 0x0000000a13047225 */ /* 0x000fe200078e0016 */
[----:B------:R-:W-:-:S03]  /*2330*/  ISETP.GE.AND P0, PT, R22, UR4, PT ;  /* 0x0000000416007c0c */ /* 0x000fc6000bf06270 */
[----:B------:R-:W-:Y:S01]  /*2340*/  IMAD R95, R19, R11, R8 ;  /* 0x0000000b135f7224 */ /* 0x000fe200078e0208 */
[----:B------:R-:W-:Y:S02]  /*2350*/  SEL R8, RZ, 0xffffffff, P1 ;  /* 0xffffffffff087807 */ /* 0x000fe40000800000 */
[----:B------:R-:W-:Y:S02]  /*2360*/  IADD3 R96, P1, R20, R4, RZ ;  /* 0x0000000414607210 */ /* 0x000fe40007f3e0ff */
[----:B------:R-:W-:Y:S02]  /*2370*/  SEL R4, RZ, 0x1, P0 ;  /* 0x00000001ff047807 */ /* 0x000fe40000000000 */
[----:B------:R-:W-:Y:S01]  /*2380*/  LOP3.LUT P0, RZ, R82, 0x2, RZ, 0xc0, !PT ;  /* 0x0000000252ff7812 */ /* 0x000fe2000780c0ff */
[----:B------:R-:W-:Y:S02]  /*2390*/  IMAD.IADD R3, R21, 0x1, R3 ;  /* 0x0000000115037824 */ /* 0x000fe400078e0203 */
[----:B------:R-:W-:-:S02]  /*23a0*/  IMAD.IADD R61, R61, 0x1, R9 ;  /* 0x000000013d3d7824 */ /* 0x000fc400078e0209 */
[----:B------:R-:W-:Y:S01]  /*23b0*/  IMAD.SHL.U32 R9, R8, 0x2, RZ ;  /* 0x0000000208097824 */ /* 0x000fe200078e00ff */
[----:B------:R-:W-:Y:S01]  /*23c0*/  IADD3.X R95, R3, R5, R95, P1, !PT ;  /* 0x00000005035f7210 */ /* 0x000fe20000ffe45f */
[----:B------:R-:W-:-:S03]  /*23d0*/  VIADD R72, R22, 0x30 ;  /* 0x0000003016487836 */ /* 0x000fc60000000000 */
[----:B------:R-:W-:Y:S01]  /*23e0*/  LOP3.LUT R5, R9, 0x2, R4, 0xe2, !PT ;  /* 0x0000000209057812 */ /* 0x000fe200078ee204 */
[----:B------:R-:W-:Y:S01]  /*23f0*/  VIADD R4, R22, 0x20 ;  /* 0x0000002016047836 */ /* 0x000fe20000000000 */
[----:B------:R-:W3:Y:S01]  /*2400*/  LDC.64 R8, c[0x0][0x3f8] ;  /* 0x0000fe00ff087b82 */ /* 0x000ee20000000a00 */
[----:B------:R-:W-:Y:S01]  /*2410*/  @P0 LOP3.LUT R28, R28, 0x2, RZ, 0xfc, !PT ;  /* 0x000000021c1c0812 */ /* 0x000fe200078efcff */
[----:B0-----:R-:W-:Y:S01]  /*2420*/  IMAD R12, R32, R6, RZ ;  /* 0x00000006200c7224 */ /* 0x001fe200078e02ff */
[----:B------:R-:W-:Y:S01]  /*2430*/  ISETP.GE.AND P1, PT, R72, UR4, PT ;  /* 0x0000000448007c0c */ /* 0x000fe2000bf26270 */
[----:B------:R-:W-:Y:S01]  /*2440*/  VIADD R27, R22, 0x40 ;  /* 0x00000040161b7836 */ /* 0x000fe20000000000 */
[----:B------:R-:W-:Y:S01]  /*2450*/  ISETP.GE.AND P0, PT, R4, UR4, PT ;  /* 0x0000000404007c0c */ /* 0x000fe2000bf06270 */
[----:B------:R-:W-:Y:S01]  /*2460*/  IMAD R29, R19, R7, R12 ;  /* 0x00000007131d7224 */ /* 0x000fe200078e020c */
[----:B------:R-:W-:Y:S02]  /*2470*/  SEL R14, RZ, 0x8, P1 ;  /* 0x00000008ff0e7807 */ /* 0x000fe40000800000 */
[----:B------:R-:W-:-:S02]  /*2480*/  SEL R12, RZ, 0x4, P0 ;  /* 0x00000004ff0c7807 */ /* 0x000fc40000000000 */
[----:B------:R-:W-:Y:S02]  /*2490*/  ISETP.GE.AND P0, PT, R27, UR4, PT ;  /* 0x000000041b007c0c */ /* 0x000fe4000bf06270 */
[----:B------:R-:W-:Y:S02]  /*24a0*/  LOP3.LUT R12, R14, R5, R12, 0xfe, !PT ;  /* 0x000000050e0c7212 */ /* 0x000fe400078efe0c */
[----:B------:R-:W-:Y:S02]  /*24b0*/  SEL R5, RZ, 0x10, P0 ;  /* 0x00000010ff057807 */ /* 0x000fe40000000000 */
[----:B----4-:R-:W-:Y:S02]  /*24c0*/  ISETP.GE.AND P0, PT, R22, R35, PT ;  /* 0x000000231600720c */ /* 0x010fe40003f06270 */
[----:B------:R-:W-:Y:S02]  /*24d0*/  LOP3.LUT R12, R12, R5, RZ, 0xfc, !PT ;  /* 0x000000050c0c7212 */ /* 0x000fe400078efcff */
[----:B------:R-:W-:Y:S01]  /*24e0*/  SEL R5, R35, RZ, P0 ;  /* 0x000000ff23057207 */ /* 0x000fe20000000000 */
[----:B---3--:R-:W-:-:S04]  /*24f0*/  IMAD R14, R32, R8, RZ ;  /* 0x00000008200e7224 */ /* 0x008fc800078e02ff */
[----:B------:R-:W-:Y:S01]  /*2500*/  IMAD.IADD R5, R22, 0x1, R5 ;  /* 0x0000000116057824 */ /* 0x000fe200078e0205 */
[----:B------:R-:W-:Y:S01]  /*2510*/  ISETP.GE.AND P2, PT, R4, R35, PT ;  /* 0x000000230400720c */ /* 0x000fe20003f46270 */
[C---:B------:R-:W-:Y:S01]  /*2520*/  IMAD R33, R19.reuse, R9, R14 ;  /* 0x0000000913217224 */ /* 0x040fe200078e020e */
[----:B------:R-:W-:Y:S01]  /*2530*/  ISETP.GE.AND P1, PT, R0, R35, PT ;  /* 0x000000230000720c */ /* 0x000fe20003f26270 */
[----:B------:R-:W-:Y:S01]  /*2540*/  IMAD.WIDE.U32 R62, R19, R6, R22 ;  /* 0x00000006133e7225 */ /* 0x000fe200078e0016 */
[----:B------:R-:W-:-:S03]  /*2550*/  SHF.R.S32.HI R14, RZ, 0x1f, R5 ;  /* 0x0000001fff0e7819 */ /* 0x000fc60000011405 */
[----:B------:R-:W-:Y:S01]  /*2560*/  IMAD.WIDE.U32 R64, R19, R6, R30 ;  /* 0x0000000613407225 */ /* 0x000fe200078e001e */
[CC--:B------:R-:W-:Y:S02]  /*2570*/  LEA.HI R76, R14.reuse, R5.reuse, RZ, 0x3 ;  /* 0x000000050e4c7211 */ /* 0x0c0fe400078f18ff */
[----:B------:R-:W-:Y:S01]  /*2580*/  LEA.HI R5, R14, R5, RZ, 0x5 ;  /* 0x000000050e057211 */ /* 0x000fe200078f28ff */
[----:B------:R-:W-:Y:S01]  /*2590*/  IMAD.IADD R63, R63, 0x1, R29 ;  /* 0x000000013f3f7824 */ /* 0x000fe200078e021d */
[----:B------:R-:W-:Y:S01]  /*25a0*/  LOP3.LUT R28, R28, 0xfffffffe, RZ, 0xc0, !PT ;  /* 0xfffffffe1c1c7812 */ /* 0x000fe200078ec0ff */
[----:B------:R-:W-:Y:S01]  /*25b0*/  IMAD.IADD R65, R29, 0x1, R65 ;  /* 0x000000011d417824 */ /* 0x000fe200078e0241 */
[----:B------:R-:W-:Y:S01]  /*25c0*/  SEL R29, R35, RZ, P1 ;  /* 0x000000ff231d7207 */ /* 0x000fe20000800000 */
[-C--:B------:R-:W-:Y:S01]  /*25d0*/  IMAD.WIDE.U32 R68, R19, R8.reuse, R30 ;  /* 0x0000000813447225 */ /* 0x080fe200078e001e */
[----:B-1----:R-:W-:Y:S02]  /*25e0*/  SEL R31, R35, RZ, P2 ;  /* 0x000000ff231f7207 */ /* 0x002fe40001000000 */
[----:B------:R-:W-:Y:S01]  /*25f0*/  @P2 LOP3.LUT R28, R28, 0x1, RZ, 0xfc, !PT ;  /* 0x000000011c1c2812 */ /* 0x000fe200078efcff */
[----:B------:R-:W-:-:S04]  /*2600*/  IMAD.WIDE.U32 R66, R19, R8, R22 ;  /* 0x0000000813427225 */ /* 0x000fc800078e0016 */
[----:B------:R-:W-:Y:S01]  /*2610*/  IMAD.SHL.U32 R14, R5, 0x80, RZ ;  /* 0x00000080050e7824 */ /* 0x000fe200078e00ff */
[----:B------:R-:W-:Y:S01]  /*2620*/  LOP3.LUT R5, R38, 0x18, R76, 0xf8, !PT ;  /* 0x0000001826057812 */ /* 0x000fe200078ef84c */
[----:B------:R-:W-:Y:S02]  /*2630*/  IMAD.IADD R29, R0, 0x1, R29 ;  /* 0x00000001001d7824 */ /* 0x000fe400078e021d */
[----:B------:R-:W-:Y:S01]  /*2640*/  IMAD.IADD R31, R4, 0x1, R31 ;  /* 0x00000001041f7824 */ /* 0x000fe200078e021f */
[----:B------:R0:W-:Y:S01]  /*2650*/  STL [R1], R28 ;  /* 0x0000001c01007387 */ /* 0x0001e20000100800 */
[----:B------:R-:W-:Y:S01]  /*2660*/  IMAD.IADD R67, R67, 0x1, R33 ;  /* 0x0000000143437824 */ /* 0x000fe200078e0221 */
[----:B------:R-:W-:Y:S01]  /*2670*/  LOP3.LUT R14, R14, 0xfffff000, RZ, 0xc0, !PT ;  /* 0xfffff0000e0e7812 */ /* 0x000fe200078ec0ff */
[----:B------:R-:W-:Y:S01]  /*2680*/  IMAD.IADD R69, R33, 0x1, R69 ;  /* 0x0000000121457824 */ /* 0x000fe200078e0245 */
[----:B-----5:R-:W-:Y:S01]  /*2690*/  SHF.R.S32.HI R33, RZ, 0x1f, R106 ;  /* 0x0000001fff217819 */ /* 0x020fe2000001146a */
[----:B------:R-:W-:Y:S01]  /*26a0*/  IMAD R15, R15, UR6, RZ ;  /* 0x000000060f0f7c24 */ /* 0x000fe2000f8e02ff */
[----:B------:R-:W-:Y:S01]  /*26b0*/  SHF.R.S32.HI R30, RZ, 0x1f, R31 ;  /* 0x0000001fff1e7819 */ /* 0x000fe2000001141f */
[----:B------:R-:W-:Y:S01]  /*26c0*/  VIADD R81, R22, 0x50 ;  /* 0x0000005016517836 */ /* 0x000fe20000000000 */
[----:B------:R-:W-:-:S02]  /*26d0*/  IADD3 R70, P2, R19, R70, RZ ;  /* 0x0000004613467210 */ /* 0x000fc40007f5e0ff */
[----:B0-----:R-:W-:Y:S01]  /*26e0*/  SHF.R.S32.HI R28, RZ, 0x1f, R29 ;  /* 0x0000001fff1c7819 */ /* 0x001fe2000001141d */
[C---:B------:R-:W-:Y:S01]  /*26f0*/  IMAD R15, R75.reuse, UR7, R15 ;  /* 0x000000074b0f7c24 */ /* 0x040fe2000f8e020f */
[----:B------:R-:W-:Y:S01]  /*2700*/  LEA.HI R74, R30, R31, RZ, 0x3 ;  /* 0x0000001f1e4a7211 */ /* 0x000fe200078f18ff */
[----:B------:R-:W-:Y:S01]  /*2710*/  IMAD.WIDE.U32 R60, R75, UR6, R60 ;  /* 0x000000064b3c7c25 */ /* 0x000fe2000f8e003c */
[CC--:B------:R-:W-:Y:S02]  /*2720*/  LEA.HI R75, R28.reuse, R29.reuse, RZ, 0x3 ;  /* 0x0000001d1c4b7211 */ /* 0x0c0fe400078f18ff */
[----:B------:R-:W-:Y:S01]  /*2730*/  LEA.HI R28, R28, R29, RZ, 0x5 ;  /* 0x0000001d1c1c7211 */ /* 0x000fe200078f28ff */
[----:B------:R-:W-:Y:S01]  /*2740*/  IMAD.X R71, R32, 0x1, R13, P2 ;  /* 0x0000000120477824 */ /* 0x000fe200010e060d */
[----:B------:R-:W-:Y:S02]  /*2750*/  LEA.HI R30, R30, R31, RZ, 0x5 ;  /* 0x0000001f1e1e7211 */ /* 0x000fe400078f28ff */
[----:B------:R-:W-:Y:S01]  /*2760*/  ISETP.GE.AND P2, PT, R81, UR4, PT ;  /* 0x0000000451007c0c */ /* 0x000fe2000bf46270 */
[----:B------:R-:W-:Y:S01]  /*2770*/  IMAD.SHL.U32 R29, R28, 0x80, RZ ;  /* 0x000000801c1d7824 */ /* 0x000fe200078e00ff */
[----:B------:R-:W-:Y:S01]  /*2780*/  SHF.L.U64.HI R99, R8, 0x7, R9 ;  /* 0x0000000708637819 */ /* 0x000fe20000010209 */
[----:B------:R-:W-:Y:S01]  /*2790*/  IMAD.SHL.U32 R31, R30, 0x80, RZ ;  /* 0x000000801e1f7824 */ /* 0x000fe200078e00ff */
[----:B------:R-:W-:-:S02]  /*27a0*/  LOP3.LUT R28, R38, 0x18, R75, 0xf8, !PT ;  /* 0x00000018261c7812 */ /* 0x000fc400078ef84b */
[----:B------:R-:W-:Y:S01]  /*27b0*/  LOP3.LUT R30, R38, 0x18, R74, 0xf8, !PT ;  /* 0x00000018261e7812 */ /* 0x000fe200078ef84a */
[CC--:B------:R-:W-:Y:S01]  /*27c0*/  IMAD.WIDE.U32 R62, R106.reuse, R6.reuse, R62 ;  /* 0x000000066a3e7225 */ /* 0x0c0fe200078e003e */
[----:B------:R-:W-:Y:S02]  /*27d0*/  LOP3.LUT R29, R29, 0xfffff000, RZ, 0xc0, !PT ;  /* 0xfffff0001d1d7812 */ /* 0x000fe400078ec0ff */
[----:B------:R-:W-:Y:S01]  /*27e0*/  LOP3.LUT R31, R31, 0xfffff000, RZ, 0xc0, !PT ;  /* 0xfffff0001f1f7812 */ /* 0x000fe200078ec0ff */
[----:B------:R-:W-:Y:S01]  /*27f0*/  IMAD.WIDE.U32 R64, R106, R6, R64 ;  /* 0x000000066a407225 */ /* 0x000fe200078e0040 */
[----:B------:R-:W-:Y:S02]  /*2800*/  SHF.L.U64.HI R98, R6, 0x7, R7 ;  /* 0x0000000706627819 */ /* 0x000fe40000010207 */
[----:B------:R-:W-:Y:S01]  /*2810*/  LOP3.LUT R80, R76, 0xfffffff8, RZ, 0xc0, !PT ;  /* 0xfffffff84c507812 */ /* 0x000fe200078ec0ff */
[----:B------:R-:W-:Y:S01]  /*2820*/  IMAD.WIDE.U32 R66, R106, R8, R66 ;  /* 0x000000086a427225 */ /* 0x000fe200078e0042 */
[----:B------:R-:W-:-:S02]  /*2830*/  LOP3.LUT R79, R75, 0xfffffff8, RZ, 0xc0, !PT ;  /* 0xfffffff84b4f7812 */ /* 0x000fc400078ec0ff */
[----:B------:R-:W-:Y:S01]  /*2840*/  LOP3.LUT R77, R74, 0xfffffff8, RZ, 0xc0, !PT ;  /* 0xfffffff84a4d7812 */ /* 0x000fe200078ec0ff */
[----:B------:R-:W-:Y:S01]  /*2850*/  IMAD.WIDE.U32 R68, R106, R8, R68 ;  /* 0x000000086a447225 */ /* 0x000fe200078e0044 */
[----:B------:R-:W-:Y:S02]  /*2860*/  SHF.L.U64.HI R97, R10, 0x7, R11 ;  /* 0x000000070a617819 */ /* 0x000fe4000001020b */
[----:B------:R-:W-:Y:S01]  /*2870*/  SHF.R.S32.HI R102, RZ, 0x1f, R80 ;  /* 0x0000001fff667819 */ /* 0x000fe20000011450 */
[----:B------:R-:W-:Y:S01]  /*2880*/  VIADD R111, R34, 0x8 ;  /* 0x00000008226f7836 */ /* 0x000fe20000000000 */
[----:B------:R-:W-:Y:S01]  /*2890*/  SHF.R.S32.HI R101, RZ, 0x1f, R79 ;  /* 0x0000001fff657819 */ /* 0x000fe2000001144f */
[----:B------:R-:W-:Y:S01]  /*28a0*/  IMAD.SHL.U32 R108, R35, 0x2, RZ ;  /* 0x00000002236c7824 */ /* 0x000fe200078e00ff */
[----:B------:R-:W-:Y:S01]  /*28b0*/  SHF.R.S32.HI R100, RZ, 0x1f, R77 ;  /* 0x0000001fff647819 */ /* 0x000fe2000001144d */
[----:B------:R-:W-:Y:S01]  /*28c0*/  IMAD.IADD R94, R61, 0x1, R15 ;  /* 0x000000013d5e7824 */ /* 0x000fe200078e020f */
[----:B--2---:R-:W-:-:S04]  /*28d0*/  LOP3.LUT R5, R5, R37, RZ, 0x3c, !PT ;  /* 0x0000002505057212 */ /* 0x004fc800078e3cff */
[----:B------:R-:W-:Y:S01]  /*28e0*/  IADD3 R105, R5, R14, R36 ;  /* 0x0000000e05697210 */ /* 0x000fe20007ffe024 */
[C---:B------:R-:W-:Y:S02]  /*28f0*/  IMAD R14, R33.reuse, R6, RZ ;  /* 0x00000006210e7224 */ /* 0x040fe400078e02ff */
[----:B------:R-:W-:-:S04]  /*2900*/  IMAD R33, R33, R8, RZ ;  /* 0x0000000821217224 */ /* 0x000fc800078e02ff */
[C---:B------:R-:W-:Y:S01]  /*2910*/  IMAD R33, R106.reuse, R9, R33 ;  /* 0x000000096a217224 */ /* 0x040fe200078e0221 */
[----:B------:R-:W-:Y:S01]  /*2920*/  SEL R9, RZ, 0x20, P2 ;  /* 0x00000020ff097807 */ /* 0x000fe20001000000 */
[----:B------:R-:W-:Y:S01]  /*2930*/  IMAD R91, R106, R7, R14 ;  /* 0x000000076a5b7224 */ /* 0x000fe200078e020e */
[----:B------:R-:W-:Y:S02]  /*2940*/  LOP3.LUT R28, R28, R37, RZ, 0x3c, !PT ;  /* 0x000000251c1c7212 */ /* 0x000fe400078e3cff */
[----:B------:R-:W-:Y:S01]  /*2950*/  LOP3.LUT R13, R12, R9, RZ, 0xfc, !PT ;  /* 0x000000090c0d7212 */ /* 0x000fe200078efcff */
[----:B------:R-:W-:Y:S01]  /*2960*/  IMAD.SHL.U32 R7, R8, 0x80, RZ ;  /* 0x0000008008077824 */ /* 0x000fe200078e00ff */
[----:B------:R-:W-:Y:S01]  /*2970*/  LOP3.LUT R30, R30, R37, RZ, 0x3c, !PT ;  /* 0x000000251e1e7212 */ /* 0x000fe200078e3cff */
[----:B------:R-:W-:Y:S01]  /*2980*/  IMAD.SHL.U32 R5, R10, 0x80, RZ ;  /* 0x000000800a057824 */ /* 0x000fe200078e00ff */
[----:B------:R-:W-:Y:S01]  /*2990*/  LOP3.LUT R8, R12, 0x1, RZ, 0xc0, !PT ;  /* 0x000000010c087812 */ /* 0x000fe200078ec0ff */
[----:B------:R-:W-:Y:S01]  /*29a0*/  IMAD.IADD R93, R63, 0x1, R91 ;  /* 0x000000013f5d7824 */ /* 0x000fe200078e025b */
[C---:B------:R-:W-:Y:S01]  /*29b0*/  LOP3.LUT R9, R13.reuse, 0x2, RZ, 0xc0, !PT ;  /* 0x000000020d097812 */ /* 0x040fe200078ec0ff */
[----:B------:R-:W-:Y:S01]  /*29c0*/  IMAD.SHL.U32 R6, R6, 0x80, RZ ;  /* 0x0000008006067824 */ /* 0x000fe200078e00ff */
[----:B------:R-:W-:Y:S01]  /*29d0*/  LOP3.LUT R10, R13, 0x4, RZ, 0xc0, !PT ;  /* 0x000000040d0a7812 */ /* 0x000fe200078ec0ff */
[----:B------:R-:W-:Y:S01]  /*29e0*/  IMAD.IADD R91, R91, 0x1, R65 ;  /* 0x000000015b5b7824 */ /* 0x000fe200078e0241 */
[----:B------:R-:W-:Y:S01]  /*29f0*/  LOP3.LUT R11, R13, 0x8, RZ, 0xc0, !PT ;  /* 0x000000080d0b7812 */ /* 0x000fe200078ec0ff */
[----:B------:R-:W-:Y:S01]  /*2a00*/  IMAD.IADD R92, R67, 0x1, R33 ;  /* 0x00000001435c7824 */ /* 0x000fe200078e0221 */
[----:B------:R-:W-:Y:S01]  /*2a10*/  LOP3.LUT R12, R13, 0x10, RZ, 0xc0, !PT ;  /* 0x000000100d0c7812 */ /* 0x000fe200078ec0ff */
[----:B------:R-:W-:Y:S01]  /*2a20*/  IMAD.IADD R90, R33, 0x1, R69 ;  /* 0x00000001215a7824 */ /* 0x000fe200078e0245 */
[----:B------:R-:W-:-:S02]  /*2a30*/  IADD3 R104, R28, R29, R36 ;  /* 0x0000001d1c687210 */ /* 0x000fc40007ffe024 */
[----:B------:R-:W-:Y:S02]  /*2a40*/  IADD3 R103, R30, R31, R36 ;  /* 0x0000001f1e677210 */ /* 0x000fe40007ffe024 */
[----:B------:R-:W-:Y:S01]  /*2a50*/  LOP3.LUT R13, R13, 0x20, RZ, 0xc0, !PT ;  /* 0x000000200d0d7812 */ /* 0x000fe200078ec0ff */
[----:B------:R-:W-:Y:S06]  /*2a60*/  @!P6 BAR.SYNC.DEFER_BLOCKING 0x9, 0x100 ;  /* 0x024400000000eb1d */ /* 0x000fec0000010000 */
.L_x_1442:
[----:B---3--:R-:W2:Y:S01]  /*2a70*/  LDL R29, [R1+0x4c] ;  /* 0x00004c00011d7983 */ /* 0x008ea20000100800 */
[----:B------:R-:W0:Y:S01]  /*2a80*/  LDC.64 R86, c[0x0][0x2e8] ;  /* 0x0000ba00ff567b82 */ /* 0x000e220000000a00 */
[----:B-1----:R-:W-:Y:S01]  /*2a90*/  VIADD R28, R25, 0xffffffff ;  /* 0xffffffff191c7836 */ /* 0x002fe20000000000 */
[----:B------:R-:W-:Y:S01]  /*2aa0*/  LOP3.LUT P4, RZ, R82, 0x2, RZ, 0xc0, !PT ;  /* 0x0000000252ff7812 */ /* 0x000fe2000788c0ff */
        /* <DEDUP_REMOVED lines=8> */
[----:B------:R-:W-:-:S04]  /*2b30*/  IMAD.IADD R88, R57, 0x1, R15 ;  /* 0x0000000139587824 */ /* 0x000fc800078e020f */
[----:B------:R-:W-:Y:S01]  /*2b40*/  IMAD.X R25, R88, 0x1, R95, P2 ;  /* 0x0000000158197824 */ /* 0x000fe200010e065f */
[----:B0-----:R-:W-:Y:S02]  /*2b50*/  LEA R32, P3, R14, R86, 0x1 ;  /* 0x000000560e207211 */ /* 0x001fe400078608ff */
[----:B------:R-:W-:Y:S02]  /*2b60*/  ISETP.GT.AND P2, PT, R28, R83, PT ;  /* 0x000000531c00720c */ /* 0x000fe40003f44270 */
[----:B------:R-:W-:Y:S01]  /*2b70*/  LEA.HI.X R33, R14, R87, R25, 0x1, P3 ;  /* 0x000000570e217211 */ /* 0x000fe200018f0c19 */
[----:B------:R-:W-:Y:S01]  /*2b80*/  IMAD.MOV.U32 R25, RZ, RZ, R28 ;  /* 0x000000ffff197224 */ /* 0x000fe200078e001c */
[----:B-1----:R-:W-:Y:S01]  /*2b90*/  ISETP.GE.AND P3, PT, R107, 0x1, PT ;  /* 0x000000016b00780c */ /* 0x002fe20003f66270 */
[----:B--2---:R-:W-:-:S04]  /*2ba0*/  IMAD R15, R17, 0x3000, R29 ;  /* 0x00003000110f7824 */ /* 0x004fc800078e021d */
[C---:B------:R-:W-:Y:S02]  /*2bb0*/  VIADD R29, R15.reuse, 0x10 ;  /* 0x000000100f1d7836 */ /* 0x040fe40000000000 */
[C---:B------:R-:W-:Y:S02]  /*2bc0*/  @P4 VIADD R29, R15.reuse, 0xfffffff0 ;  /* 0xfffffff00f1d4836 */ /* 0x040fe40000000000 */
[--C-:B------:R-:W-:Y:S02]  /*2bd0*/  IMAD R78, R15, 0x2, R26.reuse ;  /* 0x000000020f4e7824 */ /* 0x100fe400078e021a */
[----:B------:R-:W-:Y:S02]  /*2be0*/  IMAD R15, R29, 0x2, R26 ;  /* 0x000000021d0f7824 */ /* 0x000fe400078e021a */
[----:B------:R-:W-:Y:S05]  /*2bf0*/  @!P3 BRA `(.L_x_1388) ;  /* 0x0000003800c0b947 */ /* 0x000fea0003800000 */
[----:B------:R-:W-:Y:S01]  /*2c00*/  ULDC.U8 UR4, c[0x0][0x410] ;  /* 0x0001040000047ab9 */ /* 0x000fe20000000000 */
[-C--:B------:R-:W-:Y:S01]  /*2c10*/  IMAD R14, R99, R28.reuse, RZ ;  /* 0x0000001c630e7224 */ /* 0x080fe200078e02ff */
[----:B------:R-:W-:Y:S01]  /*2c20*/  ISETP.NE.AND P3, PT, RZ, UR4, PT ;  /* 0x00000004ff007c0c */ /* 0x000fe2000bf65270 */
[----:B------:R-:W-:Y:S02]  /*2c30*/  IMAD R31, R98, R28, RZ ;  /* 0x0000001c621f7224 */ /* 0x000fe400078e02ff */
        /* <DEDUP_REMOVED lines=70> */
.L_x_1391:
[----:B------:R-:W-:Y:S05]  /*30a0*/  BSYNC B1 ;  /* 0x0000000000017941 */ /* 0x000fea0003800000 */
.L_x_1390:
[----:B-----5:R-:W-:Y:S01]  /*30b0*/  IMAD.MOV.U32 R14, RZ, RZ, R34 ;  /* 0x000000ffff0e7224 */ /* 0x020fe200078e0022 */
[----:B------:R-:W-:Y:S01]  /*30c0*/  UISETP.NE.AND UP0, UPT, UR37, 0x3, UPT ;  /* 0x000000032500788c */ /* 0x000fe2000bf05270 */
[----:B0-----:R-:W-:Y:S02]  /*30d0*/  IMAD.MOV.U32 R28, RZ, RZ, R35 ;  /* 0x000000ffff1c7224 */ /* 0x001fe400078e0023 */
[----:B------:R-:W-:Y:S02]  /*30e0*/  IMAD.MOV.U32 R29, RZ, RZ, R38 ;  /* 0x000000ffff1d7224 */ /* 0x000fe400078e0026 */
[----:B------:R-:W-:Y:S01]  /*30f0*/  IMAD.MOV.U32 R30, RZ, RZ, R39 ;  /* 0x000000ffff1e7224 */ /* 0x000fe200078e0027 */
[----:B------:R-:W-:Y:S01]  /*3100*/  PRMT R55, R28, 0x5410, R14 ;  /* 0x000054101c377816 */ /* 0x000fe2000000000e */
[----:B------:R-:W-:Y:S01]  /*3110*/  IMAD.MOV.U32 R14, RZ, RZ, R42 ;  /* 0x000000ffff0e7224 */ /* 0x000fe200078e002a */
[----:B------:R-:W-:Y:S01]  /*3120*/  PLOP3.LUT P3, PT, PT, PT, UP0, 0x80, 0x0 ;  /* 0x000000000000781c */ /* 0x000fe20003f6f008 */
        /* <DEDUP_REMOVED lines=30> */
[----:B------:R-:W-:Y:S02]  /*3310*/  PRMT R120, R120, 0x5410, R14 ;  /* 0x0000541078787816 */ /* 0x000fe4000000000e */
[----:B------:R-:W-:Y:S02]  /*3320*/  PRMT R117, R117, 0x5410, R29 ;  /* 0x0000541075757816 */ /* 0x000fe4000000001d */
[----:B------:R-:W-:Y:S01]  /*3330*/  PRMT R121, R28, 0x5410, R30 ;  /* 0x000054101c797816 */ /* 0x000fe2000000001e */
[----:B------:R-:W-:Y:S06]  /*3340*/  @!P3 BRA `(.L_x_1392) ;  /* 0x000000000004b947 */ /* 0x000fec0003800000 */
[----:B------:R-:W-:Y:S01]  /*3350*/  BPT.TRAP 0x1 ;  /* 0x000000040000795c */ /* 0x000fe20000300000 */
.L_x_1392:
[----:B------:R-:W-:Y:S01]  /*3360*/  IMAD R14, R17, 0x8, R2 ;  /* 0x00000008110e7824 */ /* 0x000fe200078e0202 */
[----:B------:R-:W-:Y:S01]  /*3370*/  SHF.L.U32 R85, R155, 0x1f, RZ ;  /* 0x0000001f9b557819 */ /* 0x000fe200000006ff */
[----:B------:R-:W-:Y:S03]  /*3380*/  BSSY B1, `(.L_x_1393) ;  /* 0x0000003000017945 */ /* 0x000fe60003800000 */
[----:B------:R-:W0:Y:S02]  /*3390*/  SYNCS.PHASECHK.TRANS64.TRYWAIT P5, [R14+URZ+0x2d890], R85 ;  /* 0x02d890550e0075a7 */ /* 0x000e2400080a017f */
[----:B0-----:R-:W-:Y:S05]  /*33a0*/  @!P5 BRA `(.L_x_1394) ;  /* 0x000001f00088d947 */ /* 0x001fea0003800000 */
.L_x_1756:
[----:B------:R-:W-:Y:S05]  /*33b0*/  BSYNC B1 ;  /* 0x0000000000017941 */ /* 0x000fea0003800000 */
.L_x_1393:
        /* <DEDUP_REMOVED lines=9> */
[----:B------:R-:W-:Y:S01]  /*3450*/  IMAD.MOV.U32 R53, RZ, RZ, R29 ;  /* 0x000000ffff357224 */ /* 0x000fe200078e001d */
[----:B------:R-:W-:Y:S02]  /*3460*/  SHF.R.U64 R52, R86, 0x10, R87 ;  /* 0x0000001056347819 */ /* 0x000fe40000001257 */
[----:B------:R-:W-:Y:S02]  /*3470*/  SHF.R.U64 R54, R58, 0x10, R59 ;  /* 0x000000103a367819 */ /* 0x000fe4000000123b */
[--C-:B------:R-:W-:Y:S02]  /*3480*/  HADD2.F32 R29, -RZ, R53.reuse.H1_H1 ;  /* 0x30000035ff1d7230 */ /* 0x100fe40000004100 */
[----:B------:R-:W-:Y:S02]  /*3490*/  HADD2.F32 R52, -RZ, R52.H0_H0 ;  /* 0x20000034ff347230 */ /* 0x000fe40000004100 */
[----:B------:R-:W-:Y:S02]  /*34a0*/  HADD2.F32 R53, -RZ, R53.H0_H0 ;  /* 0x20000035ff357230 */ /* 0x000fe40000004100 */
[----:B------:R-:W-:-:S02]  /*34b0*/  HADD2.F32 R54, -RZ, R54.H0_H0 ;  /* 0x20000036ff367230 */ /* 0x000fc40000004100 */
[-C--:B------:R-:W-:Y:S01]  /*34c0*/  FMUL.FTZ R58, R29, R52.reuse ;  /* 0x000000341d3a7220 */ /* 0x080fe20000410000 */
[----:B------:R-:W-:-:S03]  /*34d0*/  FMUL.FTZ R86, R53, R52 ;  /* 0x0000003435567220 */ /* 0x000fc60000410000 */
[-C--:B------:R-:W-:Y:S01]  /*34e0*/  FFMA.FTZ R52, R53, R54.reuse, -R58 ;  /* 0x0000003635347223 */ /* 0x080fe2000001083a */
[----:B------:R-:W-:Y:S01]  /*34f0*/  SHF.R.U32.HI R58, RZ, 0x10, R59 ;  /* 0x00000010ff3a7819 */ /* 0x000fe2000001163b */
[----:B------:R-:W-:Y:S01]  /*3500*/  FFMA.FTZ R29, R29, R54, R86 ;  /* 0x000000361d1d7223 */ /* 0x000fe20000010056 */
[----:B------:R-:W-:Y:S01]  /*3510*/  SHF.R.U32.HI R86, RZ, 0x10, R87 ;  /* 0x00000010ff567819 */ /* 0x000fe20000011657 */
[----:B------:R-:W-:Y:S02]  /*3520*/  IMAD.MOV.U32 R54, RZ, RZ, R31 ;  /* 0x000000ffff367224 */ /* 0x000fe400078e001f */
[----:B------:R-:W-:Y:S01]  /*3530*/  IMAD.MOV.U32 R53, RZ, RZ, R28 ;  /* 0x000000ffff357224 */ /* 0x000fe200078e001c */
[----:B------:R-:W-:Y:S01]  /*3540*/  F2FP.F16.F32.PACK_AB R29, R29, R52 ;  /* 0x000000341d1d723e */ /* 0x000fe200000000ff */
[----:B------:R-:W-:Y:S02]  /*3550*/  HADD2.F32 R28, -RZ, R86.H0_H0 ;  /* 0x20000056ff1c7230 */ /* 0x000fe40000004100 */
[----:B------:R-:W-:-:S02]  /*3560*/  HADD2.F32 R31, -RZ, R54.H1_H1 ;  /* 0x30000036ff1f7230 */ /* 0x000fc40000004100 */
[----:B------:R-:W-:Y:S02]  /*3570*/  HADD2.F32 R59, -RZ, R54.H0_H0 ;  /* 0x20000036ff3b7230 */ /* 0x000fe40000004100 */
[----:B------:R-:W-:Y:S02]  /*3580*/  HADD2.F32 R58, -RZ, R58.H0_H0 ;  /* 0x2000003aff3a7230 */ /* 0x000fe40000004100 */
[-C--:B------:R-:W-:Y:S01]  /*3590*/  FMUL.FTZ R54, R31, R28.reuse ;  /* 0x0000001c1f367220 */ /* 0x080fe20000410000 */
[----:B------:R-:W-:Y:S02]  /*35a0*/  HADD2.F32 R87, -RZ, R117.H1_H1 ;  /* 0x30000075ff577230 */ /* 0x000fe40000004100 */
[C---:B------:R-:W-:Y:S01]  /*35b0*/  FMUL.FTZ R86, R59.reuse, R28 ;  /* 0x0000001c3b567220 */ /* 0x040fe20000410000 */
[-C--:B------:R-:W-:Y:S01]  /*35c0*/  FFMA.FTZ R28, R59, R58.reuse, -R54 ;  /* 0x0000003a3b1c7223 */ /* 0x080fe20000010836 */
[----:B------:R-:W-:Y:S02]  /*35d0*/  IMAD.MOV.U32 R54, RZ, RZ, R30 ;  /* 0x000000ffff367224 */ /* 0x000fe400078e001e */
[----:B------:R-:W-:Y:S01]  /*35e0*/  FFMA.FTZ R31, R31, R58, R86 ;  /* 0x0000003a1f1f7223 */ /* 0x000fe20000010056 */
[----:B------:R-:W-:-:S02]  /*35f0*/  HADD2.F32 R30, -RZ, R53.H1_H1 ;  /* 0x30000035ff1e7230 */ /* 0x000fc40000004100 */
[----:B------:R-:W-:Y:S02]  /*3600*/  HADD2.F32 R58, -RZ, R53.H0_H0 ;  /* 0x20000035ff3a7230 */ /* 0x000fe40000004100 */
[----:B------:R-:W-:Y:S02]  /*3610*/  HADD2.F32 R59, -RZ, R117.H0_H0 ;  /* 0x20000075ff3b7230 */ /* 0x000fe40000004100 */
[-C--:B------:R-:W-:Y:S01]  /*3620*/  FMUL.FTZ R53, R30, R87.reuse ;  /* 0x000000571e357220 */ /* 0x080fe20000410000 */
[----:B------:R-:W-:Y:S02]  /*3630*/  HADD2.F32 R117, -RZ, R121.H1_H1 ;  /* 0x30000079ff757230 */ /* 0x000fe40000004100 */
[C---:B------:R-:W-:Y:S01]  /*3640*/  FMUL.FTZ R87, R58.reuse, R87 ;  /* 0x000000573a577220 */ /* 0x040fe20000410000 */
[----:B------:R-:W-:Y:S01]  /*3650*/  F2FP.F16.F32.PACK_AB R31, R31, R28 ;  /* 0x0000001c1f1f723e */ /* 0x000fe200000000ff */
[----:B------:R-:W-:Y:S01]  /*3660*/  FFMA.FTZ R53, R58, R59, -R53 ;  /* 0x0000003b3a357223 */ /* 0x000fe20000010835 */
[----:B------:R-:W-:-:S02]  /*3670*/  HADD2.F32 R58, -RZ, R54.H0_H0 ;  /* 0x20000036ff3a7230 */ /* 0x000fc40000004100 */
[----:B------:R-:W-:Y:S01]  /*3680*/  FFMA.FTZ R30, R30, R59, R87 ;  /* 0x0000003b1e1e7223 */ /* 0x000fe20000010057 */
[----:B------:R-:W-:Y:S02]  /*3690*/  HADD2.F32 R54, -RZ, R54.H1_H1 ;  /* 0x30000036ff367230 */ /* 0x000fe40000004100 */
[----:B------:R-:W-:Y:S02]  /*36a0*/  HADD2.F32 R59, -RZ, R119.H0_H0 ;  /* 0x20000077ff3b7230 */ /* 0x000fe40000004100 */
[----:B------:R-:W-:Y:S01]  /*36b0*/  F2FP.F16.F32.PACK_AB R28, R30, R53 ;  /* 0x000000351e1c723e */ /* 0x000fe200000000ff */
[-C--:B------:R-:W-:Y:S01]  /*36c0*/  FMUL.FTZ R87, R54, R117.reuse ;  /* 0x0000007536577220 */ /* 0x080fe20000410000 */
[----:B------:R-:W-:-:S03]  /*36d0*/  FMUL.FTZ R117, R58, R117 ;  /* 0x000000753a757220 */ /* 0x000fc60000410000 */
[-C--:B------:R-:W-:Y:S01]  /*36e0*/  FFMA.FTZ R87, R58, R59.reuse, -R87 ;  /* 0x0000003b3a577223 */ /* 0x080fe20000010857 */
[----:B------:R-:W-:-:S05]  /*36f0*/  FFMA.FTZ R54, R54, R59, R117 ;  /* 0x0000003b36367223 */ /* 0x000fca0000010075 */
[----:B------:R-:W-:-:S07]  /*3700*/  F2FP.F16.F32.PACK_AB R30, R54, R87 ;  /* 0x00000057361e723e */ /* 0x000fce00000000ff */
.L_x_1399:
[----:B------:R-:W-:Y:S05]  /*3710*/  BSYNC B2 ;  /* 0x0000000000027941 */ /* 0x000fea0003800000 */
.L_x_1398:
[----:B------:R1:W-:Y:S02]  /*3720*/  STG.E.128 desc[UR38][R32.64], R28 ;  /* 0x0000001c20007986 */ /* 0x0003e4000c101d26 */
.L_x_1397:
[----:B------:R-:W-:Y:S05]  /*3730*/  BSYNC B1 ;  /* 0x0000000000017941 */ /* 0x000fea0003800000 */
.L_x_1396:
        /* <DEDUP_REMOVED lines=8> */
[----:B------:R-:W-:Y:S01]  /*37c0*/  SHF.R.U64 R54, R56, 0x10, R57 ;  /* 0x0000001038367819 */ /* 0x000fe20000001239 */
[----:B------:R-:W-:Y:S01]  /*37d0*/  IMAD.MOV.U32 R52, RZ, RZ, R29 ;  /* 0x000000ffff347224 */ /* 0x000fe200078e001d */
[----:B------:R-:W-:Y:S01]  /*37e0*/  SHF.R.U64 R50, R50, 0x10, R51 ;  /* 0x0000001032327819 */ /* 0x000fe20000001233 */
[----:B------:R-:W-:Y:S01]  /*37f0*/  HADD2.F32 R58, -RZ, R120.H1_H1 ;  /* 0x30000078ff3a7230 */ /* 0x000fe20000004100 */
[----:B------:R-:W-:Y:S01]  /*3800*/  SHF.R.U32.HI R56, RZ, 0x10, R57 ;  /* 0x00000010ff387819 */ /* 0x000fe20000011639 */
[----:B------:R-:W-:Y:S02]  /*3810*/  HADD2.F32 R54, -RZ, R54.H0_H0 ;  /* 0x20000036ff367230 */ /* 0x000fe40000004100 */
[--C-:B------:R-:W-:Y:S02]  /*3820*/  HADD2.F32 R29, -RZ, R52.reuse.H1_H1 ;  /* 0x30000034ff1d7230 */ /* 0x100fe40000004100 */
[----:B------:R-:W-:Y:S02]  /*3830*/  HADD2.F32 R53, -RZ, R52.H0_H0 ;  /* 0x20000034ff357230 */ /* 0x000fe40000004100 */
[----:B------:R-:W-:-:S02]  /*3840*/  HADD2.F32 R50, -RZ, R50.H0_H0 ;  /* 0x20000032ff327230 */ /* 0x000fc40000004100 */
[-C--:B------:R-:W-:Y:S01]  /*3850*/  FMUL.FTZ R52, R29, R54.reuse ;  /* 0x000000361d347220 */ /* 0x080fe20000410000 */
[----:B------:R-:W-:Y:S02]  /*3860*/  HADD2.F32 R56, -RZ, R56.H0_H0 ;  /* 0x20000038ff387230 */ /* 0x000fe40000004100 */
[C---:B------:R-:W-:Y:S01]  /*3870*/  FMUL.FTZ R54, R53.reuse, R54 ;  /* 0x0000003635367220 */ /* 0x040fe20000410000 */
[----:B------:R-:W-:Y:S02]  /*3880*/  HADD2.F32 R121, -RZ, R121.H0_H0 ;  /* 0x20000079ff797230 */ /* 0x000fe40000004100 */
[-C--:B------:R-:W-:Y:S01]  /*3890*/  FFMA.FTZ R52, R53, R50.reuse, -R52 ;  /* 0x0000003235347223 */ /* 0x080fe20000010834 */
[----:B------:R-:W-:Y:S02]  /*38a0*/  HADD2.F32 R53, -RZ, R28.H0_H0 ;  /* 0x2000001cff357230 */ /* 0x000fe40000004100 */
[----:B------:R-:W-:Y:S01]  /*38b0*/  FFMA.FTZ R29, R29, R50, R54 ;  /* 0x000000321d1d7223 */ /* 0x000fe20000010036 */
[----:B------:R-:W-:Y:S01]  /*38c0*/  SHF.R.U32.HI R50, RZ, 0x10, R51 ;  /* 0x00000010ff327819 */ /* 0x000fe20000011633 */
[----:B------:R-:W-:-:S02]  /*38d0*/  HADD2.F32 R51, -RZ, R31.H1_H1 ;  /* 0x3000001fff337230 */ /* 0x000fc40000004100 */
[----:B------:R-:W-:Y:S01]  /*38e0*/  HADD2.F32 R31, -RZ, R31.H0_H0 ;  /* 0x2000001fff1f7230 */ /* 0x000fe20000004100 */
[----:B------:R-:W-:Y:S01]  /*38f0*/  F2FP.F16.F32.PACK_AB R29, R29, R52 ;  /* 0x000000341d1d723e */ /* 0x000fe200000000ff */
[----:B------:R-:W-:Y:S02]  /*3900*/  HADD2.F32 R50, -RZ, R50.H0_H0 ;  /* 0x20000032ff327230 */ /* 0x000fe40000004100 */
[-C--:B------:R-:W-:Y:S01]  /*3910*/  FMUL.FTZ R54, R51, R56.reuse ;  /* 0x0000003833367220 */ /* 0x080fe20000410000 */
[----:B------:R-:W-:Y:S02]  /*3920*/  HADD2.F32 R57, -RZ, R118.H1_H1 ;  /* 0x30000076ff397230 */ /* 0x000fe40000004100 */
[C---:B------:R-:W-:Y:S01]  /*3930*/  FMUL.FTZ R56, R31.reuse, R56 ;  /* 0x000000381f387220 */ /* 0x040fe20000410000 */
[-C--:B------:R-:W-:Y:S01]  /*3940*/  FFMA.FTZ R54, R31, R50.reuse, -R54 ;  /* 0x000000321f367223 */ /* 0x080fe20000010836 */
[----:B------:R-:W-:Y:S02]  /*3950*/  HADD2.F32 R31, -RZ, R28.H1_H1 ;  /* 0x3000001cff1f7230 */ /* 0x000fe40000004100 */
[----:B------:R-:W-:Y:S01]  /*3960*/  FFMA.FTZ R51, R51, R50, R56 ;  /* 0x0000003233337223 */ /* 0x000fe20000010038 */
[----:B------:R-:W-:-:S02]  /*3970*/  HADD2.F32 R50, -RZ, R118.H0_H0 ;  /* 0x20000076ff327230 */ /* 0x000fc40000004100 */
[--C-:B------:R-:W-:Y:S02]  /*3980*/  HADD2.F32 R56, -RZ, R30.reuse.H1_H1 ;  /* 0x3000001eff387230 */ /* 0x100fe40000004100 */
[-C--:B------:R-:W-:Y:S01]  /*3990*/  FMUL.FTZ R28, R31, R58.reuse ;  /* 0x0000003a1f1c7220 */ /* 0x080fe20000410000 */
[----:B------:R-:W-:Y:S02]  /*39a0*/  HADD2.F32 R30, -RZ, R30.H0_H0 ;  /* 0x2000001eff1e7230 */ /* 0x000fe40000004100 */
[----:B------:R-:W-:Y:S01]  /*39b0*/  FMUL.FTZ R58, R53, R58 ;  /* 0x0000003a353a7220 */ /* 0x000fe20000410000 */
[----:B------:R-:W-:Y:S01]  /*39c0*/  F2FP.F16.F32.PACK_AB R51, R51, R54 ;  /* 0x000000363333723e */ /* 0x000fe200000000ff */
[-C--:B------:R-:W-:Y:S01]  /*39d0*/  FFMA.FTZ R28, R53, R50.reuse, -R28 ;  /* 0x00000032351c7223 */ /* 0x080fe2000001081c */
[-C--:B------:R-:W-:Y:S01]  /*39e0*/  FMUL.FTZ R53, R56, R121.reuse ;  /* 0x0000007938357220 */ /* 0x080fe20000410000 */
[----:B------:R-:W-:Y:S01]  /*39f0*/  FMUL.FTZ R121, R30, R121 ;  /* 0x000000791e797220 */ /* 0x000fe20000410000 */
[----:B------:R-:W-:-:S02]  /*3a00*/  FFMA.FTZ R31, R31, R50, R58 ;  /* 0x000000321f1f7223 */ /* 0x000fc4000001003a */
[-C--:B------:R-:W-:Y:S01]  /*3a10*/  FFMA.FTZ R53, R30, R57.reuse, -R53 ;  /* 0x000000391e357223 */ /* 0x080fe20000010835 */
[----:B------:R-:W-:Y:S02]  /*3a20*/  FFMA.FTZ R56, R56, R57, R121 ;  /* 0x0000003938387223 */ /* 0x000fe40000010079 */
[----:B------:R-:W-:Y:S01]  /*3a30*/  F2FP.F16.F32.PACK_AB R28, R31, R28 ;  /* 0x0000001c1f1c723e */ /* 0x000fe200000000ff */
[----:B------:R-:W-:Y:S02]  /*3a40*/  IMAD.MOV.U32 R31, RZ, RZ, R51 ;  /* 0x000000ffff1f7224 */ /* 0x000fe400078e0033 */
[----:B------:R-:W-:-:S07]  /*3a50*/  F2FP.F16.F32.PACK_AB R30, R56, R53 ;  /* 0x00000035381e723e */ /* 0x000fce00000000ff */
.L_x_1403:
[----:B------:R-:W-:Y:S05]  /*3a60*/  BSYNC B2 ;  /* 0x0000000000027941 */ /* 0x000fea0003800000 */
.L_x_1402:
[----:B------:R2:W-:Y:S02]  /*3a70*/  STG.E.128 desc[UR38][R32.64+0x20], R28 ;  /* 0x0000201c20007986 */ /* 0x0005e4000c101d26 */
.L_x_1401:
[----:B------:R-:W-:Y:S05]  /*3a80*/  BSYNC B1 ;  /* 0x0000000000017941 */ /* 0x000fea0003800000 */
.L_x_1400:
        /* <DEDUP_REMOVED lines=8> */
[--C-:B------:R-:W-:Y:S01]  /*3b10*/  SHF.R.U64 R50, R46, 0x10, R47.reuse ;  /* 0x000000102e327819 */ /* 0x100fe2000000122f */
[----:B------:R-:W-:Y:S01]  /*3b20*/  HADD2.F32 R119, -RZ, R119.H1_H1 ;  /* 0x30000077ff777230 */ /* 0x000fe20000004100 */
        /* <DEDUP_REMOVED lines=15> */
[----:B------:R-:W-:Y:S01]  /*3c20*/  FMUL.FTZ R51, R47, R51 ;  /* 0x000000332f337220 */ /* 0x000fe20000410000 */
[----:B------:R-:W-:-:S02]  /*3c30*/  HADD2.F32 R120, -RZ, R120.H0_H0 ;  /* 0x20000078ff787230 */ /* 0x000fc40000004100 */
[-C--:B------:R-:W-:Y:S01]  /*3c40*/  FFMA.FTZ R29, R29, R50.reuse, -R46 ;  /* 0x000000321d1d7223 */ /* 0x080fe2000001082e */
[----:B------:R-:W-:Y:S01]  /*3c50*/  FFMA.FTZ R46, R31, R50, R52 ;  /* 0x000000321f2e7223 */ /* 0x000fe20000010034 */
[-C--:B------:R-:W-:Y:S01]  /*3c60*/  FFMA.FTZ R31, R47, R49.reuse, -R54 ;  /* 0x000000312f1f7223 */ /* 0x080fe20000010836 */
[----:B------:R-:W-:Y:S01]  /*3c70*/  FFMA.FTZ R48, R48, R49, R51 ;  /* 0x0000003130307223 */ /* 0x000fe20000010033 */
[----:B------:R-:W-:Y:S02]  /*3c80*/  HADD2.F32 R50, -RZ, R28.H1_H1 ;  /* 0x3000001cff327230 */ /* 0x000fe40000004100 */
[----:B------:R-:W-:Y:S01]  /*3c90*/  HADD2.F32 R49, -RZ, R30.H1_H1 ;  /* 0x3000001eff317230 */ /* 0x000fe20000004100 */
[----:B------:R-:W-:Y:S01]  /*3ca0*/  F2FP.F16.F32.PACK_AB R29, R46, R29 ;  /* 0x0000001d2e1d723e */ /* 0x000fe200000000ff */
[----:B------:R-:W-:Y:S02]  /*3cb0*/  HADD2.F32 R28, -RZ, R28.H0_H0 ;  /* 0x2000001cff1c7230 */ /* 0x000fe40000004100 */
[----:B------:R-:W-:Y:S01]  /*3cc0*/  FMUL.FTZ R51, R50, R119 ;  /* 0x0000007732337220 */ /* 0x000fe20000410000 */
[----:B------:R-:W-:-:S02]  /*3cd0*/  HADD2.F32 R30, -RZ, R30.H0_H0 ;  /* 0x2000001eff1e7230 */ /* 0x000fc40000004100 */
[CC--:B------:R-:W-:Y:S01]  /*3ce0*/  FMUL.FTZ R53, R49.reuse, R120.reuse ;  /* 0x0000007831357220 */ /* 0x0c0fe20000410000 */
[--C-:B------:R-:W-:Y:S02]  /*3cf0*/  HADD2.F32 R47, -RZ, R116.reuse.H0_H0 ;  /* 0x20000074ff2f7230 */ /* 0x100fe40000004100 */
[----:B------:R-:W-:Y:S01]  /*3d00*/  FMUL.FTZ R119, R28, R119 ;  /* 0x000000771c777220 */ /* 0x000fe20000410000 */
[----:B------:R-:W-:Y:S02]  /*3d10*/  HADD2.F32 R116, -RZ, R116.H1_H1 ;  /* 0x30000074ff747230 */ /* 0x000fe40000004100 */
[----:B------:R-:W-:Y:S01]  /*3d20*/  FMUL.FTZ R120, R30, R120 ;  /* 0x000000781e787220 */ /* 0x000fe20000410000 */
[----:B------:R-:W-:Y:S01]  /*3d30*/  F2FP.F16.F32.PACK_AB R31, R48, R31 ;  /* 0x0000001f301f723e */ /* 0x000fe200000000ff */
[-C--:B------:R-:W-:Y:S01]  /*3d40*/  FFMA.FTZ R51, R28, R47.reuse, -R51 ;  /* 0x0000002f1c337223 */ /* 0x080fe20000010833 */
[----:B------:R-:W-:Y:S01]  /*3d50*/  FFMA.FTZ R50, R50, R47, R119 ;  /* 0x0000002f32327223 */ /* 0x000fe20000010077 */
[-C--:B------:R-:W-:Y:S01]  /*3d60*/  FFMA.FTZ R53, R30, R116.reuse, -R53 ;  /* 0x000000741e357223 */ /* 0x080fe20000010835 */
[----:B------:R-:W-:-:S03]  /*3d70*/  FFMA.FTZ R120, R49, R116, R120 ;  /* 0x0000007431787223 */ /* 0x000fc60000010078 */
[----:B------:R-:W-:Y:S02]  /*3d80*/  F2FP.F16.F32.PACK_AB R28, R50, R51 ;  /* 0x00000033321c723e */ /* 0x000fe400000000ff */
[----:B------:R-:W-:-:S07]  /*3d90*/  F2FP.F16.F32.PACK_AB R30, R120, R53 ;  /* 0x00000035781e723e */ /* 0x000fce00000000ff */
.L_x_1407:
[----:B------:R-:W-:Y:S05]  /*3da0*/  BSYNC B2 ;  /* 0x0000000000027941 */ /* 0x000fea0003800000 */
.L_x_1406:
[----:B------:R3:W-:Y:S02]  /*3db0*/  STG.E.128 desc[UR38][R32.64+0x40], R28 ;  /* 0x0000401c20007986 */ /* 0x0007e4000c101d26 */
.L_x_1405:
[----:B------:R-:W-:Y:S05]  /*3dc0*/  BSYNC B1 ;  /* 0x0000000000017941 */ /* 0x000fea0003800000 */
.L_x_1404:
        /* <DEDUP_REMOVED lines=50> */
.L_x_1411:
[----:B------:R-:W-:Y:S05]  /*40f0*/  BSYNC B2 ;  /* 0x0000000000027941 */ /* 0x000fea0003800000 */
.L_x_1410:
[----:B------:R4:W-:Y:S02]  /*4100*/  STG.E.128 desc[UR38][R32.64+0x60], R28 ;  /* 0x0000601c20007986 */ /* 0x0009e4000c101d26 */
.L_x_1409:
[----:B------:R-:W-:Y:S05]  /*4110*/  BSYNC B1 ;  /* 0x0000000000017941 */ /* 0x000fea0003800000 */
.L_x_1408:
        /* <DEDUP_REMOVED lines=30> */
[--C-:B------:R-:W-:Y:S02]  /*4300*/  HADD2.F32 R39, -RZ, R109.reuse.H0_H0 ;  /* 0x2000006dff277230 */ /* 0x100fe40000004100 */
[----:B------:R-:W-:Y:S01]  /*4310*/  FFMA.FTZ R48, R31, R42, -R48 ;  /* 0x0000002a1f307223 */ /* 0x000fe20000010830 */
[----:B------:R-:W-:Y:S02]  /*4320*/  HADD2.F32 R109, -RZ, R109.H1_H1 ;  /* 0x3000006dff6d7230 */ /* 0x000fe40000004100 */
[--C-:B------:R-:W-:Y:S02]  /*4330*/  HADD2.F32 R30, -RZ, R38.reuse.H1_H1 ;  /* 0x30000026ff1e7230 */ /* 0x100fe40000004100 */
[----:B------:R-:W-:Y:S01]  /*4340*/  FMUL.FTZ R41, R29, R39 ;  /* 0x000000271d297220 */ /* 0x000fe20000410000 */
[----:B------:R-:W-:-:S02]  /*4350*/  HADD2.F32 R38, -RZ, R38.H0_H0 ;  /* 0x20000026ff267230 */ /* 0x000fc40000004100 */
[----:B------:R-:W-:Y:S01]  /*4360*/  FMUL.FTZ R40, R28, R39 ;  /* 0x000000271c287220 */ /* 0x000fe20000410000 */
[--C-:B------:R-:W-:Y:S02]  /*4370*/  HADD2.F32 R31, -RZ, R89.reuse.H0_H0 ;  /* 0x20000059ff1f7230 */ /* 0x100fe40000004100 */
[-C--:B------:R-:W-:Y:S01]  /*4380*/  FMUL.FTZ R39, R30, R109.reuse ;  /* 0x0000006d1e277220 */ /* 0x080fe20000410000 */
[----:B------:R-:W-:Y:S02]  /*4390*/  HADD2.F32 R89, -RZ, R89.H1_H1 ;  /* 0x30000059ff597230 */ /* 0x000fe40000004100 */
        /* <DEDUP_REMOVED lines=9> */
.L_x_1415:
[----:B------:R-:W-:Y:S05]  /*4430*/  BSYNC B2 ;  /* 0x0000000000027941 */ /* 0x000fea0003800000 */
.L_x_1414:
[----:B------:R1:W-:Y:S02]  /*4440*/  STG.E.128 desc[UR38][R32.64+0x80], R28 ;  /* 0x0000801c20007986 */ /* 0x0003e4000c101d26 */
.L_x_1413:
[----:B------:R-:W-:Y:S05]  /*4450*/  BSYNC B1 ;  /* 0x0000000000017941 */ /* 0x000fea0003800000 */
.L_x_1412:
        /* <DEDUP_REMOVED lines=48> */
.L_x_1417:
[----:B------:R-:W-:Y:S05]  /*4760*/  BSYNC B1 ;  /* 0x0000000000017941 */ /* 0x000fea0003800000 */
.L_x_1416:
[----:B------:R1:W-:Y:S01]  /*4770*/  STG.E.128 desc[UR38][R32.64+0xa0], R28 ;  /* 0x0000a01c20007986 */ /* 0x0003e2000c101d26 */
[----:B------:R-:W-:Y:S05]  /*4780*/  BRA `(.L_x_1395) ;  /* 0x00000020005c7947 */ /* 0x000fea0003800000 */
.L_x_1389:
        /* <DEDUP_REMOVED lines=46> */
.L_x_1419:
[----:B------:R-:W-:Y:S05]  /*4a70*/  BSYNC B1 ;  /* 0x0000000000017941 */ /* 0x000fea0003800000 */
.L_x_1418:
        /* <DEDUP_REMOVED lines=42> */
[----:B------:R-:W-:-:S02]  /*4d20*/  PRMT R128, R128, 0x5410, R53 ;  /* 0x0000541080807816 */ /* 0x000fc40000000035 */
[----:B------:R-:W-:Y:S02]  /*4d30*/  PRMT R132, R132, 0x5410, R14 ;  /* 0x0000541084847816 */ /* 0x000fe4000000000e */
[----:B------:R-:W-:Y:S01]  /*4d40*/  PRMT R117, R52, 0x7610, R117 ;  /* 0x0000761034757816 */ /* 0x000fe20000000075 */
[----:B------:R-:W-:Y:S06]  /*4d50*/  @!P3 BRA `(.L_x_1420) ;  /* 0x000000000004b947 */ /* 0x000fec0003800000 */
[----:B------:R-:W-:Y:S01]  /*4d60*/  BPT.TRAP 0x1 ;  /* 0x000000040000795c */ /* 0x000fe20000300000 */
.L_x_1420:
[----:B------:R-:W-:Y:S01]  /*4d70*/  IMAD R14, R17, 0x8, R2 ;  /* 0x00000008110e7824 */ /* 0x000fe200078e0202 */
[----:B------:R-:W-:Y:S01]  /*4d80*/  SHF.L.U32 R85, R155, 0x1f, RZ ;  /* 0x0000001f9b557819 */ /* 0x000fe200000006ff */
[----:B------:R-:W-:Y:S03]  /*4d90*/  BSSY B1, `(.L_x_1421) ;  /* 0x0000003000017945 */ /* 0x000fe60003800000 */
[----:B------:R-:W0:Y:S02]  /*4da0*/  SYNCS.PHASECHK.TRANS64.TRYWAIT P5, [R14+URZ+0x2d890], R85 ;  /* 0x02d890550e0075a7 */ /* 0x000e2400080a017f */
[----:B0-----:R-:W-:Y:S05]  /*4db0*/  @!P5 BRA `(.L_x_1422) ;  /* 0x000001d80018d947 */ /* 0x001fea0003800000 */
.L_x_1757:
[----:B------:R-:W-:Y:S05]  /*4dc0*/  BSYNC B1 ;  /* 0x0000000000017941 */ /* 0x000fea0003800000 */
.L_x_1421:
        /* <DEDUP_REMOVED lines=17> */
[----:B------:R-:W-:Y:S01]  /*4ee0*/  SEL R52, R108, R115, !P0 ;  /* 0x000000736c347207 */ /* 0x000fe20004000000 */
[----:B------:R-:W-:Y:S01]  /*4ef0*/  BSSY B2, `(.L_x_1425) ;  /* 0x000006f000027945 */ /* 0x000fe20003800000 */
[----:B------:R-:W-:-:S02]  /*4f00*/  ISETP.GE.AND P4, PT, R22, R107, PT ;  /* 0x0000006b1600720c */ /* 0x000fc40003f86270 */
[----:B------:R-:W-:-:S04]  /*4f10*/  SHF.R.S32.HI R53, RZ, 0x1f, R52 ;  /* 0x0000001fff357819 */ /* 0x000fc80000011434 */
[----:B------:R-:W-:-:S04]  /*4f20*/  LEA.HI R53, R53, R52, RZ, 0x4 ;  /* 0x0000003435357211 */ /* 0x000fc800078f20ff */
[----:B------:R-:W-:-:S04]  /*4f30*/  SHF.R.S32.HI R53, RZ, 0x4, R53 ;  /* 0x00000004ff357819 */ /* 0x000fc80000011435 */
[----:B------:R-:W-:-:S04]  /*4f40*/  LEA.HI.SX32 R116, R76, R53, 0x1d ;  /* 0x000000354c747211 */ /* 0x000fc800078feaff */
[----:B------:R-:W-:-:S04]  /*4f50*/  SHF.R.S32.HI R53, RZ, 0x1f, R116 ;  /* 0x0000001fff357819 */ /* 0x000fc80000011474 */
[----:B------:R-:W-:Y:S01]  /*4f60*/  LEA.HI R52, R53, R116, RZ, 0x2 ;  /* 0x0000007435347211 */ /* 0x000fe200078f10ff */
[----:B------:R-:W-:-:S04]  /*4f70*/  IMAD.SHL.U32 R116, R116, 0x8, RZ ;  /* 0x0000000874747824 */ /* 0x000fc800078e00ff */
[----:B------:R-:W-:-:S05]  /*4f80*/  IMAD.SHL.U32 R52, R52, 0x400, RZ ;  /* 0x0000040034347824 */ /* 0x000fca00078e00ff */
[----:B------:R-:W-:Y:S02]  /*4f90*/  LOP3.LUT R52, R52, 0x7ffff000, RZ, 0xc0, !PT ;  /* 0x7ffff00034347812 */ /* 0x000fe400078ec0ff */
[----:B--2---:R-:W-:-:S04]  /*4fa0*/  LOP3.LUT R53, R58, 0x18, R116, 0xf8, !PT ;  /* 0x000000183a357812 */ /* 0x004fc800078ef874 */
[----:B---3--:R-:W-:Y:S01]  /*4fb0*/  LOP3.LUT R53, R53, R55, RZ, 0x3c, !PT ;  /* 0x0000003735357212 */ /* 0x008fe200078e3cff */
[----:B------:R-:W-:-:S03]  /*4fc0*/  IMAD R55, R17, 0x3000, R105 ;  /* 0x0000300011377824 */ /* 0x000fc600078e0269 */
[----:B----4-:R-:W-:-:S05]  /*4fd0*/  IADD3 R52, R53, R52, R54 ;  /* 0x0000003435347210 */ /* 0x010fca0007ffe036 */
[----:B------:R-:W-:Y:S02]  /*4fe0*/  IMAD R53, R17, 0x3000, R52 ;  /* 0x0000300011357824 */ /* 0x000fe400078e0234 */
[--C-:B------:R-:W-:Y:S02]  /*4ff0*/  IMAD R52, R55, 0x2, R2.reuse ;  /* 0x0000000237347824 */ /* 0x100fe400078e0202 */
[----:B------:R-:W-:-:S04]  /*5000*/  IMAD R56, R53, 0x2, R2 ;  /* 0x0000000235387824 */ /* 0x000fc800078e0202 */
[----:B------:R-:W1:Y:S04]  /*5010*/  LDS.128 R52, [R52+0x15400] ;  /* 0x0154000034347984 */ /* 0x000e680000000c00 */
[----:B------:R-:W2:Y:S01]  /*5020*/  LDS.128 R56, [R56+0x15400] ;  /* 0x0154000038387984 */ /* 0x000ea20000000c00 */
[----:B------:R-:W-:Y:S05]  /*5030*/  @P4 BRA `(.L_x_1426) ;  /* 0x0000000400684947 */ /* 0x000fea0003800000 */
[----:B--2---:R-:W-:Y:S01]  /*5040*/  IMAD.MOV.U32 R119, RZ, RZ, R57 ;  /* 0x000000ffff777224 */ /* 0x004fe200078e0039 */
[----:B------:R-:W-:Y:S01]  /*5050*/  SHF.R.U64 R36, R36, 0x10, R37 ;  /* 0x0000001024247819 */ /* 0x000fe20000001225 */
[----:B-1----:R-:W-:Y:S01]  /*5060*/  IMAD.MOV.U32 R118, RZ, RZ, R53 ;  /* 0x000000ffff767224 */ /* 0x002fe200078e0035 */
[----:B------:R-:W-:Y:S01]  /*5070*/  SHF.R.U32.HI R37, RZ, 0x10, R37 ;  /* 0x00000010ff257819 */ /* 0x000fe20000011625 */
[----:B------:R-:W-:Y:S01]  /*5080*/  HADD2.F32 R117, -RZ, R117.H0_H0 ;  /* 0x20000075ff757230 */ /* 0x000fe20000004100 */
[----:B------:R-:W-:Y:S01]  /*5090*/  SHF.R.U64 R38, R38, 0x10, R39 ;  /* 0x0000001026267819 */ /* 0x000fe20000001227 */
[----:B------:R-:W-:Y:S02]  /*50a0*/  HADD2.F32 R53, -RZ, R119.H0_H0 ;  /* 0x20000077ff357230 */ /* 0x000fe40000004100 */
[----:B------:R-:W-:Y:S02]  /*50b0*/  HADD2.F32 R121, -RZ, R118.H0_H0 ;  /* 0x20000076ff797230 */ /* 0x000fe40000004100 */
[----:B------:R-:W-:-:S02]  /*50c0*/  HADD2.F32 R120, -RZ, R120.H0_H0 ;  /* 0x20000078ff787230 */ /* 0x000fc40000004100 */
[-C--:B------:R-:W-:Y:S01]  /*50d0*/  FMUL.FTZ R57, R53, R117.reuse ;  /* 0x0000007535397220 */ /* 0x080fe20000410000 */
        /* <DEDUP_REMOVED lines=12> */
[----:B------:R-:W-:-:S03]  /*51a0*/  FMUL.FTZ R120, R49, R120 ;  /* 0x0000007831787220 */ /* 0x000fc60000410000 */
[-C--:B------:R-:W-:Y:S01]  /*51b0*/  FFMA.FTZ R49, R49, R37.reuse, -R118 ;  /* 0x0000002531317223 */ /* 0x080fe20000010876 */
[----:B------:R-:W-:Y:S02]  /*51c0*/  HADD2.F32 R118, -RZ, R130.H1_H1 ;  /* 0x30000082ff767230 */ /* 0x000fe40000004100 */
[----:B------:R-:W-:Y:S01]  /*51d0*/  FFMA.FTZ R37, R48, R37, R120 ;  /* 0x0000002530257223 */ /* 0x000fe20000010078 */
[----:B------:R-:W-:Y:S02]  /*51e0*/  IMAD.MOV.U32 R48, RZ, RZ, R55 ;  /* 0x000000ffff307224 */ /* 0x000fe400078e0037 */
[----:B------:R-:W-:Y:S01]  /*51f0*/  HADD2.F32 R120, -RZ, R132.H0_H0 ;  /* 0x20000084ff787230 */ /* 0x000fe20000004100 */
[----:B------:R-:W-:Y:S01]  /*5200*/  F2FP.F16.F32.PACK_AB R49, R49, R57 ;  /* 0x000000393131723e */ /* 0x000fe200000000ff */
[----:B------:R-:W-:Y:S01]  /*5210*/  HADD2.F32 R55, -RZ, R59.H0_H0 ;  /* 0x2000003bff377230 */ /* 0x000fe20000004100 */
[----:B------:R-:W-:Y:S01]  /*5220*/  F2FP.F16.F32.PACK_AB R37, R37, R53 ;  /* 0x000000352525723e */ /* 0x000fe200000000ff */
[----:B------:R-:W-:-:S02]  /*5230*/  HADD2.F32 R119, -RZ, R48.H0_H0 ;  /* 0x20000030ff777230 */ /* 0x000fc40000004100 */
[----:B------:R-:W-:Y:S02]  /*5240*/  HADD2.F32 R48, -RZ, R48.H1_H1 ;  /* 0x30000030ff307230 */ /* 0x000fe40000004100 */
[----:B------:R-:W-:Y:S01]  /*5250*/  FMUL.FTZ R121, R55, R120 ;  /* 0x0000007837797220 */ /* 0x000fe20000410000 */
[----:B------:R-:W-:Y:S02]  /*5260*/  IMAD.MOV.U32 R53, RZ, RZ, R49 ;  /* 0x000000ffff357224 */ /* 0x000fe400078e0031 */
[----:B------:R-:W-:Y:S02]  /*5270*/  IMAD.MOV.U32 R57, RZ, RZ, R37 ;  /* 0x000000ffff397224 */ /* 0x000fe400078e0025 */
[C---:B------:R-:W-:Y:S01]  /*5280*/  FFMA.FTZ R121, R119.reuse, R118, -R121 ;  /* 0x0000007677797223 */ /* 0x040fe20000010879 */
[----:B------:R-:W-:Y:S01]  /*5290*/  FMUL.FTZ R119, R119, R120 ;  /* 0x0000007877777220 */ /* 0x000fe20000410000 */
[----:B------:R-:W-:-:S03]  /*52a0*/  HADD2.F32 R120, -RZ, R132.H1_H1 ;  /* 0x30000084ff787230 */ /* 0x000fc60000004100 */
[----:B------:R-:W-:Y:S01]  /*52b0*/  FFMA.FTZ R119, R55, R118, R119 ;  /* 0x0000007637777223 */ /* 0x000fe20000010077 */
[----:B------:R-:W-:Y:S02]  /*52c0*/  SHF.R.U32.HI R55, RZ, 0x10, R39 ;  /* 0x00000010ff377819 */ /* 0x000fe40000011627 */
[--C-:B------:R-:W-:Y:S01]  /*52d0*/  SHF.R.U64 R39, R50, 0x10, R51.reuse ;  /* 0x0000001032277819 */ /* 0x100fe20000001233 */
[----:B------:R-:W-:Y:S01]  /*52e0*/  HADD2.F32 R50, -RZ, R59.H1_H1 ;  /* 0x3000003bff327230 */ /* 0x000fe20000004100 */
[----:B------:R-:W-:Y:S01]  /*52f0*/  SHF.R.U32.HI R51, RZ, 0x10, R51 ;  /* 0x00000010ff337819 */ /* 0x000fe20000011633 */
[----:B------:R-:W-:Y:S02]  /*5300*/  HADD2.F32 R59, -RZ, R55.H0_H0 ;  /* 0x20000037ff3b7230 */ /* 0x000fe40000004100 */
        /* <DEDUP_REMOVED lines=14> */
[----:B------:R-:W-:-:S02]  /*53f0*/  FFMA.FTZ R118, R59, R51, -R118 ;  /* 0x000000333b767223 */ /* 0x000fc40000010876 */
        /* <DEDUP_REMOVED lines=9> */
[----:B------:R-:W-:-:S02]  /*5490*/  HADD2.F32 R117, -RZ, R131.H1_H1 ;  /* 0x30000083ff757230 */ /* 0x000fc40000004100 */
[----:B------:R-:W-:Y:S01]  /*54a0*/  HADD2.F32 R51, -RZ, R58.H0_H0 ;  /* 0x2000003aff337230 */ /* 0x000fe20000004100 */
[----:B------:R-:W-:Y:S01]  /*54b0*/  F2FP.F16.F32.PACK_AB R36, R36, R118 ;  /* 0x000000762424723e */ /* 0x000fe200000000ff */
[----:B------:R-:W-:Y:S01]  /*54c0*/  HADD2.F32 R52, -RZ, R130.H0_H0 ;  /* 0x20000082ff347230 */ /* 0x000fe20000004100 */
[----:B------:R-:W-:Y:S01]  /*54d0*/  F2FP.F16.F32.PACK_AB R50, R50, R120 ;  /* 0x000000783232723e */ /* 0x000fe200000000ff */
[----:B------:R-:W-:Y:S02]  /*54e0*/  HADD2.F32 R58, -RZ, R58.H1_H1 ;  /* 0x3000003aff3a7230 */ /* 0x000fe40000004100 */
[-C--:B------:R-:W-:Y:S01]  /*54f0*/  FMUL.FTZ R59, R51, R117.reuse ;  /* 0x00000075333b7220 */ /* 0x080fe20000410000 */
[----:B------:R-:W-:-:S03]  /*5500*/  FMUL.FTZ R117, R56, R117 ;  /* 0x0000007538757220 */ /* 0x000fc60000410000 */
[-C--:B------:R-:W-:Y:S01]  /*5510*/  FFMA.FTZ R59, R56, R52.reuse, -R59 ;  /* 0x00000034383b7223 */ /* 0x080fe2000001083b */
[----:B------:R-:W-:Y:S01]  /*5520*/  FFMA.FTZ R117, R51, R52, R117 ;  /* 0x0000003433757223 */ /* 0x000fe20000010075 */
[-C--:B------:R-:W-:Y:S01]  /*5530*/  FMUL.FTZ R51, R58, R39.reuse ;  /* 0x000000273a337220 */ /* 0x080fe20000410000 */
[C---:B------:R-:W-:Y:S01]  /*5540*/  FMUL.FTZ R39, R54.reuse, R39 ;  /* 0x0000002736277220 */ /* 0x040fe20000410000 */
[----:B------:R-:W-:Y:S02]  /*5550*/  IMAD.MOV.U32 R52, RZ, RZ, R36 ;  /* 0x000000ffff347224 */ /* 0x000fe400078e0024 */
[-C--:B------:R-:W-:Y:S01]  /*5560*/  FFMA.FTZ R51, R54, R38.reuse, -R51 ;  /* 0x0000002636337223 */ /* 0x080fe20000010833 */
[----:B------:R-:W-:Y:S01]  /*5570*/  FFMA.FTZ R39, R58, R38, R39 ;  /* 0x000000263a277223 */ /* 0x000fe20000010027 */
[----:B------:R-:W-:-:S03]  /*5580*/  IMAD.MOV.U32 R56, RZ, RZ, R50 ;  /* 0x000000ffff387224 */ /* 0x000fc600078e0032 */
[----:B------:R-:W-:Y:S01]  /*5590*/  F2FP.F16.F32.PACK_AB R51, R51, R59 ;  /* 0x0000003b3333723e */ /* 0x000fe200000000ff */
[----:B------:R-:W-:Y:S01]  /*55a0*/  IMAD.MOV.U32 R59, RZ, RZ, R48 ;  /* 0x000000ffff3b7224 */ /* 0x000fe200078e0030 */
[----:B------:R-:W-:-:S03]  /*55b0*/  F2FP.F16.F32.PACK_AB R39, R39, R117 ;  /* 0x000000752727723e */ /* 0x000fc600000000ff */
[----:B------:R-:W-:Y:S02]  /*55c0*/  IMAD.MOV.U32 R54, RZ, RZ, R51 ;  /* 0x000000ffff367224 */ /* 0x000fe400078e0033 */
[----:B------:R-:W-:-:S07]  /*55d0*/  IMAD.MOV.U32 R58, RZ, RZ, R39 ;  /* 0x000000ffff3a7224 */ /* 0x000fce00078e0027 */
.L_x_1426:
[----:B------:R-:W-:Y:S05]  /*55e0*/  BSYNC B2 ;  /* 0x0000000000027941 */ /* 0x000fea0003800000 */
.L_x_1425:
        /* <DEDUP_REMOVED lines=9> */
[----:B-1----:R1:W-:Y:S01]  /*5680*/  STG.E.128 desc[UR38][R36.64], R52 ;  /* 0x0000003424007986 */ /* 0x0023e2000c101d26 */
[----:B------:R-:W-:-:S05]  /*5690*/  @!P4 LEA.HI.X R39, R116, R87, R39, 0x1, P5 ;  /* 0x000000577427c211 */ /* 0x000fca00028f0c27 */
[----:B--2---:R1:W-:Y:S04]  /*56a0*/  @!P4 STG.E.128 desc[UR38][R38.64], R56 ;  /* 0x000000382600c986 */ /* 0x0043e8000c101d26 */
.L_x_1424:
[----:B------:R-:W-:Y:S05]  /*56b0*/  BSYNC B1 ;  /* 0x0000000000017941 */ /* 0x000fea0003800000 */
.L_x_1423:
[----:B------:R-:W-:Y:S01]  /*56c0*/  ISETP.NE.AND P4, PT, R9, RZ, PT ;  /* 0x000000ff0900720c */ /* 0x000fe20003f85270 */
[----:B------:R-:W-:-:S12]  /*56d0*/  BSSY B1, `(.L_x_1427) ;  /* 0x0000080000017945 */ /* 0x000fd80003800000 */
[----:B------:R-:W-:Y:S05]  /*56e0*/  @!P4 BRA `(.L_x_1428) ;  /* 0x0000000400f8c947 */ /* 0x000fea0003800000 */
[----:B------:R-:W2:Y:S04]  /*56f0*/  LDL R48, [R1+0x4] ;  /* 0x0000040001307983 */ /* 0x000ea80000100800 */
[----:B-1----:R-:W3:Y:S04]  /*5700*/  LDL R39, [R1+0x10] ;  /* 0x0000100001277983 */ /* 0x002ee80000100800 */
        /* <DEDUP_REMOVED lines=8> */
[----:B------:R-:W-:Y:S01]  /*5790*/  SHF.R.S32.HI R37, RZ, 0x1f, R36 ;  /* 0x0000001fff257819 */ /* 0x000fe20000011424 */
[----:B------:R-:W-:-:S03]  /*57a0*/  IMAD.SHL.U32 R52, R36, 0x8, RZ ;  /* 0x0000000824347824 */ /* 0x000fc600078e00ff */
[----:B------:R-:W-:-:S05]  /*57b0*/  LEA.HI R37, R37, R36, RZ, 0x2 ;  /* 0x0000002425257211 */ /* 0x000fca00078f10ff */
[----:B------:R-:W-:-:S05]  /*57c0*/  IMAD.SHL.U32 R37, R37, 0x400, RZ ;  /* 0x0000040025257824 */ /* 0x000fca00078e00ff */
[----:B------:R-:W-:Y:S02]  /*57d0*/  LOP3.LUT R37, R37, 0x7ffff000, RZ, 0xc0, !PT ;  /* 0x7ffff00025257812 */ /* 0x000fe400078ec0ff */
[----:B--2---:R-:W-:-:S04]  /*57e0*/  LOP3.LUT R36, R48, 0x18, R52, 0xf8, !PT ;  /* 0x0000001830247812 */ /* 0x004fc800078ef834 */
[----:B---3--:R-:W-:-:S04]  /*57f0*/  LOP3.LUT R36, R36, R39, RZ, 0x3c, !PT ;  /* 0x0000002724247212 */ /* 0x008fc800078e3cff */
[----:B----4-:R-:W-:Y:S01]  /*5800*/  IADD3 R36, R36, R37, R38 ;  /* 0x0000002524247210 */ /* 0x010fe20007ffe026 */
[----:B------:R-:W-:-:S04]  /*5810*/  IMAD R37, R17, 0x3000, R104 ;  /* 0x0000300011257824 */ /* 0x000fc800078e0268 */
        /* <DEDUP_REMOVED lines=9> */
[----:B------:R-:W-:Y:S01]  /*58b0*/  SHF.R.U64 R46, R46, 0x10, R47 ;  /* 0x000000102e2e7819 */ /* 0x000fe2000000122f */
[----:B------:R-:W-:Y:S01]  /*58c0*/  HADD2.F32 R56, -RZ, R129.H1_H1 ;  /* 0x30000081ff387230 */ /* 0x000fe20000004100 */
[----:B------:R-:W-:Y:S01]  /*58d0*/  SHF.R.U64 R34, R34, 0x10, R35 ;  /* 0x0000001022227819 */ /* 0x000fe20000001223 */
[----:B------:R-:W-:Y:S02]  /*58e0*/  HADD2.F32 R53, -RZ, R55.H0_H0 ;  /* 0x20000037ff357230 */ /* 0x000fe40000004100 */
[----:B------:R-:W-:Y:S02]  /*58f0*/  HADD2.F32 R54, -RZ, R49.H0_H0 ;  /* 0x20000031ff367230 */ /* 0x000fe40000004100 */
[----:B------:R-:W-:-:S02]  /*5900*/  HADD2.F32 R37, -RZ, R129.H0_H0 ;  /* 0x20000081ff257230 */ /* 0x000fc40000004100 */
[CC--:B------:R-:W-:Y:S01]  /*5910*/  FMUL.FTZ R57, R53.reuse, R56.reuse ;  /* 0x0000003835397220 */ /* 0x0c0fe20000410000 */
[----:B------:R-:W-:Y:S02]  /*5920*/  HADD2.F32 R49, -RZ, R49.H1_H1 ;  /* 0x30000031ff317230 */ /* 0x000fe40000004100 */
[C---:B------:R-:W-:Y:S01]  /*5930*/  FMUL.FTZ R56, R54.reuse, R56 ;  /* 0x0000003836387220 */ /* 0x040fe20000410000 */
[----:B------:R-:W-:Y:S02]  /*5940*/  HADD2.F32 R116, -RZ, R127.H1_H1 ;  /* 0x3000007fff747230 */ /* 0x000fe40000004100 */
[-C--:B------:R-:W-:Y:S01]  /*5950*/  FFMA.FTZ R54, R54, R37.reuse, -R57 ;  /* 0x0000002536367223 */ /* 0x080fe20000010839 */
[----:B------:R-:W-:Y:S02]  /*5960*/  HADD2.F32 R32, -RZ, R32.H0_H0 ;  /* 0x20000020ff207230 */ /* 0x000fe40000004100 */
[----:B------:R-:W-:Y:S01]  /*5970*/  FFMA.FTZ R53, R53, R37, R56 ;  /* 0x0000002535357223 */ /* 0x000fe20000010038 */
[----:B------:R-:W-:Y:S01]  /*5980*/  SHF.R.U32.HI R56, RZ, 0x10, R45 ;  /* 0x00000010ff387819 */ /* 0x000fe2000001162d */
[----:B------:R-:W-:Y:S01]  /*5990*/  HADD2.F32 R37, -RZ, R55.H1_H1 ;  /* 0x30000037ff257230 */ /* 0x000fe20000004100 */
[----:B------:R-:W-:Y:S01]  /*59a0*/  SHF.R.U32.HI R55, RZ, 0x10, R33 ;  /* 0x00000010ff377819 */ /* 0x000fe20000011621 */
[----:B------:R-:W-:-:S02]  /*59b0*/  HADD2.F32 R46, -RZ, R46.H0_H0 ;  /* 0x2000002eff2e7230 */ /* 0x000fc40000004100 */
[----:B------:R-:W-:Y:S02]  /*59c0*/  HADD2.F32 R56, -RZ, R56.H0_H0 ;  /* 0x20000038ff387230 */ /* 0x000fe40000004100 */
[----:B------:R-:W-:Y:S02]  /*59d0*/  HADD2.F32 R55, -RZ, R55.H0_H0 ;  /* 0x20000037ff377230 */ /* 0x000fe40000004100 */
[----:B------:R-:W-:Y:S02]  /*59e0*/  HADD2.F32 R34, -RZ, R34.H0_H0 ;  /* 0x20000022ff227230 */ /* 0x000fe40000004100 */
[-C--:B------:R-:W-:Y:S01]  /*59f0*/  FMUL.FTZ R57, R37, R56.reuse ;  /* 0x0000003825397220 */ /* 0x080fe20000410000 */
[----:B------:R-:W-:-:S03]  /*5a00*/  FMUL.FTZ R56, R49, R56 ;  /* 0x0000003831387220 */ /* 0x000fc60000410000 */
[-C--:B------:R-:W-:Y:S01]  /*5a10*/  FFMA.FTZ R49, R49, R55.reuse, -R57 ;  /* 0x0000003731317223 */ /* 0x080fe20000010839 */
[----:B------:R-:W-:Y:S01]  /*5a20*/  FFMA.FTZ R37, R37, R55, R56 ;  /* 0x0000003725257223 */ /* 0x000fe20000010038 */
[----:B------:R-:W-:Y:S01]  /*5a30*/  SHF.R.U64 R55, R44, 0x10, R45 ;  /* 0x000000102c377819 */ /* 0x000fe2000000122d */
[----:B------:R-:W-:Y:S02]  /*5a40*/  IMAD.MOV.U32 R44, RZ, RZ, R51 ;  /* 0x000000ffff2c7224 */ /* 0x000fe400078e0033 */
[----:B------:R-:W-:Y:S01]  /*5a50*/  HADD2.F32 R57, -RZ, R128.H1_H1 ;  /* 0x30000080ff397230 */ /* 0x000fe20000004100 */
[----:B------:R-:W-:Y:S01]  /*5a60*/  F2FP.F16.F32.PACK_AB R49, R49, R54 ;  /* 0x000000363131723e */ /* 0x000fe200000000ff */
[----:B------:R-:W-:Y:S01]  /*5a70*/  HADD2.F32 R45, -RZ, R39.H0_H0 ;  /* 0x20000027ff2d7230 */ /* 0x000fe20000004100 */
[----:B------:R-:W-:Y:S01]  /*5a80*/  F2FP.F16.F32.PACK_AB R53, R37, R53 ;  /* 0x000000352535723e */ /* 0x000fe200000000ff */
[----:B------:R-:W-:Y:S02]  /*5a90*/  HADD2.F32 R51, -RZ, R44.H0_H0 ;  /* 0x2000002cff337230 */ /* 0x000fe40000004100 */
[----:B------:R-:W-:-:S02]  /*5aa0*/  HADD2.F32 R56, -RZ, R128.H0_H0 ;  /* 0x20000080ff387230 */ /* 0x000fc40000004100 */
[----:B------:R-:W-:Y:S02]  /*5ab0*/  HADD2.F32 R55, -RZ, R55.H0_H0 ;  /* 0x20000037ff377230 */ /* 0x000fe40000004100 */
[-C--:B------:R-:W-:Y:S01]  /*5ac0*/  FMUL.FTZ R58, R51, R57.reuse ;  /* 0x00000039333a7220 */ /* 0x080fe20000410000 */
[C---:B------:R-:W-:Y:S01]  /*5ad0*/  FMUL.FTZ R57, R45.reuse, R57 ;  /* 0x000000392d397220 */ /* 0x040fe20000410000 */
[----:B------:R-:W-:Y:S02]  /*5ae0*/  IMAD.MOV.U32 R37, RZ, RZ, R49 ;  /* 0x000000ffff257224 */ /* 0x000fe400078e0031 */
[-C--:B------:R-:W-:Y:S01]  /*5af0*/  FFMA.FTZ R45, R45, R56.reuse, -R58 ;  /* 0x000000382d2d7223 */ /* 0x080fe2000001083a */
[----:B------:R-:W-:Y:S01]  /*5b00*/  FFMA.FTZ R57, R51, R56, R57 ;  /* 0x0000003833397223 */ /* 0x000fe20000010039 */
[----:B------:R-:W-:Y:S01]  /*5b10*/  SHF.R.U32.HI R56, RZ, 0x10, R47 ;  /* 0x00000010ff387819 */ /* 0x000fe2000001162f */
[----:B------:R-:W-:Y:S01]  /*5b20*/  HADD2.F32 R51, -RZ, R44.H1_H1 ;  /* 0x3000002cff337230 */ /* 0x000fe20000004100 */
[----:B------:R-:W-:Y:S01]  /*5b30*/  SHF.R.U32.HI R58, RZ, 0x10, R35 ;  /* 0x00000010ff3a7819 */ /* 0x000fe20000011623 */
[----:B------:R-:W-:-:S02]  /*5b40*/  HADD2.F32 R47, -RZ, R126.H0_H0 ;  /* 0x2000007eff2f7230 */ /* 0x000fc40000004100 */
[----:B------:R-:W-:Y:S02]  /*5b50*/  HADD2.F32 R44, -RZ, R56.H0_H0 ;  /* 0x20000038ff2c7230 */ /* 0x000fe40000004100 */
[----:B------:R-:W-:Y:S02]  /*5b60*/  HADD2.F32 R56, -RZ, R39.H1_H1 ;  /* 0x30000027ff387230 */ /* 0x000fe40000004100 */
[----:B------:R-:W-:Y:S02]  /*5b70*/  HADD2.F32 R39, -RZ, R58.H0_H0 ;  /* 0x2000003aff277230 */ /* 0x000fe40000004100 */
[-C--:B------:R-:W-:Y:S01]  /*5b80*/  FMUL.FTZ R58, R51, R44.reuse ;  /* 0x0000002c333a7220 */ /* 0x080fe20000410000 */
[----:B------:R-:W-:Y:S02]  /*5b90*/  HADD2.F32 R35, -RZ, R38.H1_H1 ;  /* 0x30000026ff237230 */ /* 0x000fe40000004100 */
[----:B------:R-:W-:Y:S01]  /*5ba0*/  FMUL.FTZ R59, R56, R44 ;  /* 0x0000002c383b7220 */ /* 0x000fe20000410000 */
[----:B------:R-:W-:-:S02]  /*5bb0*/  IMAD.MOV.U32 R49, RZ, RZ, R53 ;  /* 0x000000ffff317224 */ /* 0x000fc400078e0035 */
[-C--:B------:R-:W-:Y:S01]  /*5bc0*/  FFMA.FTZ R44, R56, R39.reuse, -R58 ;  /* 0x00000027382c7223 */ /* 0x080fe2000001083a */
[----:B------:R-:W-:Y:S02]  /*5bd0*/  HADD2.F32 R58, -RZ, R36.H0_H0 ;  /* 0x20000024ff3a7230 */ /* 0x000fe40000004100 */
[----:B------:R-:W-:Y:S01]  /*5be0*/  FFMA.FTZ R39, R51, R39, R59 ;  /* 0x0000002733277223 */ /* 0x000fe2000001003b */
[--C-:B------:R-:W-:Y:S02]  /*5bf0*/  HADD2.F32 R51, -RZ, R48.reuse.H0_H0 ;  /* 0x20000030ff337230 */ /* 0x100fe40000004100 */
[----:B------:R-:W-:Y:S01]  /*5c00*/  HADD2.F32 R48, -RZ, R48.H1_H1 ;  /* 0x30000030ff307230 */ /* 0x000fe20000004100 */
[----:B------:R-:W-:Y:S01]  /*5c10*/  F2FP.F16.F32.PACK_AB R44, R44, R45 ;  /* 0x0000002d2c2c723e */ /* 0x000fe200000000ff */
[----:B------:R-:W-:Y:S02]  /*5c20*/  HADD2.F32 R36, -RZ, R36.H1_H1 ;  /* 0x30000024ff247230 */ /* 0x000fe40000004100 */
[----:B------:R-:W-:Y:S01]  /*5c30*/  FMUL.FTZ R59, R51, R116 ;  /* 0x00000074333b7220 */ /* 0x000fe20000410000 */
[----:B------:R-:W-:-:S02]  /*5c40*/  HADD2.F32 R56, -RZ, R127.H0_H0 ;  /* 0x2000007fff387230 */ /* 0x000fc40000004100 */
[----:B------:R-:W-:Y:S01]  /*5c50*/  FMUL.FTZ R116, R58, R116 ;  /* 0x000000743a747220 */ /* 0x000fe20000410000 */
[-C--:B------:R-:W-:Y:S01]  /*5c60*/  FMUL.FTZ R33, R48, R55.reuse ;  /* 0x0000003730217220 */ /* 0x080fe20000410000 */
[C---:B------:R-:W-:Y:S02]  /*5c70*/  FMUL.FTZ R55, R36.reuse, R55 ;  /* 0x0000003724377220 */ /* 0x040fe40000410000 */
[----:B------:R-:W-:Y:S01]  /*5c80*/  FFMA.FTZ R116, R51, R56, R116 ;  /* 0x0000003833747223 */ /* 0x000fe20000010074 */
[-C--:B------:R-:W-:Y:S01]  /*5c90*/  FFMA.FTZ R33, R36, R32.reuse, -R33 ;  /* 0x0000002024217223 */ /* 0x080fe20000010821 */
[----:B------:R-:W-:Y:S01]  /*5ca0*/  FFMA.FTZ R55, R48, R32, R55 ;  /* 0x0000002030377223 */ /* 0x000fe20000010037 */
[----:B------:R-:W-:Y:S02]  /*5cb0*/  HADD2.F32 R51, -RZ, R126.H1_H1 ;  /* 0x3000007eff337230 */ /* 0x000fe40000004100 */
[----:B------:R-:W-:Y:S01]  /*5cc0*/  FFMA.FTZ R59, R58, R56, -R59 ;  /* 0x000000383a3b7223 */ /* 0x000fe2000001083b */
[----:B------:R-:W-:-:S02]  /*5cd0*/  HADD2.F32 R36, -RZ, R50.H0_H0 ;  /* 0x20000032ff247230 */ /* 0x000fc40000004100 */
[----:B------:R-:W-:Y:S01]  /*5ce0*/  HADD2.F32 R32, -RZ, R38.H0_H0 ;  /* 0x20000026ff207230 */ /* 0x000fe20000004100 */
[----:B------:R-:W-:Y:S01]  /*5cf0*/  F2FP.F16.F32.PACK_AB R116, R55, R116 ;  /* 0x000000743774723e */ /* 0x000fe200000000ff */
[----:B------:R-:W-:Y:S02]  /*5d00*/  HADD2.F32 R50, -RZ, R50.H1_H1 ;  /* 0x30000032ff327230 */ /* 0x000fe40000004100 */
[----:B------:R-:W-:Y:S01]  /*5d10*/  FMUL.FTZ R117, R36, R51 ;  /* 0x0000003324757220 */ /* 0x000fe20000410000 */
[----:B------:R-:W-:Y:S01]  /*5d20*/  F2FP.F16.F32.PACK_AB R48, R33, R59 ;  /* 0x0000003b2130723e */ /* 0x000fe200000000ff */
[C---:B------:R-:W-:Y:S02]  /*5d30*/  FMUL.FTZ R51, R32.reuse, R51 ;  /* 0x0000003320337220 */ /* 0x040fe40000410000 */
[-C--:B------:R-:W-:Y:S01]  /*5d40*/  FFMA.FTZ R32, R32, R47.reuse, -R117 ;  /* 0x0000002f20207223 */ /* 0x080fe20000010875 */
[-C--:B------:R-:W-:Y:S01]  /*5d50*/  FMUL.FTZ R38, R50, R46.reuse ;  /* 0x0000002e32267220 */ /* 0x080fe20000410000 */
[----:B------:R-:W-:Y:S01]  /*5d60*/  FFMA.FTZ R36, R36, R47, R51 ;  /* 0x0000002f24247223 */ /* 0x000fe20000010033 */
[----:B------:R-:W-:Y:S01]  /*5d70*/  FMUL.FTZ R47, R35, R46 ;  /* 0x0000002e232f7220 */ /* 0x000fe20000410000 */
[----:B------:R-:W-:Y:S01]  /*5d80*/  F2FP.F16.F32.PACK_AB R51, R39, R57 ;  /* 0x000000392733723e */ /* 0x000fe200000000ff */
[----:B------:R-:W-:Y:S01]  /*5d90*/  FFMA.FTZ R35, R35, R34, -R38 ;  /* 0x0000002223237223 */ /* 0x000fe20000010826 */
[----:B------:R-:W-:-:S02]  /*5da0*/  IMAD.MOV.U32 R39, RZ, RZ, R44 ;  /* 0x000000ffff277224 */ /* 0x000fc400078e002c */
[----:B------:R-:W-:Y:S02]  /*5db0*/  FFMA.FTZ R47, R50, R34, R47 ;  /* 0x00000022322f7223 */ /* 0x000fe4000001002f */
[----:B------:R-:W-:-:S03]  /*5dc0*/  F2FP.F16.F32.PACK_AB R38, R35, R32 ;  /* 0x000000202326723e */ /* 0x000fc600000000ff */
[----:B------:R-:W-:Y:S01]  /*5dd0*/  F2FP.F16.F32.PACK_AB R50, R47, R36 ;  /* 0x000000242f32723e */ /* 0x000fe200000000ff */
[----:B------:R-:W-:Y:S02]  /*5de0*/  IMAD.MOV.U32 R36, RZ, RZ, R48 ;  /* 0x000000ffff247224 */ /* 0x000fe400078e0030 */
[----:B------:R-:W-:-:S07]  /*5df0*/  IMAD.MOV.U32 R48, RZ, RZ, R116 ;  /* 0x000000ffff307224 */ /* 0x000fce00078e0074 */
.L_x_1430:
[----:B------:R-:W-:Y:S05]  /*5e00*/  BSYNC B2 ;  /* 0x0000000000027941 */ /* 0x000fea0003800000 */
.L_x_1429:
[----:B------:R-:W-:-:S04]  /*5e10*/  IADD3 R33, P4, P5, R20, R88, R79 ;  /* 0x0000005814217210 */ /* 0x000fc80007d9e04f */
[----:B------:R-:W-:Y:S02]  /*5e20*/  IADD3.X R34, R3, R110, R101, P4, P5 ;  /* 0x0000006e03227210 */ /* 0x000fe400027ea465 */
[----:B------:R-:W-:-:S13]  /*5e30*/  ISETP.GE.AND P4, PT, R52, R109, PT ;  /* 0x0000006d3400720c */ /* 0x000fda0003f86270 */
[--C-:B------:R-:W-:Y:S02]  /*5e40*/  @!P4 SHF.R.S32.HI R32, RZ, 0x1f, R52.reuse ;  /* 0x0000001fff20c819 */ /* 0x100fe40000011434 */
[----:B------:R-:W-:-:S04]  /*5e50*/  @!P4 IADD3 R52, P5, P6, R20, R88, R52 ;  /* 0x000000581434c210 */ /* 0x000fc80007ebe034 */
[----:B------:R-:W-:Y:S02]  /*5e60*/  @!P4 IADD3.X R35, R3, R110, R32, P5, P6 ;  /* 0x0000006e0323c210 */ /* 0x000fe40002fec420 */
[----:B------:R-:W-:-:S04]  /*5e70*/  LEA R32, P5, R33, R86, 0x1 ;  /* 0x0000005621207211 */ /* 0x000fc800078a08ff */
[----:B------:R-:W-:Y:S02]  /*5e80*/  LEA.HI.X R33, R33, R87, R34, 0x1, P5 ;  /* 0x0000005721217211 */ /* 0x000fe400028f0c22 */
[----:B------:R-:W-:-:S03]  /*5e90*/  @!P4 LEA R34, P5, R52, R86, 0x1 ;  /* 0x000000563422c211 */ /* 0x000fc600078a08ff */
[----:B-1----:R3:W-:Y:S01]  /*5ea0*/  STG.E.128 desc[UR38][R32.64], R36 ;  /* 0x0000002420007986 */ /* 0x0027e2000c101d26 */
[----:B------:R-:W-:-:S05]  /*5eb0*/  @!P4 LEA.HI.X R35, R52, R87, R35, 0x1, P5 ;  /* 0x000000573423c211 */ /* 0x000fca00028f0c23 */
[----:B--2---:R3:W-:Y:S04]  /*5ec0*/  @!P4 STG.E.128 desc[UR38][R34.64], R48 ;  /* 0x000000302200c986 */ /* 0x0047e8000c101d26 */
.L_x_1428:
[----:B------:R-:W-:Y:S05]  /*5ed0*/  BSYNC B1 ;  /* 0x0000000000017941 */ /* 0x000fea0003800000 */
.L_x_1427:
[----:B------:R-:W-:-:S13]  /*5ee0*/  ISETP.NE.AND P4, PT, R10, RZ, PT ;  /* 0x000000ff0a00720c */ /* 0x000fda0003f85270 */
[----:B------:R-:W-:Y:S05]  /*5ef0*/  @!P4 BRA `(.L_x_1395) ;  /* 0x000000080080c947 */ /* 0x000fea0003800000 */
[----:B---3--:R-:W2:Y:S04]  /*5f00*/  LDL R32, [R1] ;  /* 0x0000000001207983 */ /* 0x008ea80000100800 */
[----:B------:R-:W1:Y:S04]  /*5f10*/  LDL R35, [R1+0x4] ;  /* 0x0000040001237983 */ /* 0x000e680000100800 */
[----:B------:R-:W3:Y:S04]  /*5f20*/  LDL R34, [R1+0x10] ;  /* 0x0000100001227983 */ /* 0x000ee80000100800 */
[----:B------:R-:W4:Y:S01]  /*5f30*/  LDL R33, [R1+0x14] ;  /* 0x0000140001217983 */ /* 0x000f220000100800 */
[----:B------:R-:W-:Y:S01]  /*5f40*/  BSSY B1, `(.L_x_1431) ;  /* 0x0000071000017945 */ /* 0x000fe20003800000 */
[----:B--2---:R-:W-:-:S02]  /*5f50*/  LOP3.LUT P6, RZ, R32, 0x1, RZ, 0xc0, !PT ;  /* 0x0000000120ff7812 */ /* 0x004fc400078cc0ff */
[----:B------:R-:W-:Y:S01]  /*5f60*/  IADD3 R32, P4, P5, R20, R88, R77 ;  /* 0x0000005814207210 */ /* 0x000fe20007d9e04d */
[----:B-1----:R-:W-:Y:S02]  /*5f70*/  IMAD.MOV.U32 R36, RZ, RZ, R35 ;  /* 0x000000ffff247224 */ /* 0x002fe400078e0023 */
[----:B---3--:R-:W-:Y:S01]  /*5f80*/  IMAD.MOV.U32 R35, RZ, RZ, R34 ;  /* 0x000000ffff237224 */ /* 0x008fe200078e0022 */
[----:B------:R-:W-:Y:S01]  /*5f90*/  SEL R115, R108, R115, !P6 ;  /* 0x000000736c737207 */ /* 0x000fe20007000000 */
[----:B----4-:R-:W-:Y:S01]  /*5fa0*/  IMAD.MOV.U32 R34, RZ, RZ, R33 ;  /* 0x000000ffff227224 */ /* 0x010fe200078e0021 */
        /* <DEDUP_REMOVED lines=10> */
[----:B------:R-:W-:-:S03]  /*6050*/  LOP3.LUT R32, R36, 0x18, R47, 0xf8, !PT ;  /* 0x0000001824207812 */ /* 0x000fc600078ef82f */
[----:B------:R-:W-:Y:S01]  /*6060*/  IMAD.SHL.U32 R33, R33, 0x400, RZ ;  /* 0x0000040021217824 */ /* 0x000fe200078e00ff */
[----:B------:R-:W-:-:S04]  /*6070*/  LOP3.LUT R32, R32, R35, RZ, 0x3c, !PT ;  /* 0x0000002320207212 */ /* 0x000fc800078e3cff */
[----:B------:R-:W-:-:S04]  /*6080*/  LOP3.LUT R33, R33, 0x7ffff000, RZ, 0xc0, !PT ;  /* 0x7ffff00021217812 */ /* 0x000fc800078ec0ff */
[----:B------:R-:W-:Y:S01]  /*6090*/  IADD3 R32, R32, R33, R34 ;  /* 0x0000002120207210 */ /* 0x000fe20007ffe022 */
[----:B------:R-:W-:-:S04]  /*60a0*/  IMAD R33, R17, 0x3000, R103 ;  /* 0x0000300011217824 */ /* 0x000fc800078e0267 */
[----:B------:R-:W-:Y:S02]  /*60b0*/  IMAD R35, R17, 0x3000, R32 ;  /* 0x0000300011237824 */ /* 0x000fe400078e0220 */
[--C-:B------:R-:W-:Y:S02]  /*60c0*/  IMAD R33, R33, 0x2, R2.reuse ;  /* 0x0000000221217824 */ /* 0x100fe400078e0202 */
[----:B------:R-:W-:-:S04]  /*60d0*/  IMAD R36, R35, 0x2, R2 ;  /* 0x0000000223247824 */ /* 0x000fc800078e0202 */
[----:B------:R-:W1:Y:S04]  /*60e0*/  LDS.128 R32, [R33+0x15400] ;  /* 0x0154000021207984 */ /* 0x000e680000000c00 */
[----:B------:R-:W2:Y:S01]  /*60f0*/  LDS.128 R36, [R36+0x15400] ;  /* 0x0154000024247984 */ /* 0x000ea20000000c00 */
[----:B------:R-:W-:-:S13]  /*6100*/  ISETP.GE.AND P4, PT, R4, R107, PT ;  /* 0x0000006b0400720c */ /* 0x000fda0003f86270 */
[----:B------:R-:W-:Y:S05]  /*6110*/  @P4 BRA `(.L_x_1432) ;  /* 0x00000004004c4947 */ /* 0x000fea0003800000 */
[--C-:B------:R-:W-:Y:S01]  /*6120*/  SHF.R.U64 R28, R28, 0x10, R29.reuse ;  /* 0x000000101c1c7819 */ /* 0x100fe2000000121d */
[----:B------:R-:W-:Y:S01]  /*6130*/  HADD2.F32 R51, -RZ, R125.H1_H1 ;  /* 0x3000007dff337230 */ /* 0x000fe20000004100 */
[----:B------:R-:W-:Y:S01]  /*6140*/  SHF.R.U32.HI R46, RZ, 0x10, R29 ;  /* 0x00000010ff2e7819 */ /* 0x000fe2000001161d */
[----:B------:R-:W-:Y:S01]  /*6150*/  HADD2.F32 R49, -RZ, R123.H1_H1 ;  /* 0x3000007bff317230 */ /* 0x000fe20000004100 */
[----:B------:R-:W-:Y:S02]  /*6160*/  SHF.R.U64 R29, R40, 0x10, R41 ;  /* 0x00000010281d7819 */ /* 0x000fe40000001229 */
[--C-:B------:R-:W-:Y:S01]  /*6170*/  SHF.R.U64 R30, R30, 0x10, R31.reuse ;  /* 0x000000101e1e7819 */ /* 0x100fe2000000121f */
[----:B------:R-:W-:Y:S01]  /*6180*/  HADD2.F32 R50, -RZ, R46.H0_H0 ;  /* 0x2000002eff327230 */ /* 0x000fe20000004100 */
[----:B------:R-:W-:Y:S02]  /*6190*/  SHF.R.U32.HI R40, RZ, 0x10, R31 ;  /* 0x00000010ff287819 */ /* 0x000fe4000001161f */
[----:B------:R-:W-:-:S02]  /*61a0*/  SHF.R.U64 R31, R42, 0x10, R43 ;  /* 0x000000102a1f7819 */ /* 0x000fc4000000122b */
[----:B------:R-:W-:Y:S01]  /*61b0*/  SHF.R.U32.HI R42, RZ, 0x10, R43 ;  /* 0x00000010ff2a7819 */ /* 0x000fe2000001162b */
[----:B--2---:R-:W-:Y:S01]  /*61c0*/  IMAD.MOV.U32 R43, RZ, RZ, R37 ;  /* 0x000000ffff2b7224 */ /* 0x004fe200078e0025 */
[----:B------:R-:W-:Y:S01]  /*61d0*/  SHF.R.U32.HI R41, RZ, 0x10, R41 ;  /* 0x00000010ff297819 */ /* 0x000fe20000011629 */
[----:B-1----:R-:W-:Y:S02]  /*61e0*/  IMAD.MOV.U32 R37, RZ, RZ, R35 ;  /* 0x000000ffff257224 */ /* 0x002fe400078e0023 */
[----:B------:R-:W-:Y:S02]  /*61f0*/  HADD2.F32 R35, -RZ, R33.H0_H0 ;  /* 0x20000021ff237230 */ /* 0x000fe40000004100 */
[--C-:B------:R-:W-:Y:S02]  /*6200*/  HADD2.F32 R48, -RZ, R43.reuse.H0_H0 ;  /* 0x2000002bff307230 */ /* 0x100fe40000004100 */
[----:B------:R-:W-:Y:S02]  /*6210*/  HADD2.F32 R43, -RZ, R43.H1_H1 ;  /* 0x3000002bff2b7230 */ /* 0x000fe40000004100 */
[----:B------:R-:W-:-:S02]  /*6220*/  HADD2.F32 R52, -RZ, R41.H0_H0 ;  /* 0x20000029ff347230 */ /* 0x000fc40000004100 */
[CC--:B------:R-:W-:Y:S01]  /*6230*/  FMUL.FTZ R46, R48.reuse, R51.reuse ;  /* 0x00000033302e7220 */ /* 0x0c0fe20000410000 */
[----:B------:R-:W-:Y:S02]  /*6240*/  HADD2.F32 R41, -RZ, R33.H1_H1 ;  /* 0x30000021ff297230 */ /* 0x000fe40000004100 */
[----:B------:R-:W-:Y:S01]  /*6250*/  FMUL.FTZ R51, R35, R51 ;  /* 0x0000003323337220 */ /* 0x000fe20000410000 */
[-C--:B------:R-:W-:Y:S01]  /*6260*/  FMUL.FTZ R54, R43, R52.reuse ;  /* 0x000000342b367220 */ /* 0x080fe20000410000 */
[-C--:B------:R-:W-:Y:S01]  /*6270*/  FFMA.FTZ R33, R35, R49.reuse, -R46 ;  /* 0x0000003123217223 */ /* 0x080fe2000001082e */
[C---:B------:R-:W-:Y:S01]  /*6280*/  FMUL.FTZ R52, R41.reuse, R52 ;  /* 0x0000003429347220 */ /* 0x040fe20000410000 */
[----:B------:R-:W-:Y:S01]  /*6290*/  FFMA.FTZ R35, R48, R49, R51 ;  /* 0x0000003130237223 */ /* 0x000fe20000010033 */
[-C--:B------:R-:W-:Y:S01]  /*62a0*/  FFMA.FTZ R46, R41, R50.reuse, -R54 ;  /* 0x00000032292e7223 */ /* 0x080fe20000010836 */
[----:B------:R-:W-:Y:S02]  /*62b0*/  HADD2.F32 R49, -RZ, R39.H1_H1 ;  /* 0x30000027ff317230 */ /* 0x000fe40000004100 */
[----:B------:R-:W-:Y:S01]  /*62c0*/  FFMA.FTZ R48, R43, R50, R52 ;  /* 0x000000322b307223 */ /* 0x000fe20000010034 */
[----:B------:R-:W-:-:S02]  /*62d0*/  HADD2.F32 R52, -RZ, R124.H1_H1 ;  /* 0x3000007cff347230 */ /* 0x000fc40000004100 */
[----:B------:R-:W-:Y:S01]  /*62e0*/  HADD2.F32 R43, -RZ, R39.H0_H0 ;  /* 0x20000027ff2b7230 */ /* 0x000fe20000004100 */
[----:B------:R-:W-:Y:S01]  /*62f0*/  F2FP.F16.F32.PACK_AB R33, R46, R33 ;  /* 0x000000212e21723e */ /* 0x000fe200000000ff */
[----:B------:R-:W-:Y:S02]  /*6300*/  HADD2.F32 R54, -RZ, R42.H0_H0 ;  /* 0x2000002aff367230 */ /* 0x000fe40000004100 */
[--C-:B------:R-:W-:Y:S02]  /*6310*/  HADD2.F32 R39, -RZ, R37.reuse.H0_H0 ;  /* 0x20000025ff277230 */ /* 0x100fe40000004100 */
[----:B------:R-:W-:Y:S02]  /*6320*/  HADD2.F32 R41, -RZ, R37.H1_H1 ;  /* 0x30000025ff297230 */ /* 0x000fe40000004100 */
[----:B------:R-:W-:Y:S01]  /*6330*/  FMUL.FTZ R56, R49, R54 ;  /* 0x0000003631387220 */ /* 0x000fe20000410000 */
[----:B------:R-:W-:Y:S02]  /*6340*/  HADD2.F32 R50, -RZ, R122.H1_H1 ;  /* 0x3000007aff327230 */ /* 0x000fe40000004100 */
[----:B------:R-:W-:-:S02]  /*6350*/  HADD2.F32 R42, -RZ, R40.H0_H0 ;  /* 0x20000028ff2a7230 */ /* 0x000fc40000004100 */
[-C--:B------:R-:W-:Y:S01]  /*6360*/  FMUL.FTZ R40, R43, R52.reuse ;  /* 0x000000342b287220 */ /* 0x080fe20000410000 */
[----:B------:R-:W-:Y:S01]  /*6370*/  FMUL.FTZ R52, R39, R52 ;  /* 0x0000003427347220 */ /* 0x000fe20000410000 */
[----:B------:R-:W-:Y:S01]  /*6380*/  FMUL.FTZ R54, R41, R54 ;  /* 0x0000003629367220 */ /* 0x000fe20000410000 */
[----:B------:R-:W-:Y:S02]  /*6390*/  HADD2.F32 R124, -RZ, R124.H0_H0 ;  /* 0x2000007cff7c7230 */ /* 0x000fe40000004100 */
[----:B------:R-:W-:Y:S01]  /*63a0*/  FFMA.FTZ R37, R39, R50, -R40 ;  /* 0x0000003227257223 */ /* 0x000fe20000010828 */
[----:B------:R-:W-:Y:S01]  /*63b0*/  FFMA.FTZ R40, R41, R42, -R56 ;  /* 0x0000002a29287223 */ /* 0x000fe20000010838 */
[----:B------:R-:W-:Y:S01]  /*63c0*/  FFMA.FTZ R39, R43, R50, R52 ;  /* 0x000000322b277223 */ /* 0x000fe20000010034 */
[----:B------:R-:W-:Y:S01]  /*63d0*/  FFMA.FTZ R42, R49, R42, R54 ;  /* 0x0000002a312a7223 */ /* 0x000fe20000010036 */
[----:B------:R-:W-:Y:S02]  /*63e0*/  HADD2.F32 R52, -RZ, R125.H0_H0 ;  /* 0x2000007dff347230 */ /* 0x000fe40000004100 */
[----:B------:R-:W-:Y:S01]  /*63f0*/  HADD2.F32 R49, -RZ, R29.H0_H0 ;  /* 0x2000001dff317230 */ /* 0x000fe20000004100 */
[----:B------:R-:W-:Y:S01]  /*6400*/  F2FP.F16.F32.PACK_AB R40, R40, R37 ;  /* 0x000000252828723e */ /* 0x000fe200000000ff */
[----:B------:R-:W-:Y:S01]  /*6410*/  HADD2.F32 R41, -RZ, R36.H0_H0 ;  /* 0x20000024ff297230 */ /* 0x000fe20000004100 */
[----:B------:R-:W-:Y:S01]  /*6420*/  F2FP.F16.F32.PACK_AB R37, R48, R35 ;  /* 0x000000233025723e */ /* 0x000fe200000000ff */
[----:B------:R-:W-:Y:S01]  /*6430*/  HADD2.F32 R29, -RZ, R32.H0_H0 ;  /* 0x20000020ff1d7230 */ /* 0x000fe20000004100 */
[----:B------:R-:W-:Y:S01]  /*6440*/  F2FP.F16.F32.PACK_AB R39, R42, R39 ;  /* 0x000000272a27723e */ /* 0x000fe200000000ff */
[----:B------:R-:W-:-:S02]  /*6450*/  HADD2.F32 R36, -RZ, R36.H1_H1 ;  /* 0x30000024ff247230 */ /* 0x000fc40000004100 */
[----:B------:R-:W-:Y:S02]  /*6460*/  HADD2.F32 R32, -RZ, R32.H1_H1 ;  /* 0x30000020ff207230 */ /* 0x000fe40000004100 */
        /* <DEDUP_REMOVED lines=11> */
[----:B------:R-:W-:Y:S02]  /*6520*/  HADD2.F32 R49, -RZ, R31.H0_H0 ;  /* 0x2000001fff317230 */ /* 0x000fe40000004100 */
[----:B------:R-:W-:Y:S02]  /*6530*/  HADD2.F32 R32, -RZ, R38.H0_H0 ;  /* 0x20000026ff207230 */ /* 0x000fe40000004100 */
[----:B------:R-:W-:Y:S01]  /*6540*/  HADD2.F32 R31, -RZ, R34.H0_H0 ;  /* 0x20000022ff1f7230 */ /* 0x000fe20000004100 */
[----:B------:R-:W-:Y:S01]  /*6550*/  F2FP.F16.F32.PACK_AB R36, R36, R29 ;  /* 0x0000001d2424723e */ /* 0x000fe200000000ff */
[----:B------:R-:W-:-:S02]  /*6560*/  HADD2.F32 R38, -RZ, R38.H1_H1 ;  /* 0x30000026ff267230 */ /* 0x000fc40000004100 */
[----:B------:R-:W-:Y:S02]  /*6570*/  HADD2.F32 R34, -RZ, R34.H1_H1 ;  /* 0x30000022ff227230 */ /* 0x000fe40000004100 */
[CC--:B------:R-:W-:Y:S01]  /*6580*/  FMUL.FTZ R51, R31.reuse, R124.reuse ;  /* 0x0000007c1f337220 */ /* 0x0c0fe20000410000 */
[----:B------:R-:W-:Y:S02]  /*6590*/  HADD2.F32 R43, -RZ, R30.H0_H0 ;  /* 0x2000001eff2b7230 */ /* 0x000fe40000004100 */
[-C--:B------:R-:W-:Y:S01]  /*65a0*/  FMUL.FTZ R53, R38, R49.reuse ;  /* 0x0000003126357220 */ /* 0x080fe20000410000 */
[----:B------:R-:W-:Y:S01]  /*65b0*/  FMUL.FTZ R30, R32, R124 ;  /* 0x0000007c201e7220 */ /* 0x000fe20000410000 */
[----:B------:R-:W-:Y:S01]  /*65c0*/  FMUL.FTZ R49, R34, R49 ;  /* 0x0000003122317220 */ /* 0x000fe20000410000 */
[-C--:B------:R-:W-:Y:S01]  /*65d0*/  FFMA.FTZ R51, R32, R122.reuse, R51 ;  /* 0x0000007a20337223 */ /* 0x080fe20000010033 */
[-C--:B------:R-:W-:Y:S01]  /*65e0*/  FFMA.FTZ R53, R34, R43.reuse, -R53 ;  /* 0x0000002b22357223 */ /* 0x080fe20000010835 */
[----:B------:R-:W-:Y:S01]  /*65f0*/  FFMA.FTZ R30, R31, R122, -R30 ;  /* 0x0000007a1f1e7223 */ /* 0x000fe2000001081e */
[----:B------:R-:W-:Y:S01]  /*6600*/  FFMA.FTZ R38, R38, R43, R49 ;  /* 0x0000002b26267223 */ /* 0x000fe20000010031 */
[----:B------:R-:W-:Y:S01]  /*6610*/  F2FP.F16.F32.PACK_AB R32, R41, R28 ;  /* 0x0000001c2920723e */ /* 0x000fe200000000ff */
[----:B------:R-:W-:-:S02]  /*6620*/  IMAD.MOV.U32 R35, RZ, RZ, R40 ;  /* 0x000000ffff237224 */ /* 0x000fc400078e0028 */
[----:B------:R-:W-:Y:S02]  /*6630*/  F2FP.F16.F32.PACK_AB R34, R53, R30 ;  /* 0x0000001e3522723e */ /* 0x000fe400000000ff */
[----:B------:R-:W-:-:S07]  /*6640*/  F2FP.F16.F32.PACK_AB R38, R38, R51 ;  /* 0x000000332626723e */ /* 0x000fce00000000ff */
.L_x_1432:
[----:B------:R-:W-:Y:S05]  /*6650*/  BSYNC B1 ;  /* 0x0000000000017941 */ /* 0x000fea0003800000 */
.L_x_1431:
        /* <DEDUP_REMOVED lines=10> */
.L_x_1388:
[----:B------:R-:W-:-:S06]  /*6700*/  UISETP.NE.AND UP0, UPT, UR37, 0x3, UPT ;  /* 0x000000032500788c */ /* 0x000fcc000bf05270 */
[----:B------:R-:W-:-:S13]  /*6710*/  PLOP3.LUT P3, PT, PT, PT, UP0, 0x80, 0x0 ;  /* 0x000000000000781c */ /* 0x000fda0003f6f008 */
[----:B------:R-:W-:Y:S05]  /*6720*/  @!P3 BRA `(.L_x_1433) ;  /* 0x000000000004b947 */ /* 0x000fea0003800000 */
[----:B------:R-:W-:Y:S01]  /*6730*/  BPT.TRAP 0x1 ;  /* 0x000000040000795c */ /* 0x000fe20000300000 */
.L_x_1433:
[----:B------:R-:W-:Y:S01]  /*6740*/  IMAD R14, R17, 0x8, R2 ;  /* 0x00000008110e7824 */ /* 0x000fe200078e0202 */
[----:B------:R-:W-:Y:S01]  /*6750*/  SHF.L.U32 R85, R155, 0x1f, RZ ;  /* 0x0000001f9b557819 */ /* 0x000fe200000006ff */
[----:B------:R-:W-:Y:S01]  /*6760*/  IMAD R84, R25, -0x80, R24 ;  /* 0xffffff8019547824 */ /* 0x000fe200078e0218 */
[----:B------:R-:W-:Y:S02]  /*6770*/  BSSY B1, `(.L_x_1434) ;  /* 0x0000004000017945 */ /* 0x000fe40003800000 */
[----:B------:R-:W0:Y:S02]  /*6780*/  SYNCS.PHASECHK.TRANS64.TRYWAIT P4, [R14+URZ+0x2d890], R85 ;  /* 0x02d890550e0075a7 */ /* 0x000e24000808017f */
[----:B------:R-:W-:Y:S01]  /*6790*/  VIMNMX R84, R84, 0x80, PT ;  /* 0x0000008054547848 */ /* 0x000fe20003fe0100 */
[----:B0-----:R-:W-:Y:S06]  /*67a0*/  @!P4 BRA `(.L_x_1435) ;  /* 0x000001bc00b0c947 */ /* 0x001fec0003800000 */
.L_x_1758:
[----:B------:R-:W-:Y:S05]  /*67b0*/  BSYNC B1 ;  /* 0x0000000000017941 */ /* 0x000fea0003800000 */
.L_x_1434:
        /* <DEDUP_REMOVED lines=20> */
.L_x_1395:
[----:B------:R-:W-:Y:S05]  /*6900*/  BSYNC B0 ;  /* 0x0000000000007941 */ /* 0x000fea0003800000 */
.L_x_1387:
        /* <DEDUP_REMOVED lines=17> */
.L_x_1437:
[----:B------:R-:W-:Y:S05]  /*6a20*/  BSYNC B0 ;  /* 0x0000000000007941 */ /* 0x000fea0003800000 */
.L_x_1436:
[----:B------:R-:W2:Y:S01]  /*6a30*/  SYNCS.PHASECHK.TRANS64.TRYWAIT P3, [R14+URZ+0x2d8b0], R85 ;  /* 0x02d8b0550e0075a7 */ /* 0x000ea2000806017f */
[----:B------:R-:W-:Y:S04]  /*6a40*/  BSSY B0, `(.L_x_1438) ;  /* 0x0000002000007945 */ /* 0x000fe80003800000 */
[----:B--2---:R-:W-:Y:S05]  /*6a50*/  @!P3 BRA `(.L_x_1439) ;  /* 0x000001bc0018b947 */ /* 0x004fea0003800000 */
.L_x_1759:
[----:B------:R-:W-:Y:S05]  /*6a60*/  BSYNC B0 ;  /* 0x0000000000007941 */ /* 0x000fea0003800000 */
.L_x_1438:
        /* <DEDUP_REMOVED lines=33> */
.L_x_1441:
[----:B------:R-:W-:Y:S05]  /*6c80*/  BSYNC B0 ;  /* 0x0000000000007941 */ /* 0x000fea0003800000 */
.L_x_1440:
[----:B------:R-:W-:Y:S01]  /*6c90*/  @!PT LDS RZ, [RZ] ;  /* 0x00000000fffff984 */ /* 0x000fe20000000800 */
[----:B------:R-:W-:Y:S01]  /*6ca0*/  @!PT LDS RZ, [RZ] ;  /* 0x00000000fffff984 */ /* 0x000fe20000000800 */
[----:B------:R-:W-:Y:S01]  /*6cb0*/  @!PT LDS RZ, [RZ] ;  /* 0x00000000fffff984 */ /* 0x000fe20000000800 */
[----:B------:R-:W-:Y:S01]  /*6cc0*/  @!PT LDS RZ, [RZ] ;  /* 0x00000000fffff984 */ /* 0x000fe20000000800 */
[----:B------:R4:W-:Y:S06]  /*6cd0*/  MEMBAR.ALL.CTA ;  /* 0x0000000000007992 */ /* 0x0009ec0000008000 */
[----:B----4-:R-:W4:Y:S01]  /*6ce0*/  FENCE.VIEW.ASYNC.S ;  /* 0x00000000000073c6 */ /* 0x010f220000000000 */
[----:B0-2---:R-:W-:Y:S02]  /*6cf0*/  @!P4 VIADD R14, R14, 0x2d8c0 ;  /* 0x0002d8c00e0ec836 */ /* 0x005fe40000000000 */
[----:B------:R-:W-:-:S03]  /*6d00*/  VIADD R17, R17, 0x1 ;  /* 0x0000000111117836 */ /* 0x000fc60000000000 */
[----:B------:R-:W-:Y:S01]  /*6d10*/  @!P4 PRMT R14, RZ, 0x654, R14 ;  /* 0x00000654ff0ec816 */ /* 0x000fe2000000000e */
[----:B----4-:R0:W-:Y:S01]  /*6d20*/  BAR.SYNC.DEFER_BLOCKING R111, 0x80 ;  /* 0x0002006f0000751d */ /* 0x0101e20000010000 */
[----:B------:R-:W-:-:S04]  /*6d30*/  ISETP.NE.AND P3, PT, R17, 0x2, PT ;  /* 0x000000021100780c */ /* 0x000fc80003f65270 */
[----:B------:R-:W-:Y:S01]  /*6d40*/  SEL R17, R17, RZ, P3 ;  /* 0x000000ff11117207 */ /* 0x000fe20001800000 */
[----:B------:R2:W-:Y:S02]  /*6d50*/  @!P4 SYNCS.ARRIVE.TRANS64.RED.A1T0 RZ, [R14+URZ], RZ ;  /* 0x000000ff0effc9a7 */ /* 0x0005e4000810043f */
[----:B--2---:R-:W-:-:S04]  /*6d60*/  SEL R14, RZ, 0x1, P3 ;  /* 0x00000001ff0e7807 */ /* 0x004fc80001800000 */
[----:B------:R-:W-:Y:S01]  /*6d70*/  LOP3.LUT R155, R155, R14, RZ, 0x3c, !PT ;  /* 0x0000000e9b9b7212 */ /* 0x000fe200078e3cff */
[----:B0-----:R-:W-:Y:S06]  /*6d80*/  @P2 BRA `(.L_x_1442) ;  /* 0xffffffbc00382947 */ /* 0x001fec000383ffff */
[----:B------:R-:W0:Y:S01]  /*6d90*/  S2R R15, SR_TID.X ;  /* 0x00000000000f7919 */ /* 0x000e220000002100 */
[----:B------:R-:W-:Y:S02]  /*6da0*/  PLOP3.LUT P0, PT, PT, PT, PT, 0x8, 0x0 ;  /* 0x000000000000781c */ /* 0x000fe40003f0e170 */
[----:B0-----:R-:W-:-:S04]  /*6db0*/  SHF.R.U32.HI R15, RZ, 0x7, R15 ;  /* 0x00000007ff0f7819 */ /* 0x001fc8000001160f */
[----:B------:R-:W-:-:S13]  /*6dc0*/  ISETP.NE.AND P5, PT, R15, 0x1, PT ;  /* 0x000000010f00780c */ /* 0x000fda0003fa5270 */
[----:B------:R-:W-:Y:S06]  /*6dd0*/  @!P5 BAR.ARV 0x9, 0x100 ;  /* 0x024400000000db1d */ /* 0x000fec0000002000 */
.L_x_1382:
[----:B------:R-:W2:Y:S01]  /*6de0*/  LDL R10, [R1+0x1c] ;  /* 0x00001c00010a7983 */ /* 0x000ea20000100800 */
[----:B------:R-:W0:Y:S08]  /*6df0*/  LDC R0, c[0x0][0x448] ;  /* 0x00011200ff007b82 */ /* 0x000e300000000800 */
[----:B------:R-:W4:Y:S01]  /*6e00*/  LDC.64 R6, c[0x0][0x9e0] ;  /* 0x00027800ff067b82 */ /* 0x000f220000000a00 */
[----:B0-----:R-:W-:-:S02]  /*6e10*/  ISETP.NE.AND P1, PT, R0, 0x1, PT ;  /* 0x000000010000780c */ /* 0x001fc40003f25270 */
[----:B----4-:R-:W-:-:S11]  /*6e20*/  ISETP.GE.AND P2, PT, R7, 0x1, PT ;  /* 0x000000010700780c */ /* 0x010fd60003f46270 */
[----:B------:R-:W0:Y:S08]  /*6e30*/  @P1 LDC R0, c[0x0][0x44c] ;  /* 0x00011300ff001b82 */ /* 0x000e300000000800 */
[----:B------:R-:W4:Y:S01]  /*6e40*/  @P1 LDC R5, c[0x0][0x450] ;  /* 0x00011400ff051b82 */ /* 0x000f220000000800 */
[----:B--2---:R-:W-:-:S04]  /*6e50*/  VIADD R3, R10, 0xbf ;  /* 0x000000bf0a037836 */ /* 0x004fc80000000000 */
[----:B0-----:R-:W-:-:S05]  /*6e60*/  @P1 IMAD.HI.U32 R0, R3, R0, RZ ;  /* 0x0000000003001227 */ /* 0x001fca00078e00ff */
[----:B----4-:R-:W-:-:S05]  /*6e70*/  @P1 SHF.R.U32.HI R3, RZ, R5, R0 ;  /* 0x00000005ff031219 */ /* 0x010fca0000011600 */
[----:B------:R-:W-:Y:S01]  /*6e80*/  IMAD.IADD R5, R112, 0x1, R3 ;  /* 0x0000000170057824 */ /* 0x000fe200078e0203 */
[----:B------:R-:W-:Y:S06]  /*6e90*/  @P0 BRA `(.L_x_1443) ;  /* 0x00000000000c0947 */ /* 0x000fec0003800000 */
[----:B------:R-:W0:Y:S01]  /*6ea0*/  FENCE.VIEW.ASYNC.G ;  /* 0x00000000000073c6 */ /* 0x000e220000000100 */
[----:B------:R-:W-:Y:S05]  /*6eb0*/  WARPSYNC.ALL ;  /* 0x0000000000007948 */ /* 0x000fea0003800000 */
[----:B0-----:R-:W-:Y:S06]  /*6ec0*/  BAR.ARV 0xc, 0x200 ;  /* 0x0308000000007b1d */ /* 0x001fec0000002000 */
.L_x_1443:
[----:B------:R-:W-:Y:S01]  /*6ed0*/  IMAD.IADD R0, R5, 0x1, R6 ;  /* 0x0000000105007824 */ /* 0x000fe200078e0206 */
[----:B------:R-:W-:Y:S06]  /*6ee0*/  @!P2 BRA `(.L_x_1444) ;  /* 0x000000000048a947 */ /* 0x000fec0003800000 */
        /* <DEDUP_REMOVED lines=11> */
.L_x_1446:
[----:B------:R-:W-:-:S13]  /*6fa0*/  ISETP.NE.AND P0, PT, R7, 0x1, PT ;  /* 0x000000010700780c */ /* 0x000fda0003f05270 */
[----:B------:R-:W0:Y:S02]  /*6fb0*/  @P0 LDC.64 R4, c[0x0][0x9e8] ;  /* 0x00027a00ff040b82 */ /* 0x000e240000000a00 */
[----:B0-----:R-:W-:-:S05]  /*6fc0*/  @P0 IMAD.HI.U32 R4, R3, R4, RZ ;  /* 0x0000000403040227 */ /* 0x001fca00078e00ff */
[----:B------:R-:W-:-:S07]  /*6fd0*/  @P0 SHF.R.U32.HI R3, RZ, R5, R4 ;  /* 0x00000005ff030219 */ /* 0x000fce0000011604 */
.L_x_1447:
[----:B------:R-:W-:Y:S05]  /*6fe0*/  BSYNC B0 ;  /* 0x0000000000007941 */ /* 0x000fea0003800000 */
.L_x_1445:
[----:B------:R-:W-:-:S05]  /*6ff0*/  IMAD R3, R3, R7, R7 ;  /* 0x0000000703037224 */ /* 0x000fca00078e0207 */
[----:B------:R-:W-:-:S07]  /*7000*/  VIMNMX R0, R0, R3, PT ;  /* 0x0000000300007248 */ /* 0x000fce0003fe0100 */
.L_x_1444:
[----:B------:R-:W0:Y:S01]  /*7010*/  @P1 LDC R4, c[0x0][0x44c] ;  /* 0x00011300ff041b82 */ /* 0x000e220000000800 */
[----:B------:R-:W-:Y:S01]  /*7020*/  VIADD R0, R0, 0x7f ;  /* 0x0000007f00007836 */ /* 0x000fe20000000000 */
[----:B------:R-:W-:Y:S01]  /*7030*/  ULDC UR4, c[0x0][0x9dc] ;  /* 0x0002770000047ab9 */ /* 0x000fe20000000800 */
[----:B------:R-:W-:-:S03]  /*7040*/  IMAD.MOV.U32 R5, RZ, RZ, R10 ;  /* 0x000000ffff057224 */ /* 0x000fc600078e000a */
[----:B------:R-:W-:Y:S02]  /*7050*/  SHF.R.S32.HI R3, RZ, 0x1f, R0 ;  /* 0x0000001fff037819 */ /* 0x000fe40000011400 */
[----:B------:R-:W2:Y:S02]  /*7060*/  @P1 LDC R9, c[0x0][0x450] ;  /* 0x00011400ff091b82 */ /* 0x000ea40000000800 */
[----:B------:R-:W-:-:S04]  /*7070*/  LEA.HI R3, R3, R0, RZ, 0x7 ;  /* 0x0000000003037211 */ /* 0x000fc800078f38ff */
[----:B------:R-:W-:-:S04]  /*7080*/  SHF.R.S32.HI R88, RZ, 0x7, R3 ;  /* 0x00000007ff587819 */ /* 0x000fc80000011403 */
[----:B------:R-:W-:Y:S01]  /*7090*/  VIMNMX R88, R113, R88, PT ;  /* 0x0000005871587248 */ /* 0x000fe20003fe0100 */
[----:B0-----:R-:W-:-:S05]  /*70a0*/  @P1 IMAD.HI.U32 R4, R10, R4, RZ ;  /* 0x000000040a041227 */ /* 0x001fca00078e00ff */
[----:B--2---:R-:W-:-:S05]  /*70b0*/  @P1 SHF.R.U32.HI R5, RZ, R9, R4 ;  /* 0x00000009ff051219 */ /* 0x004fca0000011604 */
        /* <DEDUP_REMOVED lines=13> */
.L_x_1450:
[----:B------:R-:W-:-:S13]  /*7190*/  ISETP.NE.AND P0, PT, R7, 0x1, PT ;  /* 0x000000010700780c */ /* 0x000fda0003f05270 */
[----:B------:R-:W0:Y:S02]  /*71a0*/  @P0 LDC.64 R4, c[0x0][0x9e8] ;  /* 0x00027a00ff040b82 */ /* 0x000e240000000a00 */
[----:B0-----:R-:W-:-:S05]  /*71b0*/  @P0 IMAD.HI.U32 R4, R0, R4, RZ ;  /* 0x0000000400040227 */ /* 0x001fca00078e00ff */
[----:B------:R-:W-:-:S07]  /*71c0*/  @P0 SHF.R.U32.HI R0, RZ, R5, R4 ;  /* 0x00000005ff000219 */ /* 0x000fce0000011604 */
.L_x_1451:
[----:B------:R-:W-:Y:S05]  /*71d0*/  BSYNC B0 ;  /* 0x0000000000007941 */ /* 0x000fea0003800000 */
.L_x_1449:
[----:B------:R-:W-:-:S05]  /*71e0*/  IMAD R0, R0, R7, RZ ;  /* 0x0000000700007224 */ /* 0x000fca00078e02ff */
[----:B------:R-:W-:-:S07]  /*71f0*/  VIMNMX R3, R3, R0, !PT ;  /* 0x0000000003037248 */ /* 0x000fce0007fe0100 */
.L_x_1448:
[----:B------:R-:W-:Y:S01]  /*7200*/  SHF.R.S32.HI R0, RZ, 0x1f, R3 ;  /* 0x0000001fff007819 */ /* 0x000fe20000011403 */
[----:B------:R-:W-:Y:S01]  /*7210*/  IMAD.MOV.U32 R20, RZ, RZ, RZ ;  /* 0x000000ffff147224 */ /* 0x000fe200078e00ff */
[----:B------:R-:W-:Y:S02]  /*7220*/  PLOP3.LUT P0, PT, PT, PT, PT, 0x80, 0x0 ;  /* 0x000000000000781c */ /* 0x000fe40003f0f070 */
[----:B------:R-:W-:Y:S02]  /*7230*/  CS2R R134, SRZ ;  /* 0x0000000000867805 */ /* 0x000fe4000001ff00 */
[----:B------:R-:W-:Y:S01]  /*7240*/  LEA.HI R0, R0, R3, RZ, 0x7 ;  /* 0x0000000300007211 */ /* 0x000fe200078f38ff */
[----:B------:R-:W-:Y:S01]  /*7250*/  IMAD.MOV.U32 R3, RZ, RZ, RZ ;  /* 0x000000ffff037224 */ /* 0x000fe200078e00ff */
[----:B------:R-:W-:Y:S02]  /*7260*/  CS2R R132, SRZ ;  /* 0x0000000000847805 */ /* 0x000fe4000001ff00 */
[----:B------:R-:W-:-:S02]  /*7270*/  CS2R R130, SRZ ;  /* 0x0000000000827805 */ /* 0x000fc4000001ff00 */
[----:B------:R-:W-:Y:S02]  /*7280*/  SHF.R.S32.HI R0, RZ, 0x7, R0 ;  /* 0x00000007ff007819 */ /* 0x000fe40000011400 */
[----:B------:R-:W-:Y:S02]  /*7290*/  CS2R R128, SRZ ;  /* 0x0000000000807805 */ /* 0x000fe4000001ff00 */
[----:B------:R-:W-:Y:S02]  /*72a0*/  CS2R R126, SRZ ;  /* 0x00000000007e7805 */ /* 0x000fe4000001ff00 */
[----:B------:R-:W-:Y:S02]  /*72b0*/  CS2R R124, SRZ ;  /* 0x00000000007c7805 */ /* 0x000fe4000001ff00 */
[----:B------:R-:W-:Y:S02]  /*72c0*/  VIMNMX R4, RZ, R0, !PT ;  /* 0x00000000ff047248 */ /* 0x000fe40007fe0100 */
[----:B------:R-:W-:-:S02]  /*72d0*/  CS2R R122, SRZ ;  /* 0x00000000007a7805 */ /* 0x000fc4000001ff00 */
[----:B------:R-:W-:Y:S02]  /*72e0*/  CS2R R120, SRZ ;  /* 0x0000000000787805 */ /* 0x000fe4000001ff00 */
[----:B------:R-:W-:Y:S02]  /*72f0*/  CS2R R118, SRZ ;  /* 0x0000000000767805 */ /* 0x000fe4000001ff00 */
[----:B------:R-:W-:Y:S01]  /*7300*/  ISETP.GT.AND P1, PT, R88, R4, PT ;  /* 0x000000045800720c */ /* 0x000fe20003f24270 */
[----:B------:R0:W-:Y:S01]  /*7310*/  STL [R1+0x48], R4 ;  /* 0x0000480401007387 */ /* 0x0001e20000100800 */
[----:B------:R-:W-:Y:S01]  /*7320*/  CS2R R116, SRZ ;  /* 0x0000000000747805 */ /* 0x000fe2000001ff00 */
[----:B------:R-:W-:Y:S01]  /*7330*/  IMAD.MOV.U32 R34, RZ, RZ, RZ ;  /* 0x000000ffff227224 */ /* 0x000fe200078e00ff */
[----:B------:R-:W-:Y:S01]  /*7340*/  CS2R R112, SRZ ;  /* 0x0000000000707805 */ /* 0x000fe2000001ff00 */
[----:B---3--:R-:W-:Y:S01]  /*7350*/  IMAD.MOV.U32 R33, RZ, RZ, RZ ;  /* 0x000000ffff217224 */ /* 0x008fe200078e00ff */
[----:B-1----:R-:W-:Y:S01]  /*7360*/  CS2R R110, SRZ ;  /* 0x00000000006e7805 */ /* 0x002fe2000001ff00 */
        /* <DEDUP_REMOVED lines=13> */
[----:B0-----:R-:W-:Y:S06]  /*7440*/  @!P1 BRA `(.L_x_1452) ;  /* 0x00000110009c9947 */ /* 0x001fec0003800000 */
[----:B------:R-:W-:-:S03]  /*7450*/  UMOV UR4, 0xffffffff ;  /* 0xffffffff00047882 */ /* 0x000fc60000000000 */
[----:B------:R-:W-:Y:S05]  /*7460*/  BRA.DIV UR4, `(.L_x_1453) ;  /* 0x000001b204a87947 */ /* 0x000fea000b800000 */
[----:B------:R-:W0:Y:S02]  /*7470*/  S2R R0, SR_TID.X ;  /* 0x0000000000007919 */ /* 0x000e240000002100 */
[----:B0-----:R-:W-:-:S05]  /*7480*/  VIADD R3, R0, 0xffffff80 ;  /* 0xffffff8000037836 */ /* 0x001fca0000000000 */
[----:B------:R-:W-:-:S04]  /*7490*/  SHF.R.S32.HI R0, RZ, 0x1f, R3 ;  /* 0x0000001fff007819 */ /* 0x000fc80000011403 */
[----:B------:R-:W-:-:S04]  /*74a0*/  LEA.HI R0, R0, R3, RZ, 0x7 ;  /* 0x0000000300007211 */ /* 0x000fc800078f38ff */
[----:B------:R-:W-:-:S05]  /*74b0*/  SHF.R.S32.HI R0, RZ, 0x7, R0 ;  /* 0x00000007ff007819 */ /* 0x000fca0000011400 */
[----:B------:R0:W1:Y:S02]  /*74c0*/  SHFL.IDX PT, R156, R0, RZ, 0x1f ;  /* 0x00001fff009c7589 */ /* 0x00006400000e0000 */
.L_x_1762:
[----:B01----:R-:W-:Y:S01]  /*74d0*/  IMAD.HI R0, R156, 0x55555556, RZ ;  /* 0x555555569c007827 */ /* 0x003fe200078e02ff */
[----:B------:R-:W-:Y:S04]  /*74e0*/  BSSY B6, `(.L_x_1454) ;  /* 0x000001f000067945 */ /* 0x000fe80003800000 */
[----:B------:R-:W-:-:S05]  /*74f0*/  LEA.HI R3, R0, R0, RZ, 0x1 ;  /* 0x0000000000037211 */ /* 0x000fca00078f08ff */
[----:B------:R-:W-:Y:S02]  /*7500*/  IMAD R4, R3, -0x3, R156 ;  /* 0xfffffffd03047824 */ /* 0x000fe400078e029c */
[----:B------:R-:W-:Y:S02]  /*7510*/  VIADD R3, R2, 0x21800 ;  /* 0x0002180002037836 */ /* 0x000fe40000000000 */
[----:B------:R-:W-:Y:S01]  /*7520*/  IMAD R0, R4, 0x1000, R2 ;  /* 0x0000100004007824 */ /* 0x000fe200078e0202 */
[----:B------:R0:W-:Y:S02]  /*7530*/  STL [R1+0x28], R4 ;  /* 0x0000280401007387 */ /* 0x0001e40000100800 */
[----:B------:R-:W-:Y:S01]  /*7540*/  LOP3.LUT P0, RZ, R3, 0x3ff, RZ, 0xc0, !PT ;  /* 0x000003ff03ff7812 */ /* 0x000fe2000780c0ff */
[----:B------:R-:W-:-:S05]  /*7550*/  VIADD R0, R0, 0xc400 ;  /* 0x0000c40000007836 */ /* 0x000fca0000000000 */
[----:B------:R-:W-:Y:S01]  /*7560*/  SHF.R.U32.HI R0, RZ, 0x4, R0 ;  /* 0x00000004ff007819 */ /* 0x000fe20000011600 */
[----:B0-----:R-:W-:-:S03]  /*7570*/  IMAD R4, R4, 0x2000, R3 ;  /* 0x0000200004047824 */ /* 0x001fc600078e0203 */
[----:B------:R-:W-:Y:S02]  /*7580*/  LOP3.LUT R44, R0, 0x3fff, RZ, 0xc0, !PT ;  /* 0x00003fff002c7812 */ /* 0x000fe400078ec0ff */
[----:B------:R-:W-:-:S04]  /*7590*/  SHF.R.U32.HI R4, RZ, 0x4, R4 ;  /* 0x00000004ff047819 */ /* 0x000fc80000011604 */
[----:B------:R-:W-:-:S05]  /*75a0*/  LOP3.LUT R3, R4, 0x3fff, RZ, 0xc0, !PT ;  /* 0x00003fff04037812 */ /* 0x000fca00078ec0ff */
[----:B------:R0:W-:Y:S01]  /*75b0*/  STL [R1+0x3c], R3 ;  /* 0x00003c0301007387 */ /* 0x0001e20000100800 */
[----:B------:R-:W-:Y:S05]  /*75c0*/  @!P0 BRA `(.L_x_1455) ;  /* 0x0000000000408947 */ /* 0x000fea0003800000 */
[----:B------:R-:W-:Y:S01]  /*75d0*/  MOV R0, 0x0 ;  /* 0x0000000000007802 */ /* 0x000fe20000000f00 */
[----:B------:R-:W-:Y:S01]  /*75e0*/  ULDC.64 UR4, c[0x4][0xa8] ;  /* 0x01002a0000047ab9 */ /* 0x000fe20000000a00 */
[----:B------:R-:W-:Y:S01]  /*75f0*/  ULDC.64 UR6, c[0x4][0xb0] ;  /* 0x01002c0000067ab9 */ /* 0x000fe20000000a00 */
[----:B------:R-:W-:Y:S01]  /*7600*/  IMAD.U32 R4, RZ, RZ, UR4 ;  /* 0x00000004ff047e24 */ /* 0x000fe2000f8e00ff */
[----:B------:R1:W2:Y:S01]  /*7610*/  LDC.64 R14, c[0x4][R0] ;  /* 0x01000000000e7b82 */ /* 0x0002a20000000a00 */
        /* <DEDUP_REMOVED lines=9> */
[----:B------:R-:W-:-:S07]  /*76b0*/  LEPC R20, `(.L_x_1455) ;  /* 0x000000001014794e */ /* 0x000fce0000000000 */
[----:B0-2--5:R-:W-:Y:S05]  /*76c0*/  CALL.ABS.NOINC R14 ;  /* 0x000000000e007343 */ /* 0x025fea0003c00000 */
.L_x_1455:
[----:B------:R-:W-:Y:S05]  /*76d0*/  BSYNC B6 ;  /* 0x0000000000067941 */ /* 0x000fea0003800000 */
.L_x_1454:
[----:B------:R-:W-:Y:S02]  /*76e0*/  ULDC UR4, c[0x0][0x3f4] ;  /* 0x0000fd0000047ab9 */ /* 0x000fe40000000800 */
[----:B------:R-:W-:-:S13]  /*76f0*/  ISETP.LT.AND P0, PT, RZ, UR4, PT ;  /* 0x00000004ff007c0c */ /* 0x000fda000bf01270 */
[----:B------:R-:W-:Y:S05]  /*7700*/  @P0 BRA `(.L_x_1456) ;  /* 0x0000000000400947 */ /* 0x000fea0003800000 */
[----:B------:R-:W2:Y:S02]  /*7710*/  LDL R20, [R1+0x58] ;  /* 0x0000580001147983 */ /* 0x000ea40000100800 */
[----:B--2---:R-:W-:-:S04]  /*7720*/  LEA.HI R0, R20, R20, RZ, 0x1 ;  /* 0x0000001414007211 */ /* 0x004fc800078f08ff */
[----:B------:R-:W-:-:S05]  /*7730*/  LOP3.LUT R0, R0, 0xfffffffe, RZ, 0xc0, !PT ;  /* 0xfffffffe00007812 */ /* 0x000fca00078ec0ff */
[----:B------:R-:W-:-:S05]  /*7740*/  IMAD.IADD R0, R20, 0x1, -R0 ;  /* 0x0000000114007824 */ /* 0x000fca00078e0a00 */
[----:B0-----:R-:W-:-:S04]  /*7750*/  SHF.L.U32 R3, R0, 0x1f, RZ ;  /* 0x0000001f00037819 */ /* 0x001fc800000006ff */
[----:B------:R0:W1:Y:S03]  /*7760*/  SYNCS.PHASECHK.TRANS64.TRYWAIT P0, [R2+URZ+0x2d800], R3 ;  /* 0x02d80003020075a7 */ /* 0x000066000800017f */
[----:B-1----:R-:W-:Y:S05]  /*7770*/  @!P0 NANOSLEEP.SYNCS 0x989680 ;  /* 0x009896800000895d */ /* 0x002fea0003900000 */
[----:B------:R-:W1:Y:S01]  /*7780*/  @!P0 SYNCS.PHASECHK.TRANS64 P0, [R2+URZ+0x2d800], R3 ;  /* 0x02d80003020085a7 */ /* 0x000e62000800007f */
[----:B------:R-:W-:Y:S04]  /*7790*/  BSSY B0, `(.L_x_1457) ;  /* 0x0000006000007945 */ /* 0x000fe80003800000 */
[----:B-1----:R-:W-:Y:S05]  /*77a0*/  @P0 BRA `(.L_x_1458) ;  /* 0x0000000000100947 */ /* 0x002fea0003800000 */
.L_x_1459:
[----:B-1----:R1:W2:Y:S02]  /*77b0*/  SYNCS.PHASECHK.TRANS64.TRYWAIT P0, [R2+URZ+0x2d800], R3 ;  /* 0x02d80003020075a7 */ /* 0x0022a4000800017f */
[----:B--2---:R-:W-:Y:S05]  /*77c0*/  @!P0 NANOSLEEP.SYNCS 0x989680 ;  /* 0x009896800000895d */ /* 0x004fea0003900000 */
[----:B------:R-:W2:Y:S02]  /*77d0*/  @!P0 SYNCS.PHASECHK.TRANS64 P0, [R2+URZ+0x2d800], R3 ;  /* 0x02d80003020085a7 */ /* 0x000ea4000800007f */
[----:B--2---:R-:W-:Y:S05]  /*77e0*/  @!P0 BRA `(.L_x_1459) ;  /* 0xfffffffc00f08947 */ /* 0x004fea000383ffff */
.L_x_1458:
[----:B------:R-:W-:Y:S05]  /*77f0*/  BSYNC B0 ;  /* 0x0000000000007941 */ /* 0x000fea0003800000 */
.L_x_1457:
[----:B------:R-:W-:Y:S05]  /*7800*/  BRA `(.L_x_1460) ;  /* 0x0000003c00887947 */ /* 0x000fea0003800000 */
.L_x_1456:
[----:B------:R-:W-:Y:S01]  /*7810*/  ULOP3.LUT UP0, URZ, UR40, 0x1bf, URZ, 0xc0, !UPT ;  /* 0x000001bf283f7892 */ /* 0x000fe2000f80c03f */
[----:B-----5:R-:W-:Y:S01]  /*7820*/  SHF.R.S32.HI R0, RZ, 0x1f, R106 ;  /* 0x0000001fff007819 */ /* 0x020fe2000001146a */
[----:B------:R-:W-:Y:S01]  /*7830*/  ULDC.64 UR4, c[0x0][0x3f8] ;  /* 0x0000fe0000047ab9 */ /* 0x000fe20000000a00 */
[----:B------:R-:W-:Y:S01]  /*7840*/  ULDC.64 UR6, c[0x0][0x408] ;  /* 0x0001020000067ab9 */ /* 0x000fe20000000a00 */
[----:B------:R-:W-:Y:S02]  /*7850*/  IMAD.WIDE.U32 R24, R106, UR4, RZ ;  /* 0x000000046a187c25 */ /* 0x000fe4000f8e00ff */
[----:B------:R-:W-:Y:S02]  /*7860*/  PLOP3.LUT P0, PT, PT, PT, UP0, 0x80, 0x0 ;  /* 0x000000000000781c */ /* 0x000fe40003f0f008 */
[C---:B0-----:R-:W-:Y:S02]  /*7870*/  IMAD R3, R0.reuse, UR4, RZ ;  /* 0x0000000400037c24 */ /* 0x041fe4000f8e02ff */
[----:B------:R-:W-:-:S02]  /*7880*/  IMAD R5, R0, UR6, RZ ;  /* 0x0000000600057c24 */ /* 0x000fc4000f8e02ff */
[C---:B------:R-:W-:Y:S02]  /*7890*/  IMAD R3, R106.reuse, UR5, R3 ;  /* 0x000000056a037c24 */ /* 0x040fe4000f8e0203 */
[C---:B------:R-:W-:Y:S02]  /*78a0*/  IMAD R5, R106.reuse, UR7, R5 ;  /* 0x000000076a057c24 */ /* 0x040fe4000f8e0205 */
[----:B------:R-:W-:-:S04]  /*78b0*/  IMAD.WIDE.U32 R106, R106, UR6, RZ ;  /* 0x000000066a6a7c25 */ /* 0x000fc8000f8e00ff */
[----:B------:R-:W-:Y:S02]  /*78c0*/  IMAD.IADD R27, R3, 0x1, R25 ;  /* 0x00000001031b7824 */ /* 0x000fe400078e0219 */
[----:B------:R-:W-:Y:S01]  /*78d0*/  IMAD.IADD R29, R5, 0x1, R107 ;  /* 0x00000001051d7824 */ /* 0x000fe200078e026b */
[----:B------:R-:W-:Y:S06]  /*78e0*/  @!P0 BRA `(.L_x_1461) ;  /* 0x0000000000408947 */ /* 0x000fec0003800000 */
        /* <DEDUP_REMOVED lines=16> */
.L_x_1461:
[----:B------:R-:W2:Y:S01]  /*79f0*/  LDL R20, [R1+0x1c] ;  /* 0x00001c0001147983 */ /* 0x000ea20000100800 */
[----:B------:R-:W-:Y:S01]  /*7a00*/  ULDC.U8 UR4, c[0x0][0x410] ;  /* 0x0001040000047ab9 */ /* 0x000fe20000000000 */
[----:B------:R-:W-:Y:S01]  /*7a10*/  BSSY B0, `(.L_x_1462) ;  /* 0x00003b9000007945 */ /* 0x000fe20003800000 */
[----:B------:R-:W-:Y:S01]  /*7a20*/  ISETP.NE.AND P0, PT, RZ, UR4, PT ;  /* 0x00000004ff007c0c */ /* 0x000fe2000bf05270 */
[----:B--2---:R-:W-:-:S12]  /*7a30*/  IMAD.IADD R10, R19, 0x1, R20 ;  /* 0x00000001130a7824 */ /* 0x004fd800078e0214 */
[----:B------:R-:W-:Y:S05]  /*7a40*/  @!P0 BRA `(.L_x_1463) ;  /* 0x0000001c00788947 */ /* 0x000fea0003800000 */
[----:B------:R-:W0:Y:S01]  /*7a50*/  LDC R21, c[0x0][0x448] ;  /* 0x00011200ff157b82 */ /* 0x000e220000000800 */
[----:B------:R-:W-:Y:S01]  /*7a60*/  ULDC.64 UR4, c[0x0][0x3f8] ;  /* 0x0000fe0000047ab9 */ /* 0x000fe20000000a00 */
[----:B------:R-:W-:Y:S01]  /*7a70*/  ULDC.64 UR6, c[0x0][0x408] ;  /* 0x0001020000067ab9 */ /* 0x000fe20000000a00 */
[----:B------:R-:W-:Y:S02]  /*7a80*/  IMAD.MOV.U32 R6, RZ, RZ, R24 ;  /* 0x000000ffff067224 */ /* 0x000fe400078e0018 */
[----:B------:R-:W-:Y:S02]  /*7a90*/  IMAD.MOV.U32 R7, RZ, RZ, R27 ;  /* 0x000000ffff077224 */ /* 0x000fe400078e001b */
[----:B------:R-:W-:Y:S02]  /*7aa0*/  IMAD.MOV.U32 R8, RZ, RZ, R106 ;  /* 0x000000ffff087224 */ /* 0x000fe400078e006a */
[----:B------:R-:W-:Y:S01]  /*7ab0*/  IMAD.MOV.U32 R9, RZ, RZ, R29 ;  /* 0x000000ffff097224 */ /* 0x000fe200078e001d */
[----:B0-----:R-:W-:-:S13]  /*7ac0*/  ISETP.NE.AND P0, PT, R21, 0x1, PT ;  /* 0x000000011500780c */ /* 0x001fda0003f05270 */
[----:B------:R-:W0:Y:S08]  /*7ad0*/  @P0 LDC R3, c[0x0][0x44c] ;  /* 0x00011300ff030b82 */ /* 0x000e300000000800 */
[----:B------:R-:W1:Y:S01]  /*7ae0*/  @P0 LDC R5, c[0x0][0x450] ;  /* 0x00011400ff050b82 */ /* 0x000e620000000800 */
[----:B0-----:R-:W-:-:S04]  /*7af0*/  @P0 IMAD.HI.U32 R0, R10, R3, RZ ;  /* 0x000000030a000227 */ /* 0x001fc800078e00ff */
[----:B------:R-:W-:Y:S01]  /*7b00*/  IMAD.MOV.U32 R3, RZ, RZ, R10 ;  /* 0x000000ffff037224 */ /* 0x000fe200078e000a */
[----:B-1----:R-:W-:-:S04]  /*7b10*/  @P0 SHF.R.U32.HI R3, RZ, R5, R0 ;  /* 0x00000005ff030219 */ /* 0x002fc80000011600 */
[----:B------:R-:W-:Y:S01]  /*7b20*/  SHF.R.S32.HI R0, RZ, 0x1f, R3 ;  /* 0x0000001fff007819 */ /* 0x000fe20000011403 */
[----:B------:R-:W-:-:S04]  /*7b30*/  IMAD.WIDE.U32 R6, R3, UR4, R6 ;  /* 0x0000000403067c25 */ /* 0x000fc8000f8e0006 */
[C---:B------:R-:W-:Y:S02]  /*7b40*/  IMAD R4, R0.reuse, UR4, RZ ;  /* 0x0000000400047c24 */ /* 0x040fe4000f8e02ff */
[----:B------:R-:W-:Y:S02]  /*7b50*/  IMAD R0, R0, UR6, RZ ;  /* 0x0000000600007c24 */ /* 0x000fe4000f8e02ff */
[C---:B------:R-:W-:Y:S01]  /*7b60*/  IMAD R13, R3.reuse, UR5, R4 ;  /* 0x00000005030d7c24 */ /* 0x040fe2000f8e0204 */
[----:B------:R-:W-:Y:S01]  /*7b70*/  ULDC.64 UR4, c[0x0][0x3e8] ;  /* 0x0000fa0000047ab9 */ /* 0x000fe20000000a00 */
[----:B------:R-:W-:-:S04]  /*7b80*/  IMAD.WIDE.U32 R8, R3, UR6, R8 ;  /* 0x0000000603087c25 */ /* 0x000fc8000f8e0008 */
[----:B------:R-:W-:Y:S01]  /*7b90*/  IMAD R5, R3, UR7, R0 ;  /* 0x0000000703057c24 */ /* 0x000fe2000f8e0200 */
[----:B------:R-:W-:Y:S01]  /*7ba0*/  ULDC.64 UR6, c[0x0][0x400] ;  /* 0x0001000000067ab9 */ /* 0x000fe20000000a00 */
[----:B------:R-:W-:Y:S01]  /*7bb0*/  IMAD.IADD R13, R7, 0x1, R13 ;  /* 0x00000001070d7824 */ /* 0x000fe200078e020d */
[----:B------:R-:W-:Y:S01]  /*7bc0*/  LEA R0, P0, R6, UR4, 0x1 ;  /* 0x0000000406007c11 */ /* 0x000fe2000f8008ff */
[----:B------:R-:W-:Y:S01]  /*7bd0*/  IMAD.IADD R5, R9, 0x1, R5 ;  /* 0x0000000109057824 */ /* 0x000fe200078e0205 */
[----:B------:R-:W-:Y:S01]  /*7be0*/  LEA R4, P1, R8, UR6, 0x1 ;  /* 0x0000000608047c11 */ /* 0x000fe2000f8208ff */
[----:B------:R-:W-:Y:S01]  /*7bf0*/  UMOV UR4, 0xffffffff ;  /* 0xffffffff00047882 */ /* 0x000fe20000000000 */
[----:B------:R-:W-:Y:S02]  /*7c00*/  LEA.HI.X R13, R6, UR5, R13, 0x1, P0 ;  /* 0x00000005060d7c11 */ /* 0x000fe400080f0c0d */
[----:B------:R-:W-:Y:S01]  /*7c10*/  LEA.HI.X R5, R8, UR7, R5, 0x1, P1 ;  /* 0x0000000708057c11 */ /* 0x000fe200088f0c05 */
[----:B------:R-:W-:Y:S08]  /*7c20*/  BRA.DIV UR4, `(.L_x_1464) ;  /* 0x000001aa04f87947 */ /* 0x000ff0000b800000 */
[----:B------:R0:W1:Y:S04]  /*7c30*/  SHFL.IDX PT, R3, R13, RZ, 0x1e1f ;  /* 0x001e1fff0d037589 */ /* 0x00006800000e0000 */
[----:B------:R-:W2:Y:S04]  /*7c40*/  SHFL.IDX PT, R0, R0, RZ, 0x1e1f ;  /* 0x001e1fff00007589 */ /* 0x000ea800000e0000 */
[----:B------:R-:W3:Y:S04]  /*7c50*/  SHFL.IDX PT, R5, R5, RZ, 0x1e1f ;  /* 0x001e1fff05057589 */ /* 0x000ee800000e0000 */
[----:B------:R0:W4:Y:S02]  /*7c60*/  SHFL.IDX PT, R14, R4, RZ, 0x1e1f ;  /* 0x001e1fff040e7589 */ /* 0x00012400000e0000 */
.L_x_1768:
[----:B------:R-:W5:Y:S01]  /*7c70*/  LDL R54, [R1+0x58] ;  /* 0x0000580001367983 */ /* 0x000f620000100800 */
[----:B------:R-:W-:Y:S01]  /*7c80*/  IMAD R6, R136, R21, RZ ;  /* 0x0000001588067224 */ /* 0x000fe200078e02ff */
[----:B------:R-:W-:Y:S01]  /*7c90*/  BSSY B1, `(.L_x_1465) ;  /* 0x0000060000017945 */ /* 0x000fe20003800000 */
[----:B------:R-:W-:Y:S02]  /*7ca0*/  CS2R R38, SRZ ;  /* 0x0000000000267805 */ /* 0x000fe4000001ff00 */
[----:B------:R-:W-:Y:S01]  /*7cb0*/  CS2R R34, SRZ ;  /* 0x0000000000227805 */ /* 0x000fe2000001ff00 */
[----:B------:R-:W-:Y:S01]  /*7cc0*/  IMAD R73, R73, -0xc0, R6 ;  /* 0xffffff4049497824 */ /* 0x000fe200078e0206 */
[----:B------:R-:W-:Y:S02]  /*7cd0*/  ISETP.GE.AND P1, PT, R10, R6, PT ;  /* 0x000000060a00720c */ /* 0x000fe40003f26270 */
[----:B------:R-:W-:Y:S02]  /*7ce0*/  CS2R R30, SRZ ;  /* 0x00000000001e7805 */ /* 0x000fe4000001ff00 */
[----:B------:R-:W-:-:S02]  /*7cf0*/  CS2R R26, SRZ ;  /* 0x00000000001a7805 */ /* 0x000fc4000001ff00 */
[----:B0-----:R-:W-:Y:S02]  /*7d00*/  CS2R R12, SRZ ;  /* 0x00000000000c7805 */ /* 0x001fe4000001ff00 */
        /* <DEDUP_REMOVED lines=32> */
[-C--:B----4-:R-:W-:Y:S02]  /*7f10*/  @!P4 IADD3 R8, P2, R14, R9.reuse, RZ ;  /* 0x000000090e08c210 */ /* 0x090fe40007f5e0ff */
[----:B------:R-:W-:-:S03]  /*7f20*/  @!P4 IADD3 R6, P1, R0, R9, RZ ;  /* 0x000000090006c210 */ /* 0x000fc60007f3e0ff */
[--C-:B------:R-:W-:Y:S01]  /*7f30*/  @!P4 IMAD.X R9, R5, 0x1, R4.reuse, P2 ;  /* 0x000000010509c824 */ /* 0x100fe200010e0604 */
[C---:B------:R-:W-:Y:S01]  /*7f40*/  ISETP.GE.AND P2, PT, R40.reuse, UR4, PT ;  /* 0x0000000428007c0c */ /* 0x040fe2000bf46270 */
[----:B-1----:R-:W-:Y:S01]  /*7f50*/  @!P4 IMAD.X R7, R3, 0x1, R4, P1 ;  /* 0x000000010307c824 */ /* 0x002fe200008e0604 */
[----:B------:R-:W-:Y:S01]  /*7f60*/  SHF.R.S32.HI R4, RZ, 0x1f, R41 ;  /* 0x0000001fff047819 */ /* 0x000fe20000011429 */
[----:B------:R-:W-:Y:S01]  /*7f70*/  IMAD.SHL.U32 R47, R41, 0x2, RZ ;  /* 0x00000002292f7824 */ /* 0x000fe200078e00ff */
[----:B------:R0:W5:Y:S01]  /*7f80*/  @!P4 LD.E.64 R34, desc[UR38][R8.64] ;  /* 0x000000260822c980 */ /* 0x000162000c101b00 */
[----:B------:R-:W-:Y:S01]  /*7f90*/  ISETP.GE.AND P1, PT, R15, UR4, PT ;  /* 0x000000040f007c0c */ /* 0x000fe2000bf26270 */
[----:B------:R-:W-:Y:S01]  /*7fa0*/  IMAD.SHL.U32 R49, R40, 0x2, RZ ;  /* 0x0000000228317824 */ /* 0x000fe200078e00ff */
[----:B------:R-:W-:Y:S01]  /*7fb0*/  SHF.L.U64.HI R4, R41, 0x1, R4 ;  /* 0x0000000129047819 */ /* 0x000fe20000010204 */
[----:B------:R1:W5:Y:S01]  /*7fc0*/  @!P4 LD.E.64 R32, desc[UR38][R6.64] ;  /* 0x000000260620c980 */ /* 0x000362000c101b00 */
[----:B------:R-:W-:-:S02]  /*7fd0*/  @!P3 IADD3 R46, P4, R14, R47, RZ ;  /* 0x0000002f0e2eb210 */ /* 0x000fc40007f9e0ff */
[----:B------:R-:W-:Y:S02]  /*7fe0*/  SHF.R.S32.HI R11, RZ, 0x1f, R40 ;  /* 0x0000001fff0b7819 */ /* 0x000fe40000011428 */
[----:B------:R-:W-:Y:S01]  /*7ff0*/  @!P3 IADD3 R42, P5, R0, R47, RZ ;  /* 0x0000002f002ab210 */ /* 0x000fe20007fbe0ff */
[--C-:B------:R-:W-:Y:S01]  /*8000*/  @!P3 IMAD.X R47, R5, 0x1, R4.reuse, P4 ;  /* 0x00000001052fb824 */ /* 0x100fe200020e0604 */
[----:B0-----:R-:W-:Y:S01]  /*8010*/  SHF.L.U64.HI R8, R40, 0x1, R11 ;  /* 0x0000000128087819 */ /* 0x001fe2000001020b */
[----:B------:R-:W-:Y:S01]  /*8020*/  IMAD.SHL.U32 R41, R15, 0x2, RZ ;  /* 0x000000020f297824 */ /* 0x000fe200078e00ff */
[-C--:B------:R-:W-:Y:S01]  /*8030*/  @!P2 IADD3 R48, P4, R14, R49.reuse, RZ ;  /* 0x000000310e30a210 */ /* 0x080fe20007f9e0ff */
[----:B------:R-:W-:Y:S01]  /*8040*/  @!P3 IMAD.X R43, R3, 0x1, R4, P5 ;  /* 0x00000001032bb824 */ /* 0x000fe200028e0604 */
[----:B------:R-:W-:Y:S01]  /*8050*/  SHF.R.S32.HI R10, RZ, 0x1f, R15 ;  /* 0x0000001fff0a7819 */ /* 0x000fe2000001140f */
[----:B------:R-:W5:Y:S01]  /*8060*/  @!P3 LD.E.64 R30, desc[UR38][R46.64] ;  /* 0x000000262e1eb980 */ /* 0x000f62000c101b00 */
[C---:B-1----:R-:W-:Y:S01]  /*8070*/  @!P2 IADD3 R6, P5, R0.reuse, R49, RZ ;  /* 0x000000310006a210 */ /* 0x042fe20007fbe0ff */
[----:B------:R-:W-:Y:S01]  /*8080*/  @!P2 IMAD.X R49, R5, 0x1, R8, P4 ;  /* 0x000000010531a824 */ /* 0x000fe200020e0608 */
        /* <DEDUP_REMOVED lines=14> */
[----:B------:R-:W-:Y:S02]  /*8170*/  @!P5 IMAD.MOV.U32 R9, RZ, RZ, R3 ;  /* 0x000000ffff09d224 */ /* 0x000fe400078e0003 */
        /* <DEDUP_REMOVED lines=17> */
.L_x_1466:
[----:B------:R-:W-:Y:S05]  /*8290*/  BSYNC B1 ;  /* 0x0000000000017941 */ /* 0x000fea0003800000 */
.L_x_1465:
[----:B-1---5:R-:W-:Y:S01]  /*82a0*/  IMAD.MOV.U32 R3, RZ, RZ, R39 ;  /* 0x000000ffff037224 */ /* 0x022fe200078e0027 */
[----:B------:R-:W-:Y:S01]  /*82b0*/  LOP3.LUT R45, R45, 0xfffffffe, RZ, 0xc0, !PT ;  /* 0xfffffffe2d2d7812 */ /* 0x000fe200078ec0ff */
[----:B--2---:R-:W-:Y:S01]  /*82c0*/  IMAD.MOV.U32 R0, RZ, RZ, R38 ;  /* 0x000000ffff007224 */ /* 0x004fe200078e0026 */
[----:B------:R-:W-:Y:S01]  /*82d0*/  BSSY B1, `(.L_x_1467) ;  /* 0x000002b000017945 */ /* 0x000fe20003800000 */
[----:B------:R-:W-:Y:S01]  /*82e0*/  IMAD.MOV.U32 R4, RZ, RZ, R34 ;  /* 0x000000ffff047224 */ /* 0x000fe200078e0022 */
[----:B------:R-:W-:Y:S01]  /*82f0*/  PRMT R47, R47, 0x5410, R3 ;  /* 0x000054102f2f7816 */ /* 0x000fe20000000003 */
[----:B------:R-:W-:Y:S01]  /*8300*/  IMAD.IADD R3, R54, 0x1, -R45 ;  /* 0x0000000136037824 */ /* 0x000fe200078e0a2d */
[----:B------:R-:W-:Y:S01]  /*8310*/  PRMT R50, R0, 0x7610, R50 ;  /* 0x0000761000327816 */ /* 0x000fe20000000032 */
[----:B------:R-:W-:Y:S01]  /*8320*/  IMAD.MOV.U32 R0, RZ, RZ, R35 ;  /* 0x000000ffff007224 */ /* 0x000fe200078e0023 */
[----:B------:R-:W-:Y:S01]  /*8330*/  PRMT R58, R4, 0x7610, R58 ;  /* 0x00007610043a7816 */ /* 0x000fe2000000003a */
[----:B------:R-:W-:Y:S01]  /*8340*/  IMAD.MOV.U32 R4, RZ, RZ, R30 ;  /* 0x000000ffff047224 */ /* 0x000fe200078e001e */
[----:B------:R-:W-:Y:S01]  /*8350*/  SHF.L.U32 R3, R3, 0x1f, RZ ;  /* 0x0000001f03037819 */ /* 0x000fe200000006ff */
[----:B---3--:R-:W-:Y:S01]  /*8360*/  IMAD.MOV.U32 R5, RZ, RZ, R31 ;  /* 0x000000ffff057224 */ /* 0x008fe200078e001f */
[----:B------:R-:W-:Y:S01]  /*8370*/  PRMT R47, R0, 0x7610, R47 ;  /* 0x00007610002f7816 */ /* 0x000fe2000000002f */
[----:B------:R-:W-:Y:S01]  /*8380*/  IMAD.MOV.U32 R0, RZ, RZ, R26 ;  /* 0x000000ffff007224 */ /* 0x000fe200078e001a */
[----:B------:R-:W1:Y:S01]  /*8390*/  SYNCS.PHASECHK.TRANS64.TRYWAIT P1, [R2+URZ+0x2d800], R3 ;  /* 0x02d80003020075a7 */ /* 0x000e62000802017f */
        /* <DEDUP_REMOVED lines=8> */
[----:B0-----:R-:W-:Y:S01]  /*8420*/  PRMT R40, R5, 0x5410, R6 ;  /* 0x0000541005287816 */ /* 0x001fe20000000006 */
[----:B------:R-:W-:Y:S02]  /*8430*/  IMAD.MOV.U32 R5, RZ, RZ, R36 ;  /* 0x000000ffff057224 */ /* 0x000fe400078e0024 */
[----:B------:R-:W-:Y:S01]  /*8440*/  IMAD.MOV.U32 R6, RZ, RZ, R37 ;  /* 0x000000ffff067224 */ /* 0x000fe200078e0025 */
[----:B----4-:R-:W-:Y:S01]  /*8450*/  PRMT R14, R0, 0x5410, R4 ;  /* 0x00005410000e7816 */ /* 0x010fe20000000004 */
        /* <DEDUP_REMOVED lines=17> */
[----:B-1----:R-:W-:Y:S06]  /*8570*/  @!P1 BRA `(.L_x_1468) ;  /* 0x000001a400109947 */ /* 0x002fec0003800000 */
.L_x_1769:
[----:B------:R-:W-:Y:S05]  /*8580*/  BSYNC B1 ;  /* 0x0000000000017941 */ /* 0x000fea0003800000 */
.L_x_1467:
        /* <DEDUP_REMOVED lines=9> */
[----:B------:R-:W5:Y:S01]  /*8620*/  LDL R6, [R1+0x40] ;  /* 0x0000400001067983 */ /* 0x000f620000100800 */
[----:B------:R-:W1:Y:S01]  /*8630*/  S2R R5, SR_TID.X ;  /* 0x0000000000057919 */ /* 0x000e620000002100 */
[----:B------:R-:W-:Y:S01]  /*8640*/  BSSY B1, `(.L_x_1470) ;  /* 0x000003d000017945 */ /* 0x000fe20003800000 */
[----:B-1----:R-:W-:-:S05]  /*8650*/  VIADD R5, R5, 0xffffff80 ;  /* 0xffffff8005057836 */ /* 0x002fca0000000000 */
[----:B------:R-:W-:-:S04]  /*8660*/  SHF.R.S32.HI R0, RZ, 0x1f, R5 ;  /* 0x0000001fff007819 */ /* 0x000fc80000011405 */
[----:B------:R-:W-:-:S04]  /*8670*/  LEA.HI R0, R0, R5, RZ, 0x2 ;  /* 0x0000000500007211 */ /* 0x000fc800078f10ff */
[--C-:B------:R-:W-:Y:S02]  /*8680*/  SHF.R.S32.HI R5, RZ, 0x2, R0.reuse ;  /* 0x00000002ff057819 */ /* 0x100fe40000011400 */
[----:B------:R-:W-:-:S04]  /*8690*/  SHF.R.S32.HI R0, RZ, 0x1f, R0 ;  /* 0x0000001fff007819 */ /* 0x000fc80000011400 */
[----:B------:R-:W-:-:S04]  /*86a0*/  LEA.HI R0, R0, R5, RZ, 0x2 ;  /* 0x0000000500007211 */ /* 0x000fc800078f10ff */
[----:B------:R-:W-:-:S05]  /*86b0*/  LOP3.LUT R0, R0, 0xfffffffc, RZ, 0xc0, !PT ;  /* 0xfffffffc00007812 */ /* 0x000fca00078ec0ff */
[----:B------:R-:W-:-:S05]  /*86c0*/  IMAD.IADD R5, R5, 0x1, -R0 ;  /* 0x0000000105057824 */ /* 0x000fca00078e0a00 */
[----:B------:R-:W-:Y:S02]  /*86d0*/  LOP3.LUT P0, RZ, R5, 0x2, RZ, 0xc0, !PT ;  /* 0x0000000205ff7812 */ /* 0x000fe4000780c0ff */
[----:B--2---:R-:W-:Y:S01]  /*86e0*/  ISETP.GE.AND P6, PT, R54, R4, PT ;  /* 0x000000043600720c */ /* 0x004fe20003fc6270 */
[----:B0-----:R-:W-:-:S04]  /*86f0*/  IMAD R3, R53, 0x2, R2 ;  /* 0x0000000235037824 */ /* 0x001fc800078e0202 */
[----:B------:R-:W-:Y:S01]  /*8700*/  VIADD R0, R3, 0x20 ;  /* 0x0000002003007836 */ /* 0x000fe20000000000 */
[-C--:B---3--:R-:W-:Y:S02]  /*8710*/  ISETP.GE.AND P1, PT, R52, R4.reuse, PT ;  /* 0x000000043400720c */ /* 0x088fe40003f26270 */
[-C--:B----4-:R-:W-:Y:S02]  /*8720*/  ISETP.GE.AND P2, PT, R51, R4.reuse, PT ;  /* 0x000000043300720c */ /* 0x090fe40003f46270 */
[-C--:B-----5:R-:W-:Y:S02]  /*8730*/  ISETP.GE.AND P3, PT, R49, R4.reuse, PT ;  /* 0x000000043100720c */ /* 0x0a0fe40003f66270 */
[-C--:B------:R-:W-:Y:S02]  /*8740*/  ISETP.GE.AND P4, PT, R7, R4.reuse, PT ;  /* 0x000000040700720c */ /* 0x080fe40003f86270 */
[----:B------:R-:W-:Y:S01]  /*8750*/  ISETP.GE.AND P5, PT, R6, R4, PT ;  /* 0x000000040600720c */ /* 0x000fe20003fa6270 */
[----:B------:R-:W-:-:S12]  /*8760*/  @P6 BRA `(.L_x_1471) ;  /* 0x0000000000a86947 */ /* 0x000fd80003800000 */
[----:B------:R-:W0:Y:S01]  /*8770*/  LDS.128 R4, [R3+0xc400] ;  /* 0x00c4000003047984 */ /* 0x000e220000000c00 */
        /* <DEDUP_REMOVED lines=20> */
[----:B------:R-:W-:Y:S02]  /*88c0*/  HADD2.F32 R6, -RZ, R5.H0_H0 ;  /* 0x20000005ff067230 */ /* 0x000fe40000004100 */
        /* <DEDUP_REMOVED lines=20> */
.L_x_1471:
[----:B------:R-:W-:Y:S05]  /*8a10*/  BSYNC B1 ;  /* 0x0000000000017941 */ /* 0x000fea0003800000 */
.L_x_1470:
[----:B------:R-:W-:Y:S01]  /*8a20*/  BSSY B1, `(.L_x_1472) ;  /* 0x000002d000017945 */ /* 0x000fe20003800000 */
[----:B------:R-:W-:-:S03]  /*8a30*/  @P0 VIADD R0, R3, 0xffffffe0 ;  /* 0xffffffe003000836 */ /* 0x000fc60000000000 */
[----:B------:R-:W-:Y:S05]  /*8a40*/  @P1 BRA `(.L_x_1473) ;  /* 0x0000000000a81947 */ /* 0x000fea0003800000 */
[----:B0-----:R-:W0:Y:S01]  /*8a50*/  LDS.128 R4, [R0+0xc400] ;  /* 0x00c4000000047984 */ /* 0x001e220000000c00 */
        /* <DEDUP_REMOVED lines=8> */
[----:B------:R-:W-:-:S02]  /*8ae0*/  HADD2.F32 R47, -RZ, R47.H0_H0 ;  /* 0x2000002fff2f7230 */ /* 0x000fc40000004100 */
        /* <DEDUP_REMOVED lines=15> */
[----:B------:R-:W-:-:S02]  /*8be0*/  HADD2.F32 R34, -RZ, R59.H1_H1 ;  /* 0x3000003bff227230 */ /* 0x000fc40000004100 */
[----:B------:R-:W-:Y:S01]  /*8bf0*/  FFMA.FTZ R37, R7, R38, R50 ;  /* 0x0000002607257223 */ /* 0x000fe20000010032 */
[----:B------:R-:W-:Y:S02]  /*8c00*/  HADD2.F32 R35, -RZ, R51.H0_H0 ;  /* 0x20000033ff237230 */ /* 0x000fe40000004100 */
[C---:B------:R-:W-:Y:S01]  /*8c10*/  FMUL.FTZ R39, R33.reuse, R47 ;  /* 0x0000002f21277220 */ /* 0x040fe20000410000 */
[----:B------:R-:W-:Y:S02]  /*8c20*/  HADD2.F32 R4, -RZ, R53.H0_H0 ;  /* 0x20000035ff047230 */ /* 0x000fe40000004100 */
[-C--:B------:R-:W-:Y:S01]  /*8c30*/  FMUL.FTZ R38, R33, R34.reuse ;  /* 0x0000002221267220 */ /* 0x080fe20000410000 */
        /* <DEDUP_REMOVED lines=11> */
.L_x_1473:
[----:B------:R-:W-:Y:S05]  /*8cf0*/  BSYNC B1 ;  /* 0x0000000000017941 */ /* 0x000fea0003800000 */
.L_x_1472:
[----:B------:R-:W-:Y:S04]  /*8d00*/  BSSY B1, `(.L_x_1474) ;  /* 0x000002c000017945 */ /* 0x000fe80003800000 */
[----:B------:R-:W-:Y:S05]  /*8d10*/  @P2 BRA `(.L_x_1475) ;  /* 0x0000000000a82947 */ /* 0x000fea0003800000 */
[----:B01----:R-:W0:Y:S01]  /*8d20*/  LDS.128 R4, [R3+0xf400] ;  /* 0x00f4000003047984 */ /* 0x003e220000000c00 */
[----:B------:R-:W-:Y:S01]  /*8d30*/  SHF.R.U32.HI R34, RZ, 0x10, R31 ;  /* 0x00000010ff227819 */ /* 0x000fe2000001161f */
[--C-:B------:R-:W-:Y:S01]  /*8d40*/  HADD2.F32 R32, -RZ, R46.reuse.H1_H1 ;  /* 0x3000002eff207230 */ /* 0x100fe20000004100 */
[----:B------:R-:W-:Y:S01]  /*8d50*/  SHF.R.U32.HI R33, RZ, 0x10, R29 ;  /* 0x00000010ff217819 */ /* 0x000fe2000001161d */
        /* <DEDUP_REMOVED lines=8> */
[CC--:B------:R-:W-:Y:S01]  /*8de0*/  FMUL.FTZ R35, R31.reuse, R34.reuse ;  /* 0x000000221f237220 */ /* 0x0c0fe20000410000 */
[----:B------:R-:W-:Y:S01]  /*8df0*/  FMUL.FTZ R31, R31, R33 ;  /* 0x000000211f1f7220 */ /* 0x000fe20000410000 */
[----:B------:R-:W-:Y:S02]  /*8e00*/  HADD2.F32 R4, -RZ, R4.H1_H1 ;  /* 0x30000004ff047230 */ /* 0x000fe40000004100 */
[--C-:B------:R-:W-:Y:S02]  /*8e10*/  HADD2.F32 R28, -RZ, R6.reuse.H0_H0 ;  /* 0x20000006ff1c7230 */ /* 0x100fe40000004100 */
[----:B------:R-:W-:Y:S01]  /*8e20*/  FFMA.FTZ R38, R30, R34, R31 ;  /* 0x000000221e267223 */ /* 0x000fe2000001001f */
[----:B------:R-:W-:-:S02]  /*8e30*/  HADD2.F32 R29, -RZ, R6.H1_H1 ;  /* 0x30000006ff1d7230 */ /* 0x000fc40000004100 */
[----:B------:R-:W-:Y:S01]  /*8e40*/  FMUL.FTZ R36, R4, R46 ;  /* 0x0000002e04247220 */ /* 0x000fe20000410000 */
[----:B------:R-:W-:Y:S02]  /*8e50*/  HADD2.F32 R31, -RZ, R45.H1_H1 ;  /* 0x3000002dff1f7230 */ /* 0x000fe40000004100 */
[----:B------:R-:W-:Y:S01]  /*8e60*/  FFMA.FTZ R37, R30, R33, -R35 ;  /* 0x000000211e257223 */ /* 0x000fe20000010823 */
[----:B------:R-:W-:Y:S02]  /*8e70*/  HADD2.F32 R6, -RZ, R5.H0_H0 ;  /* 0x20000005ff067230 */ /* 0x000fe40000004100 */
[-C--:B------:R-:W-:Y:S01]  /*8e80*/  FMUL.FTZ R34, R4, R32.reuse ;  /* 0x0000002004227220 */ /* 0x080fe20000410000 */
[----:B------:R-:W-:Y:S02]  /*8e90*/  HADD2.F32 R45, -RZ, R45.H0_H0 ;  /* 0x2000002dff2d7230 */ /* 0x000fe40000004100 */
        /* <DEDUP_REMOVED lines=18> */
.L_x_1475:
[----:B------:R-:W-:Y:S05]  /*8fc0*/  BSYNC B1 ;  /* 0x0000000000017941 */ /* 0x000fea0003800000 */
.L_x_1474:
[----:B------:R-:W-:Y:S04]  /*8fd0*/  BSSY B1, `(.L_x_1476) ;  /* 0x000002c000017945 */ /* 0x000fe80003800000 */
[----:B------:R-:W-:Y:S05]  /*8fe0*/  @P3 BRA `(.L_x_1477) ;  /* 0x0000000000a83947 */ /* 0x000fea0003800000 */
[----:B012---:R-:W0:Y:S01]  /*8ff0*/  LDS.128 R4, [R0+0xf400] ;  /* 0x00f4000000047984 */ /* 0x007e220000000c00 */
[----:B------:R-:W-:Y:S01]  /*9000*/  SHF.R.U32.HI R29, RZ, 0x10, R25 ;  /* 0x00000010ff1d7819 */ /* 0x000fe20000011619 */
[----:B------:R-:W-:Y:S01]  /*9010*/  HADD2.F32 R28, -RZ, R43.H0_H0 ;  /* 0x2000002bff1c7230 */ /* 0x000fe20000004100 */
[--C-:B------:R-:W-:Y:S01]  /*9020*/  SHF.R.U32.HI R31, RZ, 0x10, R27.reuse ;  /* 0x00000010ff1f7819 */ /* 0x100fe2000001161b */
[--C-:B------:R-:W-:Y:S01]  /*9030*/  HADD2.F32 R30, -RZ, R42.reuse.H0_H0 ;  /* 0x2000002aff1e7230 */ /* 0x100fe20000004100 */
        /* <DEDUP_REMOVED lines=24> */
[C---:B------:R-:W-:Y:S01]  /*91c0*/  FMUL.FTZ R29, R25.reuse, R42 ;  /* 0x0000002a191d7220 */ /* 0x040fe20000410000 */
[-C--:B------:R-:W-:Y:S01]  /*91d0*/  FMUL.FTZ R31, R25, R43.reuse ;  /* 0x0000002b191f7220 */ /* 0x080fe20000410000 */
        /* <DEDUP_REMOVED lines=11> */
.L_x_1477:
[----:B------:R-:W-:Y:S05]  /*9290*/  BSYNC B1 ;  /* 0x0000000000017941 */ /* 0x000fea0003800000 */
.L_x_1476:
[----:B------:R-:W-:Y:S04]  /*92a0*/  BSSY B1, `(.L_x_1478) ;  /* 0x000002c000017945 */ /* 0x000fe80003800000 */
[----:B------:R-:W-:Y:S05]  /*92b0*/  @P4 BRA `(.L_x_1479) ;  /* 0x0000000000a84947 */ /* 0x000fea0003800000 */
[----:B0123--:R-:W0:Y:S01]  /*92c0*/  LDS.128 R4, [R3+0x12400] ;  /* 0x0124000003047984 */ /* 0x00fe220000000c00 */
[----:B------:R-:W-:Y:S01]  /*92d0*/  SHF.R.U32.HI R25, RZ, 0x10, R21 ;  /* 0x00000010ff197819 */ /* 0x000fe20000011615 */
[----:B------:R-:W-:Y:S01]  /*92e0*/  HADD2.F32 R24, -RZ, R41.H0_H0 ;  /* 0x20000029ff187230 */ /* 0x000fe20000004100 */
[----:B------:R-:W-:Y:S01]  /*92f0*/  SHF.R.U32.HI R27, RZ, 0x10, R13 ;  /* 0x00000010ff1b7819 */ /* 0x000fe2000001160d */
        /* <DEDUP_REMOVED lines=38> */
.L_x_1479:
[----:B------:R-:W-:Y:S05]  /*9560*/  BSYNC B1 ;  /* 0x0000000000017941 */ /* 0x000fea0003800000 */
.L_x_1478:
        /* <DEDUP_REMOVED lines=44> */
.L_x_1463:
[----:B------:R-:W2:Y:S01]  /*9830*/  LDL R12, [R1+0x30] ;  /* 0x00003000010c7983 */ /* 0x000ea20000100800 */
[----:B------:R-:W0:Y:S01]  /*9840*/  LDC R25, c[0x0][0x448] ;  /* 0x00011200ff197b82 */ /* 0x000e220000000800 */
[----:B------:R-:W-:Y:S01]  /*9850*/  ULDC.64 UR4, c[0x0][0x3f8] ;  /* 0x0000fe0000047ab9 */ /* 0x000fe20000000a00 */
[----:B------:R-:W-:Y:S01]  /*9860*/  ULDC.64 UR6, c[0x0][0x408] ;  /* 0x0001020000067ab9 */ /* 0x000fe20000000a00 */
[----:B------:R-:W3:Y:S04]  /*9870*/  LDL R11, [R1+0x2c] ;  /* 0x00002c00010b7983 */ /* 0x000ee80000100800 */
[----:B------:R-:W2:Y:S01]  /*9880*/  LDL.64 R14, [R1+0x8] ;  /* 0x00000800010e7983 */ /* 0x000ea20000100a00 */
[----:B------:R-:W-:Y:S02]  /*9890*/  IMAD.MOV.U32 R6, RZ, RZ, R24 ;  /* 0x000000ffff067224 */ /* 0x000fe400078e0018 */
[----:B------:R-:W-:-:S02]  /*98a0*/  IMAD.MOV.U32 R7, RZ, RZ, R27 ;  /* 0x000000ffff077224 */ /* 0x000fc400078e001b */
        /* <DEDUP_REMOVED lines=24> */
[----:B--2---:R-:W-:-:S02]  /*9a30*/  IMAD.IADD R47, R14, 0x1, R12 ;  /* 0x000000010e2f7824 */ /* 0x004fc400078e020c */
[----:B---3--:R-:W-:-:S03]  /*9a40*/  IMAD.IADD R20, R14, 0x1, R11 ;  /* 0x000000010e147824 */ /* 0x008fc600078e020b */
[----:B------:R-:W-:Y:S02]  /*9a50*/  SHF.R.S32.HI R48, RZ, 0x1f, R47 ;  /* 0x0000001fff307819 */ /* 0x000fe4000001142f */
[----:B------:R-:W-:Y:S02]  /*9a60*/  SHF.R.S32.HI R21, RZ, 0x1f, R20 ;  /* 0x0000001fff157819 */ /* 0x000fe40000011414 */
[----:B------:R-:W-:Y:S02]  /*9a70*/  LEA.HI R49, R48, R47, RZ, 0x3 ;  /* 0x0000002f30317211 */ /* 0x000fe400078f18ff */
[----:B------:R-:W-:Y:S02]  /*9a80*/  LEA.HI R45, R21, R20, RZ, 0x3 ;  /* 0x00000014152d7211 */ /* 0x000fe400078f18ff */
[----:B------:R-:W-:Y:S02]  /*9a90*/  SHF.R.S32.HI R50, RZ, 0x3, R49 ;  /* 0x00000003ff327819 */ /* 0x000fe40000011431 */
[----:B------:R-:W-:Y:S01]  /*9aa0*/  SHF.R.S32.HI R46, RZ, 0x3, R45 ;  /* 0x00000003ff2e7819 */ /* 0x000fe2000001142d */
[----:B------:R-:W-:Y:S06]  /*9ab0*/  BRA.DIV UR4, `(.L_x_1480) ;  /* 0x0000018e04d47947 */ /* 0x000fec000b800000 */
[----:B------:R-:W0:Y:S04]  /*9ac0*/  SHFL.IDX PT, R3, R13, RZ, 0x1e1f ;  /* 0x001e1fff0d037589 */ /* 0x000e2800000e0000 */
[----:B------:R-:W1:Y:S04]  /*9ad0*/  SHFL.IDX PT, R0, R0, RZ, 0x1e1f ;  /* 0x001e1fff00007589 */ /* 0x000e6800000e0000 */
[----:B------:R-:W2:Y:S04]  /*9ae0*/  SHFL.IDX PT, R5, R5, RZ, 0x1e1f ;  /* 0x001e1fff05057589 */ /* 0x000ea800000e0000 */
[----:B------:R3:W4:Y:S01]  /*9af0*/  SHFL.IDX PT, R14, R4, RZ, 0x1e1f ;  /* 0x001e1fff040e7589 */ /* 0x00072200000e0000 */
[----:B0-----:R-:W-:-:S02]  /*9b00*/  IMAD.MOV.U32 R37, RZ, RZ, R3 ;  /* 0x000000ffff257224 */ /* 0x001fc400078e0003 */
[----:B-1-3--:R-:W-:-:S07]  /*9b10*/  IMAD.MOV.U32 R36, RZ, RZ, R0 ;  /* 0x000000ffff247224 */ /* 0x00afce00078e0000 */
.L_x_1775:
[----:B------:R-:W3:Y:S01]  /*9b20*/  LDL R54, [R1+0x58] ;  /* 0x0000580001367983 */ /* 0x000ee20000100800 */
[----:B------:R-:W-:Y:S01]  /*9b30*/  IMAD R25, R136, R25, RZ ;  /* 0x0000001988197224 */ /* 0x000fe200078e02ff */
[----:B------:R-:W-:Y:S01]  /*9b40*/  BSSY B1, `(.L_x_1481) ;  /* 0x0000035000017945 */ /* 0x000fe20003800000 */
[----:B----4-:R-:W-:Y:S01]  /*9b50*/  IMAD.MOV.U32 R38, RZ, RZ, R14 ;  /* 0x000000ffff267224 */ /* 0x010fe200078e000e */
[----:B------:R-:W-:Y:S01]  /*9b60*/  CS2R R6, SRZ ;  /* 0x0000000000067805 */ /* 0x000fe2000001ff00 */
[----:B------:R-:W-:Y:S01]  /*9b70*/  IMAD R73, R73, -0xc0, R25 ;  /* 0xffffff4049497824 */ /* 0x000fe200078e0219 */
[----:B------:R-:W-:Y:S01]  /*9b80*/  ISETP.GE.AND P1, PT, R10, R25, PT ;  /* 0x000000190a00720c */ /* 0x000fe20003f26270 */
[----:B--2---:R-:W-:Y:S01]  /*9b90*/  IMAD.MOV.U32 R39, RZ, RZ, R5 ;  /* 0x000000ffff277224 */ /* 0x004fe200078e0005 */
[----:B------:R-:W-:Y:S02]  /*9ba0*/  CS2R R4, SRZ ;  /* 0x0000000000047805 */ /* 0x000fe4000001ff00 */
[----:B------:R-:W-:-:S02]  /*9bb0*/  CS2R R8, SRZ ;  /* 0x0000000000087805 */ /* 0x000fc4000001ff00 */
[----:B------:R-:W-:Y:S02]  /*9bc0*/  VIMNMX R0, R73, 0xc0, PT ;  /* 0x000000c049007848 */ /* 0x000fe40003fe0100 */
[----:B------:R-:W-:Y:S02]  /*9bd0*/  CS2R R10, SRZ ;  /* 0x00000000000a7805 */ /* 0x000fe4000001ff00 */
[----:B------:R-:W-:Y:S02]  /*9be0*/  CS2R R12, SRZ ;  /* 0x00000000000c7805 */ /* 0x000fe4000001ff00 */
[----:B------:R-:W-:Y:S02]  /*9bf0*/  CS2R R14, SRZ ;  /* 0x00000000000e7805 */ /* 0x000fe4000001ff00 */
[----:B------:R-:W-:Y:S02]  /*9c00*/  ISETP.GE.AND P0, PT, R19, R0, PT ;  /* 0x000000001300720c */ /* 0x000fe40003f06270 */
[----:B------:R-:W-:-:S02]  /*9c10*/  CS2R R24, SRZ ;  /* 0x0000000000187805 */ /* 0x000fc4000001ff00 */
[----:B------:R-:W-:Y:S02]  /*9c20*/  CS2R R26, SRZ ;  /* 0x00000000001a7805 */ /* 0x000fe4000001ff00 */
[----:B------:R-:W-:Y:S02]  /*9c30*/  CS2R R28, SRZ ;  /* 0x00000000001c7805 */ /* 0x000fe4000001ff00 */
[----:B------:R-:W-:Y:S02]  /*9c40*/  CS2R R30, SRZ ;  /* 0x00000000001e7805 */ /* 0x000fe4000001ff00 */
[----:B------:R-:W-:Y:S02]  /*9c50*/  CS2R R32, SRZ ;  /* 0x0000000000207805 */ /* 0x000fe4000001ff00 */
[----:B------:R-:W-:Y:S02]  /*9c60*/  CS2R R34, SRZ ;  /* 0x0000000000227805 */ /* 0x000fe4000001ff00 */
[----:B---3--:R-:W-:Y:S01]  /*9c70*/  LEA.HI R0, R54, R54, RZ, 0x1 ;  /* 0x0000003636007211 */ /* 0x008fe200078f08ff */
[----:B------:R-:W-:Y:S06]  /*9c80*/  @P1 BRA `(.L_x_1482) ;  /* 0x0000000000801947 */ /* 0x000fec0003800000 */
[C---:B------:R-:W-:Y:S01]  /*9c90*/  VIADD R3, R22.reuse, 0x10 ;  /* 0x0000001016037836 */ /* 0x040fe20000000000 */
[----:B------:R-:W-:Y:S01]  /*9ca0*/  ULDC UR4, c[0x0][0x3f4] ;  /* 0x0000fd0000047ab9 */ /* 0x000fe20000000800 */
[C---:B------:R-:W-:Y:S01]  /*9cb0*/  VIADD R4, R22.reuse, 0x20 ;  /* 0x0000002016047836 */ /* 0x040fe20000000000 */
[----:B------:R-:W-:Y:S02]  /*9cc0*/  ISETP.GE.AND P1, PT, R22, UR4, PT ;  /* 0x0000000416007c0c */ /* 0x000fe4000bf26270 */
[----:B------:R-:W-:Y:S02]  /*9cd0*/  CS2R R24, SRZ ;  /* 0x0000000000187805 */ /* 0x000fe4000001ff00 */
[----:B------:R-:W-:Y:S02]  /*9ce0*/  ISETP.GE.AND P2, PT, R3, UR4, PT ;  /* 0x0000000403007c0c */ /* 0x000fe4000bf46270 */
[----:B------:R-:W-:Y:S02]  /*9cf0*/  CS2R R26, SRZ ;  /* 0x00000000001a7805 */ /* 0x000fe4000001ff00 */
[----:B------:R-:W-:-:S02]  /*9d00*/  ISETP.GE.AND P3, PT, R4, UR4, PT ;  /* 0x0000000404007c0c */ /* 0x000fc4000bf66270 */
[----:B------:R-:W-:Y:S02]  /*9d10*/  CS2R R4, SRZ ;  /* 0x0000000000047805 */ /* 0x000fe4000001ff00 */
[----:B------:R-:W-:Y:S02]  /*9d20*/  CS2R R6, SRZ ;  /* 0x0000000000067805 */ /* 0x000fe4000001ff00 */
[----:B------:R-:W-:Y:S01]  /*9d30*/  CS2R R28, SRZ ;  /* 0x00000000001c7805 */ /* 0x000fe2000001ff00 */
[----:B------:R-:W-:-:S04]  /*9d40*/  @!P1 IMAD.WIDE R12, R22, 0x2, R36 ;  /* 0x00000002160c9825 */ /* 0x000fc800078e0224 */
[----:B------:R-:W-:Y:S01]  /*9d50*/  @!P2 IMAD.SHL.U32 R3, R50, 0x8, RZ ;  /* 0x000000083203a824 */ /* 0x000fe200078e00ff */
[----:B------:R0:W5:Y:S01]  /*9d60*/  @!P1 LD.E.128 R24, desc[UR38][R12.64] ;  /* 0x000000260c189980 */ /* 0x000162000c101d00 */
[----:B------:R-:W-:Y:S01]  /*9d70*/  @!P3 IMAD.SHL.U32 R53, R46, 0x8, RZ ;  /* 0x000000082e35b824 */ /* 0x000fe200078e00ff */
[----:B------:R-:W-:Y:S01]  /*9d80*/  CS2R R30, SRZ ;  /* 0x00000000001e7805 */ /* 0x000fe2000001ff00 */
[--C-:B------:R-:W-:Y:S01]  /*9d90*/  @!P2 IMAD.WIDE R40, R3, 0x2, R36.reuse ;  /* 0x000000020328a825 */ /* 0x100fe200078e0224 */
[----:B------:R-:W-:Y:S02]  /*9da0*/  CS2R R8, SRZ ;  /* 0x0000000000087805 */ /* 0x000fe4000001ff00 */
[----:B------:R-:W-:Y:S02]  /*9db0*/  CS2R R10, SRZ ;  /* 0x00000000000a7805 */ /* 0x000fe4000001ff00 */
[----:B------:R-:W-:Y:S01]  /*9dc0*/  CS2R R32, SRZ ;  /* 0x0000000000207805 */ /* 0x000fe2000001ff00 */
[----:B------:R-:W-:Y:S01]  /*9dd0*/  @!P3 IMAD.WIDE R42, R53, 0x2, R36 ;  /* 0x00000002352ab825 */ /* 0x000fe200078e0224 */
[----:B------:R-:W-:-:S02]  /*9de0*/  CS2R R34, SRZ ;  /* 0x0000000000227805 */ /* 0x000fc4000001ff00 */
[----:B------:R-:W-:Y:S02]  /*9df0*/  CS2R R14, SRZ ;  /* 0x00000000000e7805 */ /* 0x000fe4000001ff00 */
[----:B0-----:R-:W-:Y:S01]  /*9e00*/  CS2R R12, SRZ ;  /* 0x00000000000c7805 */ /* 0x001fe2000001ff00 */
[--C-:B------:R-:W-:Y:S01]  /*9e10*/  @!P2 IMAD.WIDE R36, R3, 0x2, R38.reuse ;  /* 0x000000020324a825 */ /* 0x100fe200078e0226 */
[----:B------:R0:W5:Y:S03]  /*9e20*/  @!P2 LD.E.128 R28, desc[UR38][R40.64] ;  /* 0x00000026281ca980 */ /* 0x000166000c101d00 */
[--C-:B------:R-:W-:Y:S01]  /*9e30*/  @!P3 IMAD.WIDE R52, R53, 0x2, R38.reuse ;  /* 0x000000023534b825 */ /* 0x100fe200078e0226 */
[----:B------:R0:W5:Y:S03]  /*9e40*/  @!P2 LD.E.128 R8, desc[UR38][R36.64] ;  /* 0x000000262408a980 */ /* 0x000166000c101d00 */
[----:B------:R-:W-:Y:S01]  /*9e50*/  @!P1 IMAD.WIDE R38, R22, 0x2, R38 ;  /* 0x0000000216269825 */ /* 0x000fe200078e0226 */
[----:B------:R0:W5:Y:S04]  /*9e60*/  @!P3 LD.E.128 R32, desc[UR38][R42.64] ;  /* 0x000000262a20b980 */ /* 0x000168000c101d00 */
[----:B------:R0:W5:Y:S04]  /*9e70*/  @!P1 LD.E.128 R4, desc[UR38][R38.64] ;  /* 0x0000002626049980 */ /* 0x000168000c101d00 */
[----:B------:R0:W5:Y:S02]  /*9e80*/  @!P3 LD.E.128 R12, desc[UR38][R52.64] ;  /* 0x00000026340cb980 */ /* 0x000164000c101d00 */
.L_x_1482:
[----:B------:R-:W-:Y:S05]  /*9e90*/  BSYNC B1 ;  /* 0x0000000000017941 */ /* 0x000fea0003800000 */
.L_x_1481:
        /* <DEDUP_REMOVED lines=43> */
[----:B0-----:R-:W-:Y:S06]  /*a150*/  @!P1 BRA `(.L_x_1484) ;  /* 0x0000018800a09947 */ /* 0x001fec0003800000 */
.L_x_1776:
[----:B------:R-:W-:Y:S05]  /*a160*/  BSYNC B1 ;  /* 0x0000000000017941 */ /* 0x000fea0003800000 */
.L_x_1483:
        /* <DEDUP_REMOVED lines=13> */
[----:B------:R-:W0:Y:S01]  /*a240*/  S2R R37, SR_TID.X ;  /* 0x0000000000257919 */ /* 0x000e220000002100 */
[----:B-----5:R-:W-:Y:S01]  /*a250*/  LOP3.LUT R36, R79, 0x18, R22, 0xf8, !PT ;  /* 0x000000184f247812 */ /* 0x020fe200078ef816 */
[----:B------:R-:W-:Y:S01]  /*a260*/  HADD2.F32 R69, -RZ, R69.H0_H0 ;  /* 0x20000045ff457230 */ /* 0x000fe20000004100 */
[--C-:B------:R-:W-:Y:S01]  /*a270*/  SHF.R.U64 R24, R24, 0x10, R25.reuse ;  /* 0x0000001018187819 */ /* 0x100fe20000001219 */
[----:B------:R-:W-:Y:S01]  /*a280*/  HADD2.F32 R67, -RZ, R67.H0_H0 ;  /* 0x20000043ff437230 */ /* 0x000fe20000004100 */
[----:B------:R-:W-:Y:S01]  /*a290*/  LOP3.LUT R36, R36, R77, RZ, 0x3c, !PT ;  /* 0x0000004d24247212 */ /* 0x000fe200078e3cff */
[----:B------:R-:W-:Y:S01]  /*a2a0*/  HADD2.F32 R68, -RZ, R68.H0_H0 ;  /* 0x20000044ff447230 */ /* 0x000fe20000004100 */
[----:B------:R-:W-:Y:S02]  /*a2b0*/  SHF.R.U32.HI R66, RZ, 0x10, R25 ;  /* 0x00000010ff427819 */ /* 0x000fe40000011619 */
[--C-:B------:R-:W-:Y:S01]  /*a2c0*/  SHF.R.U64 R25, R4, 0x10, R5.reuse ;  /* 0x0000001004197819 */ /* 0x100fe20000001205 */
[----:B------:R-:W-:Y:S01]  /*a2d0*/  IMAD.IADD R38, R78, 0x1, R36 ;  /* 0x000000014e267824 */ /* 0x000fe200078e0224 */
[----:B------:R-:W-:-:S02]  /*a2e0*/  SHF.R.U32.HI R70, RZ, 0x10, R5 ;  /* 0x00000010ff467819 */ /* 0x000fc40000011605 */
[----:B------:R-:W-:Y:S01]  /*a2f0*/  SHF.R.U64 R5, R6, 0x10, R7 ;  /* 0x0000001006057819 */ /* 0x000fe20000001207 */
[----:B------:R-:W-:Y:S01]  /*a300*/  HADD2.F32 R25, -RZ, R25.H0_H0 ;  /* 0x20000019ff197230 */ /* 0x000fe20000004100 */
[----:B------:R-:W-:Y:S01]  /*a310*/  SHF.R.U64 R4, R26, 0x10, R27 ;  /* 0x000000101a047819 */ /* 0x000fe2000000121b */
[----:B------:R-:W-:Y:S01]  /*a320*/  HADD2.F32 R70, -RZ, R70.H0_H0 ;  /* 0x20000046ff467230 */ /* 0x000fe20000004100 */
[----:B------:R-:W-:Y:S02]  /*a330*/  SHF.R.U32.HI R74, RZ, 0x10, R7 ;  /* 0x00000010ff4a7819 */ /* 0x000fe40000011607 */
[----:B------:R-:W-:Y:S01]  /*a340*/  SHF.R.U32.HI R27, RZ, 0x10, R27 ;  /* 0x00000010ff1b7819 */ /* 0x000fe2000001161b */
        /* <DEDUP_REMOVED lines=9> */
[----:B------:R-:W-:Y:S02]  /*a3e0*/  LOP3.LUT R36, R79, 0x18, R0, 0xf8, !PT ;  /* 0x000000184f247812 */ /* 0x000fe400078ef800 */
[----:B------:R-:W-:Y:S01]  /*a3f0*/  LEA R0, R38, UR40, 0x1 ;  /* 0x0000002826007c11 */ /* 0x000fe2000f8e08ff */
[----:B------:R-:W-:Y:S01]  /*a400*/  IMAD R40, R37, 0x1800, R78 ;  /* 0x0000180025287824 */ /* 0x000fe200078e024e */
[----:B------:R-:W-:-:S03]  /*a410*/  LOP3.LUT R41, R36, R77, RZ, 0x3c, !PT ;  /* 0x0000004d24297212 */ /* 0x000fc600078e3cff */
[----:B------:R-:W0:Y:S02]  /*a420*/  LDS.128 R36, [R0] ;  /* 0x0000000000247984 */ /* 0x000e240000000c00 */
[----:B------:R-:W-:-:S04]  /*a430*/  IMAD.IADD R41, R40, 0x1, R41 ;  /* 0x0000000128297824 */ /* 0x000fc800078e0229 */
[----:B------:R-:W-:-:S05]  /*a440*/  IMAD R55, R41, 0x2, R2 ;  /* 0x0000000229377824 */ /* 0x000fca00078e0202 */
[----:B------:R-:W1:Y:S01]  /*a450*/  LDS.128 R40, [R55+0xc400] ;  /* 0x00c4000037287984 */ /* 0x000e620000000c00 */
[--C-:B0-----:R-:W-:Y:S02]  /*a460*/  HADD2.F32 R26, -RZ, R37.reuse.H0_H0 ;  /* 0x20000025ff1a7230 */ /* 0x101fe40000004100 */
[----:B------:R-:W-:Y:S02]  /*a470*/  HADD2.F32 R62, -RZ, R37.H1_H1 ;  /* 0x30000025ff3e7230 */ /* 0x000fe40000004100 */
[----:B------:R-:W-:Y:S02]  /*a480*/  HADD2.F32 R61, -RZ, R36.H0_H0 ;  /* 0x20000024ff3d7230 */ /* 0x000fe40000004100 */
[--C-:B------:R-:W-:Y:S02]  /*a490*/  HADD2.F32 R7, -RZ, R39.reuse.H0_H0 ;  /* 0x20000027ff077230 */ /* 0x100fe40000004100 */
[----:B------:R-:W-:Y:S02]  /*a4a0*/  HADD2.F32 R37, -RZ, R38.H0_H0 ;  /* 0x20000026ff257230 */ /* 0x000fe40000004100 */
[----:B------:R-:W-:-:S02]  /*a4b0*/  HADD2.F32 R39, -RZ, R39.H1_H1 ;  /* 0x30000027ff277230 */ /* 0x000fc40000004100 */
[--C-:B-1----:R-:W-:Y:S02]  /*a4c0*/  HADD2.F32 R6, -RZ, R41.reuse.H0_H0 ;  /* 0x20000029ff067230 */ /* 0x102fe40000004100 */
[----:B------:R-:W-:Y:S02]  /*a4d0*/  HADD2.F32 R63, -RZ, R41.H1_H1 ;  /* 0x30000029ff3f7230 */ /* 0x000fe40000004100 */
[----:B------:R-:W-:Y:S02]  /*a4e0*/  HADD2.F32 R41, -RZ, R40.H0_H0 ;  /* 0x20000028ff297230 */ /* 0x000fe40000004100 */
[C---:B------:R-:W-:Y:S01]  /*a4f0*/  FMUL.FTZ R71, R6.reuse, R69 ;  /* 0x0000004506477220 */ /* 0x040fe20000410000 */
[-C--:B------:R-:W-:Y:S01]  /*a500*/  FMUL.FTZ R73, R6, R67.reuse ;  /* 0x0000004306497220 */ /* 0x080fe20000410000 */
[----:B------:R-:W-:Y:S02]  /*a510*/  HADD2.F32 R64, -RZ, R42.H0_H0 ;  /* 0x2000002aff407230 */ /* 0x000fe40000004100 */
[----:B------:R-:W-:Y:S01]  /*a520*/  FFMA.FTZ R6, R26, R67, -R71 ;  /* 0x000000431a067223 */ /* 0x000fe20000010847 */
[----:B------:R-:W-:-:S02]  /*a530*/  HADD2.F32 R67, -RZ, R66.H0_H0 ;  /* 0x20000042ff437230 */ /* 0x000fc40000004100 */
[----:B------:R-:W-:Y:S01]  /*a540*/  FMUL.FTZ R71, R63, R70 ;  /* 0x000000463f477220 */ /* 0x000fe20000410000 */
[----:B------:R-:W-:Y:S02]  /*a550*/  HADD2.F32 R66, -RZ, R72.H0_H0 ;  /* 0x20000048ff427230 */ /* 0x000fe40000004100 */
[----:B------:R-:W-:Y:S01]  /*a560*/  FFMA.FTZ R26, R26, R69, R73 ;  /* 0x000000451a1a7223 */ /* 0x000fe20000010049 */
[----:B------:R-:W-:Y:S01]  /*a570*/  FMUL.FTZ R72, R41, R68 ;  /* 0x0000004429487220 */ /* 0x000fe20000410000 */
[-C--:B------:R-:W-:Y:S01]  /*a580*/  FMUL.FTZ R69, R63, R67.reuse ;  /* 0x000000433f457220 */ /* 0x080fe20000410000 */
[----:B------:R-:W-:Y:S01]  /*a590*/  FFMA.FTZ R71, R62, R67, -R71 ;  /* 0x000000433e477223 */ /* 0x000fe20000010847 */
[-C--:B------:R-:W-:Y:S01]  /*a5a0*/  FMUL.FTZ R67, R41, R66.reuse ;  /* 0x0000004229437220 */ /* 0x080fe20000410000 */
[----:B------:R-:W-:Y:S02]  /*a5b0*/  HADD2.F32 R63, -RZ, R60.H1_H1 ;  /* 0x3000003cff3f7230 */ /* 0x000fe40000004100 */
[----:B------:R-:W-:Y:S01]  /*a5c0*/  FFMA.FTZ R72, R61, R66, -R72 ;  /* 0x000000423d487223 */ /* 0x000fe20000010848 */
[----:B------:R-:W-:-:S02]  /*a5d0*/  HADD2.F32 R41, -RZ, R75.H0_H0 ;  /* 0x2000004bff297230 */ /* 0x000fc40000004100 */
[----:B------:R-:W-:Y:S01]  /*a5e0*/  FFMA.FTZ R69, R62, R70, R69 ;  /* 0x000000463e457223 */ /* 0x000fe20000010045 */
[----:B------:R-:W-:Y:S02]  /*a5f0*/  HADD2.F32 R65, -RZ, R43.H0_H0 ;  /* 0x2000002bff417230 */ /* 0x000fe40000004100 */
[----:B------:R-:W-:Y:S01]  /*a600*/  FFMA.FTZ R67, R61, R68, R67 ;  /* 0x000000443d437223 */ /* 0x000fe20000010043 */
[----:B------:R-:W-:Y:S02]  /*a610*/  HADD2.F32 R66, -RZ, R60.H0_H0 ;  /* 0x2000003cff427230 */ /* 0x000fe40000004100 */
[C---:B------:R-:W-:Y:S01]  /*a620*/  FMUL.FTZ R68, R64.reuse, R63 ;  /* 0x0000003f40447220 */ /* 0x040fe20000410000 */
[----:B------:R-:W-:Y:S02]  /*a630*/  HADD2.F32 R62, -RZ, R75.H1_H1 ;  /* 0x3000004bff3e7230 */ /* 0x000fe40000004100 */
[----:B------:R-:W-:Y:S01]  /*a640*/  FMUL.FTZ R70, R64, R41 ;  /* 0x0000002940467220 */ /* 0x000fe20000410000 */
[----:B------:R-:W-:-:S02]  /*a650*/  HADD2.F32 R64, -RZ, R74.H0_H0 ;  /* 0x2000004aff407230 */ /* 0x000fc40000004100 */
[C---:B------:R-:W-:Y:S01]  /*a660*/  FMUL.FTZ R74, R65.reuse, R66 ;  /* 0x00000042414a7220 */ /* 0x040fe20000410000 */
[----:B------:R-:W-:Y:S02]  /*a670*/  HADD2.F32 R43, -RZ, R43.H1_H1 ;  /* 0x3000002bff2b7230 */ /* 0x000fe40000004100 */
[-C--:B------:R-:W-:Y:S01]  /*a680*/  FMUL.FTZ R65, R65, R62.reuse ;  /* 0x0000003e41417220 */ /* 0x080fe20000410000 */
[----:B------:R-:W-:Y:S02]  /*a690*/  HADD2.F32 R60, -RZ, R27.H0_H0 ;  /* 0x2000001bff3c7230 */ /* 0x000fe40000004100 */
[----:B------:R-:W-:Y:S01]  /*a6a0*/  FFMA.FTZ R74, R7, R62, -R74 ;  /* 0x0000003e074a7223 */ /* 0x000fe2000001084a */
[----:B------:R-:W-:Y:S02]  /*a6b0*/  HADD2.F32 R40, -RZ, R40.H1_H1 ;  /* 0x30000028ff287230 */ /* 0x000fe40000004100 */
[----:B------:R-:W-:Y:S01]  /*a6c0*/  FMUL.FTZ R76, R43, R64 ;  /* 0x000000402b4c7220 */ /* 0x000fe20000410000 */
[----:B------:R-:W-:-:S02]  /*a6d0*/  HADD2.F32 R42, -RZ, R42.H1_H1 ;  /* 0x3000002aff2a7230 */ /* 0x000fc40000004100 */
[----:B------:R-:W-:Y:S01]  /*a6e0*/  FFMA.FTZ R65, R7, R66, R65 ;  /* 0x0000004207417223 */ /* 0x000fe20000010041 */
[-C--:B------:R-:W-:Y:S01]  /*a6f0*/  FMUL.FTZ R62, R43, R60.reuse ;  /* 0x0000003c2b3e7220 */ /* 0x080fe20000410000 */
[----:B------:R-:W-:Y:S02]  /*a700*/  HADD2.F32 R27, -RZ, R5.H0_H0 ;  /* 0x20000005ff1b7230 */ /* 0x000fe40000004100 */
[C---:B------:R-:W-:Y:S01]  /*a710*/  FFMA.FTZ R68, R37.reuse, R41, -R68 ;  /* 0x0000002925447223 */ /* 0x040fe20000010844 */
[----:B------:R-:W-:Y:S02]  /*a720*/  HADD2.F32 R7, -RZ, R24.H0_H0 ;  /* 0x20000018ff077230 */ /* 0x000fe40000004100 */
[----:B------:R-:W-:Y:S01]  /*a730*/  FFMA.FTZ R70, R37, R63, R70 ;  /* 0x0000003f25467223 */ /* 0x000fe20000010046 */
[----:B------:R-:W-:Y:S02]  /*a740*/  HADD2.F32 R5, -RZ, R4.H0_H0 ;  /* 0x20000004ff057230 */ /* 0x000fe40000004100 */
[----:B------:R-:W-:Y:S01]  /*a750*/  FFMA.FTZ R43, R39, R60, -R76 ;  /* 0x0000003c272b7223 */ /* 0x000fe2000001084c */
[----:B------:R-:W-:-:S02]  /*a760*/  HADD2.F32 R36, -RZ, R36.H1_H1 ;  /* 0x30000024ff247230 */ /* 0x000fc40000004100 */
[----:B------:R-:W-:Y:S01]  /*a770*/  FFMA.FTZ R62, R39, R64, R62 ;  /* 0x00000040273e7223 */ /* 0x000fe2000001003e */
[----:B------:R-:W-:Y:S02]  /*a780*/  HADD2.F32 R38, -RZ, R38.H1_H1 ;  /* 0x30000026ff267230 */ /* 0x000fe40000004100 */
[----:B------:R-:W-:Y:S01]  /*a790*/  FMUL.FTZ R37, R40, R25 ;  /* 0x0000001928257220 */ /* 0x000fe20000410000 */
[----:B------:R-:W-:Y:S01]  /*a7a0*/  FMUL.FTZ R39, R42, R27 ;  /* 0x0000001b2a277220 */ /* 0x000fe20000410000 */
[----:B------:R-:W-:Y:S01]  /*a7b0*/  FMUL.FTZ R40, R40, R7 ;  /* 0x0000000728287220 */ /* 0x000fe20000410000 */
[----:B------:R-:W-:Y:S01]  /*a7c0*/  FMUL.FTZ R42, R42, R5 ;  /* 0x000000052a2a7220 */ /* 0x000fe20000410000 */
[----:B------:R-:W-:Y:S01]  /*a7d0*/  FFMA.FTZ R37, R36, R7, -R37 ;  /* 0x0000000724257223 */ /* 0x000fe20000010825 */
[----:B------:R-:W-:Y:S01]  /*a7e0*/  FFMA.FTZ R39, R38, R5, -R39 ;  /* 0x0000000526277223 */ /* 0x000fe20000010827 */
[----:B------:R-:W-:Y:S01]  /*a7f0*/  FFMA.FTZ R24, R36, R25, R40 ;  /* 0x0000001924187223 */ /* 0x000fe20000010028 */
[----:B------:R-:W-:Y:S01]  /*a800*/  FFMA.FTZ R41, R38, R27, R42 ;  /* 0x0000001b26297223 */ /* 0x000fe2000001002a */
[----:B------:R-:W-:-:S02]  /*a810*/  F2FP.F16.F32.PACK_AB R5, R71, R6 ;  /* 0x000000064705723e */ /* 0x000fc400000000ff */
[----:B------:R-:W-:Y:S02]  /*a820*/  F2FP.F16.F32.PACK_AB R7, R43, R74 ;  /* 0x0000004a2b07723e */ /* 0x000fe400000000ff */
[----:B------:R-:W-:Y:S02]  /*a830*/  F2FP.F16.F32.PACK_AB R25, R69, R26 ;  /* 0x0000001a4519723e */ /* 0x000fe400000000ff */
[----:B------:R-:W-:Y:S02]  /*a840*/  F2FP.F16.F32.PACK_AB R4, R37, R72 ;  /* 0x000000482504723e */ /* 0x000fe400000000ff */
[----:B------:R-:W-:Y:S02]  /*a850*/  F2FP.F16.F32.PACK_AB R6, R39, R68 ;  /* 0x000000442706723e */ /* 0x000fe400000000ff */
[----:B------:R-:W-:Y:S02]  /*a860*/  F2FP.F16.F32.PACK_AB R27, R62, R65 ;  /* 0x000000413e1b723e */ /* 0x000fe400000000ff */
[----:B------:R-:W-:Y:S01]  /*a870*/  F2FP.F16.F32.PACK_AB R24, R24, R67 ;  /* 0x000000431818723e */ /* 0x000fe200000000ff */
[----:B------:R0:W-:Y:S01]  /*a880*/  STS.128 [R0], R4 ;  /* 0x0000000400007388 */ /* 0x0001e20000000c00 */
[----:B------:R-:W-:-:S05]  /*a890*/  F2FP.F16.F32.PACK_AB R26, R41, R70 ;  /* 0x00000046291a723e */ /* 0x000fca00000000ff */
[----:B------:R0:W-:Y:S02]  /*a8a0*/  STS.128 [R55+0xc400], R24 ;  /* 0x00c4001837007388 */ /* 0x0001e40000000c00 */
.L_x_1486:
[----:B------:R-:W-:Y:S05]  /*a8b0*/  BSYNC B1 ;  /* 0x0000000000017941 */ /* 0x000fea0003800000 */
.L_x_1485:
[----:B------:R-:W-:Y:S04]  /*a8c0*/  BSSY B1, `(.L_x_1487) ;  /* 0x0000067000017945 */ /* 0x000fe80003800000 */
[----:B------:R-:W-:Y:S05]  /*a8d0*/  @P1 BRA `(.L_x_1488) ;  /* 0x0000000400941947 */ /* 0x000fea0003800000 */
[----:B------:R-:W-:Y:S01]  /*a8e0*/  LEA.HI R50, R3, R50, RZ, 0x1d ;  /* 0x0000003203327211 */ /* 0x000fe200078fe8ff */
[----:B------:R-:W-:Y:S01]  /*a8f0*/  HADD2.F32 R37, -RZ, R58.H1_H1 ;  /* 0x3000003aff257230 */ /* 0x000fe20000004100 */
[----:B------:R-:W-:Y:S01]  /*a900*/  LEA.HI R47, R48, R47, RZ, 0x5 ;  /* 0x0000002f302f7211 */ /* 0x000fe200078f28ff */
[--C-:B------:R-:W-:Y:S01]  /*a910*/  HADD2.F32 R39, -RZ, R56.reuse.H1_H1 ;  /* 0x30000038ff277230 */ /* 0x100fe20000004100 */
[----:B0-----:R-:W-:Y:S01]  /*a920*/  SHF.R.S32.HI R5, RZ, 0x1f, R50 ;  /* 0x0000001fff057819 */ /* 0x001fe20000011432 */
[----:B------:R-:W-:Y:S01]  /*a930*/  HADD2.F32 R56, -RZ, R56.H0_H0 ;  /* 0x20000038ff387230 */ /* 0x000fe20000004100 */
[----:B------:R-:W-:Y:S01]  /*a940*/  SHF.R.S32.HI R47, RZ, 0x5, R47 ;  /* 0x00000005ff2f7819 */ /* 0x000fe2000001142f */
[----:B------:R-:W-:Y:S01]  /*a950*/  HADD2.F32 R58, -RZ, R58.H0_H0 ;  /* 0x2000003aff3a7230 */ /* 0x000fe20000004100 */
[----:B------:R-:W-:Y:S01]  /*a960*/  LEA.HI R5, R5, R50, RZ, 0x2 ;  /* 0x0000003205057211 */ /* 0x000fe200078f10ff */
[----:B------:R-:W-:Y:S01]  /*a970*/  IMAD.SHL.U32 R50, R50, 0x8, RZ ;  /* 0x0000000832327824 */ /* 0x000fe200078e00ff */
[----:B-----5:R-:W-:Y:S01]  /*a980*/  LOP3.LUT R49, R79, 0x18, R49, 0xf8, !PT ;  /* 0x000000184f317812 */ /* 0x020fe200078ef831 */
[----:B------:R-:W-:Y:S01]  /*a990*/  IMAD R47, R47, 0x1800, R78 ;  /* 0x000018002f2f7824 */ /* 0x000fe200078e024e */
[----:B------:R-:W-:-:S02]  /*a9a0*/  SHF.R.S32.HI R5, RZ, 0x2, R5 ;  /* 0x00000002ff057819 */ /* 0x000fc40000011405 */
[----:B------:R-:W-:Y:S02]  /*a9b0*/  LOP3.LUT R50, R79, 0x18, R50, 0xf8, !PT ;  /* 0x000000184f327812 */ /* 0x000fe400078ef832 */
[-C--:B------:R-:W-:Y:S01]  /*a9c0*/  LOP3.LUT R0, R49, R77.reuse, RZ, 0x3c, !PT ;  /* 0x0000004d31007212 */ /* 0x080fe200078e3cff */
[----:B------:R-:W-:Y:S01]  /*a9d0*/  IMAD R24, R5, 0x1800, R78 ;  /* 0x0000180005187824 */ /* 0x000fe200078e024e */
[----:B------:R-:W-:Y:S02]  /*a9e0*/  LOP3.LUT R25, R50, R77, RZ, 0x3c, !PT ;  /* 0x0000004d32197212 */ /* 0x000fe400078e3cff */
[--C-:B------:R-:W-:Y:S01]  /*a9f0*/  SHF.R.U64 R61, R28, 0x10, R29.reuse ;  /* 0x000000101c3d7819 */ /* 0x100fe2000000121d */
[----:B------:R-:W-:Y:S01]  /*aa00*/  IMAD.IADD R0, R47, 0x1, R0 ;  /* 0x000000012f007824 */ /* 0x000fe200078e0200 */
[----:B------:R-:W-:Y:S01]  /*aa10*/  SHF.R.U32.HI R40, RZ, 0x10, R29 ;  /* 0x00000010ff287819 */ /* 0x000fe2000001161d */
[----:B------:R-:W-:Y:S01]  /*aa20*/  IMAD.IADD R25, R24, 0x1, R25 ;  /* 0x0000000118197824 */ /* 0x000fe200078e0219 */
[----:B------:R-:W-:-:S02]  /*aa30*/  SHF.R.U32.HI R38, RZ, 0x10, R9 ;  /* 0x00000010ff267819 */ /* 0x000fc40000011609 */
[----:B------:R-:W-:Y:S01]  /*aa40*/  LEA R0, R0, UR40, 0x1 ;  /* 0x0000002800007c11 */ /* 0x000fe2000f8e08ff */
[----:B------:R-:W-:Y:S01]  /*aa50*/  IMAD R36, R25, 0x2, R2 ;  /* 0x0000000219247824 */ /* 0x000fe200078e0202 */
[----:B------:R-:W-:Y:S01]  /*aa60*/  SHF.R.U64 R55, R8, 0x10, R9 ;  /* 0x0000001008377819 */ /* 0x000fe20000001209 */
[----:B------:R-:W-:Y:S01]  /*aa70*/  HADD2.F32 R38, -RZ, R38.H0_H0 ;  /* 0x20000026ff267230 */ /* 0x000fe20000004100 */
[--C-:B------:R-:W-:Y:S01]  /*aa80*/  SHF.R.U64 R60, R30, 0x10, R31.reuse ;  /* 0x000000101e3c7819 */ /* 0x100fe2000000121f */
[----:B------:R-:W0:Y:S01]  /*aa90*/  LDS.128 R4, [R0] ;  /* 0x0000000000047984 */ /* 0x000e220000000c00 */
[----:B------:R-:W-:Y:S02]  /*aaa0*/  SHF.R.U32.HI R48, RZ, 0x10, R31 ;  /* 0x00000010ff307819 */ /* 0x000fe4000001161f */
[--C-:B------:R-:W-:Y:S01]  /*aab0*/  SHF.R.U32.HI R47, RZ, 0x10, R11.reuse ;  /* 0x00000010ff2f7819 */ /* 0x100fe2000001160b */
[----:B------:R-:W1:Y:S01]  /*aac0*/  LDS.128 R24, [R36+0xc400] ;  /* 0x00c4000024187984 */ /* 0x000e620000000c00 */
[----:B------:R-:W-:Y:S01]  /*aad0*/  SHF.R.U64 R49, R10, 0x10, R11 ;  /* 0x000000100a317819 */ /* 0x000fe2000000120b */
[----:B0-----:R-:W-:-:S02]  /*aae0*/  HADD2.F32 R8, -RZ, R5.H0_H0 ;  /* 0x20000005ff087230 */ /* 0x001fc40000004100 */
        /* <DEDUP_REMOVED lines=11> */
[----:B------:R-:W-:Y:S01]  /*aba0*/  FMUL.FTZ R42, R29, R28 ;  /* 0x0000001c1d2a7220 */ /* 0x000fe20000410000 */
[----:B------:R-:W-:Y:S01]  /*abb0*/  FMUL.FTZ R8, R25, R56 ;  /* 0x0000003819087220 */ /* 0x000fe20000410000 */
[----:B------:R-:W-:Y:S01]  /*abc0*/  FFMA.FTZ R40, R9, R28, -R40 ;  /* 0x0000001c09287223 */ /* 0x000fe20000010828 */
[----:B------:R-:W-:Y:S01]  /*abd0*/  FMUL.FTZ R25, R25, R58 ;  /* 0x0000003a19197220 */ /* 0x000fe20000410000 */
[----:B------:R-:W-:Y:S01]  /*abe0*/  FFMA.FTZ R42, R9, R38, R42 ;  /* 0x00000026092a7223 */ /* 0x000fe2000001002a */
[----:B------:R-:W-:-:S02]  /*abf0*/  HADD2.F32 R30, -RZ, R26.H0_H0 ;  /* 0x2000001aff1e7230 */ /* 0x000fc40000004100 */
[C---:B------:R-:W-:Y:S01]  /*ac00*/  FFMA.FTZ R58, R5.reuse, R58, -R8 ;  /* 0x0000003a053a7223 */ /* 0x040fe20000010808 */
[----:B------:R-:W-:Y:S02]  /*ac10*/  HADD2.F32 R31, -RZ, R27.H0_H0 ;  /* 0x2000001bff1f7230 */ /* 0x000fe40000004100 */
[----:B------:R-:W-:Y:S01]  /*ac20*/  FFMA.FTZ R56, R5, R56, R25 ;  /* 0x0000003805387223 */ /* 0x000fe20000010019 */
[----:B------:R-:W-:Y:S02]  /*ac30*/  HADD2.F32 R29, -RZ, R57.H0_H0 ;  /* 0x20000039ff1d7230 */ /* 0x000fe40000004100 */
[----:B------:R-:W-:Y:S02]  /*ac40*/  HADD2.F32 R9, -RZ, R59.H0_H0 ;  /* 0x2000003bff097230 */ /* 0x000fe40000004100 */
[----:B------:R-:W-:Y:S02]  /*ac50*/  HADD2.F32 R38, -RZ, R57.H1_H1 ;  /* 0x30000039ff267230 */ /* 0x000fe40000004100 */
[----:B------:R-:W-:Y:S01]  /*ac60*/  FMUL.FTZ R5, R30, R29 ;  /* 0x0000001d1e057220 */ /* 0x000fe20000410000 */
[----:B------:R-:W-:-:S02]  /*ac70*/  HADD2.F32 R8, -RZ, R59.H1_H1 ;  /* 0x3000003bff087230 */ /* 0x000fc40000004100 */
[----:B------:R-:W-:Y:S01]  /*ac80*/  FMUL.FTZ R25, R30, R9 ;  /* 0x000000091e197220 */ /* 0x000fe20000410000 */
[----:B------:R-:W-:Y:S02]  /*ac90*/  HADD2.F32 R28, -RZ, R48.H0_H0 ;  /* 0x20000030ff1c7230 */ /* 0x000fe40000004100 */
[C---:B------:R-:W-:Y:S01]  /*aca0*/  FMUL.FTZ R48, R31.reuse, R38 ;  /* 0x000000261f307220 */ /* 0x040fe20000410000 */
[----:B------:R-:W-:Y:S02]  /*acb0*/  HADD2.F32 R11, -RZ, R7.H0_H0 ;  /* 0x20000007ff0b7230 */ /* 0x000fe40000004100 */
[-C--:B------:R-:W-:Y:S01]  /*acc0*/  FMUL.FTZ R31, R31, R8.reuse ;  /* 0x000000081f1f7220 */ /* 0x080fe20000410000 */
[----:B------:R-:W-:Y:S02]  /*acd0*/  HADD2.F32 R10, -RZ, R6.H0_H0 ;  /* 0x20000006ff0a7230 */ /* 0x000fe40000004100 */
[----:B------:R-:W-:Y:S02]  /*ace0*/  HADD2.F32 R27, -RZ, R27.H1_H1 ;  /* 0x3000001bff1b7230 */ /* 0x000fe40000004100 */
[----:B------:R-:W-:Y:S01]  /*acf0*/  FFMA.FTZ R48, R11, R8, -R48 ;  /* 0x000000080b307223 */ /* 0x000fe20000010830 */
[----:B------:R-:W-:-:S02]  /*ad00*/  HADD2.F32 R30, -RZ, R47.H0_H0 ;  /* 0x2000002fff1e7230 */ /* 0x000fc40000004100 */
[----:B------:R-:W-:Y:S01]  /*ad10*/  FFMA.FTZ R38, R11, R38, R31 ;  /* 0x000000260b267223 */ /* 0x000fe2000001001f */
[----:B------:R-:W-:Y:S02]  /*ad20*/  HADD2.F32 R7, -RZ, R7.H1_H1 ;  /* 0x30000007ff077230 */ /* 0x000fe40000004100 */
[C---:B------:R-:W-:Y:S01]  /*ad30*/  FFMA.FTZ R37, R10.reuse, R9, -R5 ;  /* 0x000000090a257223 */ /* 0x040fe20000010805 */
[----:B------:R-:W-:Y:S02]  /*ad40*/  HADD2.F32 R24, -RZ, R24.H1_H1 ;  /* 0x30000018ff187230 */ /* 0x000fe40000004100 */
[C---:B------:R-:W-:Y:S01]  /*ad50*/  FMUL.FTZ R50, R27.reuse, R30 ;  /* 0x0000001e1b327220 */ /* 0x040fe20000410000 */
[----:B------:R-:W-:Y:S01]  /*ad60*/  FMUL.FTZ R8, R27, R28 ;  /* 0x0000001c1b087220 */ /* 0x000fe20000410000 */
[----:B------:R-:W-:Y:S02]  /*ad70*/  HADD2.F32 R11, -RZ, R55.H0_H0 ;  /* 0x20000037ff0b7230 */ /* 0x000fe40000004100 */
[----:B------:R-:W-:Y:S01]  /*ad80*/  FFMA.FTZ R10, R10, R29, R25 ;  /* 0x0000001d0a0a7223 */ /* 0x000fe20000010019 */
[----:B------:R-:W-:-:S02]  /*ad90*/  HADD2.F32 R5, -RZ, R61.H0_H0 ;  /* 0x2000003dff057230 */ /* 0x000fc40000004100 */
[C---:B------:R-:W-:Y:S01]  /*ada0*/  FFMA.FTZ R39, R7.reuse, R28, -R50 ;  /* 0x0000001c07277223 */ /* 0x040fe20000010832 */
[----:B------:R-:W-:Y:S02]  /*adb0*/  HADD2.F32 R26, -RZ, R26.H1_H1 ;  /* 0x3000001aff1a7230 */ /* 0x000fe40000004100 */
[----:B------:R-:W-:Y:S01]  /*adc0*/  FFMA.FTZ R47, R7, R30, R8 ;  /* 0x0000001e072f7223 */ /* 0x000fe20000010008 */
[----:B------:R-:W-:Y:S02]  /*add0*/  HADD2.F32 R25, -RZ, R49.H0_H0 ;  /* 0x20000031ff197230 */ /* 0x000fe40000004100 */
[C---:B------:R-:W-:Y:S01]  /*ade0*/  FMUL.FTZ R7, R24.reuse, R11 ;  /* 0x0000000b18077220 */ /* 0x040fe20000410000 */
[----:B------:R-:W-:Y:S02]  /*adf0*/  HADD2.F32 R9, -RZ, R60.H0_H0 ;  /* 0x2000003cff097230 */ /* 0x000fe40000004100 */
[----:B------:R-:W-:Y:S01]  /*ae00*/  FMUL.FTZ R24, R24, R5 ;  /* 0x0000000518187220 */ /* 0x000fe20000410000 */
[----:B------:R-:W-:-:S02]  /*ae10*/  HADD2.F32 R4, -RZ, R4.H1_H1 ;  /* 0x30000004ff047230 */ /* 0x000fc40000004100 */
[C---:B------:R-:W-:Y:S01]  /*ae20*/  FMUL.FTZ R31, R26.reuse, R25 ;  /* 0x000000191a1f7220 */ /* 0x040fe20000410000 */
[----:B------:R-:W-:Y:S02]  /*ae30*/  HADD2.F32 R6, -RZ, R6.H1_H1 ;  /* 0x30000006ff067230 */ /* 0x000fe40000004100 */
[----:B------:R-:W-:Y:S01]  /*ae40*/  FMUL.FTZ R26, R26, R9 ;  /* 0x000000091a1a7220 */ /* 0x000fe20000410000 */
[C---:B------:R-:W-:Y:S01]  /*ae50*/  FFMA.FTZ R29, R4.reuse, R11, R24 ;  /* 0x0000000b041d7223 */ /* 0x040fe20000010018 */
[----:B------:R-:W-:Y:S01]  /*ae60*/  FFMA.FTZ R27, R4, R5, -R7 ;  /* 0x00000005041b7223 */ /* 0x000fe20000010807 */
[C---:B------:R-:W-:Y:S01]  /*ae70*/  FFMA.FTZ R24, R6.reuse, R9, -R31 ;  /* 0x0000000906187223 */ /* 0x040fe2000001081f */
[----:B------:R-:W-:Y:S01]  /*ae80*/  FFMA.FTZ R25, R6, R25, R26 ;  /* 0x0000001906197223 */ /* 0x000fe2000001001a */
[----:B------:R-:W-:Y:S02]  /*ae90*/  F2FP.F16.F32.PACK_AB R7, R39, R48 ;  /* 0x000000302707723e */ /* 0x000fe400000000ff */
        /* <DEDUP_REMOVED lines=9> */
.L_x_1488:
[----:B------:R-:W-:Y:S05]  /*af30*/  BSYNC B1 ;  /* 0x0000000000017941 */ /* 0x000fea0003800000 */
.L_x_1487:
[----:B------:R-:W-:Y:S05]  /*af40*/  @P2 BRA `(.L_x_1469) ;  /* 0x0000000400942947 */ /* 0x000fea0003800000 */
[----:B------:R-:W-:Y:S01]  /*af50*/  LEA.HI R3, R3, R46, RZ, 0x1d ;  /* 0x0000002e03037211 */ /* 0x000fe200078fe8ff */
[----:B0-----:R-:W-:Y:S01]  /*af60*/  HADD2.F32 R27, -RZ, R53.H1_H1 ;  /* 0x30000035ff1b7230 */ /* 0x001fe20000004100 */
[----:B------:R-:W-:Y:S01]  /*af70*/  LEA.HI R20, R21, R20, RZ, 0x5 ;  /* 0x0000001415147211 */ /* 0x000fe200078f28ff */
[--C-:B------:R-:W-:Y:S01]  /*af80*/  HADD2.F32 R29, -RZ, R51.reuse.H1_H1 ;  /* 0x30000033ff1d7230 */ /* 0x100fe20000004100 */
[----:B-1----:R-:W-:Y:S01]  /*af90*/  SHF.R.S32.HI R0, RZ, 0x1f, R3 ;  /* 0x0000001fff007819 */ /* 0x002fe20000011403 */
[----:B------:R-:W-:Y:S01]  /*afa0*/  HADD2.F32 R26, -RZ, R51.H0_H0 ;  /* 0x20000033ff1a7230 */ /* 0x000fe20000004100 */
[----:B------:R-:W-:Y:S02]  /*afb0*/  SHF.R.S32.HI R20, RZ, 0x5, R20 ;  /* 0x00000005ff147819 */ /* 0x000fe40000011414 */
        /* <DEDUP_REMOVED lines=9> */
[----:B------:R-:W-:Y:S01]  /*b050*/  SHF.R.U32.HI R28, RZ, 0x10, R13 ;  /* 0x00000010ff1c7819 */ /* 0x000fe2000001160d */
[----:B------:R-:W-:Y:S01]  /*b060*/  IMAD.IADD R20, R20, 0x1, R45 ;  /* 0x0000000114147824 */ /* 0x000fe200078e022d */
[----:B------:R-:W-:Y:S01]  /*b070*/  SHF.R.U64 R39, R32, 0x10, R33 ;  /* 0x0000001020277819 */ /* 0x000fe20000001221 */
[----:B------:R-:W-:Y:S01]  /*b080*/  IMAD.IADD R3, R8, 0x1, R3 ;  /* 0x0000000108037824 */ /* 0x000fe200078e0203 */
[----:B------:R-:W-:Y:S01]  /*b090*/  SHF.R.U64 R36, R12, 0x10, R13 ;  /* 0x000000100c247819 */ /* 0x000fe2000000120d */
[----:B------:R-:W-:Y:S01]  /*b0a0*/  HADD2.F32 R28, -RZ, R28.H0_H0 ;  /* 0x2000001cff1c7230 */ /* 0x000fe20000004100 */
[----:B------:R-:W-:Y:S01]  /*b0b0*/  LEA R0, R20, UR40, 0x1 ;  /* 0x0000002814007c11 */ /* 0x000fe2000f8e08ff */
[----:B------:R-:W-:Y:S01]  /*b0c0*/  IMAD R3, R3, 0x2, R2 ;  /* 0x0000000203037824 */ /* 0x000fe200078e0202 */
[----:B------:R-:W-:-:S02]  /*b0d0*/  SHF.R.U32.HI R32, RZ, 0x10, R33 ;  /* 0x00000010ff207819 */ /* 0x000fc40000011621 */
[--C-:B------:R-:W-:Y:S01]  /*b0e0*/  SHF.R.U64 R38, R34, 0x10, R35.reuse ;  /* 0x0000001022267819 */ /* 0x100fe20000001223 */
[----:B------:R-:W0:Y:S01]  /*b0f0*/  LDS.128 R4, [R0] ;  /* 0x0000000000047984 */ /* 0x000e220000000c00 */
[----:B------:R-:W-:Y:S02]  /*b100*/  SHF.R.U32.HI R37, RZ, 0x10, R35 ;  /* 0x00000010ff257819 */ /* 0x000fe40000011623 */
[--C-:B------:R-:W-:Y:S01]  /*b110*/  SHF.R.U32.HI R34, RZ, 0x10, R15.reuse ;  /* 0x00000010ff227819 */ /* 0x100fe2000001160f */
[----:B------:R-:W1:Y:S01]  /*b120*/  LDS.128 R8, [R3+0xc400] ;  /* 0x00c4000003087984 */ /* 0x000e620000000c00 */
[----:B------:R-:W-:Y:S01]  /*b130*/  SHF.R.U64 R35, R14, 0x10, R15 ;  /* 0x000000100e237819 */ /* 0x000fe2000000120f */
[--C-:B0-----:R-:W-:Y:S02]  /*b140*/  HADD2.F32 R12, -RZ, R5.reuse.H0_H0 ;  /* 0x20000005ff0c7230 */ /* 0x101fe40000004100 */
[----:B------:R-:W-:Y:S02]  /*b150*/  HADD2.F32 R13, -RZ, R5.H1_H1 ;  /* 0x30000005ff0d7230 */ /* 0x000fe40000004100 */
[----:B-1----:R-:W-:-:S02]  /*b160*/  HADD2.F32 R20, -RZ, R9.H0_H0 ;  /* 0x20000009ff147230 */ /* 0x002fc40000004100 */
[----:B------:R-:W-:Y:S02]  /*b170*/  HADD2.F32 R21, -RZ, R9.H1_H1 ;  /* 0x30000009ff157230 */ /* 0x000fe40000004100 */
[----:B------:R-:W-:Y:S02]  /*b180*/  HADD2.F32 R9, -RZ, R8.H0_H0 ;  /* 0x20000008ff097230 */ /* 0x000fe40000004100 */
[C---:B------:R-:W-:Y:S01]  /*b190*/  FMUL.FTZ R31, R20.reuse, R29 ;  /* 0x0000001d141f7220 */ /* 0x040fe20000410000 */
[-C--:B------:R-:W-:Y:S01]  /*b1a0*/  FMUL.FTZ R33, R20, R27.reuse ;  /* 0x0000001b14217220 */ /* 0x080fe20000410000 */
[----:B------:R-:W-:Y:S02]  /*b1b0*/  HADD2.F32 R20, -RZ, R32.H0_H0 ;  /* 0x20000020ff147230 */ /* 0x000fe40000004100 */
[----:B------:R-:W-:Y:S01]  /*b1c0*/  FMUL.FTZ R30, R21, R28 ;  /* 0x0000001c151e7220 */ /* 0x000fe20000410000 */
[C---:B------:R-:W-:Y:S01]  /*b1d0*/  FFMA.FTZ R31, R12.reuse, R27, -R31 ;  /* 0x0000001b0c1f7223 */ /* 0x040fe2000001081f */
[----:B------:R-:W-:Y:S01]  /*b1e0*/  FFMA.FTZ R33, R12, R29, R33 ;  /* 0x0000001d0c217223 */ /* 0x000fe20000010021 */
[----:B------:R-:W-:-:S02]  /*b1f0*/  HADD2.F32 R12, -RZ, R53.H0_H0 ;  /* 0x20000035ff0c7230 */ /* 0x000fc40000004100 */
[-C--:B------:R-:W-:Y:S01]  /*b200*/  FMUL.FTZ R32, R21, R20.reuse ;  /* 0x0000001415207220 */ /* 0x080fe20000410000 */
[----:B------:R-:W-:Y:S02]  /*b210*/  HADD2.F32 R5, -RZ, R4.H0_H0 ;  /* 0x20000004ff057230 */ /* 0x000fe40000004100 */
[----:B------:R-:W-:Y:S01]  /*b220*/  FFMA.FTZ R30, R13, R20, -R30 ;  /* 0x000000140d1e7223 */ /* 0x000fe2000001081e */
[----:B------:R-:W-:Y:S02]  /*b230*/  HADD2.F32 R24, -RZ, R10.H0_H0 ;  /* 0x2000000aff187230 */ /* 0x000fe40000004100 */
[C---:B------:R-:W-:Y:S01]  /*b240*/  FMUL.FTZ R20, R9.reuse, R26 ;  /* 0x0000001a09147220 */ /* 0x040fe20000410000 */
[----:B------:R-:W-:Y:S02]  /*b250*/  HADD2.F32 R21, -RZ, R52.H0_H0 ;  /* 0x20000034ff157230 */ /* 0x000fe40000004100 */
[----:B------:R-:W-:Y:S01]  /*b260*/  FMUL.FTZ R29, R9, R12 ;  /* 0x0000000c091d7220 */ /* 0x000fe20000410000 */
[----:B------:R-:W-:-:S02]  /*b270*/  HADD2.F32 R9, -RZ, R54.H0_H0 ;  /* 0x20000036ff097230 */ /* 0x000fc40000004100 */
[C---:B------:R-:W-:Y:S01]  /*b280*/  FFMA.FTZ R27, R5.reuse, R12, -R20 ;  /* 0x0000000c051b7223 */ /* 0x040fe20000010814 */
[----:B------:R-:W-:Y:S02]  /*b290*/  HADD2.F32 R14, -RZ, R6.H0_H0 ;  /* 0x20000006ff0e7230 */ /* 0x000fe40000004100 */
[----:B------:R-:W-:Y:S01]  /*b2a0*/  FFMA.FTZ R29, R5, R26, R29 ;  /* 0x0000001a051d7223 */ /* 0x000fe2000001001d */
[--C-:B------:R-:W-:Y:S02]  /*b2b0*/  HADD2.F32 R25, -RZ, R11.reuse.H0_H0 ;  /* 0x2000000bff197230 */ /* 0x100fe40000004100 */
[----:B------:R-:W-:Y:S01]  /*b2c0*/  FFMA.FTZ R32, R13, R28, R32 ;  /* 0x0000001c0d207223 */ /* 0x000fe20000010020 */
[----:B------:R-:W-:Y:S02]  /*b2d0*/  HADD2.F32 R11, -RZ, R11.H1_H1 ;  /* 0x3000000bff0b7230 */ /* 0x000fe40000004100 */
[----:B------:R-:W-:Y:S01]  /*b2e0*/  FMUL.FTZ R5, R24, R21 ;  /* 0x0000001518057220 */ /* 0x000fe20000410000 */
[----:B------:R-:W-:-:S02]  /*b2f0*/  HADD2.F32 R52, -RZ, R52.H1_H1 ;  /* 0x30000034ff347230 */ /* 0x000fc40000004100 */
[-C--:B------:R-:W-:Y:S01]  /*b300*/  FMUL.FTZ R13, R24, R9.reuse ;  /* 0x00000009180d7220 */ /* 0x080fe20000410000 */
[----:B------:R-:W-:Y:S02]  /*b310*/  HADD2.F32 R20, -RZ, R34.H0_H0 ;  /* 0x20000022ff147230 */ /* 0x000fe40000004100 */
[C---:B------:R-:W-:Y:S01]  /*b320*/  FFMA.FTZ R24, R14.reuse, R9, -R5 ;  /* 0x000000090e187223 */ /* 0x040fe20000010805 */
[----:B------:R-:W-:Y:S02]  /*b330*/  HADD2.F32 R12, -RZ, R37.H0_H0 ;  /* 0x20000025ff0c7230 */ /* 0x000fe40000004100 */
[----:B------:R-:W-:Y:S01]  /*b340*/  FMUL.FTZ R26, R25, R52 ;  /* 0x00000034191a7220 */ /* 0x000fe20000410000 */
[----:B------:R-:W-:Y:S02]  /*b350*/  HADD2.F32 R54, -RZ, R54.H1_H1 ;  /* 0x30000036ff367230 */ /* 0x000fe40000004100 */
[----:B------:R-:W-:Y:S01]  /*b360*/  FFMA.FTZ R14, R14, R21, R13 ;  /* 0x000000150e0e7223 */ /* 0x000fe2000001000d */
[----:B------:R-:W-:-:S02]  /*b370*/  HADD2.F32 R15, -RZ, R7.H0_H0 ;  /* 0x20000007ff0f7230 */ /* 0x000fc40000004100 */
[C---:B------:R-:W-:Y:S01]  /*b380*/  FMUL.FTZ R28, R11.reuse, R20 ;  /* 0x000000140b1c7220 */ /* 0x040fe20000410000 */
[----:B------:R-:W-:Y:S02]  /*b390*/  HADD2.F32 R7, -RZ, R7.H1_H1 ;  /* 0x30000007ff077230 */ /* 0x000fe40000004100 */
[----:B------:R-:W-:Y:S01]  /*b3a0*/  FMUL.FTZ R34, R11, R12 ;  /* 0x0000000c0b227220 */ /* 0x000fe20000410000 */
[----:B------:R-:W-:Y:S02]  /*b3b0*/  HADD2.F32 R8, -RZ, R8.H1_H1 ;  /* 0x30000008ff087230 */ /* 0x000fe40000004100 */
[-C--:B------:R-:W-:Y:S01]  /*b3c0*/  FMUL.FTZ R25, R25, R54.reuse ;  /* 0x0000003619197220 */ /* 0x080fe20000410000 */
[----:B------:R-:W-:Y:S02]  /*b3d0*/  HADD2.F32 R10, -RZ, R10.H1_H1 ;  /* 0x3000000aff0a7230 */ /* 0x000fe40000004100 */
[----:B------:R-:W-:Y:S01]  /*b3e0*/  FFMA.FTZ R26, R15, R54, -R26 ;  /* 0x000000360f1a7223 */ /* 0x000fe2000001081a */
[----:B------:R-:W-:-:S02]  /*b3f0*/  HADD2.F32 R11, -RZ, R36.H0_H0 ;  /* 0x20000024ff0b7230 */ /* 0x000fc40000004100 */
[----:B------:R-:W-:Y:S01]  /*b400*/  FFMA.FTZ R25, R15, R52, R25 ;  /* 0x000000340f197223 */ /* 0x000fe20000010019 */
[----:B------:R-:W-:Y:S02]  /*b410*/  HADD2.F32 R13, -RZ, R35.H0_H0 ;  /* 0x20000023ff0d7230 */ /* 0x000fe40000004100 */
[C---:B------:R-:W-:Y:S01]  /*b420*/  FFMA.FTZ R21, R7.reuse, R12, -R28 ;  /* 0x0000000c07157223 */ /* 0x040fe2000001081c */
[----:B------:R-:W-:Y:S02]  /*b430*/  HADD2.F32 R5, -RZ, R39.H0_H0 ;  /* 0x20000027ff057230 */ /* 0x000fe40000004100 */
[----:B------:R-:W-:Y:S01]  /*b440*/  FFMA.FTZ R34, R7, R20, R34 ;  /* 0x0000001407227223 */ /* 0x000fe20000010022 */
[----:B------:R-:W-:Y:S02]  /*b450*/  HADD2.F32 R9, -RZ, R38.H0_H0 ;  /* 0x20000026ff097230 */ /* 0x000fe40000004100 */
[----:B------:R-:W-:Y:S01]  /*b460*/  FMUL.FTZ R7, R8, R11 ;  /* 0x0000000b08077220 */ /* 0x000fe20000410000 */
[----:B------:R-:W-:-:S02]  /*b470*/  HADD2.F32 R4, -RZ, R4.H1_H1 ;  /* 0x30000004ff047230 */ /* 0x000fc40000004100 */
[----:B------:R-:W-:Y:S01]  /*b480*/  FMUL.FTZ R15, R10, R13 ;  /* 0x0000000d0a0f7220 */ /* 0x000fe20000410000 */
[----:B------:R-:W-:Y:S02]  /*b490*/  HADD2.F32 R6, -RZ, R6.H1_H1 ;  /* 0x30000006ff067230 */ /* 0x000fe40000004100 */
[----:B------:R-:W-:Y:S01]  /*b4a0*/  FMUL.FTZ R12, R8, R5 ;  /* 0x00000005080c7220 */ /* 0x000fe20000410000 */
[----:B------:R-:W-:Y:S01]  /*b4b0*/  FMUL.FTZ R10, R10, R9 ;  /* 0x000000090a0a7220 */ /* 0x000fe20000410000 */
[----:B------:R-:W-:Y:S01]  /*b4c0*/  FFMA.FTZ R8, R4, R5, -R7 ;  /* 0x0000000504087223 */ /* 0x000fe20000010807 */
        /* <DEDUP_REMOVED lines=13> */
.L_x_1469:
[----:B------:R-:W-:Y:S05]  /*b5a0*/  BSYNC B0 ;  /* 0x0000000000007941 */ /* 0x000fea0003800000 */
.L_x_1462:
        /* <DEDUP_REMOVED lines=8> */
.L_x_1460:
[----:B0--3--:R-:W-:-:S05]  /*b630*/  IMAD.U32 R0, RZ, RZ, UR37 ;  /* 0x00000025ff007e24 */ /* 0x009fca000f8e00ff */
[----:B------:R-:W-:-:S13]  /*b640*/  ISETP.NE.AND P0, PT, R0, 0x3, PT ;  /* 0x000000030000780c */ /* 0x000fda0003f05270 */
[----:B------:R-:W-:Y:S05]  /*b650*/  @!P0 BRA `(.L_x_1489) ;  /* 0x0000000000048947 */ /* 0x000fea0003800000 */
[----:B------:R-:W-:Y:S01]  /*b660*/  BPT.TRAP 0x1 ;  /* 0x000000040000795c */ /* 0x000fe20000300000 */
.L_x_1489:
[----:B------:R-:W-:Y:S01]  /*b670*/  IMAD R11, R16, 0x8, R2 ;  /* 0x00000008100b7824 */ /* 0x000fe200078e0202 */
[----:B------:R-:W-:-:S04]  /*b680*/  SHF.L.U32 R0, R18, 0x1f, RZ ;  /* 0x0000001f12007819 */ /* 0x000fc800000006ff */
[----:B------:R0:W3:Y:S01]  /*b690*/  SYNCS.PHASECHK.TRANS64.TRYWAIT P2, [R11+URZ+0x2d830], R0 ;  /* 0x02d830000b0075a7 */ /* 0x0000e2000804017f */
[----:B------:R-:W-:Y:S05]  /*b6a0*/  @!P0 BRA `(.L_x_1490) ;  /* 0x0000000000048947 */ /* 0x000fea0003800000 */
[----:B------:R-:W-:Y:S01]  /*b6b0*/  BPT.TRAP 0x1 ;  /* 0x000000040000795c */ /* 0x000fe20000300000 */
.L_x_1490:
[----:B-12-4-:R-:W1:Y:S02]  /*b6c0*/  S2R R3, SR_TID.X ;  /* 0x0000000000037919 */ /* 0x016e640000002100 */
[----:B-1----:R-:W-:-:S04]  /*b6d0*/  LOP3.LUT R3, R3, 0x7f, RZ, 0xc0, !PT ;  /* 0x0000007f03037812 */ /* 0x002fc800078ec0ff */
[----:B------:R-:W-:Y:S01]  /*b6e0*/  ISETP.NE.AND P1, PT, R3, RZ, PT ;  /* 0x000000ff0300720c */ /* 0x000fe20003f25270 */
[----:B---3--:R-:W-:-:S12]  /*b6f0*/  @P2 BRA `(.L_x_1491) ;  /* 0x0000000000082947 */ /* 0x008fd80003800000 */
[----:B------:R-:W1:Y:S02]  /*b700*/  SYNCS.PHASECHK.TRANS64.TRYWAIT P2, [R11+URZ+0x2d830], R0 ;  /* 0x02d830000b0075a7 */ /* 0x000e64000804017f */
[----:B-1----:R-:W-:Y:S05]  /*b710*/  @!P2 BRA `(.L_x_1492) ;  /* 0x000001740044a947 */ /* 0x002fea0003800000 */
.L_x_1491:
[----:B------:R-:W-:Y:S05]  /*b720*/  WARPSYNC.ALL ;  /* 0x0000000000007948 */ /* 0x000fea0003800000 */
[----:B01----:R-:W-:Y:S01]  /*b730*/  VIADD R0, R2, 0x15400 ;  /* 0x0001540002007836 */ /* 0x003fe20000000000 */
[----:B------:R-:W2:Y:S04]  /*b740*/  LDL R8, [R1+0x44] ;  /* 0x0000440001087983 */ /* 0x000ea80000100800 */
[----:B------:R-:W-:Y:S01]  /*b750*/  SHF.R.U32.HI R0, RZ, 0x4, R0 ;  /* 0x00000004ff007819 */ /* 0x000fe20000011600 */
[----:B------:R-:W2:Y:S01]  /*b760*/  LDL R89, [R1+0x1c] ;  /* 0x00001c0001597983 */ /* 0x000ea20000100800 */
[----:B------:R-:W-:Y:S01]  /*b770*/  IMAD.MOV.U32 R13, RZ, RZ, -0x7fffffe0 ;  /* 0x80000020ff0d7424 */ /* 0x000fe200078e00ff */
[----:B------:R-:W-:Y:S01]  /*b780*/  LOP3.LUT R12, R44, 0x10000, RZ, 0xfc, !PT ;  /* 0x000100002c0c7812 */ /* 0x000fe200078efcff */
[----:B------:R-:W-:Y:S01]  /*b790*/  IMAD.MOV.U32 R5, RZ, RZ, -0x7fffffe0 ;  /* 0x80000020ff057424 */ /* 0x000fe200078e00ff */
[----:B------:R-:W-:Y:S01]  /*b7a0*/  LOP3.LUT R0, R0, 0x3fff, RZ, 0xc0, !PT ;  /* 0x00003fff00007812 */ /* 0x000fe200078ec0ff */
[----:B-----5:R-:W-:Y:S01]  /*b7b0*/  WARPGROUP.ARRIVE ;  /* 0x00000000000079c5 */ /* 0x020fe20000000000 */
[C---:B------:R-:W-:Y:S01]  /*b7c0*/  R2UR UR4, R12.reuse ;  /* 0x000000000c0472ca */ /* 0x040fe200000e0000 */
[----:B------:R-:W-:Y:S01]  /*b7d0*/  VIADD R152, R12, 0x2 ;  /* 0x000000020c987836 */ /* 0x000fe20000000000 */
[----:B------:R-:W-:Y:S01]  /*b7e0*/  LOP3.LUT R157, R0, 0x10000, RZ, 0xfc, !PT ;  /* 0x00010000009d7812 */ /* 0x000fe200078efcff */
[----:B------:R-:W-:Y:S01]  /*b7f0*/  IMAD.MOV.U32 R153, RZ, RZ, -0x7fffffe0 ;  /* 0x80000020ff997424 */ /* 0x000fe200078e00ff */
[----:B------:R-:W-:Y:S01]  /*b800*/  R2UR UR5, R13 ;  /* 0x000000000d0572ca */ /* 0x000fe200000e0000 */
[----:B------:R-:W-:Y:S01]  /*b810*/  IMAD.MOV.U32 R7, RZ, RZ, -0x7fffffe0 ;  /* 0x80000020ff077424 */ /* 0x000fe200078e00ff */
[----:B------:R-:W-:Y:S01]  /*b820*/  R2UR UR7, R5 ;  /* 0x00000000050772ca */ /* 0x000fe200000e0000 */
[----:B------:R-:W-:Y:S01]  /*b830*/  IMAD R4, R16, 0x600, R157 ;  /* 0x0000060010047824 */ /* 0x000fe200078e029d */
[----:B------:R-:W0:Y:S01]  /*b840*/  LDC R0, c[0x0][0x448] ;  /* 0x00011200ff007b82 */ /* 0x000e220000000800 */
[----:B------:R-:W-:-:S02]  /*b850*/  VIADD R150, R12, 0x300 ;  /* 0x000003000c967836 */ /* 0x000fc40000000000 */
[C---:B------:R-:W-:Y:S01]  /*b860*/  VIADD R6, R4.reuse, 0x2 ;  /* 0x0000000204067836 */ /* 0x040fe20000000000 */
[----:B------:R-:W-:Y:S01]  /*b870*/  R2UR UR6, R4 ;  /* 0x00000000040672ca */ /* 0x000fe200000e0000 */
[----:B------:R-:W-:Y:S02]  /*b880*/  IMAD.MOV.U32 R151, RZ, RZ, -0x7fffffe0 ;  /* 0x80000020ff977424 */ /* 0x000fe400078e00ff */
[C---:B------:R-:W-:Y:S02]  /*b890*/  VIADD R148, R12.reuse, 0x302 ;  /* 0x000003020c947836 */ /* 0x040fe40000000000 */
[----:B------:R-:W-:Y:S02]  /*b8a0*/  IMAD.MOV.U32 R149, RZ, RZ, -0x7fffffe0 ;  /* 0x80000020ff957424 */ /* 0x000fe400078e00ff */
[----:B------:R-:W-:Y:S02]  /*b8b0*/  VIADD R146, R12, 0x600 ;  /* 0x000006000c927836 */ /* 0x000fe40000000000 */
[----:B------:R-:W-:-:S02]  /*b8c0*/  IMAD.MOV.U32 R147, RZ, RZ, -0x7fffffe0 ;  /* 0x80000020ff937424 */ /* 0x000fc400078e00ff */
[----:B------:R-:W-:Y:S02]  /*b8d0*/  VIADD R14, R12, 0x602 ;  /* 0x000006020c0e7836 */ /* 0x000fe40000000000 */
[----:B------:R-:W-:Y:S01]  /*b8e0*/  HGMMA.64x128x16.F32 R24, gdesc[UR4], RZ, !UPT, gsb0 ;  /* 0x01e00000041879f0 */ /* 0x000fe2000c0008ff */
[----:B------:R-:W-:Y:S01]  /*b8f0*/  R2UR UR4, R152 ;  /* 0x00000000980472ca */ /* 0x000fe200000e0000 */
[----:B------:R-:W-:Y:S01]  /*b900*/  IMAD.MOV.U32 R15, RZ, RZ, -0x7fffffe0 ;  /* 0x80000020ff0f7424 */ /* 0x000fe200078e00ff */
[----:B------:R-:W-:Y:S01]  /*b910*/  R2UR UR5, R153 ;  /* 0x00000000990572ca */ /* 0x000fe200000e0000 */
[----:B------:R-:W-:Y:S01]  /*b920*/  IMAD.MOV.U32 R5, RZ, RZ, -0x7fffffe0 ;  /* 0x80000020ff057424 */ /* 0x000fe200078e00ff */
[----:B------:R-:W-:Y:S01]  /*b930*/  R2UR UR6, R6 ;  /* 0x00000000060672ca */ /* 0x000fe200000e0000 */
[----:B------:R-:W-:Y:S01]  /*b940*/  VIADD R6, R4, 0x200 ;  /* 0x0000020004067836 */ /* 0x000fe20000000000 */
[----:B------:R-:W-:Y:S01]  /*b950*/  R2UR UR7, R7 ;  /* 0x00000000070772ca */ /* 0x000fe200000e0000 */
[----:B------:R-:W-:Y:S01]  /*b960*/  IMAD.MOV.U32 R7, RZ, RZ, -0x7fffffe0 ;  /* 0x80000020ff077424 */ /* 0x000fe200078e00ff */
[----:B0-----:R-:W-:-:S13]  /*b970*/  ISETP.NE.AND P2, PT, R0, 0x1, PT ;  /* 0x000000010000780c */ /* 0x001fda0003f45270 */
[----:B------:R-:W0:Y:S08]  /*b980*/  @P2 LDC R0, c[0x0][0x44c] ;  /* 0x00011300ff002b82 */ /* 0x000e300000000800 */
[----:B------:R-:W1:Y:S01]  /*b990*/  @P2 LDC R3, c[0x0][0x450] ;  /* 0x00011400ff032b82 */ /* 0x000e620000000800 */
[----:B------:R-:W-:Y:S02]  /*b9a0*/  WARPGROUP.DEPBAR.LE gsb0, 0x0 ;  /* 0x00008000000079c5 */ /* 0x000fe40000010000 */
[----:B------:R-:W-:-:S06]  /*b9b0*/  WARPGROUP.ARRIVE ;  /* 0x00000000000079c5 */ /* 0x000fcc0000000000 */
[----:B------:R-:W-:Y:S01]  /*b9c0*/  HGMMA.64x128x16.F32 R24, gdesc[UR4], R24, gsb0 ;  /* 0x01e00000041879f0 */ /* 0x000fe20008000818 */
[----:B------:R-:W-:Y:S02]  /*b9d0*/  R2UR UR4, R150 ;  /* 0x00000000960472ca */ /* 0x000fe400000e0000 */
[----:B------:R-:W-:Y:S02]  /*b9e0*/  R2UR UR5, R151 ;  /* 0x00000000970572ca */ /* 0x000fe400000e0000 */
[----:B------:R-:W-:Y:S01]  /*b9f0*/  R2UR UR6, R6 ;  /* 0x00000000060672ca */ /* 0x000fe200000e0000 */
[----:B------:R-:W-:Y:S01]  /*ba00*/  VIADD R6, R4, 0x202 ;  /* 0x0000020204067836 */ /* 0x000fe20000000000 */
[----:B------:R-:W-:Y:S01]  /*ba10*/  R2UR UR7, R7 ;  /* 0x00000000070772ca */ /* 0x000fe200000e0000 */
[----:B------:R-:W-:Y:S02]  /*ba20*/  IMAD.MOV.U32 R7, RZ, RZ, -0x7fffffe0 ;  /* 0x80000020ff077424 */ /* 0x000fe400078e00ff */
[----:B--2---:R-:W-:-:S04]  /*ba30*/  IMAD.IADD R9, R8, 0x1, R89 ;  /* 0x0000000108097824 */ /* 0x004fc800078e0259 */
[----:B0-----:R-:W-:Y:S01]  /*ba40*/  @P2 IMAD.HI.U32 R0, R9, R0, RZ ;  /* 0x0000000009002227 */ /* 0x001fe200078e00ff */
[----:B------:R-:W-:Y:S02]  /*ba50*/  WARPGROUP.DEPBAR.LE gsb0, 0x0 ;  /* 0x00008000000079c5 */ /* 0x000fe40000010000 */
[----:B------:R-:W-:Y:S02]  /*ba60*/  WARPGROUP.ARRIVE ;  /* 0x00000000000079c5 */ /* 0x000fe40000000000 */
[----:B-1----:R-:W-:Y:S01]  /*ba70*/  @P2 SHF.R.U32.HI R9, RZ, R3, R0 ;  /* 0x00000003ff092219 */ /* 0x002fe20000011600 */
[----:B------:R-:W-:Y:S02]  /*ba80*/  IMAD.MOV.U32 R3, RZ, RZ, -0x80 ;  /* 0xffffff80ff037424 */ /* 0x000fe400078e00ff */
[----:B------:R-:W-:Y:S01]  /*ba90*/  @!P1 VIADD R0, R11, 0x2d840 ;  /* 0x0002d8400b009836 */ /* 0x000fe20000000000 */
[----:B------:R-:W-:Y:S01]  /*baa0*/  HGMMA.64x128x16.F32 R24, gdesc[UR4], R24, gsb0 ;  /* 0x01e00000041879f0 */ /* 0x000fe20008000818 */
[----:B------:R-:W-:Y:S01]  /*bab0*/  R2UR UR4, R148 ;  /* 0x00000000940472ca */ /* 0x000fe200000e0000 */
[----:B------:R-:W0:Y:S01]  /*bac0*/  SHFL.IDX PT, R20, R9, RZ, 0x1c1f ;  /* 0x001c1fff09147589 */ /* 0x000e2200000e0000 */
[----:B------:R-:W-:Y:S01]  /*bad0*/  R2UR UR5, R149 ;  /* 0x00000000950572ca */ /* 0x000fe200000e0000 */
[----:B------:R-:W-:Y:S01]  /*bae0*/  IMAD R8, R88, R3, 0x80 ;  /* 0x0000008058087424 */ /* 0x000fe200078e0203 */
[----:B------:R-:W-:Y:S01]  /*baf0*/  R2UR UR6, R6 ;  /* 0x00000000060672ca */ /* 0x000fe200000e0000 */
[C---:B------:R-:W-:Y:S01]  /*bb00*/  VIADD R6, R4.reuse, 0x400 ;  /* 0x0000040004067836 */ /* 0x040fe20000000000 */
[----:B------:R-:W-:Y:S01]  /*bb10*/  R2UR UR7, R7 ;  /* 0x00000000070772ca */ /* 0x000fe200000e0000 */
[----:B------:R-:W-:Y:S01]  /*bb20*/  IMAD.MOV.U32 R7, RZ, RZ, -0x7fffffe0 ;  /* 0x80000020ff077424 */ /* 0x000fe200078e00ff */
[----:B------:R-:W-:Y:S01]  /*bb30*/  @!P1 PRMT R0, RZ, 0x654, R0 ;  /* 0x00000654ff009816 */ /* 0x000fe20000000000 */
[----:B------:R-:W-:-:S02]  /*bb40*/  VIADD R4, R4, 0x402 ;  /* 0x0000040204047836 */ /* 0x000fc40000000000 */
[----:B------:R-:W-:-:S04]  /*bb50*/  VIADD R3, R8, 0x1 ;  /* 0x0000000108037836 */ /* 0x000fc80000000000 */
[----:B------:R-:W-:-:S05]  /*bb60*/  IMAD R3, R138, -0x2, R3 ;  /* 0xfffffffe8a037824 */ /* 0x000fca00078e0203 */
[----:B------:R-:W-:Y:S01]  /*bb70*/  IADD3 R3, -R136, R3, R137 ;  /* 0x0000000388037210 */ /* 0x000fe20007ffe189 */
[----:B------:R-:W-:Y:S02]  /*bb80*/  WARPGROUP.DEPBAR.LE gsb0, 0x0 ;  /* 0x00008000000079c5 */ /* 0x000fe40000010000 */
[----:B------:R-:W-:-:S06]  /*bb90*/  WARPGROUP.ARRIVE ;  /* 0x00000000000079c5 */ /* 0x000fcc0000000000 */
[----:B------:R-:W-:Y:S01]  /*bba0*/  HGMMA.64x128x16.F32 R24, gdesc[UR4], R24, gsb0 ;  /* 0x01e00000041879f0 */ /* 0x000fe20008000818 */
[----:B------:R-:W-:Y:S02]  /*bbb0*/  R2UR UR4, R146 ;  /* 0x00000000920472ca */ /* 0x000fe400000e0000 */
[----:B------:R-:W-:Y:S02]  /*bbc0*/  R2UR UR5, R147 ;  /* 0x00000000930572ca */ /* 0x000fe400000e0000 */
[----:B------:R-:W-:Y:S02]  /*bbd0*/  R2UR UR6, R6 ;  /* 0x00000000060672ca */ /* 0x000fe400000e0000 */
[----:B------:R-:W-:Y:S01]  /*bbe0*/  R2UR UR7, R7 ;  /* 0x00000000070772ca */ /* 0x000fe200000e0000 */
[----:B------:R-:W-:-:S04]  /*bbf0*/  IMAD.IADD R7, R137, 0x1, R8 ;  /* 0x0000000189077824 */ /* 0x000fc800078e0208 */
[----:B------:R-:W-:Y:S01]  /*bc00*/  IMAD R7, R138, -0x2, R7 ;  /* 0xfffffffe8a077824 */ /* 0x000fe200078e0207 */
[----:B------:R-:W-:Y:S02]  /*bc10*/  WARPGROUP.DEPBAR.LE gsb0, 0x0 ;  /* 0x00008000000079c5 */ /* 0x000fe40000010000 */
[----:B------:R-:W-:-:S06]  /*bc20*/  WARPGROUP.ARRIVE ;  /* 0x00000000000079c5 */ /* 0x000fcc0000000000 */
[----:B------:R-:W-:Y:S01]  /*bc30*/  HGMMA.64x128x16.F32 R24, gdesc[UR4], R24, gsb0 ;  /* 0x01e00000041879f0 */ /* 0x000fe20008000818 */
[----:B------:R-:W-:Y:S02]  /*bc40*/  R2UR UR4, R14 ;  /* 0x000000000e0472ca */ /* 0x000fe400000e0000 */
[----:B------:R-:W-:Y:S02]  /*bc50*/  R2UR UR5, R15 ;  /* 0x000000000f0572ca */ /* 0x000fe400000e0000 */
[----:B------:R-:W-:Y:S02]  /*bc60*/  R2UR UR6, R4 ;  /* 0x00000000040672ca */ /* 0x000fe400000e0000 */
[----:B------:R-:W-:Y:S02]  /*bc70*/  R2UR UR7, R5 ;  /* 0x00000000050772ca */ /* 0x000fe400000e0000 */
[----:B------:R-:W-:Y:S01]  /*bc80*/  LEA R4, R88, 0xffffff80, 0x7 ;  /* 0xffffff8058047811 */ /* 0x000fe200078e38ff */
[----:B------:R-:W-:-:S02]  /*bc90*/  WARPGROUP.DEPBAR.LE gsb0, 0x0 ;  /* 0x00008000000079c5 */ /* 0x000fc40000010000 */
[----:B------:R-:W-:-:S08]  /*bca0*/  WARPGROUP.ARRIVE ;  /* 0x00000000000079c5 */ /* 0x000fd00000000000 */
[----:B------:R-:W-:Y:S01]  /*bcb0*/  HGMMA.64x128x16.F32 R24, gdesc[UR4], R24, gsb0 ;  /* 0x01e00000041879f0 */ /* 0x000fe20008000818 */
[----:B------:R-:W-:Y:S01]  /*bcc0*/  ULDC.64 UR4, c[0x0][0x9e0] ;  /* 0x0002780000047ab9 */ /* 0x000fe20000000a00 */
[----:B------:R-:W-:Y:S01]  /*bcd0*/  ULDC UR6, c[0x0][0x9dc] ;  /* 0x0002770000067ab9 */ /* 0x000fe20000000800 */
[----:B------:R-:W-:Y:S01]  /*bce0*/  UISETP.GE.AND UP0, UPT, UR5, 0x1, UPT ;  /* 0x000000010500788c */ /* 0x000fe2000bf06270 */
[----:B------:R-:W-:Y:S02]  /*bcf0*/  IMAD.U32 R10, RZ, RZ, UR6 ;  /* 0x00000006ff0a7e24 */ /* 0x000fe4000f8e00ff */
[----:B------:R-:W-:-:S03]  /*bd00*/  VIADD R6, R3, UR4 ;  /* 0x0000000403067c36 */ /* 0x000fc60008000000 */
[----:B------:R-:W-:Y:S01]  /*bd10*/  PLOP3.LUT P3, PT, PT, PT, UP0, 0x40, 0x0 ;  /* 0x000000000000781c */ /* 0x000fe20003f6e808 */
[----:B------:R-:W-:Y:S02]  /*bd20*/  WARPGROUP.DEPBAR.LE gsb0, 0x0 ;  /* 0x00008000000079c5 */ /* 0x000fe40000010000 */
[----:B------:R1:W-:Y:S02]  /*bd30*/  @!P1 SYNCS.ARRIVE.TRANS64.RED.A1T0 RZ, [R0+URZ], RZ ;  /* 0x000000ff00ff99a7 */ /* 0x0003e4000810043f */
[----:B-1----:R-:W-:-:S05]  /*bd40*/  LOP3.LUT R0, RZ, R10, RZ, 0x33, !PT ;  /* 0x0000000aff007212 */ /* 0x002fca00078e33ff */
[----:B------:R-:W-:Y:S01]  /*bd50*/  IMAD.IADD R5, R3, 0x1, R0 ;  /* 0x0000000103057824 */ /* 0x000fe200078e0200 */
[----:B0-----:R-:W-:-:S03]  /*bd60*/  VIADDMNMX R3, R20, R6, R7, PT ;  /* 0x0000000614037246 */ /* 0x001fc60003800107 */
[----:B------:R-:W-:Y:S01]  /*bd70*/  IMAD.IADD R0, R5, 0x1, R20 ;  /* 0x0000000105007824 */ /* 0x000fe200078e0214 */
[----:B------:R-:W-:Y:S06]  /*bd80*/  @P3 BRA `(.L_x_1493) ;  /* 0x0000000000583947 */ /* 0x000fec0003800000 */
[----:B------:R-:W-:Y:S01]  /*bd90*/  IADD3 R11, -R136, R137, R20 ;  /* 0x00000089880b7210 */ /* 0x000fe20007ffe114 */
[----:B------:R-:W-:Y:S03]  /*bda0*/  BSSY B0, `(.L_x_1494) ;  /* 0x0000010000007945 */ /* 0x000fe60003800000 */
        /* <DEDUP_REMOVED lines=10> */
.L_x_1495:
[----:B------:R-:W-:-:S06]  /*be50*/  UISETP.NE.AND UP1, UPT, UR5, 0x1, UPT ;  /* 0x000000010500788c */ /* 0x000fcc000bf25270 */
[----:B------:R-:W-:-:S05]  /*be60*/  PLOP3.LUT P3, PT, PT, PT, UP1, 0x80, 0x0 ;  /* 0x000000000000781c */ /* 0x000fca0003f6f018 */
[----:B------:R-:W-:-:S08]  /*be70*/  @UP1 ULDC.64 UR6, c[0x0][0x9e8] ;  /* 0x00027a0000061ab9 */ /* 0x000fd00000000a00 */
[----:B------:R-:W-:-:S05]  /*be80*/  @P3 IMAD.HI.U32 R20, R11, UR6, RZ ;  /* 0x000000060b143c27 */ /* 0x000fca000f8e00ff */
[----:B------:R-:W-:-:S07]  /*be90*/  @P3 SHF.R.U32.HI R11, RZ, UR7, R20 ;  /* 0x00000007ff0b3c19 */ /* 0x000fce0008011614 */
.L_x_1496:
[----:B------:R-:W-:Y:S05]  /*bea0*/  BSYNC B0 ;  /* 0x0000000000007941 */ /* 0x000fea0003800000 */
.L_x_1494:
[----:B------:R-:W-:-:S04]  /*beb0*/  IMAD R11, R11, UR5, -R4 ;  /* 0x000000050b0b7c24 */ /* 0x000fc8000f8e0a04 */
[----:B------:R-:W-:-:S05]  /*bec0*/  IMAD R11, R138, -0x2, R11 ;  /* 0xfffffffe8a0b7824 */ /* 0x000fca00078e020b */
[----:B------:R-:W-:Y:S02]  /*bed0*/  VIMNMX R0, R0, R11, !PT ;  /* 0x0000000b00007248 */ /* 0x000fe40007fe0100 */
[----:B------:R-:W-:-:S07]  /*bee0*/  VIADDMNMX R3, R11, UR5, R3, PT ;  /* 0x000000050b037c46 */ /* 0x000fce000b800103 */
.L_x_1493:
[----:B------:R-:W2:Y:S01]  /*bef0*/  LDL.LU R11, [R1] ;  /* 0x00000000010b7983 */ /* 0x000ea20000300800 */
[C---:B------:R-:W-:Y:S02]  /*bf00*/  ISETP.GE.AND P3, PT, R8.reuse, 0x2, PT ;  /* 0x000000020800780c */ /* 0x040fe40003f66270 */
[----:B------:R-:W-:Y:S02]  /*bf10*/  ISETP.GE.AND P5, PT, R8, 0x9, PT ;  /* 0x000000090800780c */ /* 0x000fe40003fa6270 */
[----:B------:R-:W-:-:S04]  /*bf20*/  ISETP.GT.AND P4, PT, R0, 0x1, !P3 ;  /* 0x000000010000780c */ /* 0x000fc80005f84270 */
[----:B------:R-:W-:-:S04]  /*bf30*/  ISETP.LT.OR P4, PT, R3, 0x2, P4 ;  /* 0x000000020300780c */ /* 0x000fc80002781670 */
[----:B------:R-:W-:Y:S02]  /*bf40*/  FSEL R25, R25, -INF , !P4 ;  /* 0xff80000019197808 */ /* 0x000fe40006000000 */
[----:B------:R-:W-:-:S04]  /*bf50*/  ISETP.GT.AND P4, PT, R0, 0x8, !P5 ;  /* 0x000000080000780c */ /* 0x000fc80006f84270 */
[----:B------:R-:W-:-:S04]  /*bf60*/  ISETP.LT.OR P4, PT, R3, 0x9, P4 ;  /* 0x000000090300780c */ /* 0x000fc80002781670 */
[----:B------:R-:W-:Y:S02]  /*bf70*/  FSEL R28, R28, -INF , !P4 ;  /* 0xff8000001c1c7808 */ /* 0x000fe40006000000 */
[----:B--2---:R-:W-:-:S04]  /*bf80*/  LOP3.LUT R11, R11, 0xfffffffd, RZ, 0xc0, !PT ;  /* 0xfffffffd0b0b7812 */ /* 0x004fc800078ec0ff */
[----:B------:R-:W-:Y:S02]  /*bf90*/  @P5 LOP3.LUT R11, R11, 0x2, RZ, 0xfc, !PT ;  /* 0x000000020b0b5812 */ /* 0x000fe400078efcff */
[----:B------:R-:W-:Y:S02]  /*bfa0*/  ISETP.GE.AND P5, PT, R8, 0xa, PT ;  /* 0x0000000a0800780c */ /* 0x000fe40003fa6270 */
[----:B------:R-:W-:Y:S02]  /*bfb0*/  LOP3.LUT R11, R11, 0xfffffffb, RZ, 0xc0, !PT ;  /* 0xfffffffb0b0b7812 */ /* 0x000fe400078ec0ff */
[----:B------:R-:W-:-:S04]  /*bfc0*/  ISETP.GT.AND P4, PT, R0, 0x9, !P5 ;  /* 0x000000090000780c */ /* 0x000fc80006f84270 */
[----:B------:R-:W-:-:S04]  /*bfd0*/  ISETP.LT.OR P4, PT, R3, 0xa, P4 ;  /* 0x0000000a0300780c */ /* 0x000fc80002781670 */
[----:B------:R-:W-:Y:S02]  /*bfe0*/  FSEL R29, R29, -INF , !P4 ;  /* 0xff8000001d1d7808 */ /* 0x000fe40006000000 */
        /* <DEDUP_REMOVED lines=169> */
[----:B------:R-:W0:Y:S02]  /*ca80*/  SHFL.IDX PT, R0, R9, 0x1, 0x1c1f ;  /* 0x003c1f0009007f89 */ /* 0x000e2400000e0000 */
[----:B------:R-:W-:Y:S02]  /*ca90*/  ISETP.LT.OR P6, PT, R3, 0x7a, P6 ;  /* 0x0000007a0300780c */ /* 0x000fe400037c1670 */
[----:B------:R1:W-:Y:S02]  /*caa0*/  STL [R1], R11 ;  /* 0x0000000b01007387 */ /* 0x0003e40000100800 */
[----:B------:R-:W-:-:S02]  /*cab0*/  FSEL R85, R85, -INF , !P6 ;  /* 0xff80000055557808 */ /* 0x000fc40007000000 */
[----:B------:R-:W-:Y:S02]  /*cac0*/  PLOP3.LUT P6, PT, PT, PT, UP0, 0x40, 0x0 ;  /* 0x000000000000781c */ /* 0x000fe40003fce808 */
[----:B0-----:R-:W-:Y:S01]  /*cad0*/  VIADDMNMX R6, R0, R6, R7, PT ;  /* 0x0000000600067246 */ /* 0x001fe20003800107 */
[----:B------:R-:W-:-:S10]  /*cae0*/  IMAD.IADD R5, R5, 0x1, R0 ;  /* 0x0000000105057824 */ /* 0x000fd400078e0200 */
[----:B-1----:R-:W-:Y:S05]  /*caf0*/  @P6 BRA `(.L_x_1497) ;  /* 0x0000000000606947 */ /* 0x002fea0003800000 */
        /* <DEDUP_REMOVED lines=13> */
.L_x_1499:
[----:B------:R-:W-:-:S06]  /*cbd0*/  UISETP.NE.AND UP1, UPT, UR5, 0x1, UPT ;  /* 0x000000010500788c */ /* 0x000fcc000bf25270 */
[----:B------:R-:W-:-:S05]  /*cbe0*/  PLOP3.LUT P6, PT, PT, PT, UP1, 0x80, 0x0 ;  /* 0x000000000000781c */ /* 0x000fca0003fcf018 */
[----:B------:R-:W-:-:S08]  /*cbf0*/  @UP1 ULDC.64 UR6, c[0x0][0x9e8] ;  /* 0x00027a0000061ab9 */ /* 0x000fd00000000a00 */
[----:B------:R-:W-:Y:S01]  /*cc00*/  @P6 IMAD.HI.U32 R0, R3, UR6, RZ ;  /* 0x0000000603006c27 */ /* 0x000fe2000f8e00ff */
[----:B------:R-:W-:-:S13]  /*cc10*/  PLOP3.LUT P6, PT, PT, PT, UP1, 0x80, 0x0 ;  /* 0x000000000000781c */ /* 0x000fda0003fcf018 */
[----:B------:R-:W-:-:S07]  /*cc20*/  @P6 SHF.R.U32.HI R3, RZ, UR7, R0 ;  /* 0x00000007ff036c19 */ /* 0x000fce0008011600 */
.L_x_1500:
[----:B------:R-:W-:Y:S05]  /*cc30*/  BSYNC B0 ;  /* 0x0000000000007941 */ /* 0x000fea0003800000 */
.L_x_1498:
[----:B------:R-:W-:-:S04]  /*cc40*/  IMAD R3, R3, UR5, -R4 ;  /* 0x0000000503037c24 */ /* 0x000fc8000f8e0a04 */
[----:B------:R-:W-:-:S05]  /*cc50*/  IMAD R3, R138, -0x2, R3 ;  /* 0xfffffffe8a037824 */ /* 0x000fca00078e0203 */
[----:B------:R-:W-:Y:S02]  /*cc60*/  VIMNMX R5, R5, R3, !PT ;  /* 0x0000000305057248 */ /* 0x000fe40007fe0100 */
[----:B------:R-:W-:-:S07]  /*cc70*/  VIADDMNMX R6, R3, UR5, R6, PT ;  /* 0x0000000503067c46 */ /* 0x000fce000b800106 */
.L_x_1497:
[----:B------:R-:W-:Y:S01]  /*cc80*/  ISETP.GT.AND P3, PT, R5, 0x1, !P3 ;  /* 0x000000010500780c */ /* 0x000fe20005f64270 */
[----:B------:R-:W-:Y:S01]  /*cc90*/  ULDC UR41, c[0x0][0x988] ;  /* 0x0002620000297ab9 */ /* 0x000fe20000000800 */
[----:B------:R-:W-:Y:S01]  /*cca0*/  LOP3.LUT P6, RZ, R11, 0x2000000, RZ, 0xc0, !PT ;  /* 0x020000000bff7812 */ /* 0x000fe200078cc0ff */
[----:B------:R-:W2:Y:S01]  /*ccb0*/  LDL R91, [R1+0x20] ;  /* 0x00002000015b7983 */ /* 0x000ea20000100800 */
        /* <DEDUP_REMOVED lines=28> */
[C---:B------:R-:W-:Y:S02]  /*ce80*/  ISETP.LT.OR P3, PT, R6.reuse, 0x12, P3 ;  /* 0x000000120600780c */ /* 0x040fe40001f61670 */
[----:B------:R-:W-:Y:S02]  /*ce90*/  FMNMX.FTZ R3, R49, R0, !PT ;  /* 0x0000000031037209 */ /* 0x000fe40007810000 */
[----:B------:R-:W-:Y:S02]  /*cea0*/  FSEL R35, R35, -INF , !P3 ;  /* 0xff80000023237808 */ /* 0x000fe40005800000 */
[----:B------:R-:W-:Y:S02]  /*ceb0*/  ISETP.GT.AND P3, PT, R5, 0x18, !P6 ;  /* 0x000000180500780c */ /* 0x000fe40007764270 */
[----:B------:R-:W-:Y:S02]  /*cec0*/  LOP3.LUT P6, RZ, R11, 0x4000, RZ, 0xc0, !PT ;  /* 0x000040000bff7812 */ /* 0x000fe400078cc0ff */
        /* <DEDUP_REMOVED lines=42> */
[----:B------:R-:W-:-:S03]  /*d170*/  ISETP.LT.OR P3, PT, R6, 0x31, P3 ;  /* 0x000000310600780c */ /* 0x000fc60001f61670 */
[----:B------:R-:W0:Y:S01]  /*d180*/  SHFL.BFLY PT, R3, R4, 0x2, 0x1f ;  /* 0x0c401f0004037f89 */ /* 0x000e2200000e0000 */
[----:B------:R-:W-:Y:S02]  /*d190*/  FSEL R50, R50, -INF , !P3 ;  /* 0xff80000032327808 */ /* 0x000fe40005800000 */
[----:B------:R-:W-:-:S04]  /*d1a0*/  LOP3.LUT P3, RZ, R11, 0x40000, RZ, 0xc0, !PT ;  /* 0x000400000bff7812 */ /* 0x000fc8000786c0ff */
[----:B------:R-:W-:-:S04]  /*d1b0*/  ISETP.GT.AND P3, PT, R5, 0x31, !P3 ;  /* 0x000000310500780c */ /* 0x000fc80005f64270 */
[----:B------:R-:W-:-:S04]  /*d1c0*/  ISETP.LT.OR P3, PT, R6, 0x32, P3 ;  /* 0x000000320600780c */ /* 0x000fc80001f61670 */
[----:B------:R-:W-:Y:S02]  /*d1d0*/  FSEL R51, R51, -INF , !P3 ;  /* 0xff80000033337808 */ /* 0x000fe40005800000 */
[----:B------:R-:W-:-:S04]  /*d1e0*/  LOP3.LUT P3, RZ, R11, 0x20000, RZ, 0xc0, !PT ;  /* 0x000200000bff7812 */ /* 0x000fc8000786c0ff */
[----:B------:R-:W-:Y:S02]  /*d1f0*/  ISETP.GT.AND P3, PT, R5, 0x38, !P3 ;  /* 0x000000380500780c */ /* 0x000fe40005f64270 */
[----:B0-----:R-:W-:Y:S02]  /*d200*/  FMNMX.FTZ R7, R4, R3, !PT ;  /* 0x0000000304077209 */ /* 0x001fe40007810000 */
        /* <DEDUP_REMOVED lines=11> */
[----:B------:R-:W-:Y:S01]  /*d2c0*/  FMUL.FTZ R3, R0, UR41 ;  /* 0x0000002900037c20 */ /* 0x000fe20008410000 */
[----:B------:R-:W-:Y:S02]  /*d2d0*/  FSEL R58, R58, -INF , !P3 ;  /* 0xff8000003a3a7808 */ /* 0x000fe40005800000 */
[----:B------:R-:W-:Y:S02]  /*d2e0*/  ISETP.GT.AND P3, PT, R5, 0x41, !P6 ;  /* 0x000000410500780c */ /* 0x000fe40007764270 */
[----:B------:R-:W-:Y:S02]  /*d2f0*/  LOP3.LUT P6, RZ, R11, 0x8, RZ, 0xc0, !PT ;  /* 0x000000080bff7812 */ /* 0x000fe400078cc0ff */
        /* <DEDUP_REMOVED lines=49> */
[----:B------:R-:W-:Y:S02]  /*d610*/  LOP3.LUT P6, RZ, R11, 0x10000000, RZ, 0xc0, !PT ;  /* 0x100000000bff7812 */ /* 0x000fe400078cc0ff */
[----:B------:R-:W-:-:S04]  /*d620*/  ISETP.LT.OR P3, PT, R6, 0x1, P3 ;  /* 0x000000010600780c */ /* 0x000fc80001f61670 */
[----:B------:R-:W-:-:S04]  /*d630*/  FSEL R26, R26, -INF , !P3 ;  /* 0xff8000001a1a7808 */ /* 0x000fc80005800000 */
        /* <DEDUP_REMOVED lines=23> */
[--C-:B------:R-:W-:Y:S01]  /*d7b0*/  FFMA.FTZ R8, R28, UR41, -R3.reuse ;  /* 0x000000291c087c23 */ /* 0x100fe20008010803 */
[--C-:B------:R-:W-:Y:S02]  /*d7c0*/  FFMA.FTZ R28, R32, UR41, -R3.reuse ;  /* 0x00000029201c7c23 */ /* 0x100fe40008010803 */
[----:B------:R-:W-:Y:S01]  /*d7d0*/  FMNMX.FTZ R20, R74, R11, !PT ;  /* 0x0000000b4a147209 */ /* 0x000fe20007810000 */
[----:B------:R-:W-:-:S03]  /*d7e0*/  FFMA.FTZ R32, R37, UR41, -R3 ;  /* 0x0000002925207c23 */ /* 0x000fc60008010803 */
[----:B------:R-:W-:Y:S02]  /*d7f0*/  FMNMX.FTZ R37, R75, R20, !PT ;  /* 0x000000144b257209 */ /* 0x000fe40007810000 */
[C---:B------:R-:W-:Y:S02]  /*d800*/  ISETP.GT.AND P4, PT, R5.reuse, 0x71, !P4 ;  /* 0x000000710500780c */ /* 0x040fe40006784270 */
[----:B------:R-:W-:Y:S02]  /*d810*/  FMNMX.FTZ R20, R78, R37, !PT ;  /* 0x000000254e147209 */ /* 0x000fe40007810000 */
[C---:B------:R-:W-:Y:S02]  /*d820*/  ISETP.GT.AND P5, PT, R5.reuse, 0x78, !P5 ;  /* 0x000000780500780c */ /* 0x040fe40006fa4270 */
[----:B------:R-:W-:Y:S02]  /*d830*/  ISETP.GT.AND P3, PT, R5, 0x79, !P6 ;  /* 0x000000790500780c */ /* 0x000fe40007764270 */
[----:B------:R-:W-:-:S02]  /*d840*/  ISETP.LT.OR P4, PT, R6, 0x72, P4 ;  /* 0x000000720600780c */ /* 0x000fc40002781670 */
[----:B------:R-:W-:Y:S02]  /*d850*/  FMNMX.FTZ R5, R79, R20, !PT ;  /* 0x000000144f057209 */ /* 0x000fe40007810000 */
[----:B------:R-:W-:Y:S02]  /*d860*/  ISETP.LT.OR P5, PT, R6, 0x79, P5 ;  /* 0x000000790600780c */ /* 0x000fe40002fa1670 */
[----:B------:R-:W-:Y:S02]  /*d870*/  FSEL R83, R83, -INF , !P4 ;  /* 0xff80000053537808 */ /* 0x000fe40006000000 */
[----:B------:R-:W-:Y:S02]  /*d880*/  FMNMX.FTZ R20, R82, R5, !PT ;  /* 0x0000000552147209 */ /* 0x000fe40007810000 */
[----:B------:R-:W-:Y:S02]  /*d890*/  ISETP.LT.OR P3, PT, R6, 0x7a, P3 ;  /* 0x0000007a0600780c */ /* 0x000fe40001f61670 */
[----:B------:R-:W-:-:S02]  /*d8a0*/  FSEL R86, R86, -INF , !P5 ;  /* 0xff80000056567808 */ /* 0x000fc40006800000 */
[----:B------:R-:W-:Y:S02]  /*d8b0*/  FMNMX.FTZ R5, R83, R20, !PT ;  /* 0x0000001453057209 */ /* 0x000fe40007810000 */
[----:B------:R-:W-:Y:S02]  /*d8c0*/  FSEL R87, R87, -INF , !P3 ;  /* 0xff80000057577808 */ /* 0x000fe40005800000 */
[----:B------:R-:W-:-:S04]  /*d8d0*/  FMNMX.FTZ R6, R86, R5, !PT ;  /* 0x0000000556067209 */ /* 0x000fc80007810000 */
[----:B------:R-:W-:-:S05]  /*d8e0*/  FMNMX.FTZ R6, R87, R6, !PT ;  /* 0x0000000657067209 */ /* 0x000fca0007810000 */
[----:B------:R-:W0:Y:S01]  /*d8f0*/  SHFL.BFLY PT, R5, R6, 0x2, 0x1f ;  /* 0x0c401f0006057f89 */ /* 0x000e2200000e0000 */
[--C-:B------:R-:W-:Y:S01]  /*d900*/  FFMA.FTZ R9, R25, UR41, -R3.reuse ;  /* 0x0000002919097c23 */ /* 0x100fe20008010803 */
[--C-:B------:R-:W-:Y:S01]  /*d910*/  FFMA.FTZ R25, R33, UR41, -R3.reuse ;  /* 0x0000002921197c23 */ /* 0x100fe20008010803 */
[--C-:B------:R-:W-:Y:S01]  /*d920*/  FFMA.FTZ R33, R40, UR41, -R3.reuse ;  /* 0x0000002928217c23 */ /* 0x100fe20008010803 */
[--C-:B------:R-:W-:Y:S01]  /*d930*/  FFMA.FTZ R92, R45, UR41, -R3.reuse ;  /* 0x000000292d5c7c23 */ /* 0x100fe20008010803 */
[----:B------:R-:W-:Y:S01]  /*d940*/  FFMA.FTZ R45, R65, UR41, -R3 ;  /* 0x00000029412d7c23 */ /* 0x000fe20008010803 */
[----:B0-----:R-:W-:-:S05]  /*d950*/  FMNMX.FTZ R40, R6, R5, !PT ;  /* 0x0000000506287209 */ /* 0x001fca0007810000 */
[----:B------:R-:W0:Y:S01]  /*d960*/  SHFL.BFLY PT, R65, R40, 0x1, 0x1f ;  /* 0x0c201f0028417f89 */ /* 0x000e2200000e0000 */
[--C-:B------:R-:W-:Y:S01]  /*d970*/  FFMA.FTZ R24, R24, UR41, -R3.reuse ;  /* 0x0000002918187c23 */ /* 0x100fe20008010803 */
[----:B------:R-:W-:Y:S01]  /*d980*/  MUFU.EX2 R9, R9 ;  /* 0x0000000900097308 */ /* 0x000fe20000000800 */
[--C-:B------:R-:W-:Y:S01]  /*d990*/  FFMA.FTZ R90, R41, UR41, -R3.reuse ;  /* 0x00000029295a7c23 */ /* 0x100fe20008010803 */
[--C-:B------:R-:W-:Y:S01]  /*d9a0*/  FFMA.FTZ R21, R29, UR41, -R3.reuse ;  /* 0x000000291d157c23 */ /* 0x100fe20008010803 */
[--C-:B------:R-:W-:Y:S01]  /*d9b0*/  FFMA.FTZ R41, R44, UR41, -R3.reuse ;  /* 0x000000292c297c23 */ /* 0x100fe20008010803 */
[----:B------:R-:W-:-:S04]  /*d9c0*/  FFMA.FTZ R44, R64, UR41, -R3 ;  /* 0x00000029402c7c23 */ /* 0x000fc80008010803 */
[----:B------:R-:W1:Y:S01]  /*d9d0*/  MUFU.EX2 R24, R24 ;  /* 0x0000001800187308 */ /* 0x000e620000000800 */
[--C-:B------:R-:W-:Y:S01]  /*d9e0*/  FFMA.FTZ R64, R77, UR41, -R3.reuse ;  /* 0x000000294d407c23 */ /* 0x100fe20008010803 */
[----:B------:R-:W-:-:S06]  /*d9f0*/  FFMA.FTZ R56, R56, UR41, -R3 ;  /* 0x0000002938387c23 */ /* 0x000fcc0008010803 */
[----:B------:R-:W3:Y:S01]  /*da00*/  MUFU.EX2 R8, R8 ;  /* 0x0000000800087308 */ /* 0x000ee20000000800 */
[----:B0-----:R-:W-:-:S07]  /*da10*/  FMNMX.FTZ R6, R40, R65, !PT ;  /* 0x0000004128067209 */ /* 0x001fce0007810000 */
[----:B------:R-:W0:Y:S01]  /*da20*/  MUFU.EX2 R21, R21 ;  /* 0x0000001500157308 */ /* 0x000e220000000800 */
[C---:B------:R-:W-:Y:S01]  /*da30*/  FSETP.NEU.FTZ.AND P3, PT, R6.reuse, -INF , PT ;  /* 0xff8000000600780b */ /* 0x040fe20003f7d000 */
[----:B------:R-:W-:Y:S01]  /*da40*/  FMUL.FTZ R77, R6, UR41 ;  /* 0x00000029064d7c20 */ /* 0x000fe20008410000 */
[----:B------:R-:W-:-:S04]  /*da50*/  FFMA.FTZ R29, R36, UR41, -R3 ;  /* 0x00000029241d7c23 */ /* 0x000fc80008010803 */
[----:B------:R-:W-:Y:S01]  /*da60*/  FSEL R77, R77, RZ, P3 ;  /* 0x000000ff4d4d7208 */ /* 0x000fe20001800000 */
[----:B------:R-:W4:Y:S01]  /*da70*/  MUFU.EX2 R28, R28 ;  /* 0x0000001c001c7308 */ /* 0x000f220000000800 */
[--C-:B------:R-:W-:Y:S01]  /*da80*/  FFMA.FTZ R36, R48, UR41, -R3.reuse ;  /* 0x0000002930247c23 */ /* 0x100fe20008010803 */
[----:B------:R-:W-:Y:S02]  /*da90*/  FFMA.FTZ R48, R68, UR41, -R3 ;  /* 0x0000002944307c23 */ /* 0x000fe40008010803 */
[--C-:B------:R-:W-:Y:S01]  /*daa0*/  FFMA.FTZ R65, R26, UR41, -R77.reuse ;  /* 0x000000291a417c23 */ /* 0x100fe2000801084d */
[----:B------:R-:W-:-:S03]  /*dab0*/  FFMA.FTZ R68, R27, UR41, -R77 ;  /* 0x000000291b447c23 */ /* 0x000fc6000801084d */
[----:B------:R5:W-:Y:S01]  /*dac0*/  MUFU.EX2 R37, R56 ;  /* 0x0000003800257308 */ /* 0x000be20000000800 */
[----:B------:R-:W-:Y:S01]  /*dad0*/  FFMA.FTZ R53, R53, UR41, -R3 ;  /* 0x0000002935357c23 */ /* 0x000fe20008010803 */
[----:B------:R-:W-:Y:S01]  /*dae0*/  FFMA.FTZ R27, R30, UR41, -R77 ;  /* 0x000000291e1b7c23 */ /* 0x000fe2000801084d */
[----:B-----5:R-:W-:Y:S01]  /*daf0*/  FFMA.FTZ R56, R73, UR41, -R3 ;  /* 0x0000002949387c23 */ /* 0x020fe20008010803 */
[----:B------:R-:W-:-:S04]  /*db00*/  FFMA.FTZ R73, R46, UR41, -R77 ;  /* 0x000000292e497c23 */ /* 0x000fc8000801084d */
[----:B------:R-:W5:Y:S01]  /*db10*/  MUFU.EX2 R25, R25 ;  /* 0x0000001900197308 */ /* 0x000f620000000800 */
[----:B------:R-:W-:Y:S01]  /*db20*/  FFMA.FTZ R46, R55, UR41, -R77 ;  /* 0x00000029372e7c23 */ /* 0x000fe2000801084d */
[----:B-1----:R-:W-:Y:S01]  /*db30*/  FADD.FTZ R55, R24, R9 ;  /* 0x0000000918377221 */ /* 0x002fe20000010000 */
[----:B------:R-:W-:Y:S01]  /*db40*/  FFMA.FTZ R5, R80, UR41, -R3 ;  /* 0x0000002950057c23 */ /* 0x000fe20008010803 */
[----:B------:R-:W-:Y:S02]  /*db50*/  FFMA.FTZ R80, R43, UR41, -R77 ;  /* 0x000000292b507c23 */ /* 0x000fe4000801084d */
[----:B---3--:R-:W-:Y:S02]  /*db60*/  FADD.FTZ R26, R8, R55 ;  /* 0x00000037081a7221 */ /* 0x008fe40000010000 */
[----:B------:R-:W1:Y:S01]  /*db70*/  MUFU.EX2 R29, R29 ;  /* 0x0000001d001d7308 */ /* 0x000e620000000800 */
[--C-:B------:R-:W-:Y:S01]  /*db80*/  FFMA.FTZ R43, R54, UR41, -R77.reuse ;  /* 0x00000029362b7c23 */ /* 0x100fe2000801084d */
[----:B------:R-:W-:Y:S01]  /*db90*/  FFMA.FTZ R54, R63, UR41, -R77 ;  /* 0x000000293f367c23 */ /* 0x000fe2000801084d */
[----:B0-----:R-:W-:-:S05]  /*dba0*/  FADD.FTZ R63, R21, R26 ;  /* 0x0000001a153f7221 */ /* 0x001fca0000010000 */
[----:B------:R0:W-:Y:S01]  /*dbb0*/  MUFU.EX2 R11, R53 ;  /* 0x00000035000b7308 */ /* 0x0001e20000000800 */
[----:B----4-:R-:W-:-:S07]  /*dbc0*/  FADD.FTZ R30, R28, R63 ;  /* 0x0000003f1c1e7221 */ /* 0x010fce0000010000 */
[----:B------:R-:W-:Y:S01]  /*dbd0*/  MUFU.EX2 R65, R65 ;  /* 0x0000004100417308 */ /* 0x000fe20000000800 */
[----:B0-----:R-:W-:Y:S01]  /*dbe0*/  FFMA.FTZ R53, R72, UR41, -R3 ;  /* 0x0000002948357c23 */ /* 0x001fe20008010803 */
[----:B------:R-:W-:-:S06]  /*dbf0*/  FFMA.FTZ R72, R31, UR41, -R77 ;  /* 0x000000291f487c23 */ /* 0x000fcc000801084d */
[----:B------:R-:W0:Y:S01]  /*dc00*/  MUFU.EX2 R68, R68 ;  /* 0x0000004400447308 */ /* 0x000e220000000800 */
[----:B------:R-:W-:-:S07]  /*dc10*/  FFMA.FTZ R31, R34, UR41, -R77 ;  /* 0x00000029221f7c23 */ /* 0x000fce000801084d */
[----:B------:R-:W3:Y:S01]  /*dc20*/  MUFU.EX2 R32, R32 ;  /* 0x0000002000207308 */ /* 0x000ee20000000800 */
[----:B------:R-:W-:-:S07]  /*dc30*/  FFMA.FTZ R40, R84, UR41, -R3 ;  /* 0x0000002954287c23 */ /* 0x000fce0008010803 */
[----:B------:R-:W4:Y:S01]  /*dc40*/  MUFU.EX2 R27, R27 ;  /* 0x0000001b001b7308 */ /* 0x000f220000000800 */
[----:B-----5:R-:W-:Y:S01]  /*dc50*/  FADD.FTZ R30, R25, R30 ;  /* 0x0000001e191e7221 */ /* 0x020fe20000010000 */
[----:B------:R-:W-:-:S06]  /*dc60*/  FFMA.FTZ R84, R47, UR41, -R77 ;  /* 0x000000292f547c23 */ /* 0x000fcc000801084d */
[----:B------:R-:W5:Y:S01]  /*dc70*/  MUFU.EX2 R33, R33 ;  /* 0x0000002100217308 */ /* 0x000f620000000800 */
[--C-:B------:R-:W-:Y:S01]  /*dc80*/  FFMA.FTZ R47, R58, UR41, -R77.reuse ;  /* 0x000000293a2f7c23 */ /* 0x100fe2000801084d */
[----:B------:R-:W-:-:S06]  /*dc90*/  FFMA.FTZ R58, R67, UR41, -R77 ;  /* 0x00000029433a7c23 */ /* 0x000fcc000801084d */
[----:B------:R-:W2:Y:S01]  /*dca0*/  MUFU.EX2 R72, R72 ;  /* 0x0000004800487308 */ /* 0x000ea20000000800 */
[----:B-1----:R-:W-:-:S07]  /*dcb0*/  FADD.FTZ R67, R29, R30 ;  /* 0x0000001e1d437221 */ /* 0x002fce0000010000 */
[----:B------:R-:W1:Y:S01]  /*dcc0*/  MUFU.EX2 R90, R90 ;  /* 0x0000005a005a7308 */ /* 0x000e620000000800 */
[----:B0-----:R-:W-:-:S07]  /*dcd0*/  FADD.FTZ R26, R65, R68 ;  /* 0x00000044411a7221 */ /* 0x001fce0000010000 */
[----:B------:R-:W0:Y:S01]  /*dce0*/  MUFU.EX2 R31, R31 ;  /* 0x0000001f001f7308 */ /* 0x000e220000000800 */
[----:B---3--:R-:W-:-:S07]  /*dcf0*/  FADD.FTZ R30, R32, R67 ;  /* 0x00000043201e7221 */ /* 0x008fce0000010000 */
[----:B------:R-:W3:Y:S01]  /*dd00*/  MUFU.EX2 R41, R41 ;  /* 0x0000002900297308 */ /* 0x000ee20000000800 */
[----:B----4-:R-:W-:-:S07]  /*dd10*/  FADD.FTZ R63, R27, R26 ;  /* 0x0000001a1b3f7221 */ /* 0x010fce0000010000 */
[----:B------:R-:W4:Y:S01]  /*dd20*/  MUFU.EX2 R92, R92 ;  /* 0x0000005c005c7308 */ /* 0x000f220000000800 */
[----:B-----5:R-:W-:Y:S01]  /*dd30*/  FADD.FTZ R67, R33, R30 ;  /* 0x0000001e21437221 */ /* 0x020fe20000010000 */
[----:B--2---:R-:W-:-:S03]  /*dd40*/  FADD.FTZ R26, R72, R63 ;  /* 0x0000003f481a7221 */ /* 0x004fc60000010000 */
[----:B-1----:R-:W-:Y:S01]  /*dd50*/  FADD.FTZ R34, R90, R67 ;  /* 0x000000435a227221 */ /* 0x002fe20000010000 */
[----:B0-----:R-:W-:Y:S01]  /*dd60*/  FADD.FTZ R63, R31, R26 ;  /* 0x0000001a1f3f7221 */ /* 0x001fe20000010000 */
[----:B------:R-:W-:Y:S02]  /*dd70*/  F2FP.F16.F32.PACK_AB R26, R21, R8 ;  /* 0x00000008151a723e */ /* 0x000fe400000000ff */
[----:B---3--:R-:W-:Y:S01]  /*dd80*/  FADD.FTZ R21, R41, R34 ;  /* 0x0000002229157221 */ /* 0x008fe20000010000 */
[----:B----4-:R-:W-:Y:S02]  /*dd90*/  F2FP.F16.F32.PACK_AB R34, R92, R41 ;  /* 0x000000295c22723e */ /* 0x010fe400000000ff */
[----:B------:R-:W2:Y:S01]  /*dda0*/  LDL R41, [R1+0x24] ;  /* 0x0000240001297983 */ /* 0x000ea20000100800 */
[--C-:B------:R-:W-:Y:S01]  /*ddb0*/  FFMA.FTZ R4, R52, UR41, -R3.reuse ;  /* 0x0000002934047c23 */ /* 0x100fe20008010803 */
[--C-:B------:R-:W-:Y:S01]  /*ddc0*/  FFMA.FTZ R52, R57, UR41, -R3.reuse ;  /* 0x0000002939347c23 */ /* 0x100fe20008010803 */
[----:B------:R-:W-:Y:S01]  /*ddd0*/  FFMA.FTZ R57, R76, UR41, -R3 ;  /* 0x000000294c397c23 */ /* 0x000fe20008010803 */
[--C-:B------:R-:W-:Y:S01]  /*dde0*/  FFMA.FTZ R76, R35, UR41, -R77.reuse ;  /* 0x00000029234c7c23 */ /* 0x100fe2000801084d */
[----:B------:R-:W-:Y:S01]  /*ddf0*/  FFMA.FTZ R35, R38, UR41, -R77 ;  /* 0x0000002926237c23 */ /* 0x000fe2000801084d */
[----:B------:R-:W-:Y:S01]  /*de00*/  FFMA.FTZ R49, R49, UR41, -R3 ;  /* 0x0000002931317c23 */ /* 0x000fe20008010803 */
[----:B------:R-:W-:-:S03]  /*de10*/  FFMA.FTZ R38, R39, UR41, -R77 ;  /* 0x0000002927267c23 */ /* 0x000fc6000801084d */
[----:B------:R-:W0:Y:S08]  /*de20*/  MUFU.EX2 R76, R76 ;  /* 0x0000004c004c7308 */ /* 0x000e300000000800 */
[----:B------:R1:W-:Y:S08]  /*de30*/  MUFU.EX2 R7, R49 ;  /* 0x0000003100077308 */ /* 0x0003f00000000800 */
[----:B------:R-:W3:Y:S01]  /*de40*/  MUFU.EX2 R35, R35 ;  /* 0x0000002300237308 */ /* 0x000ee20000000800 */
[----:B-1----:R-:W-:Y:S01]  /*de50*/  FFMA.FTZ R49, R69, UR41, -R3 ;  /* 0x0000002945317c23 */ /* 0x002fe20008010803 */
[----:B------:R-:W-:-:S06]  /*de60*/  FFMA.FTZ R69, R42, UR41, -R77 ;  /* 0x000000292a457c23 */ /* 0x000fcc000801084d */
[----:B------:R-:W1:Y:S01]  /*de70*/  MUFU.EX2 R38, R38 ;  /* 0x0000002600267308 */ /* 0x000e620000000800 */
[----:B0-----:R-:W-:-:S07]  /*de80*/  FADD.FTZ R30, R76, R63 ;  /* 0x0000003f4c1e7221 */ /* 0x001fce0000010000 */
[----:B------:R-:W0:Y:S01]  /*de90*/  MUFU.EX2 R69, R69 ;  /* 0x0000004500457308 */ /* 0x000e220000000800 */
[----:B------:R-:W-:-:S07]  /*dea0*/  F2FP.F16.F32.PACK_AB R24, R9, R24 ;  /* 0x000000180918723e */ /* 0x000fce00000000ff */
[----:B------:R-:W4:Y:S01]  /*deb0*/  MUFU.EX2 R36, R36 ;  /* 0x0000002400247308 */ /* 0x000f220000000800 */
[----:B---3--:R-:W-:Y:S01]  /*dec0*/  FADD.FTZ R9, R35, R30 ;  /* 0x0000001e23097221 */ /* 0x008fe20000010000 */
[----:B------:R-:W-:-:S06]  /*ded0*/  FFMA.FTZ R39, R50, UR41, -R77 ;  /* 0x0000002932277c23 */ /* 0x000fcc000801084d */
[----:B------:R-:W3:Y:S01]  /*dee0*/  MUFU.EX2 R80, R80 ;  /* 0x0000005000507308 */ /* 0x000ee20000000800 */
[--C-:B------:R-:W-:Y:S01]  /*def0*/  FFMA.FTZ R42, R51, UR41, -R77.reuse ;  /* 0x00000029332a7c23 */ /* 0x100fe2000801084d */
[----:B------:R-:W-:Y:S01]  /*df00*/  FFMA.FTZ R51, R62, UR41, -R77 ;  /* 0x000000293e337c23 */ /* 0x000fe2000801084d */
[----:B-1----:R-:W-:-:S05]  /*df10*/  FADD.FTZ R62, R38, R9 ;  /* 0x00000009263e7221 */ /* 0x002fca0000010000 */
[----:B------:R-:W1:Y:S01]  /*df20*/  MUFU.EX2 R73, R73 ;  /* 0x0000004900497308 */ /* 0x000e620000000800 */
[----:B------:R-:W-:-:S07]  /*df30*/  FADD.FTZ R21, R92, R21 ;  /* 0x000000155c157221 */ /* 0x000fce0000010000 */
[----:B------:R-:W5:Y:S01]  /*df40*/  MUFU.EX2 R4, R4 ;  /* 0x0000000400047308 */ /* 0x000f620000000800 */
[----:B------:R-:W-:Y:S01]  /*df50*/  FFMA.FTZ R55, R66, UR41, -R77 ;  /* 0x0000002942377c23 */ /* 0x000fe2000801084d */
[----:B0-----:R-:W-:-:S06]  /*df60*/  FADD.FTZ R9, R69, R62 ;  /* 0x0000003e45097221 */ /* 0x001fcc0000010000 */
[----:B------:R-:W0:Y:S01]  /*df70*/  MUFU.EX2 R84, R84 ;  /* 0x0000005400547308 */ /* 0x000e220000000800 */
[----:B----4-:R-:W-:Y:S01]  /*df80*/  FADD.FTZ R66, R36, R21 ;  /* 0x0000001524427221 */ /* 0x010fe20000010000 */
[----:B------:R-:W-:Y:S01]  /*df90*/  FFMA.FTZ R60, R60, UR41, -R3 ;  /* 0x000000293c3c7c23 */ /* 0x000fe20008010803 */
[----:B---3--:R-:W-:-:S05]  /*dfa0*/  FADD.FTZ R62, R80, R9 ;  /* 0x00000009503e7221 */ /* 0x008fca0000010000 */
[----:B------:R-:W3:Y:S01]  /*dfb0*/  MUFU.EX2 R39, R39 ;  /* 0x0000002700277308 */ /* 0x000ee20000000800 */
[----:B------:R-:W-:Y:S01]  /*dfc0*/  FADD.FTZ R21, R7, R66 ;  /* 0x0000004207157221 */ /* 0x000fe20000010000 */
[----:B------:R-:W-:Y:S01]  /*dfd0*/  FFMA.FTZ R61, R61, UR41, -R3 ;  /* 0x000000293d3d7c23 */ /* 0x000fe20008010803 */
[----:B-1----:R-:W-:-:S05]  /*dfe0*/  FADD.FTZ R9, R73, R62 ;  /* 0x0000003e49097221 */ /* 0x002fca0000010000 */
[----:B------:R-:W1:Y:S01]  /*dff0*/  MUFU.EX2 R42, R42 ;  /* 0x0000002a002a7308 */ /* 0x000e620000000800 */
[----:B------:R-:W-:Y:S01]  /*e000*/  F2FP.F16.F32.PACK_AB R30, R32, R29 ;  /* 0x0000001d201e723e */ /* 0x000fe200000000ff */
[----:B-----5:R-:W-:-:S06]  /*e010*/  FADD.FTZ R62, R4, R21 ;  /* 0x00000015043e7221 */ /* 0x020fcc0000010000 */
[----:B------:R-:W4:Y:S01]  /*e020*/  MUFU.EX2 R52, R52 ;  /* 0x0000003400347308 */ /* 0x000f220000000800 */
[----:B------:R-:W-:Y:S02]  /*e030*/  F2FP.F16.F32.PACK_AB R29, R76, R31 ;  /* 0x0000001f4c1d723e */ /* 0x000fe400000000ff */
[----:B------:R-:W-:-:S05]  /*e040*/  F2FP.F16.F32.PACK_AB R31, R38, R35 ;  /* 0x00000023261f723e */ /* 0x000fca00000000ff */
[----:B------:R-:W5:Y:S01]  /*e050*/  MUFU.EX2 R43, R43 ;  /* 0x0000002b002b7308 */ /* 0x000f620000000800 */
[----:B0-----:R-:W-:Y:S01]  /*e060*/  FADD.FTZ R38, R84, R9 ;  /* 0x0000000954267221 */ /* 0x001fe20000010000 */
[----:B------:R-:W-:Y:S01]  /*e070*/  FFMA.FTZ R50, R59, UR41, -R77 ;  /* 0x000000293b327c23 */ /* 0x000fe2000801084d */
[----:B------:R-:W-:-:S05]  /*e080*/  FADD.FTZ R62, R11, R62 ;  /* 0x0000003e0b3e7221 */ /* 0x000fca0000010000 */
[----:B------:R-:W0:Y:S01]  /*e090*/  MUFU.EX2 R60, R60 ;  /* 0x0000003c003c7308 */ /* 0x000e220000000800 */
[----:B---3--:R-:W-:Y:S01]  /*e0a0*/  FADD.FTZ R9, R39, R38 ;  /* 0x0000002627097221 */ /* 0x008fe20000010000 */
[----:B------:R-:W-:-:S06]  /*e0b0*/  FADD.FTZ R21, R37, R62 ;  /* 0x0000003e25157221 */ /* 0x000fcc0000010000 */
[----:B------:R-:W3:Y:S08]  /*e0c0*/  MUFU.EX2 R46, R46 ;  /* 0x0000002e002e7308 */ /* 0x000ef00000000800 */
[----:B------:R-:W3:Y:S01]  /*e0d0*/  MUFU.EX2 R61, R61 ;  /* 0x0000003d003d7308 */ /* 0x000ee20000000800 */
[----:B-1----:R-:W-:Y:S01]  /*e0e0*/  FADD.FTZ R38, R42, R9 ;  /* 0x000000092a267221 */ /* 0x002fe20000010000 */
[----:B----4-:R-:W-:-:S06]  /*e0f0*/  FADD.FTZ R21, R52, R21 ;  /* 0x0000001534157221 */ /* 0x010fcc0000010000 */
[----:B------:R-:W1:Y:S08]  /*e100*/  MUFU.EX2 R47, R47 ;  /* 0x0000002f002f7308 */ /* 0x000e700000000800 */
[----:B------:R-:W4:Y:S01]  /*e110*/  MUFU.EX2 R44, R44 ;  /* 0x0000002c002c7308 */ /* 0x000f220000000800 */
[----:B-----5:R-:W-:Y:S01]  /*e120*/  FADD.FTZ R9, R43, R38 ;  /* 0x000000262b097221 */ /* 0x020fe20000010000 */
[----:B------:R-:W-:-:S06]  /*e130*/  F2FP.F16.F32.PACK_AB R28, R25, R28 ;  /* 0x0000001c191c723e */ /* 0x000fcc00000000ff */
[----:B------:R-:W5:Y:S01]  /*e140*/  MUFU.EX2 R50, R50 ;  /* 0x0000003200327308 */ /* 0x000f620000000800 */
[----:B0-----:R-:W-:Y:S01]  /*e150*/  FADD.FTZ R66, R60, R21 ;  /* 0x000000153c427221 */ /* 0x001fe20000010000 */
[----:B------:R-:W-:-:S06]  /*e160*/  F2FP.F16.F32.PACK_AB R25, R68, R65 ;  /* 0x000000414419723e */ /* 0x000fcc00000000ff */
[----:B------:R-:W0:Y:S01]  /*e170*/  MUFU.EX2 R45, R45 ;  /* 0x0000002d002d7308 */ /* 0x000e220000000800 */
[----:B------:R-:W-:Y:S01]  /*e180*/  F2FP.F16.F32.PACK_AB R27, R72, R27 ;  /* 0x0000001b481b723e */ /* 0x000fe200000000ff */
[----:B---3--:R-:W-:-:S06]  /*e190*/  FADD.FTZ R62, R46, R9 ;  /* 0x000000092e3e7221 */ /* 0x008fcc0000010000 */
[----:B------:R-:W3:Y:S01]  /*e1a0*/  MUFU.EX2 R51, R51 ;  /* 0x0000003300337308 */ /* 0x000ee20000000800 */
[----:B------:R-:W-:-:S07]  /*e1b0*/  FADD.FTZ R9, R61, R66 ;  /* 0x000000423d097221 */ /* 0x000fce0000010000 */
[----:B------:R-:W3:Y:S01]  /*e1c0*/  MUFU.EX2 R48, R48 ;  /* 0x0000003000307308 */ /* 0x000ee20000000800 */
[----:B------:R-:W-:Y:S01]  /*e1d0*/  STSM.16.M88.4 [R139+0x21800], R24 ;  /* 0x021800188b007844 */ /* 0x000fe20000000200 */
[----:B------:R-:W-:Y:S01]  /*e1e0*/  F2FP.F16.F32.PACK_AB R36, R7, R36 ;  /* 0x000000240724723e */ /* 0x000fe200000000ff */
[----:B-1----:R-:W-:-:S05]  /*e1f0*/  FADD.FTZ R7, R47, R62 ;  /* 0x0000003e2f077221 */ /* 0x002fca0000010000 */
[----:B------:R-:W1:Y:S01]  /*e200*/  MUFU.EX2 R54, R54 ;  /* 0x0000003600367308 */ /* 0x000e620000000800 */
[----:B------:R4:W-:Y:S01]  /*e210*/  STSM.16.M88.4 [R91], R28 ;  /* 0x0000001c5b007844 */ /* 0x0009e20000000200 */
[----:B------:R-:W-:-:S06]  /*e220*/  FFMA.FTZ R59, R70, UR41, -R77 ;  /* 0x00000029463b7c23 */ /* 0x000fcc000801084d */
[----:B------:R-:W1:Y:S01]  /*e230*/  MUFU.EX2 R49, R49 ;  /* 0x0000003100317308 */ /* 0x000e620000000800 */
[----:B------:R-:W-:Y:S01]  /*e240*/  FFMA.FTZ R20, R81, UR41, -R3 ;  /* 0x0000002951147c23 */ /* 0x000fe20008010803 */
[--C-:B------:R-:W-:Y:S01]  /*e250*/  FFMA.FTZ R71, R71, UR41, -R77.reuse ;  /* 0x0000002947477c23 */ /* 0x100fe2000801084d */
[--C-:B------:R-:W-:Y:S01]  /*e260*/  FFMA.FTZ R74, R74, UR41, -R77.reuse ;  /* 0x000000294a4a7c23 */ /* 0x100fe2000801084d */
[----:B------:R-:W-:-:S04]  /*e270*/  FFMA.FTZ R75, R75, UR41, -R77 ;  /* 0x000000294b4b7c23 */ /* 0x000fc8000801084d */
[----:B------:R-:W1:Y:S01]  /*e280*/  MUFU.EX2 R55, R55 ;  /* 0x0000003700377308 */ /* 0x000e620000000800 */
[----:B----4-:R-:W-:Y:S01]  /*e290*/  FADD.FTZ R28, R44, R9 ;  /* 0x000000092c1c7221 */ /* 0x010fe20000010000 */
[--C-:B------:R-:W-:Y:S01]  /*e2a0*/  FFMA.FTZ R78, R78, UR41, -R77.reuse ;  /* 0x000000294e4e7c23 */ /* 0x100fe2000801084d */
[--C-:B------:R-:W-:Y:S01]  /*e2b0*/  FFMA.FTZ R79, R79, UR41, -R77.reuse ;  /* 0x000000294f4f7c23 */ /* 0x100fe2000801084d */
[--C-:B------:R-:W-:Y:S01]  /*e2c0*/  FFMA.FTZ R82, R82, UR41, -R77.reuse ;  /* 0x0000002952527c23 */ /* 0x100fe2000801084d */
[----:B------:R-:W-:-:S03]  /*e2d0*/  FFMA.FTZ R83, R83, UR41, -R77 ;  /* 0x0000002953537c23 */ /* 0x000fc6000801084d */
[----:B------:R-:W4:Y:S01]  /*e2e0*/  MUFU.EX2 R53, R53 ;  /* 0x0000003500357308 */ /* 0x000f220000000800 */
[----:B------:R-:W-:Y:S01]  /*e2f0*/  FFMA.FTZ R86, R86, UR41, -R77 ;  /* 0x0000002956567c23 */ /* 0x000fe2000801084d */
[----:B------:R-:W-:Y:S01]  /*e300*/  F2FP.F16.F32.PACK_AB R38, R11, R4 ;  /* 0x000000040b26723e */ /* 0x000fe200000000ff */
[----:B------:R-:W-:Y:S01]  /*e310*/  FFMA.FTZ R3, R85, UR41, -R3 ;  /* 0x0000002955037c23 */ /* 0x000fe20008010803 */
[----:B------:R-:W-:Y:S01]  /*e320*/  FFMA.FTZ R77, R87, UR41, -R77 ;  /* 0x00000029574d7c23 */ /* 0x000fe2000801084d */
[----:B-----5:R-:W-:Y:S01]  /*e330*/  FADD.FTZ R4, R50, R7 ;  /* 0x0000000732047221 */ /* 0x020fe20000010000 */
[----:B0-----:R-:W-:Y:S02]  /*e340*/  FADD.FTZ R9, R45, R28 ;  /* 0x0000001c2d097221 */ /* 0x001fe40000010000 */
[----:B------:R-:W0:Y:S01]  /*e350*/  MUFU.EX2 R58, R58 ;  /* 0x0000003a003a7308 */ /* 0x000e220000000800 */
[----:B---3--:R-:W-:Y:S01]  /*e360*/  FADD.FTZ R7, R51, R4 ;  /* 0x0000000433077221 */ /* 0x008fe20000010000 */
[----:B------:R-:W-:-:S06]  /*e370*/  FADD.FTZ R28, R48, R9 ;  /* 0x00000009301c7221 */ /* 0x000fcc0000010000 */
[----:B------:R-:W3:Y:S01]  /*e380*/  MUFU.EX2 R56, R56 ;  /* 0x0000003800387308 */ /* 0x000ee20000000800 */
[----:B-1----:R-:W-:Y:S01]  /*e390*/  FADD.FTZ R4, R54, R7 ;  /* 0x0000000736047221 */ /* 0x002fe20000010000 */
[----:B------:R-:W-:-:S06]  /*e3a0*/  FADD.FTZ R28, R49, R28 ;  /* 0x0000001c311c7221 */ /* 0x000fcc0000010000 */
[----:B------:R-:W-:Y:S08]  /*e3b0*/  MUFU.EX2 R57, R57 ;  /* 0x0000003900397308 */ /* 0x000ff00000000800 */
[----:B------:R-:W1:Y:S08]  /*e3c0*/  MUFU.EX2 R59, R59 ;  /* 0x0000003b003b7308 */ /* 0x000e700000000800 */
[----:B------:R-:W-:Y:S01]  /*e3d0*/  MUFU.EX2 R8, R71 ;  /* 0x0000004700087308 */ /* 0x000fe20000000800 */
[----:B------:R-:W-:-:S07]  /*e3e0*/  F2FP.F16.F32.PACK_AB R32, R90, R33 ;  /* 0x000000215a20723e */ /* 0x000fce00000000ff */
[----:B------:R-:W5:Y:S01]  /*e3f0*/  MUFU.EX2 R64, R64 ;  /* 0x0000004000407308 */ /* 0x000f620000000800 */
[----:B------:R-:W-:-:S07]  /*e400*/  F2FP.F16.F32.PACK_AB R24, R52, R37 ;  /* 0x000000253418723e */ /* 0x000fce00000000ff */
[----:B------:R-:W-:Y:S01]  /*e410*/  MUFU.EX2 R74, R74 ;  /* 0x0000004a004a7308 */ /* 0x000fe20000000800 */
[----:B------:R-:W-:-:S07]  /*e420*/  FADD.FTZ R7, R55, R4 ;  /* 0x0000000437077221 */ /* 0x000fce0000010000 */
[----:B------:R-:W-:Y:S08]  /*e430*/  MUFU.EX2 R5, R5 ;  /* 0x0000000500057308 */ /* 0x000ff00000000800 */
[----:B------:R-:W2:Y:S08]  /*e440*/  MUFU.EX2 R75, R75 ;  /* 0x0000004b004b7308 */ /* 0x000eb00000000800 */
[----:B------:R-:W-:Y:S08]  /*e450*/  MUFU.EX2 R78, R78 ;  /* 0x0000004e004e7308 */ /* 0x000ff00000000800 */
[----:B------:R-:W2:Y:S01]  /*e460*/  MUFU.EX2 R79, R79 ;  /* 0x0000004f004f7308 */ /* 0x000ea20000000800 */
[----:B------:R-:W-:Y:S01]  /*e470*/  F2FP.F16.F32.PACK_AB R33, R80, R69 ;  /* 0x000000455021723e */ /* 0x000fe200000000ff */
[----:B------:R-:W2:Y:S06]  /*e480*/  @P2 LDC R11, c[0x0][0x44c] ;  /* 0x00011300ff0b2b82 */ /* 0x000eac0000000800 */
[----:B------:R-:W2:Y:S01]  /*e490*/  MUFU.EX2 R20, R20 ;  /* 0x0000001400147308 */ /* 0x000ea20000000800 */
[----:B------:R-:W-:-:S07]  /*e4a0*/  F2FP.F16.F32.PACK_AB R35, R84, R73 ;  /* 0x000000495423723e */ /* 0x000fce00000000ff */
[----:B------:R-:W-:Y:S01]  /*e4b0*/  MUFU.EX2 R40, R40 ;  /* 0x0000002800287308 */ /* 0x000fe20000000800 */
[----:B------:R-:W-:-:S07]  /*e4c0*/  F2FP.F16.F32.PACK_AB R37, R42, R39 ;  /* 0x000000272a25723e */ /* 0x000fce00000000ff */
[----:B------:R-:W2:Y:S01]  /*e4d0*/  MUFU.EX2 R3, R3 ;  /* 0x0000000300037308 */ /* 0x000ea20000000800 */
[----:B----4-:R-:W-:-:S07]  /*e4e0*/  FADD.FTZ R9, R53, R28 ;  /* 0x0000001c35097221 */ /* 0x010fce0000010000 */
[----:B------:R-:W-:Y:S08]  /*e4f0*/  MUFU.EX2 R82, R82 ;  /* 0x0000005200527308 */ /* 0x000ff00000000800 */
[----:B------:R-:W4:Y:S08]  /*e500*/  MUFU.EX2 R83, R83 ;  /* 0x0000005300537308 */ /* 0x000f300000000800 */
[----:B------:R-:W-:Y:S08]  /*e510*/  MUFU.EX2 R86, R86 ;  /* 0x0000005600567308 */ /* 0x000ff00000000800 */
[----:B------:R-:W4:Y:S01]  /*e520*/  MUFU.EX2 R77, R77 ;  /* 0x0000004d004d7308 */ /* 0x000f220000000800 */
[----:B------:R-:W-:Y:S01]  /*e530*/  F2FP.F16.F32.PACK_AB R39, R46, R43 ;  /* 0x0000002b2e27723e */ /* 0x000fe200000000ff */
[----:B0-----:R-:W-:Y:S01]  /*e540*/  FADD.FTZ R4, R58, R7 ;  /* 0x000000073a047221 */ /* 0x001fe20000010000 */
[----:B------:R-:W-:-:S02]  /*e550*/  F2FP.F16.F32.PACK_AB R26, R61, R60 ;  /* 0x0000003c3d1a723e */ /* 0x000fc400000000ff */
[----:B------:R-:W-:Y:S02]  /*e560*/  F2FP.F16.F32.PACK_AB R25, R50, R47 ;  /* 0x0000002f3219723e */ /* 0x000fe400000000ff */
[----:B------:R-:W-:Y:S01]  /*e570*/  F2FP.F16.F32.PACK_AB R27, R54, R51 ;  /* 0x00000033361b723e */ /* 0x000fe200000000ff */
[----:B---3--:R-:W-:Y:S01]  /*e580*/  FADD.FTZ R28, R56, R9 ;  /* 0x00000009381c7221 */ /* 0x008fe20000010000 */
[----:B------:R0:W-:Y:S01]  /*e590*/  STSM.16.M88.4 [R141], R32 ;  /* 0x000000208d007844 */ /* 0x0001e20000000200 */
[----:B-1----:R-:W-:-:S03]  /*e5a0*/  FADD.FTZ R7, R59, R4 ;  /* 0x000000043b077221 */ /* 0x002fc60000010000 */
[----:B------:R1:W-:Y:S01]  /*e5b0*/  STSM.16.M88.4 [R140], R36 ;  /* 0x000000248c007844 */ /* 0x0003e20000000200 */
[----:B------:R-:W-:Y:S01]  /*e5c0*/  FADD.FTZ R9, R57, R28 ;  /* 0x0000001c39097221 */ /* 0x000fe20000010000 */
[----:B------:R-:W-:Y:S02]  /*e5d0*/  F2FP.F16.F32.PACK_AB R28, R56, R53 ;  /* 0x00000035381c723e */ /* 0x000fe400000000ff */
[----:B------:R3:W-:Y:S01]  /*e5e0*/  STSM.16.M88.4 [R139+0x27800], R24 ;  /* 0x027800188b007844 */ /* 0x0007e20000000200 */
[----:B-----5:R-:W-:Y:S02]  /*e5f0*/  F2FP.F16.F32.PACK_AB R30, R64, R57 ;  /* 0x00000039401e723e */ /* 0x020fe400000000ff */
[----:B--2---:R-:W-:Y:S02]  /*e600*/  F2FP.F16.F32.PACK_AB R29, R75, R74 ;  /* 0x0000004a4b1d723e */ /* 0x004fe400000000ff */
[----:B------:R-:W-:Y:S01]  /*e610*/  F2FP.F16.F32.PACK_AB R31, R79, R78 ;  /* 0x0000004e4f1f723e */ /* 0x000fe200000000ff */
[----:B------:R-:W-:Y:S01]  /*e620*/  FADD.FTZ R7, R8, R7 ;  /* 0x0000000708077221 */ /* 0x000fe20000010000 */
[----:B0-----:R-:W-:-:S02]  /*e630*/  F2FP.F16.F32.PACK_AB R32, R20, R5 ;  /* 0x000000051420723e */ /* 0x001fc400000000ff */
[----:B------:R-:W-:Y:S01]  /*e640*/  F2FP.F16.F32.PACK_AB R34, R3, R40 ;  /* 0x000000280322723e */ /* 0x000fe200000000ff */
[----:B-1----:R-:W0:Y:S01]  /*e650*/  @P2 LDC R38, c[0x0][0x450] ;  /* 0x00011400ff262b82 */ /* 0x002e220000000800 */
[----:B----4-:R-:W-:Y:S02]  /*e660*/  F2FP.F16.F32.PACK_AB R33, R83, R82 ;  /* 0x000000525321723e */ /* 0x010fe400000000ff */
[----:B---3--:R-:W-:Y:S02]  /*e670*/  F2FP.F16.F32.PACK_AB R24, R45, R44 ;  /* 0x0000002c2d18723e */ /* 0x008fe400000000ff */
[----:B------:R-:W-:Y:S02]  /*e680*/  F2FP.F16.F32.PACK_AB R26, R49, R48 ;  /* 0x00000030311a723e */ /* 0x000fe400000000ff */
[----:B------:R-:W-:Y:S02]  /*e690*/  F2FP.F16.F32.PACK_AB R25, R58, R55 ;  /* 0x000000373a19723e */ /* 0x000fe400000000ff */
[----:B------:R-:W-:-:S02]  /*e6a0*/  F2FP.F16.F32.PACK_AB R27, R8, R59 ;  /* 0x0000003b081b723e */ /* 0x000fc400000000ff */
[----:B------:R-:W-:Y:S01]  /*e6b0*/  F2FP.F16.F32.PACK_AB R35, R77, R86 ;  /* 0x000000564d23723e */ /* 0x000fe200000000ff */
[----:B------:R-:W-:Y:S02]  /*e6c0*/  FADD.FTZ R4, R74, R7 ;  /* 0x000000074a047221 */ /* 0x000fe40000010000 */
[----:B------:R1:W-:Y:S04]  /*e6d0*/  STSM.16.M88.4 [R41], R24 ;  /* 0x0000001829007844 */ /* 0x0003e80000000200 */
[----:B------:R1:W-:Y:S04]  /*e6e0*/  STSM.16.M88.4 [R141+0x6000], R28 ;  /* 0x0060001c8d007844 */ /* 0x0003e80000000200 */
[----:B------:R1:W-:Y:S01]  /*e6f0*/  STSM.16.M88.4 [R140+0x6000], R32 ;  /* 0x006000208c007844 */ /* 0x0003e20000000200 */
[----:B------:R-:W-:Y:S01]  /*e700*/  FADD.FTZ R7, R75, R4 ;  /* 0x000000044b077221 */ /* 0x000fe20000010000 */
[----:B------:R2:W-:Y:S06]  /*e710*/  MEMBAR.ALL.CTA ;  /* 0x0000000000007992 */ /* 0x0005ec0000008000 */
[----:B--2---:R-:W2:Y:S01]  /*e720*/  FENCE.VIEW.ASYNC.S ;  /* 0x00000000000073c6 */ /* 0x004ea20000000000 */
[----:B------:R-:W-:Y:S01]  /*e730*/  FADD.FTZ R4, R78, R7 ;  /* 0x000000074e047221 */ /* 0x000fe20000010000 */
[----:B------:R-:W-:Y:S01]  /*e740*/  FADD.FTZ R36, R64, R9 ;  /* 0x0000000940247221 */ /* 0x000fe20000010000 */
[----:B------:R-:W-:-:S02]  /*e750*/  PLOP3.LUT P3, PT, PT, PT, UP0, 0x40, 0x0 ;  /* 0x000000000000781c */ /* 0x000fc40003f6e808 */
[----:B------:R-:W-:Y:S01]  /*e760*/  FADD.FTZ R79, R79, R4 ;  /* 0x000000044f4f7221 */ /* 0x000fe20000010000 */
[----:B------:R-:W-:-:S04]  /*e770*/  @P2 IMAD.HI.U32 R11, R89, R11, RZ ;  /* 0x0000000b590b2227 */ /* 0x000fc800078e00ff */
[----:B------:R-:W-:Y:S01]  /*e780*/  FADD.FTZ R5, R5, R36 ;  /* 0x0000002405057221 */ /* 0x000fe20000010000 */
[----:B------:R-:W-:Y:S01]  /*e790*/  FADD.FTZ R82, R82, R79 ;  /* 0x0000004f52527221 */ /* 0x000fe20000010000 */
[----:B------:R-:W-:Y:S02]  /*e7a0*/  IMAD.MOV.U32 R7, RZ, RZ, R89 ;  /* 0x000000ffff077224 */ /* 0x000fe400078e0059 */
[----:B------:R-:W-:Y:S01]  /*e7b0*/  FADD.FTZ R5, R20, R5 ;  /* 0x0000000514057221 */ /* 0x000fe20000010000 */
[----:B0-----:R-:W-:Y:S01]  /*e7c0*/  @P2 SHF.R.U32.HI R7, RZ, R38, R11 ;  /* 0x00000026ff072219 */ /* 0x001fe2000001160b */
[----:B------:R-:W-:Y:S02]  /*e7d0*/  FADD.FTZ R83, R83, R82 ;  /* 0x0000005253537221 */ /* 0x000fe40000010000 */
[----:B------:R-:W-:Y:S02]  /*e7e0*/  FADD.FTZ R40, R40, R5 ;  /* 0x0000000528287221 */ /* 0x000fe40000010000 */
[----:B------:R-:W-:Y:S01]  /*e7f0*/  FADD.FTZ R4, R86, R83 ;  /* 0x0000005356047221 */ /* 0x000fe20000010000 */
[----:B------:R-:W-:-:S02]  /*e800*/  IMAD.IADD R114, R114, 0x1, R7 ;  /* 0x0000000172727824 */ /* 0x000fc400078e0207 */
[----:B------:R-:W-:Y:S01]  /*e810*/  FADD.FTZ R5, R3, R40 ;  /* 0x0000002803057221 */ /* 0x000fe20000010000 */
[----:B------:R-:W-:Y:S02]  /*e820*/  VIADD R3, R88, 0xfffffffe ;  /* 0xfffffffe58037836 */ /* 0x000fe40000000000 */
[----:B------:R-:W-:Y:S01]  /*e830*/  FADD.FTZ R4, R77, R4 ;  /* 0x000000044d047221 */ /* 0x000fe20000010000 */
[----:B------:R-:W-:Y:S01]  /*e840*/  VIADD R7, R114, UR4 ;  /* 0x0000000472077c36 */ /* 0x000fe20008000000 */
[----:B--2---:R-:W-:Y:S01]  /*e850*/  NOP ;  /* 0x0000000000007918 */ /* 0x004fe20000000000 */
[----:B-1----:R-:W-:Y:S05]  /*e860*/  @P3 BRA `(.L_x_1501) ;  /* 0x0000000000543947 */ /* 0x002fea0003800000 */
[C---:B------:R-:W-:Y:S01]  /*e870*/  ISETP.GT.AND P3, PT, R114.reuse, RZ, PT ;  /* 0x000000ff7200720c */ /* 0x040fe20003f64270 */
[----:B------:R-:W-:Y:S01]  /*e880*/  BSSY B0, `(.L_x_1502) ;  /* 0x0000010000007945 */ /* 0x000fe20003800000 */
[----:B------:R-:W-:-:S11]  /*e890*/  VIADD R8, R114, 0xffffffff ;  /* 0xffffffff72087836 */ /* 0x000fd60000000000 */
[----:B------:R-:W-:Y:S05]  /*e8a0*/  @P3 BRA `(.L_x_1503) ;  /* 0x0000000000203947 */ /* 0x000fea0003800000 */
[----:B------:R-:W-:Y:S01]  /*e8b0*/  UISETP.NE.AND UP1, UPT, UR5, 0x1, UPT ;  /* 0x000000010500788c */ /* 0x000fe2000bf25270 */
[----:B------:R-:W-:-:S05]  /*e8c0*/  IMAD.MOV R8, RZ, RZ, -R114 ;  /* 0x000000ffff087224 */ /* 0x000fca00078e0a72 */
[----:B------:R-:W-:-:S05]  /*e8d0*/  PLOP3.LUT P3, PT, PT, PT, UP1, 0x80, 0x0 ;  /* 0x000000000000781c */ /* 0x000fca0003f6f018 */
[----:B------:R-:W-:-:S08]  /*e8e0*/  @UP1 ULDC.64 UR6, c[0x0][0x9e8] ;  /* 0x00027a0000061ab9 */ /* 0x000fd00000000a00 */
[----:B------:R-:W-:-:S05]  /*e8f0*/  @P3 IMAD.HI.U32 R9, R8, UR6, RZ ;  /* 0x0000000608093c27 */ /* 0x000fca000f8e00ff */
[----:B------:R-:W-:-:S04]  /*e900*/  @P3 SHF.R.U32.HI R8, RZ, UR7, R9 ;  /* 0x00000007ff083c19 */ /* 0x000fc80008011609 */
[----:B------:R-:W-:Y:S01]  /*e910*/  LOP3.LUT R8, RZ, R8, RZ, 0x33, !PT ;  /* 0x00000008ff087212 */ /* 0x000fe200078e33ff */
[----:B------:R-:W-:Y:S06]  /*e920*/  BRA `(.L_x_1504) ;  /* 0x0000000000147947 */ /* 0x000fec0003800000 */
.L_x_1503:
[----:B------:R-:W-:-:S06]  /*e930*/  UISETP.NE.AND UP1, UPT, UR5, 0x1, UPT ;  /* 0x000000010500788c */ /* 0x000fcc000bf25270 */
[----:B------:R-:W-:-:S05]  /*e940*/  PLOP3.LUT P3, PT, PT, PT, UP1, 0x80, 0x0 ;  /* 0x000000000000781c */ /* 0x000fca0003f6f018 */
[----:B------:R-:W-:-:S08]  /*e950*/  @UP1 ULDC.64 UR6, c[0x0][0x9e8] ;  /* 0x00027a0000061ab9 */ /* 0x000fd00000000a00 */
[----:B------:R-:W-:-:S05]  /*e960*/  @P3 IMAD.HI.U32 R9, R8, UR6, RZ ;  /* 0x0000000608093c27 */ /* 0x000fca000f8e00ff */
[----:B------:R-:W-:-:S07]  /*e970*/  @P3 SHF.R.U32.HI R8, RZ, UR7, R9 ;  /* 0x00000007ff083c19 */ /* 0x000fce0008011609 */
.L_x_1504:
[----:B------:R-:W-:Y:S05]  /*e980*/  BSYNC B0 ;  /* 0x0000000000007941 */ /* 0x000fea0003800000 */
.L_x_1502:
[----:B------:R-:W-:-:S04]  /*e990*/  IMAD.U32 R9, RZ, RZ, UR5 ;  /* 0x00000005ff097e24 */ /* 0x000fc8000f8e00ff */
[----:B------:R-:W-:-:S05]  /*e9a0*/  IMAD R8, R8, R9, UR5 ;  /* 0x0000000508087e24 */ /* 0x000fca000f8e0209 */
[----:B------:R-:W-:-:S07]  /*e9b0*/  VIMNMX R7, R7, R8, PT ;  /* 0x0000000807077248 */ /* 0x000fce0003fe0100 */
.L_x_1501:
[----:B------:R-:W2:Y:S01]  /*e9c0*/  LDL R9, [R1+0x48] ;  /* 0x0000480001097983 */ /* 0x000ea20000100800 */
[----:B------:R-:W-:Y:S01]  /*e9d0*/  SHF.R.S32.HI R8, RZ, 0x1f, R7 ;  /* 0x0000001fff087819 */ /* 0x000fe20000011407 */
[----:B------:R-:W-:Y:S01]  /*e9e0*/  ULDC UR42, c[0x0][0x9e4] ;  /* 0x00027900002a7ab9 */ /* 0x000fe20000000800 */
[----:B------:R-:W-:Y:S01]  /*e9f0*/  ULDC UR5, c[0x0][0x9e4] ;  /* 0x0002790000057ab9 */ /* 0x000fe20000000800 */
[----:B------:R-:W-:Y:S01]  /*ea00*/  ULDC UR43, c[0x0][0x9dc] ;  /* 0x00027700002b7ab9 */ /* 0x000fe20000000800 */
[----:B------:R-:W-:Y:S01]  /*ea10*/  LEA.HI R8, R8, R7, RZ, 0x7 ;  /* 0x0000000708087211 */ /* 0x000fe200078f38ff */
[----:B------:R-:W-:Y:S01]  /*ea20*/  ULDC UR49, c[0x0][0x9dc] ;  /* 0x0002770000317ab9 */ /* 0x000fe20000000800 */
[----:B------:R-:W-:Y:S01]  /*ea30*/  ULDC UR4, c[0x0][0x988] ;  /* 0x0002620000047ab9 */ /* 0x000fe20000000800 */
[----:B------:R-:W-:Y:S01]  /*ea40*/  ULDC UR7, c[0x0][0x988] ;  /* 0x0002620000077ab9 */ /* 0x000fe20000000800 */
[----:B------:R-:W-:Y:S01]  /*ea50*/  SHF.R.S32.HI R8, RZ, 0x7, R8 ;  /* 0x00000007ff087819 */ /* 0x000fe20000011408 */
[----:B------:R-:W-:Y:S01]  /*ea60*/  ULDC UR6, c[0x0][0x988] ;  /* 0x0002620000067ab9 */ /* 0x000fe20000000800 */
[----:B------:R-:W-:Y:S01]  /*ea70*/  ULDC UR50, c[0x0][0x9e0] ;  /* 0x0002780000327ab9 */ /* 0x000fe20000000800 */
[----:B------:R-:W-:Y:S01]  /*ea80*/  ULDC UR48, c[0x0][0x9e0] ;  /* 0x0002780000307ab9 */ /* 0x000fe20000000800 */
        /* <DEDUP_REMOVED lines=24> */
[----:B--2---:R-:W-:-:S04]  /*ec10*/  VIMNMX R9, R9, R8, !PT ;  /* 0x0000000809097248 */ /* 0x004fc80007fe0100 */
[----:B------:R-:W-:Y:S01]  /*ec20*/  ISETP.GE.AND P3, PT, R3, R9, PT ;  /* 0x000000090300720c */ /* 0x000fe20003f66270 */
[----:B------:R0:W-:-:S12]  /*ec30*/  STL [R1+0x18], R9 ;  /* 0x0000180901007387 */ /* 0x0001d80000100800 */
[----:B0-----:R-:W-:Y:S05]  /*ec40*/  @!P3 BRA `(.L_x_1505) ;  /* 0x000000340004b947 */ /* 0x001fea0003800000 */
[----:B------:R-:W-:-:S07]  /*ec50*/  IMAD.MOV.U32 R135, RZ, RZ, RZ ;  /* 0x000000ffff877224 */ /* 0x000fce00078e00ff */
.L_x_1523:
[----:B------:R-:W-:Y:S01]  /*ec60*/  ISETP.NE.AND P3, PT, R156, RZ, PT ;  /* 0x000000ff9c00720c */ /* 0x000fe20003f65270 */
[----:B------:R-:W-:Y:S01]  /*ec70*/  VIADD R20, R16, 0x1 ;  /* 0x0000000110147836 */ /* 0x000fe20000000000 */
[----:B------:R-:W-:Y:S05]  /*ec80*/  YIELD ;  /* 0x0000000000007946 */ /* 0x000fea0003800000 */
[----:B------:R-:W-:-:S04]  /*ec90*/  ISETP.NE.AND P4, PT, R20, 0x2, PT ;  /* 0x000000021400780c */ /* 0x000fc80003f85270 */
[----:B------:R-:W-:Y:S02]  /*eca0*/  SEL R7, RZ, 0x1, P4 ;  /* 0x00000001ff077807 */ /* 0x000fe40002000000 */
[----:B------:R-:W-:Y:S02]  /*ecb0*/  SEL R20, R20, RZ, P4 ;  /* 0x000000ff14147207 */ /* 0x000fe40002000000 */
[----:B------:R-:W-:Y:S01]  /*ecc0*/  LOP3.LUT R7, R18, R7, RZ, 0x3c, !PT ;  /* 0x0000000712077212 */ /* 0x000fe200078e3cff */
[----:B------:R-:W-:Y:S06]  /*ecd0*/  @P3 BRA `(.L_x_1506) ;  /* 0x0000000000303947 */ /* 0x000fec0003800000 */
[----:B------:R-:W-:Y:S05]  /*ece0*/  @!P0 BRA `(.L_x_1507) ;  /* 0x0000000000048947 */ /* 0x000fea0003800000 */
[----:B------:R-:W-:Y:S01]  /*ecf0*/  BPT.TRAP 0x1 ;  /* 0x000000040000795c */ /* 0x000fe20000300000 */
.L_x_1507:
[----:B------:R-:W-:Y:S01]  /*ed00*/  IMAD R9, R20, 0x8, R2 ;  /* 0x0000000814097824 */ /* 0x000fe200078e0202 */
[----:B------:R-:W-:-:S04]  /*ed10*/  SHF.L.U32 R8, R7, 0x1f, RZ ;  /* 0x0000001f07087819 */ /* 0x000fc800000006ff */
[----:B------:R0:W1:Y:S01]  /*ed20*/  SYNCS.PHASECHK.TRANS64.TRYWAIT P4, [R9+URZ+0x2d830], R8 ;  /* 0x02d83008090075a7 */ /* 0x000062000808017f */
[----:B------:R-:W-:Y:S05]  /*ed30*/  @!P0 BRA `(.L_x_1508) ;  /* 0x0000000000048947 */ /* 0x000fea0003800000 */
[----:B------:R-:W-:Y:S01]  /*ed40*/  BPT.TRAP 0x1 ;  /* 0x000000040000795c */ /* 0x000fe20000300000 */
.L_x_1508:
[----:B------:R-:W-:Y:S04]  /*ed50*/  BSSY B0, `(.L_x_1506) ;  /* 0x0000004000007945 */ /* 0x000fe80003800000 */
[----:B-1----:R-:W-:Y:S05]  /*ed60*/  @P4 BRA `(.L_x_1509) ;  /* 0x0000000000084947 */ /* 0x002fea0003800000 */
[----:B------:R-:W1:Y:S02]  /*ed70*/  SYNCS.PHASECHK.TRANS64.TRYWAIT P4, [R9+URZ+0x2d830], R8 ;  /* 0x02d83008090075a7 */ /* 0x000e64000808017f */
[----:B-1----:R-:W-:Y:S05]  /*ed80*/  @!P4 BRA `(.L_x_1510) ;  /* 0x0000013c00bcc947 */ /* 0x002fea0003800000 */
.L_x_1509:
[----:B------:R-:W-:Y:S05]  /*ed90*/  BSYNC B0 ;  /* 0x0000000000007941 */ /* 0x000fea0003800000 */
.L_x_1506:
[----:B01----:R-:W0:Y:S01]  /*eda0*/  S2R R8, SR_TID.X ;  /* 0x0000000000087919 */ /* 0x003e220000002100 */
[----:B------:R-:W-:Y:S05]  /*edb0*/  WARPSYNC.ALL ;  /* 0x0000000000007948 */ /* 0x000fea0003800000 */
[----:B------:R-:W-:Y:S01]  /*edc0*/  IMAD.MOV.U32 R9, RZ, RZ, -0x7fffffe0 ;  /* 0x80000020ff097424 */ /* 0x000fe200078e00ff */
[----:B------:R-:W-:Y:S01]  /*edd0*/  R2UR UR8, R12 ;  /* 0x000000000c0872ca */ /* 0x000fe200000e0000 */
[----:B------:R-:W-:Y:S01]  /*ede0*/  IMAD.MOV.U32 R25, RZ, RZ, -0x7fffffe0 ;  /* 0x80000020ff197424 */ /* 0x000fe200078e00ff */
[----:B------:R-:W-:Y:S01]  /*edf0*/  R2UR UR9, R13 ;  /* 0x000000000d0972ca */ /* 0x000fe200000e0000 */
[----:B------:R-:W-:Y:S01]  /*ee00*/  IMAD.MOV.U32 R27, RZ, RZ, -0x7fffffe0 ;  /* 0x80000020ff1b7424 */ /* 0x000fe200078e00ff */
[----:B------:R-:W-:Y:S01]  /*ee10*/  R2UR UR11, R9 ;  /* 0x00000000090b72ca */ /* 0x000fe200000e0000 */
[----:B------:R-:W-:Y:S01]  /*ee20*/  IMAD.MOV.U32 R11, RZ, RZ, -0x7fffffe0 ;  /* 0x80000020ff0b7424 */ /* 0x000fe200078e00ff */
[----:B------:R-:W-:-:S02]  /*ee30*/  R2UR UR15, R25 ;  /* 0x00000000190f72ca */ /* 0x000fc400000e0000 */
[----:B------:R-:W-:Y:S02]  /*ee40*/  R2UR UR23, R25 ;  /* 0x00000000191772ca */ /* 0x000fe400000e0000 */
[----:B------:R-:W-:Y:S02]  /*ee50*/  R2UR UR27, R27 ;  /* 0x000000001b1b72ca */ /* 0x000fe400000e0000 */
[----:B------:R-:W-:Y:S02]  /*ee60*/  R2UR UR12, R152 ;  /* 0x00000000980c72ca */ /* 0x000fe400000e0000 */
[----:B------:R-:W-:Y:S02]  /*ee70*/  R2UR UR13, R153 ;  /* 0x00000000990d72ca */ /* 0x000fe400000e0000 */
[----:B------:R-:W-:Y:S02]  /*ee80*/  R2UR UR19, R11 ;  /* 0x000000000b1372ca */ /* 0x000fe400000e0000 */
[----:B------:R-:W-:-:S02]  /*ee90*/  R2UR UR16, R150 ;  /* 0x00000000961072ca */ /* 0x000fc400000e0000 */
[----:B------:R-:W-:Y:S02]  /*eea0*/  R2UR UR17, R151 ;  /* 0x00000000971172ca */ /* 0x000fe400000e0000 */
[----:B------:R-:W-:Y:S02]  /*eeb0*/  R2UR UR20, R148 ;  /* 0x00000000941472ca */ /* 0x000fe400000e0000 */
[----:B------:R-:W-:Y:S02]  /*eec0*/  R2UR UR21, R149 ;  /* 0x00000000951572ca */ /* 0x000fe400000e0000 */
[----:B0-----:R-:W-:Y:S01]  /*eed0*/  SHF.R.U32.HI R10, RZ, 0x7, R8 ;  /* 0x00000007ff0a7819 */ /* 0x001fe20000011608 */
[----:B------:R-:W-:Y:S01]  /*eee0*/  IMAD R8, R20, 0x600, R157 ;  /* 0x0000060014087824 */ /* 0x000fe200078e029d */
[----:B------:R-:W-:Y:S02]  /*eef0*/  R2UR UR24, R146 ;  /* 0x00000000921872ca */ /* 0x000fe400000e0000 */
[----:B------:R-:W-:Y:S01]  /*ef00*/  R2UR UR25, R147 ;  /* 0x00000000931972ca */ /* 0x000fe200000e0000 */
[----:B------:R-:W-:Y:S01]  /*ef10*/  VIADD R21, R10, 0x8 ;  /* 0x000000080a157836 */ /* 0x000fe20000000000 */
[C---:B------:R-:W-:Y:S01]  /*ef20*/  R2UR UR10, R8.reuse ;  /* 0x00000000080a72ca */ /* 0x040fe200000e0000 */
[C---:B------:R-:W-:Y:S01]  /*ef30*/  VIADD R24, R8.reuse, 0x2 ;  /* 0x0000000208187836 */ /* 0x040fe20000000000 */
[----:B------:R-:W-:Y:S01]  /*ef40*/  R2UR UR31, R9 ;  /* 0x00000000091f72ca */ /* 0x000fe200000e0000 */
[C---:B------:R-:W-:Y:S01]  /*ef50*/  VIADD R26, R8.reuse, 0x400 ;  /* 0x00000400081a7836 */ /* 0x040fe20000000000 */
[----:B------:R0:W-:Y:S01]  /*ef60*/  BAR.SYNC.DEFER_BLOCKING R21, 0x100 ;  /* 0x000400150000751d */ /* 0x0001e20000010000 */
[----:B------:R-:W-:Y:S01]  /*ef70*/  VIADD R10, R8, 0x200 ;  /* 0x00000200080a7836 */ /* 0x000fe20000000000 */
[----:B------:R-:W-:Y:S01]  /*ef80*/  R2UR UR14, R24 ;  /* 0x00000000180e72ca */ /* 0x000fe200000e0000 */
[----:B------:R-:W-:Y:S01]  /*ef90*/  VIADD R24, R8, 0x202 ;  /* 0x0000020208187836 */ /* 0x000fe20000000000 */
[----:B------:R-:W-:Y:S01]  /*efa0*/  R2UR UR26, R26 ;  /* 0x000000001a1a72ca */ /* 0x000fe200000e0000 */
[----:B------:R-:W-:Y:S01]  /*efb0*/  VIADD R8, R8, 0x402 ;  /* 0x0000040208087836 */ /* 0x000fe20000000000 */
[----:B------:R-:W-:-:S02]  /*efc0*/  R2UR UR18, R10 ;  /* 0x000000000a1272ca */ /* 0x000fc400000e0000 */
[----:B------:R-:W-:Y:S02]  /*efd0*/  R2UR UR22, R24 ;  /* 0x00000000181672ca */ /* 0x000fe400000e0000 */
[----:B------:R-:W-:Y:S02]  /*efe0*/  R2UR UR30, R8 ;  /* 0x00000000081e72ca */ /* 0x000fe400000e0000 */
[----:B------:R-:W-:Y:S02]  /*eff0*/  R2UR UR28, R14 ;  /* 0x000000000e1c72ca */ /* 0x000fe400000e0000 */
[----:B------:R-:W-:Y:S01]  /*f000*/  R2UR UR29, R15 ;  /* 0x000000000f1d72ca */ /* 0x000fe200000e0000 */
        /* <DEDUP_REMOVED lines=21> */
.L_x_1512:
[----:B------:R-:W-:Y:S01]  /*f160*/  SHF.L.U32 R8, R18, 0x1f, RZ ;  /* 0x0000001f12087819 */ /* 0x000fe200000006ff */
[----:B------:R-:W-:-:S04]  /*f170*/  IMAD R9, R16, 0x8, R2 ;  /* 0x0000000810097824 */ /* 0x000fc800078e0202 */
[----:B------:R0:W1:Y:S01]  /*f180*/  SYNCS.PHASECHK.TRANS64.TRYWAIT P3, [R9+URZ+0x2d850], R8 ;  /* 0x02d85008090075a7 */ /* 0x000062000806017f */
[----:B------:R-:W-:Y:S05]  /*f190*/  @!P0 BRA `(.L_x_1513) ;  /* 0x0000000000048947 */ /* 0x000fea0003800000 */
[----:B------:R-:W-:Y:S01]  /*f1a0*/  BPT.TRAP 0x1 ;  /* 0x000000040000795c */ /* 0x000fe20000300000 */
.L_x_1513:
[----:B-1----:R-:W-:Y:S05]  /*f1b0*/  @P3 BRA `(.L_x_1511) ;  /* 0x0000000000083947 */ /* 0x002fea0003800000 */
[----:B------:R-:W1:Y:S02]  /*f1c0*/  SYNCS.PHASECHK.TRANS64.TRYWAIT P3, [R9+URZ+0x2d850], R8 ;  /* 0x02d85008090075a7 */ /* 0x000e64000806017f */
[----:B-1----:R-:W-:Y:S05]  /*f1d0*/  @!P3 BRA `(.L_x_1514) ;  /* 0x0000013800bcb947 */ /* 0x002fea0003800000 */
.L_x_1511:
[----:B------:R-:W2:Y:S01]  /*f1e0*/  LDL R21, [R1+0x1c] ;  /* 0x00001c0001157983 */ /* 0x000ea20000100800 */
[----:B01----:R-:W0:Y:S03]  /*f1f0*/  @P2 LDC R9, c[0x0][0x44c] ;  /* 0x00011300ff092b82 */ /* 0x003e260000000800 */
[----:B------:R-:W2:Y:S04]  /*f200*/  LDL R18, [R1+0x44] ;  /* 0x0000440001127983 */ /* 0x000ea80000100800 */
[----:B------:R-:W3:Y:S01]  /*f210*/  LDL R10, [R1+0x28] ;  /* 0x00002800010a7983 */ /* 0x000ee20000100800 */
[----:B------:R-:W1:Y:S01]  /*f220*/  @P2 LDC R8, c[0x0][0x450] ;  /* 0x00011400ff082b82 */ /* 0x000e620000000800 */
[----:B------:R-:W-:Y:S05]  /*f230*/  WARPSYNC.ALL ;  /* 0x0000000000007948 */ /* 0x000fea0003800000 */
[----:B------:R-:W-:Y:S01]  /*f240*/  WARPGROUP.ARRIVE ;  /* 0x00000000000079c5 */ /* 0x000fe20000000000 */
[----:B------:R-:W-:Y:S01]  /*f250*/  UMOV UR9, 0x40000040 ;  /* 0x4000004000097882 */ /* 0x000fe20000000000 */
[----:B------:R-:W-:-:S04]  /*f260*/  IMAD.MOV.U32 R11, RZ, RZ, -0x7fffffe0 ;  /* 0x80000020ff0b7424 */ /* 0x000fc800078e00ff */
[----:B------:R-:W4:Y:S01]  /*f270*/  S2R R142, SR_TID.X ;  /* 0x00000000008e7919 */ /* 0x000f220000002100 */
[----:B------:R-:W-:Y:S01]  /*f280*/  IMAD.SHL.U32 R144, R3, 0x80, RZ ;  /* 0x0000008003907824 */ /* 0x000fe200078e00ff */
[----:B----4-:R-:W-:Y:S01]  /*f290*/  ISETP.GE.U32.AND P3, PT, R142, 0x180, PT ;  /* 0x000001808e00780c */ /* 0x010fe20003f66070 */
[----:B--2---:R-:W-:Y:S01]  /*f2a0*/  IMAD.IADD R18, R18, 0x1, R21 ;  /* 0x0000000112127824 */ /* 0x004fe200078e0215 */
[----:B------:R-:W-:Y:S02]  /*f2b0*/  SHF.R.U32.HI R21, RZ, 0x7, R142 ;  /* 0x00000007ff157819 */ /* 0x000fe4000001168e */
[----:B------:R-:W-:Y:S01]  /*f2c0*/  IADD3 R142, -R144, 0x1, RZ ;  /* 0x00000001908e7810 */ /* 0x000fe20007ffe1ff */
[----:B0-----:R-:W-:-:S04]  /*f2d0*/  @P2 IMAD.HI.U32 R9, R18, R9, RZ ;  /* 0x0000000912092227 */ /* 0x001fc800078e00ff */
[----:B------:R-:W-:Y:S01]  /*f2e0*/  IMAD R142, R138, -0x2, R142 ;  /* 0xfffffffe8a8e7824 */ /* 0x000fe200078e028e */
[----:B-1----:R-:W-:Y:S01]  /*f2f0*/  @P2 SHF.R.U32.HI R18, RZ, R8, R9 ;  /* 0x00000008ff122219 */ /* 0x002fe20000011609 */
[----:B---3--:R-:W-:Y:S02]  /*f300*/  IMAD R9, R10, 0x2000, R2 ;  /* 0x000020000a097824 */ /* 0x008fe400078e0202 */
[----:B------:R-:W-:Y:S01]  /*f310*/  VIADD R8, R2, 0x400 ;  /* 0x0000040002087836 */ /* 0x000fe20000000000 */
[----:B------:R-:W-:Y:S01]  /*f320*/  IADD3 R142, -R136, R142, R137 ;  /* 0x0000008e888e7210 */ /* 0x000fe20007ffe189 */
[----:B------:R-:W0:Y:S01]  /*f330*/  SHFL.IDX PT, R145, R18, RZ, 0x1c1f ;  /* 0x001c1fff12917589 */ /* 0x000e2200000e0000 */
[----:B------:R-:W-:Y:S01]  /*f340*/  R2UR UR8, R9 ;  /* 0x00000000090872ca */ /* 0x000fe200000e0000 */
[----:B------:R-:W-:Y:S01]  /*f350*/  IMAD.MOV.U32 R9, RZ, RZ, -0x7fffffe0 ;  /* 0x80000020ff097424 */ /* 0x000fe200078e00ff */
[----:B------:R-:W-:-:S04]  /*f360*/  SHF.R.U32.HI R8, RZ, 0x4, R8 ;  /* 0x00000004ff087819 */ /* 0x000fc80000011608 */
[----:B------:R-:W-:Y:S02]  /*f370*/  LOP3.LUT R8, R8, 0x3fff, RZ, 0xc0, !PT ;  /* 0x00003fff08087812 */ /* 0x000fe400078ec0ff */
[----:B------:R-:W-:Y:S01]  /*f380*/  R2UR UR11, R9 ;  /* 0x00000000090b72ca */ /* 0x000fe200000e0000 */
[----:B------:R-:W-:Y:S01]  /*f390*/  IMAD.MOV.U32 R9, RZ, RZ, -0x7fffffe0 ;  /* 0x80000020ff097424 */ /* 0x000fe200078e00ff */
[----:B------:R-:W-:-:S03]  /*f3a0*/  LOP3.LUT R8, R8, 0x2000000, RZ, 0xfc, !PT ;  /* 0x0200000008087812 */ /* 0x000fc600078efcff */
[----:B------:R-:W-:Y:S02]  /*f3b0*/  UIADD3 UR8, UR8, 0x21800, URZ ;  /* 0x0002180008087890 */ /* 0x000fe4000fffe03f */
[----:B------:R-:W-:Y:S02]  /*f3c0*/  IMAD R8, R16, 0x600, R8 ;  /* 0x0000060010087824 */ /* 0x000fe400078e0208 */
[----:B------:R-:W-:Y:S02]  /*f3d0*/  USHF.R.U32.HI UR8, URZ, 0x4, UR8 ;  /* 0x000000043f087899 */ /* 0x000fe40008011608 */
[C---:B------:R-:W-:Y:S01]  /*f3e0*/  VIADD R10, R8.reuse, 0x40 ;  /* 0x00000040080a7836 */ /* 0x040fe20000000000 */
[----:B------:R-:W-:Y:S01]  /*f3f0*/  R2UR UR10, R8 ;  /* 0x00000000080a72ca */ /* 0x000fe200000e0000 */
[----:B------:R-:W-:-:S04]  /*f400*/  ULOP3.LUT UR8, UR8, 0x3fff, URZ, 0xc0, !UPT ;  /* 0x00003fff08087892 */ /* 0x000fc8000f8ec03f */
[----:B------:R-:W-:-:S07]  /*f410*/  ULOP3.LUT UR12, UR8, 0x10000, URZ, 0xfc, !UPT ;  /* 0x00010000080c7892 */ /* 0x000fce000f8efc3f */
[----:B------:R-:W-:Y:S02]  /*f420*/  UMOV UR8, UR12 ;  /* 0x0000000c00087c82 */ /* 0x000fe40008000000 */
[----:B------:R-:W-:Y:S01]  /*f430*/  HGMMA.64x96x16.F32 R88, gdesc[UR8].tnspB, R88, gsb0 ;  /* 0x41600000085879f0 */ /* 0x000fe20008000858 */
[----:B------:R-:W-:Y:S01]  /*f440*/  R2UR UR10, R10 ;  /* 0x000000000a0a72ca */ /* 0x000fe200000e0000 */
[----:B------:R-:W-:Y:S01]  /*f450*/  UIADD3 UR8, UR12, 0x2, URZ ;  /* 0x000000020c087890 */ /* 0x000fe2000fffe03f */
[----:B------:R-:W-:Y:S01]  /*f460*/  R2UR UR11, R11 ;  /* 0x000000000b0b72ca */ /* 0x000fe200000e0000 */
[----:B------:R-:W-:Y:S01]  /*f470*/  UMOV UR9, 0x40000040 ;  /* 0x4000004000097882 */ /* 0x000fe20000000000 */
[----:B------:R-:W-:Y:S02]  /*f480*/  VIADD R10, R8, 0x80 ;  /* 0x00000080080a7836 */ /* 0x000fe40000000000 */
[----:B------:R-:W-:Y:S01]  /*f490*/  IMAD.MOV.U32 R11, RZ, RZ, -0x7fffffe0 ;  /* 0x80000020ff0b7424 */ /* 0x000fe200078e00ff */
[----:B------:R-:W-:-:S02]  /*f4a0*/  WARPGROUP.DEPBAR.LE gsb0, 0x0 ;  /* 0x00008000000079c5 */ /* 0x000fc40000010000 */
[----:B------:R-:W-:-:S06]  /*f4b0*/  WARPGROUP.ARRIVE ;  /* 0x00000000000079c5 */ /* 0x000fcc0000000000 */
[----:B------:R-:W-:Y:S01]  /*f4c0*/  HGMMA.64x96x16.F32 R88, gdesc[UR8].tnspB, R88, gsb0 ;  /* 0x41600000085879f0 */ /* 0x000fe20008000858 */
[----:B------:R-:W-:Y:S01]  /*f4d0*/  R2UR UR10, R10 ;  /* 0x000000000a0a72ca */ /* 0x000fe200000e0000 */
[----:B------:R-:W-:Y:S01]  /*f4e0*/  UIADD3 UR8, UR12, 0x4, URZ ;  /* 0x000000040c087890 */ /* 0x000fe2000fffe03f */
[----:B------:R-:W-:Y:S01]  /*f4f0*/  R2UR UR11, R11 ;  /* 0x000000000b0b72ca */ /* 0x000fe200000e0000 */
[----:B------:R-:W-:Y:S01]  /*f500*/  UMOV UR9, 0x40000040 ;  /* 0x4000004000097882 */ /* 0x000fe20000000000 */
[----:B------:R-:W-:Y:S02]  /*f510*/  VIADD R10, R8, 0xc0 ;  /* 0x000000c0080a7836 */ /* 0x000fe40000000000 */
[----:B------:R-:W-:Y:S01]  /*f520*/  IMAD.MOV.U32 R11, RZ, RZ, -0x7fffffe0 ;  /* 0x80000020ff0b7424 */ /* 0x000fe200078e00ff */
[----:B------:R-:W-:Y:S02]  /*f530*/  WARPGROUP.DEPBAR.LE gsb0, 0x0 ;  /* 0x00008000000079c5 */ /* 0x000fe40000010000 */
        /* <DEDUP_REMOVED lines=24> */
[C---:B------:R-:W-:Y:S02]  /*f6c0*/  VIADD R10, R8.reuse, 0x180 ;  /* 0x00000180080a7836 */ /* 0x040fe40000000000 */
[----:B------:R-:W-:Y:S02]  /*f6d0*/  IMAD.MOV.U32 R11, RZ, RZ, -0x7fffffe0 ;  /* 0x80000020ff0b7424 */ /* 0x000fe400078e00ff */
[----:B------:R-:W-:Y:S01]  /*f6e0*/  VIADD R8, R8, 0x1c0 ;  /* 0x000001c008087836 */ /* 0x000fe20000000000 */
[----:B------:R-:W-:-:S02]  /*f6f0*/  WARPGROUP.DEPBAR.LE gsb0, 0x0 ;  /* 0x00008000000079c5 */ /* 0x000fc40000010000 */
[----:B------:R-:W-:-:S06]  /*f700*/  WARPGROUP.ARRIVE ;  /* 0x00000000000079c5 */ /* 0x000fcc0000000000 */
[----:B------:R-:W-:Y:S01]  /*f710*/  HGMMA.64x96x16.F32 R88, gdesc[UR8].tnspB, R88, gsb0 ;  /* 0x41600000085879f0 */ /* 0x000fe20008000858 */
[----:B------:R-:W-:Y:S01]  /*f720*/  R2UR UR10, R10 ;  /* 0x000000000a0a72ca */ /* 0x000fe200000e0000 */
[----:B------:R-:W-:Y:S01]  /*f730*/  UIADD3 UR8, UR12, 0x604, URZ ;  /* 0x000006040c087890 */ /* 0x000fe2000fffe03f */
[----:B------:R-:W-:Y:S01]  /*f740*/  R2UR UR11, R11 ;  /* 0x000000000b0b72ca */ /* 0x000fe200000e0000 */
[----:B------:R-:W-:Y:S01]  /*f750*/  UMOV UR9, 0x40000040 ;  /* 0x4000004000097882 */ /* 0x000fe20000000000 */
[----:B------:R-:W-:-:S05]  /*f760*/  IMAD.U32 R10, RZ, RZ, UR43 ;  /* 0x0000002bff0a7e24 */ /* 0x000fca000f8e00ff */
[----:B------:R-:W-:-:S05]  /*f770*/  LOP3.LUT R143, RZ, R10, RZ, 0x33, !PT ;  /* 0x0000000aff8f7212 */ /* 0x000fca00078e33ff */
[----:B------:R-:W-:Y:S02]  /*f780*/  IMAD.IADD R143, R143, 0x1, R142 ;  /* 0x000000018f8f7824 */ /* 0x000fe400078e028e */
[----:B------:R-:W-:Y:S02]  /*f790*/  VIADD R142, R142, UR50 ;  /* 0x000000328e8e7c36 */ /* 0x000fe40008000000 */
[----:B0-----:R-:W-:Y:S01]  /*f7a0*/  IMAD.IADD R11, R145, 0x1, R143 ;  /* 0x00000001910b7824 */ /* 0x001fe200078e028f */
        /* <DEDUP_REMOVED lines=8> */
[----:B------:R-:W-:Y:S02]  /*f830*/  @!P1 IMAD R9, R20, 0x8, R2 ;  /* 0x0000000814099824 */ /* 0x000fe400078e0202 */
[----:B------:R-:W-:Y:S01]  /*f840*/  IMAD.IADD R21, R145, 0x1, R142 ;  /* 0x0000000191157824 */ /* 0x000fe200078e028e */
[----:B------:R-:W-:Y:S01]  /*f850*/  SEL R8, R8, 0x9, !P3 ;  /* 0x0000000908087807 */ /* 0x000fe20005800000 */
[----:B------:R-:W-:Y:S01]  /*f860*/  @!P1 VIADD R9, R9, 0x2d840 ;  /* 0x0002d84009099836 */ /* 0x000fe20000000000 */
[----:B------:R-:W-:-:S04]  /*f870*/  PLOP3.LUT P3, PT, PT, PT, UP0, 0x40, 0x0 ;  /* 0x000000000000781c */ /* 0x000fc80003f6e808 */
[----:B------:R-:W-:Y:S01]  /*f880*/  @!P1 PRMT R9, RZ, 0x654, R9 ;  /* 0x00000654ff099816 */ /* 0x000fe20000000009 */
[----:B------:R-:W-:Y:S02]  /*f890*/  WARPGROUP.DEPBAR.LE gsb0, 0x0 ;  /* 0x00008000000079c5 */ /* 0x000fe40000010000 */
[----:B------:R-:W-:-:S06]  /*f8a0*/  WARPGROUP.ARRIVE ;  /* 0x00000000000079c5 */ /* 0x000fcc0000000000 */
[----:B------:R-:W-:Y:S03]  /*f8b0*/  HGMMA.64x96x16.F32 R88, gdesc[UR8].tnspB, R88, gsb0 ;  /* 0x41600000085879f0 */ /* 0x000fe60008000858 */
[----:B------:R-:W-:Y:S02]  /*f8c0*/  WARPGROUP.DEPBAR.LE gsb0, 0x0 ;  /* 0x00008000000079c5 */ /* 0x000fe40000010000 */
[----:B------:R0:W-:Y:S06]  /*f8d0*/  BAR.ARV R8, 0x100 ;  /* 0x000400080000751d */ /* 0x0001ec0000002000 */
[----:B------:R0:W-:Y:S01]  /*f8e0*/  @!P1 SYNCS.ARRIVE.TRANS64.RED.A1T0 RZ, [R9+URZ], RZ ;  /* 0x000000ff09ff99a7 */ /* 0x0001e2000810043f */
[----:B------:R-:W-:Y:S05]  /*f8f0*/  @P3 BRA `(.L_x_1515) ;  /* 0x0000000000583947 */ /* 0x000fea0003800000 */
[----:B------:R-:W-:Y:S01]  /*f900*/  IADD3 R145, -R136, R137, R145 ;  /* 0x0000008988917210 */ /* 0x000fe20007ffe191 */
[----:B------:R-:W-:Y:S03]  /*f910*/  BSSY B0, `(.L_x_1516) ;  /* 0x0000010000007945 */ /* 0x000fe60003800000 */
        /* <DEDUP_REMOVED lines=10> */
.L_x_1517:
[----:B------:R-:W-:-:S05]  /*f9c0*/  IMAD.U32 R154, RZ, RZ, UR42 ;  /* 0x0000002aff9a7e24 */ /* 0x000fca000f8e00ff */
[----:B------:R-:W-:-:S13]  /*f9d0*/  ISETP.NE.AND P3, PT, R154, 0x1, PT ;  /* 0x000000019a00780c */ /* 0x000fda0003f65270 */
[----:B0-----:R-:W0:Y:S02]  /*f9e0*/  @P3 LDC.64 R8, c[0x0][0x9e8] ;  /* 0x00027a00ff083b82 */ /* 0x001e240000000a00 */
[----:B0-----:R-:W-:-:S05]  /*f9f0*/  @P3 IMAD.HI.U32 R8, R145, R8, RZ ;  /* 0x0000000891083227 */ /* 0x001fca00078e00ff */
[----:B------:R-:W-:-:S07]  /*fa00*/  @P3 SHF.R.U32.HI R145, RZ, R9, R8 ;  /* 0x00000009ff913219 */ /* 0x000fce0000011608 */
.L_x_1518:
[----:B------:R-:W-:Y:S05]  /*fa10*/  BSYNC B0 ;  /* 0x0000000000007941 */ /* 0x000fea0003800000 */
.L_x_1516:
[----:B------:R-:W-:-:S04]  /*fa20*/  IMAD R145, R145, R154, -R144 ;  /* 0x0000009a91917224 */ /* 0x000fc800078e0a90 */
[----:B------:R-:W-:-:S05]  /*fa30*/  IMAD R145, R138, -0x2, R145 ;  /* 0xfffffffe8a917824 */ /* 0x000fca00078e0291 */
[----:B------:R-:W-:Y:S02]  /*fa40*/  VIMNMX R11, R11, R145, !PT ;  /* 0x000000910b0b7248 */ /* 0x000fe40007fe0100 */
[----:B------:R-:W-:-:S07]  /*fa50*/  VIADDMNMX R21, R145, R154, R21, PT ;  /* 0x0000009a91157246 */ /* 0x000fce0003800115 */
.L_x_1515:
[----:B------:R-:W-:Y:S01]  /*fa60*/  ISETP.GT.AND P3, PT, R3, -0x1, PT ;  /* 0xffffffff0300780c */ /* 0x000fe20003f64270 */
[----:B------:R-:W1:Y:S03]  /*fa70*/  SHFL.IDX PT, R18, R18, 0x1, 0x1c1f ;  /* 0x003c1f0012127f89 */ /* 0x000e6600000e0000 */
[C---:B------:R-:W-:Y:S02]  /*fa80*/  ISETP.GT.AND P4, PT, R11.reuse, RZ, P3 ;  /* 0x000000ff0b00720c */ /* 0x040fe40001f84270 */
[----:B------:R-:W-:Y:S02]  /*fa90*/  ISETP.GT.AND P5, PT, R11, 0x1, P3 ;  /* 0x000000010b00780c */ /* 0x000fe40001fa4270 */
[C---:B------:R-:W-:Y:S02]  /*faa0*/  ISETP.LT.OR P4, PT, R21.reuse, 0x1, P4 ;  /* 0x000000011500780c */ /* 0x040fe40002781670 */
[----:B------:R-:W-:-:S02]  /*fab0*/  ISETP.LT.OR P5, PT, R21, 0x2, P5 ;  /* 0x000000021500780c */ /* 0x000fc40002fa1670 */
[----:B------:R-:W-:Y:S02]  /*fac0*/  FSEL R24, R24, -INF , !P4 ;  /* 0xff80000018187808 */ /* 0x000fe40006000000 */
[----:B------:R-:W-:Y:S02]  /*fad0*/  ISETP.GT.AND P4, PT, R11, 0x8, P3 ;  /* 0x000000080b00780c */ /* 0x000fe40001f84270 */
[----:B------:R-:W-:Y:S02]  /*fae0*/  FSEL R25, R25, -INF , !P5 ;  /* 0xff80000019197808 */ /* 0x000fe40006800000 */
[----:B------:R-:W-:Y:S02]  /*faf0*/  ISETP.LT.OR P4, PT, R21, 0x9, P4 ;  /* 0x000000091500780c */ /* 0x000fe40002781670 */
[----:B------:R-:W-:Y:S02]  /*fb00*/  ISETP.GT.AND P5, PT, R11, 0x9, P3 ;  /* 0x000000090b00780c */ /* 0x000fe40001fa4270 */
[----:B------:R-:W-:-:S02]  /*fb10*/  FSEL R28, R28, -INF , !P4 ;  /* 0xff8000001c1c7808 */ /* 0x000fc40006000000 */
[----:B------:R-:W-:Y:S01]  /*fb20*/  ISETP.GT.AND P4, PT, R11, 0x10, P3 ;  /* 0x000000100b00780c */ /* 0x000fe20001f84270 */
[--C-:B-1----:R-:W-:Y:S01]  /*fb30*/  IMAD.IADD R142, R142, 0x1, R18.reuse ;  /* 0x000000018e8e7824 */ /* 0x102fe200078e0212 */
[----:B------:R-:W-:Y:S01]  /*fb40*/  ISETP.LT.OR P5, PT, R21, 0xa, P5 ;  /* 0x0000000a1500780c */ /* 0x000fe20002fa1670 */
[----:B------:R-:W-:Y:S01]  /*fb50*/  IMAD.IADD R143, R143, 0x1, R18 ;  /* 0x000000018f8f7824 */ /* 0x000fe200078e0212 */
[----:B------:R-:W-:Y:S02]  /*fb60*/  ISETP.LT.OR P4, PT, R21, 0x11, P4 ;  /* 0x000000111500780c */ /* 0x000fe40002781670 */
[----:B------:R-:W-:Y:S02]  /*fb70*/  FSEL R29, R29, -INF , !P5 ;  /* 0xff8000001d1d7808 */ /* 0x000fe40006800000 */
[----:B------:R-:W-:Y:S02]  /*fb80*/  FSEL R32, R32, -INF , !P4 ;  /* 0xff80000020207808 */ /* 0x000fe40006000000 */
[----:B------:R-:W-:-:S02]  /*fb90*/  ISETP.GT.AND P4, PT, R11, 0x18, P3 ;  /* 0x000000180b00780c */ /* 0x000fc40001f84270 */
[----:B------:R-:W-:Y:S02]  /*fba0*/  ISETP.GT.AND P5, PT, R11, 0x11, P3 ;  /* 0x000000110b00780c */ /* 0x000fe40001fa4270 */
[C---:B------:R-:W-:Y:S02]  /*fbb0*/  ISETP.LT.OR P4, PT, R21.reuse, 0x19, P4 ;  /* 0x000000191500780c */ /* 0x040fe40002781670 */
[----:B------:R-:W-:Y:S02]  /*fbc0*/  ISETP.LT.OR P5, PT, R21, 0x12, P5 ;  /* 0x000000121500780c */ /* 0x000fe40002fa1670 */
[----:B------:R-:W-:Y:S02]  /*fbd0*/  FSEL R36, R36, -INF , !P4 ;  /* 0xff80000024247808 */ /* 0x000fe40006000000 */
[----:B------:R-:W-:Y:S02]  /*fbe0*/  ISETP.GT.AND P4, PT, R11, 0x20, P3 ;  /* 0x000000200b00780c */ /* 0x000fe40001f84270 */
[----:B------:R-:W-:-:S02]  /*fbf0*/  FSEL R33, R33, -INF , !P5 ;  /* 0xff80000021217808 */ /* 0x000fc40006800000 */
[----:B------:R-:W-:Y:S02]  /*fc00*/  ISETP.LT.OR P4, PT, R21, 0x21, P4 ;  /* 0x000000211500780c */ /* 0x000fe40002781670 */
[C---:B------:R-:W-:Y:S02]  /*fc10*/  ISETP.GT.AND P5, PT, R11.reuse, 0x19, P3 ;  /* 0x000000190b00780c */ /* 0x040fe40001fa4270 */
[----:B------:R-:W-:Y:S02]  /*fc20*/  FSEL R40, R40, -INF , !P4 ;  /* 0xff80000028287808 */ /* 0x000fe40006000000 */
[----:B------:R-:W-:Y:S02]  /*fc30*/  ISETP.GT.AND P4, PT, R11, 0x28, P3 ;  /* 0x000000280b00780c */ /* 0x000fe40001f84270 */
[C---:B------:R-:W-:Y:S02]  /*fc40*/  ISETP.LT.OR P5, PT, R21.reuse, 0x1a, P5 ;  /* 0x0000001a1500780c */ /* 0x040fe40002fa1670 */
[----:B------:R-:W-:-:S02]  /*fc50*/  ISETP.LT.OR P4, PT, R21, 0x29, P4 ;  /* 0x000000291500780c */ /* 0x000fc40002781670 */
[----:B------:R-:W-:Y:S02]  /*fc60*/  FSEL R37, R37, -INF , !P5 ;  /* 0xff80000025257808 */ /* 0x000fe40006800000 */
        /* <DEDUP_REMOVED lines=60> */
[----:B------:R-:W-:Y:S02]  /*10030*/  ISETP.GT.AND P5, PT, R11, 0x71, P3 ;  /* 0x000000710b00780c */ /* 0x000fe40001fa4270 */
[----:B------:R-:W-:Y:S02]  /*10040*/  FSEL R84, R84, -INF , !P4 ;  /* 0xff80000054547808 */ /* 0x000fe40006000000 */
[----:B------:R-:W-:Y:S02]  /*10050*/  PLOP3.LUT P4, PT, PT, PT, UP0, 0x40, 0x0 ;  /* 0x000000000000781c */ /* 0x000fe40003f8e808 */
[----:B------:R-:W-:-:S04]  /*10060*/  ISETP.LT.OR P5, PT, R21, 0x72, P5 ;  /* 0x000000721500780c */ /* 0x000fc80002fa1670 */
[----:B------:R-:W-:Y:S02]  /*10070*/  FSEL R81, R81, -INF , !P5 ;  /* 0xff80000051517808 */ /* 0x000fe40006800000 */
[----:B------:R-:W-:-:S04]  /*10080*/  ISETP.GT.AND P5, PT, R11, 0x79, P3 ;  /* 0x000000790b00780c */ /* 0x000fc80001fa4270 */
[----:B------:R-:W-:-:S04]  /*10090*/  ISETP.LT.OR P5, PT, R21, 0x7a, P5 ;  /* 0x0000007a1500780c */ /* 0x000fc80002fa1670 */
[----:B------:R-:W-:Y:S01]  /*100a0*/  FSEL R85, R85, -INF , !P5 ;  /* 0xff80000055557808 */ /* 0x000fe20006800000 */
[----:B------:R-:W-:Y:S08]  /*100b0*/  @P4 BRA `(.L_x_1519) ;  /* 0x0000000000584947 */ /* 0x000ff00003800000 */
        /* <DEDUP_REMOVED lines=12> */
.L_x_1521:
[----:B------:R-:W-:-:S05]  /*10180*/  IMAD.U32 R11, RZ, RZ, UR42 ;  /* 0x0000002aff0b7e24 */ /* 0x000fca000f8e00ff */
[----:B------:R-:W-:-:S13]  /*10190*/  ISETP.NE.AND P4, PT, R11, 0x1, PT ;  /* 0x000000010b00780c */ /* 0x000fda0003f85270 */
[----:B0-----:R-:W0:Y:S02]  /*101a0*/  @P4 LDC.64 R8, c[0x0][0x9e8] ;  /* 0x00027a00ff084b82 */ /* 0x001e240000000a00 */
[----:B0-----:R-:W-:-:S05]  /*101b0*/  @P4 IMAD.HI.U32 R8, R18, R8, RZ ;  /* 0x0000000812084227 */ /* 0x001fca00078e00ff */
[----:B------:R-:W-:-:S07]  /*101c0*/  @P4 SHF.R.U32.HI R18, RZ, R9, R8 ;  /* 0x00000009ff124219 */ /* 0x000fce0000011608 */
.L_x_1522:
[----:B------:R-:W-:Y:S05]  /*101d0*/  BSYNC B0 ;  /* 0x0000000000007941 */ /* 0x000fea0003800000 */
.L_x_1520:
[----:B------:R-:W-:-:S04]  /*101e0*/  IMAD R18, R18, R11, -R144 ;  /* 0x0000000b12127224 */ /* 0x000fc800078e0a90 */
[----:B------:R-:W-:-:S05]  /*101f0*/  IMAD R18, R138, -0x2, R18 ;  /* 0xfffffffe8a127824 */ /* 0x000fca00078e0212 */
[----:B------:R-:W-:Y:S02]  /*10200*/  VIMNMX R143, R143, R18, !PT ;  /* 0x000000128f8f7248 */ /* 0x000fe40007fe0100 */
[----:B------:R-:W-:-:S07]  /*10210*/  VIADDMNMX R142, R18, R11, R142, PT ;  /* 0x0000000b128e7246 */ /* 0x000fce000380018e */
.L_x_1519:
[----:B0-----:R-:W-:Y:S01]  /*10220*/  @!P1 IMAD R8, R16, 0x8, R2 ;  /* 0x0000000810089824 */ /* 0x001fe200078e0202 */
[----:B------:R-:W2:Y:S01]  /*10230*/  LDL R144, [R1+0x20] ;  /* 0x0000200001907983 */ /* 0x000ea20000100800 */
[----:B------:R-:W-:Y:S02]  /*10240*/  UMOV UR41, UR7 ;  /* 0x0000000700297c82 */ /* 0x000fe40008000000 */
[----:B------:R-:W-:-:S05]  /*10250*/  @!P1 VIADD R8, R8, 0x2d860 ;  /* 0x0002d86008089836 */ /* 0x000fca0000000000 */
[----:B------:R-:W-:-:S04]  /*10260*/  @!P1 PRMT R8, RZ, 0x654, R8 ;  /* 0x00000654ff089816 */ /* 0x000fc80000000008 */
[----:B------:R0:W-:Y:S02]  /*10270*/  @!P1 SYNCS.ARRIVE.TRANS64.RED.A1T0 RZ, [R8+URZ], RZ ;  /* 0x000000ff08ff99a7 */ /* 0x0001e4000810043f */
[----:B0-----:R-:W-:-:S04]  /*10280*/  FMNMX.FTZ R8, R24, R0, !PT ;  /* 0x0000000018087209 */ /* 0x001fc80007810000 */
        /* <DEDUP_REMOVED lines=34> */
[----:B0-----:R-:W-:-:S04]  /*104b0*/  FMNMX.FTZ R8, R8, R9, !PT ;  /* 0x0000000908087209 */ /* 0x001fc80007810000 */
[----:B------:R-:W-:-:S04]  /*104c0*/  FSETP.NEU.FTZ.AND P4, PT, R8, -INF , PT ;  /* 0xff8000000800780b */ /* 0x000fc80003f9d000 */
[----:B------:R-:W-:-:S05]  /*104d0*/  FSEL R9, R8, RZ, P4 ;  /* 0x000000ff08097208 */ /* 0x000fca0002000000 */
[----:B------:R-:W-:Y:S01]  /*104e0*/  FADD.FTZ R9, -R9, R0 ;  /* 0x0000000009097221 */ /* 0x000fe20000010100 */
[----:B------:R-:W-:-:S03]  /*104f0*/  FMUL.FTZ R0, R8, UR41 ;  /* 0x0000002908007c20 */ /* 0x000fc60008410000 */
[----:B------:R-:W-:Y:S02]  /*10500*/  FMUL.FTZ R9, R9, UR41 ;  /* 0x0000002909097c20 */ /* 0x000fe40008410000 */
[----:B------:R-:W-:Y:S02]  /*10510*/  FSEL R0, R0, RZ, P4 ;  /* 0x000000ff00007208 */ /* 0x000fe40002000000 */
[----:B------:R-:W-:Y:S02]  /*10520*/  ISETP.GT.AND P4, PT, R143, 0x1, P3 ;  /* 0x000000018f00780c */ /* 0x000fe40001f84270 */
[----:B------:R-:W-:Y:S01]  /*10530*/  MUFU.EX2 R9, R9 ;  /* 0x0000000900097308 */ /* 0x000fe20000000800 */
[--C-:B------:R-:W-:Y:S01]  /*10540*/  FFMA.FTZ R24, R24, UR41, -R0.reuse ;  /* 0x0000002918187c23 */ /* 0x100fe20008010800 */
[----:B------:R-:W-:Y:S01]  /*10550*/  ISETP.LT.OR P5, PT, R142, 0x2, P4 ;  /* 0x000000028e00780c */ /* 0x000fe200027a1670 */
[--C-:B------:R-:W-:Y:S01]  /*10560*/  FFMA.FTZ R25, R25, UR41, -R0.reuse ;  /* 0x0000002919197c23 */ /* 0x100fe20008010800 */
[----:B------:R-:W-:Y:S01]  /*10570*/  ISETP.GT.AND P4, PT, R143, 0x8, P3 ;  /* 0x000000088f00780c */ /* 0x000fe20001f84270 */
[--C-:B------:R-:W-:Y:S01]  /*10580*/  FFMA.FTZ R28, R28, UR41, -R0.reuse ;  /* 0x000000291c1c7c23 */ /* 0x100fe20008010800 */
[----:B------:R-:W-:Y:S01]  /*10590*/  FSEL R27, R27, -INF , !P5 ;  /* 0xff8000001b1b7808 */ /* 0x000fe20006800000 */
[--C-:B------:R-:W-:Y:S01]  /*105a0*/  FFMA.FTZ R29, R29, UR41, -R0.reuse ;  /* 0x000000291d1d7c23 */ /* 0x100fe20008010800 */
[----:B------:R-:W-:Y:S01]  /*105b0*/  ISETP.GT.AND P5, PT, R143, 0x9, P3 ;  /* 0x000000098f00780c */ /* 0x000fe20001fa4270 */
[----:B------:R-:W0:Y:S01]  /*105c0*/  MUFU.EX2 R24, R24 ;  /* 0x0000001800187308 */ /* 0x000e220000000800 */
[----:B------:R-:W-:Y:S01]  /*105d0*/  ISETP.LT.OR P4, PT, R142, 0x9, P4 ;  /* 0x000000098e00780c */ /* 0x000fe20002781670 */
[--C-:B------:R-:W-:Y:S01]  /*105e0*/  FFMA.FTZ R32, R32, UR41, -R0.reuse ;  /* 0x0000002920207c23 */ /* 0x100fe20008010800 */
[----:B------:R-:W-:Y:S01]  /*105f0*/  ISETP.LT.OR P5, PT, R142, 0xa, P5 ;  /* 0x0000000a8e00780c */ /* 0x000fe20002fa1670 */
[--C-:B------:R-:W-:Y:S01]  /*10600*/  FFMA.FTZ R33, R33, UR41, -R0.reuse ;  /* 0x0000002921217c23 */ /* 0x100fe20008010800 */
[----:B------:R-:W-:Y:S01]  /*10610*/  FSEL R30, R30, -INF , !P4 ;  /* 0xff8000001e1e7808 */ /* 0x000fe20006000000 */
[--C-:B------:R-:W-:Y:S01]  /*10620*/  FFMA.FTZ R36, R36, UR41, -R0.reuse ;  /* 0x0000002924247c23 */ /* 0x100fe20008010800 */
[----:B------:R-:W-:Y:S01]  /*10630*/  FSEL R31, R31, -INF , !P5 ;  /* 0xff8000001f1f7808 */ /* 0x000fe20006800000 */
[----:B------:R-:W1:Y:S01]  /*10640*/  MUFU.EX2 R25, R25 ;  /* 0x0000001900197308 */ /* 0x000e620000000800 */
[----:B------:R-:W-:Y:S01]  /*10650*/  ISETP.GT.AND P5, PT, R143, 0x11, P3 ;  /* 0x000000118f00780c */ /* 0x000fe20001fa4270 */
[--C-:B------:R-:W-:Y:S01]  /*10660*/  FFMA.FTZ R37, R37, UR41, -R0.reuse ;  /* 0x0000002925257c23 */ /* 0x100fe20008010800 */
[----:B------:R-:W-:Y:S01]  /*10670*/  ISETP.GT.AND P4, PT, R143, 0x10, P3 ;  /* 0x000000108f00780c */ /* 0x000fe20001f84270 */
[--C-:B------:R-:W-:Y:S01]  /*10680*/  FFMA.FTZ R40, R40, UR41, -R0.reuse ;  /* 0x0000002928287c23 */ /* 0x100fe20008010800 */
[C---:B------:R-:W-:Y:S01]  /*10690*/  ISETP.LT.OR P5, PT, R142.reuse, 0x12, P5 ;  /* 0x000000128e00780c */ /* 0x040fe20002fa1670 */
[----:B------:R-:W-:Y:S01]  /*106a0*/  FFMA.FTZ R41, R41, UR41, -R0 ;  /* 0x0000002929297c23 */ /* 0x000fe20008010800 */
[----:B------:R-:W-:Y:S01]  /*106b0*/  ISETP.LT.OR P4, PT, R142, 0x11, P4 ;  /* 0x000000118e00780c */ /* 0x000fe20002781670 */
[----:B------:R-:W-:Y:S01]  /*106c0*/  MUFU.EX2 R29, R29 ;  /* 0x0000001d001d7308 */ /* 0x000fe20000000800 */
[----:B------:R-:W-:Y:S01]  /*106d0*/  FSEL R35, R35, -INF , !P5 ;  /* 0xff80000023237808 */ /* 0x000fe20006800000 */
[----:B0-----:R-:W-:Y:S01]  /*106e0*/  FFMA.FTZ R5, R9, R5, R24 ;  /* 0x0000000509057223 */ /* 0x001fe20000010018 */
[----:B------:R-:W-:Y:S01]  /*106f0*/  ISETP.GT.AND P5, PT, R143, 0x19, P3 ;  /* 0x000000198f00780c */ /* 0x000fe20001fa4270 */
[--C-:B------:R-:W-:Y:S01]  /*10700*/  FFMA.FTZ R44, R44, UR41, -R0.reuse ;  /* 0x000000292c2c7c23 */ /* 0x100fe20008010800 */
[----:B------:R-:W-:Y:S01]  /*10710*/  FSEL R34, R34, -INF , !P4 ;  /* 0xff80000022227808 */ /* 0x000fe20006000000 */
[--C-:B------:R-:W-:Y:S01]  /*10720*/  FFMA.FTZ R45, R45, UR41, -R0.reuse ;  /* 0x000000292d2d7c23 */ /* 0x100fe20008010800 */
[----:B------:R-:W-:Y:S01]  /*10730*/  ISETP.LT.OR P5, PT, R142, 0x1a, P5 ;  /* 0x0000001a8e00780c */ /* 0x000fe20002fa1670 */
[----:B------:R-:W-:Y:S01]  /*10740*/  MUFU.EX2 R32, R32 ;  /* 0x0000002000207308 */ /* 0x000fe20000000800 */
[----:B------:R-:W-:Y:S01]  /*10750*/  ISETP.GT.AND P4, PT, R143, 0x18, P3 ;  /* 0x000000188f00780c */ /* 0x000fe20001f84270 */
[----:B-1----:R-:W-:Y:S01]  /*10760*/  FADD.FTZ R5, R25, R5 ;  /* 0x0000000519057221 */ /* 0x002fe20000010000 */
[----:B------:R-:W-:Y:S01]  /*10770*/  FSEL R39, R39, -INF , !P5 ;  /* 0xff80000027277808 */ /* 0x000fe20006800000 */
[--C-:B------:R-:W-:Y:S01]  /*10780*/  FFMA.FTZ R48, R48, UR41, -R0.reuse ;  /* 0x0000002930307c23 */ /* 0x100fe20008010800 */
[----:B------:R-:W-:Y:S01]  /*10790*/  ISETP.GT.AND P5, PT, R143, 0x21, P3 ;  /* 0x000000218f00780c */ /* 0x000fe20001fa4270 */
[--C-:B------:R-:W-:Y:S01]  /*107a0*/  FFMA.FTZ R49, R49, UR41, -R0.reuse ;  /* 0x0000002931317c23 */ /* 0x100fe20008010800 */
[C---:B------:R-:W-:Y:S01]  /*107b0*/  ISETP.LT.OR P4, PT, R142.reuse, 0x19, P4 ;  /* 0x000000198e00780c */ /* 0x040fe20002781670 */
[----:B------:R-:W-:Y:S01]  /*107c0*/  MUFU.EX2 R33, R33 ;  /* 0x0000002100217308 */ /* 0x000fe20000000800 */
[----:B------:R-:W-:Y:S01]  /*107d0*/  ISETP.LT.OR P5, PT, R142, 0x22, P5 ;  /* 0x000000228e00780c */ /* 0x000fe20002fa1670 */
[--C-:B------:R-:W-:Y:S01]  /*107e0*/  FFMA.FTZ R52, R52, UR41, -R0.reuse ;  /* 0x0000002934347c23 */ /* 0x100fe20008010800 */
[----:B------:R-:W-:Y:S01]  /*107f0*/  FSEL R38, R38, -INF , !P4 ;  /* 0xff80000026267808 */ /* 0x000fe20006000000 */
[--C-:B------:R-:W-:Y:S01]  /*10800*/  FFMA.FTZ R53, R53, UR41, -R0.reuse ;  /* 0x0000002935357c23 */ /* 0x100fe20008010800 */
[----:B------:R-:W-:Y:S01]  /*10810*/  FSEL R43, R43, -INF , !P5 ;  /* 0xff8000002b2b7808 */ /* 0x000fe20006800000 */
[--C-:B------:R-:W-:Y:S01]  /*10820*/  FFMA.FTZ R56, R56, UR41, -R0.reuse ;  /* 0x0000002938387c23 */ /* 0x100fe20008010800 */
[C---:B------:R-:W-:Y:S01]  /*10830*/  ISETP.GT.AND P5, PT, R143.reuse, 0x29, P3 ;  /* 0x000000298f00780c */ /* 0x040fe20001fa4270 */
[----:B------:R-:W-:Y:S01]  /*10840*/  MUFU.EX2 R36, R36 ;  /* 0x0000002400247308 */ /* 0x000fe20000000800 */
[----:B------:R-:W-:Y:S01]  /*10850*/  ISETP.GT.AND P4, PT, R143, 0x20, P3 ;  /* 0x000000208f00780c */ /* 0x000fe20001f84270 */
[--C-:B------:R-:W-:Y:S01]  /*10860*/  FFMA.FTZ R57, R57, UR41, -R0.reuse ;  /* 0x0000002939397c23 */ /* 0x100fe20008010800 */
[----:B------:R-:W-:Y:S01]  /*10870*/  ISETP.LT.OR P5, PT, R142, 0x2a, P5 ;  /* 0x0000002a8e00780c */ /* 0x000fe20002fa1670 */
[--C-:B------:R-:W-:Y:S01]  /*10880*/  FFMA.FTZ R60, R60, UR41, -R0.reuse ;  /* 0x000000293c3c7c23 */ /* 0x100fe20008010800 */
[----:B------:R-:W-:Y:S01]  /*10890*/  ISETP.LT.OR P4, PT, R142, 0x21, P4 ;  /* 0x000000218e00780c */ /* 0x000fe20002781670 */
[--C-:B------:R-:W-:Y:S01]  /*108a0*/  FFMA.FTZ R61, R61, UR41, -R0.reuse ;  /* 0x000000293d3d7c23 */ /* 0x100fe20008010800 */
[----:B------:R-:W-:Y:S01]  /*108b0*/  FSEL R47, R47, -INF , !P5 ;  /* 0xff8000002f2f7808 */ /* 0x000fe20006800000 */
[----:B------:R-:W-:Y:S01]  /*108c0*/  MUFU.EX2 R37, R37 ;  /* 0x0000002500257308 */ /* 0x000fe20000000800 */
[----:B------:R-:W-:Y:S01]  /*108d0*/  ISETP.GT.AND P5, PT, R143, 0x31, P3 ;  /* 0x000000318f00780c */ /* 0x000fe20001fa4270 */
[--C-:B------:R-:W-:Y:S01]  /*108e0*/  FFMA.FTZ R64, R64, UR41, -R0.reuse ;  /* 0x0000002940407c23 */ /* 0x100fe20008010800 */
[----:B------:R-:W-:Y:S01]  /*108f0*/  FSEL R42, R42, -INF , !P4 ;  /* 0xff8000002a2a7808 */ /* 0x000fe20006000000 */
[--C-:B------:R-:W-:Y:S01]  /*10900*/  FFMA.FTZ R65, R65, UR41, -R0.reuse ;  /* 0x0000002941417c23 */ /* 0x100fe20008010800 */
[----:B------:R-:W-:Y:S01]  /*10910*/  ISETP.LT.OR P5, PT, R142, 0x32, P5 ;  /* 0x000000328e00780c */ /* 0x000fe20002fa1670 */
[--C-:B------:R-:W-:Y:S01]  /*10920*/  FFMA.FTZ R68, R68, UR41, -R0.reuse ;  /* 0x0000002944447c23 */ /* 0x100fe20008010800 */
[----:B------:R-:W-:Y:S01]  /*10930*/  ISETP.GT.AND P4, PT, R143, 0x28, P3 ;  /* 0x000000288f00780c */ /* 0x000fe20001f84270 */
[----:B------:R-:W-:Y:S01]  /*10940*/  MUFU.EX2 R40, R40 ;  /* 0x0000002800287308 */ /* 0x000fe20000000800 */
[----:B------:R-:W-:Y:S01]  /*10950*/  FSEL R51, R51, -INF , !P5 ;  /* 0xff80000033337808 */ /* 0x000fe20006800000 */
[--C-:B------:R-:W-:Y:S01]  /*10960*/  FFMA.FTZ R69, R69, UR41, -R0.reuse ;  /* 0x0000002945457c23 */ /* 0x100fe20008010800 */
[----:B------:R-:W-:Y:S01]  /*10970*/  ISETP.GT.AND P5, PT, R143, 0x39, P3 ;  /* 0x000000398f00780c */ /* 0x000fe20001fa4270 */
[--C-:B------:R-:W-:Y:S01]  /*10980*/  FFMA.FTZ R72, R72, UR41, -R0.reuse ;  /* 0x0000002948487c23 */ /* 0x100fe20008010800 */
[C---:B------:R-:W-:Y:S01]  /*10990*/  ISETP.LT.OR P4, PT, R142.reuse, 0x29, P4 ;  /* 0x000000298e00780c */ /* 0x040fe20002781670 */
[--C-:B------:R-:W-:Y:S01]  /*109a0*/  FFMA.FTZ R73, R73, UR41, -R0.reuse ;  /* 0x0000002949497c23 */ /* 0x100fe20008010800 */
[----:B------:R-:W-:Y:S01]  /*109b0*/  ISETP.LT.OR P5, PT, R142, 0x3a, P5 ;  /* 0x0000003a8e00780c */ /* 0x000fe20002fa1670 */
[----:B------:R-:W-:Y:S01]  /*109c0*/  MUFU.EX2 R41, R41 ;  /* 0x0000002900297308 */ /* 0x000fe20000000800 */
[----:B------:R-:W-:Y:S01]  /*109d0*/  FSEL R46, R46, -INF , !P4 ;  /* 0xff8000002e2e7808 */ /* 0x000fe20006000000 */
[--C-:B------:R-:W-:Y:S01]  /*109e0*/  FFMA.FTZ R76, R76, UR41, -R0.reuse ;  /* 0x000000294c4c7c23 */ /* 0x100fe20008010800 */
[----:B------:R-:W-:Y:S01]  /*109f0*/  FSEL R55, R55, -INF , !P5 ;  /* 0xff80000037377808 */ /* 0x000fe20006800000 */
[--C-:B------:R-:W-:Y:S01]  /*10a00*/  FFMA.FTZ R77, R77, UR41, -R0.reuse ;  /* 0x000000294d4d7c23 */ /* 0x100fe20008010800 */
[C---:B------:R-:W-:Y:S01]  /*10a10*/  ISETP.GT.AND P5, PT, R143.reuse, 0x41, P3 ;  /* 0x000000418f00780c */ /* 0x040fe20001fa4270 */
[--C-:B------:R-:W-:Y:S01]  /*10a20*/  FFMA.FTZ R80, R80, UR41, -R0.reuse ;  /* 0x0000002950507c23 */ /* 0x100fe20008010800 */
[----:B------:R-:W-:Y:S01]  /*10a30*/  ISETP.GT.AND P4, PT, R143, 0x30, P3 ;  /* 0x000000308f00780c */ /* 0x000fe20001f84270 */
[----:B------:R-:W-:Y:S01]  /*10a40*/  MUFU.EX2 R44, R44 ;  /* 0x0000002c002c7308 */ /* 0x000fe20000000800 */
[C---:B------:R-:W-:Y:S01]  /*10a50*/  ISETP.LT.OR P5, PT, R142.reuse, 0x42, P5 ;  /* 0x000000428e00780c */ /* 0x040fe20002fa1670 */
[--C-:B------:R-:W-:Y:S01]  /*10a60*/  FFMA.FTZ R81, R81, UR41, -R0.reuse ;  /* 0x0000002951517c23 */ /* 0x100fe20008010800 */
[----:B------:R-:W-:Y:S01]  /*10a70*/  ISETP.LT.OR P4, PT, R142, 0x31, P4 ;  /* 0x000000318e00780c */ /* 0x000fe20002781670 */
[--C-:B------:R-:W-:Y:S01]  /*10a80*/  FFMA.FTZ R84, R84, UR41, -R0.reuse ;  /* 0x0000002954547c23 */ /* 0x100fe20008010800 */
[----:B------:R-:W-:Y:S01]  /*10a90*/  FSEL R59, R59, -INF , !P5 ;  /* 0xff8000003b3b7808 */ /* 0x000fe20006800000 */
[----:B------:R-:W-:Y:S01]  /*10aa0*/  FFMA.FTZ R0, R85, UR41, -R0 ;  /* 0x0000002955007c23 */ /* 0x000fe20008010800 */
[----:B------:R-:W-:Y:S01]  /*10ab0*/  ISETP.GT.AND P5, PT, R143, 0x49, P3 ;  /* 0x000000498f00780c */ /* 0x000fe20001fa4270 */
[----:B------:R-:W-:Y:S01]  /*10ac0*/  MUFU.EX2 R45, R45 ;  /* 0x0000002d002d7308 */ /* 0x000fe20000000800 */
[----:B------:R-:W-:-:S02]  /*10ad0*/  FSEL R50, R50, -INF , !P4 ;  /* 0xff80000032327808 */ /* 0x000fc40006000000 */
[C---:B------:R-:W-:Y:S02]  /*10ae0*/  ISETP.LT.OR P5, PT, R142.reuse, 0x4a, P5 ;  /* 0x0000004a8e00780c */ /* 0x040fe40002fa1670 */
[----:B------:R-:W-:Y:S02]  /*10af0*/  ISETP.GT.AND P4, PT, R143, 0x38, P3 ;  /* 0x000000388f00780c */ /* 0x000fe40001f84270 */
[----:B------:R-:W-:Y:S01]  /*10b00*/  FSEL R63, R63, -INF , !P5 ;  /* 0xff8000003f3f7808 */ /* 0x000fe20006800000 */
[----:B------:R-:W-:Y:S01]  /*10b10*/  MUFU.EX2 R48, R48 ;  /* 0x0000003000307308 */ /* 0x000fe20000000800 */
[----:B------:R-:W-:Y:S02]  /*10b20*/  ISETP.GT.AND P5, PT, R143, 0x51, P3 ;  /* 0x000000518f00780c */ /* 0x000fe40001fa4270 */
[C---:B------:R-:W-:Y:S02]  /*10b30*/  ISETP.LT.OR P4, PT, R142.reuse, 0x39, P4 ;  /* 0x000000398e00780c */ /* 0x040fe40002781670 */
[----:B------:R-:W-:-:S02]  /*10b40*/  ISETP.LT.OR P5, PT, R142, 0x52, P5 ;  /* 0x000000528e00780c */ /* 0x000fc40002fa1670 */
[----:B------:R-:W-:Y:S01]  /*10b50*/  FSEL R54, R54, -INF , !P4 ;  /* 0xff80000036367808 */ /* 0x000fe20006000000 */
[----:B------:R-:W-:Y:S01]  /*10b60*/  MUFU.EX2 R49, R49 ;  /* 0x0000003100317308 */ /* 0x000fe20000000800 */
[----:B------:R-:W-:Y:S02]  /*10b70*/  FSEL R67, R67, -INF , !P5 ;  /* 0xff80000043437808 */ /* 0x000fe40006800000 */
[C---:B------:R-:W-:Y:S02]  /*10b80*/  ISETP.GT.AND P5, PT, R143.reuse, 0x59, P3 ;  /* 0x000000598f00780c */ /* 0x040fe40001fa4270 */
[----:B------:R-:W-:Y:S02]  /*10b90*/  ISETP.GT.AND P4, PT, R143, 0x40, P3 ;  /* 0x000000408f00780c */ /* 0x000fe40001f84270 */
[C---:B------:R-:W-:Y:S01]  /*10ba0*/  ISETP.LT.OR P5, PT, R142.reuse, 0x5a, P5 ;  /* 0x0000005a8e00780c */ /* 0x040fe20002fa1670 */
[----:B------:R-:W-:Y:S01]  /*10bb0*/  MUFU.EX2 R52, R52 ;  /* 0x0000003400347308 */ /* 0x000fe20000000800 */
[----:B------:R-:W-:-:S02]  /*10bc0*/  ISETP.LT.OR P4, PT, R142, 0x41, P4 ;  /* 0x000000418e00780c */ /* 0x000fc40002781670 */
[----:B------:R-:W-:Y:S02]  /*10bd0*/  FSEL R71, R71, -INF , !P5 ;  /* 0xff80000047477808 */ /* 0x000fe40006800000 */
[C---:B------:R-:W-:Y:S02]  /*10be0*/  ISETP.GT.AND P5, PT, R143.reuse, 0x61, P3 ;  /* 0x000000618f00780c */ /* 0x040fe40001fa4270 */
[----:B------:R-:W-:Y:S01]  /*10bf0*/  FSEL R58, R58, -INF , !P4 ;  /* 0xff8000003a3a7808 */ /* 0x000fe20006000000 */
[----:B------:R-:W-:Y:S01]  /*10c00*/  MUFU.EX2 R53, R53 ;  /* 0x0000003500357308 */ /* 0x000fe20000000800 */
[----:B------:R-:W-:Y:S02]  /*10c10*/  ISETP.LT.OR P5, PT, R142, 0x62, P5 ;  /* 0x000000628e00780c */ /* 0x000fe40002fa1670 */
[----:B------:R-:W-:Y:S02]  /*10c20*/  ISETP.GT.AND P4, PT, R143, 0x48, P3 ;  /* 0x000000488f00780c */ /* 0x000fe40001f84270 */
[----:B------:R-:W-:-:S02]  /*10c30*/  FSEL R75, R75, -INF , !P5 ;  /* 0xff8000004b4b7808 */ /* 0x000fc40006800000 */
[----:B------:R-:W-:Y:S01]  /*10c40*/  ISETP.GT.AND P5, PT, R143, 0x69, P3 ;  /* 0x000000698f00780c */ /* 0x000fe20001fa4270 */
[----:B------:R-:W-:Y:S01]  /*10c50*/  MUFU.EX2 R56, R56 ;  /* 0x0000003800387308 */ /* 0x000fe20000000800 */
[C---:B------:R-:W-:Y:S02]  /*10c60*/  ISETP.LT.OR P4, PT, R142.reuse, 0x49, P4 ;  /* 0x000000498e00780c */ /* 0x040fe40002781670 */
[----:B------:R-:W-:Y:S02]  /*10c70*/  ISETP.LT.OR P5, PT, R142, 0x6a, P5 ;  /* 0x0000006a8e00780c */ /* 0x000fe40002fa1670 */
[----:B------:R-:W-:Y:S02]  /*10c80*/  FSEL R62, R62, -INF , !P4 ;  /* 0xff8000003e3e7808 */ /* 0x000fe40006000000 */
[----:B------:R-:W-:Y:S01]  /*10c90*/  FSEL R79, R79, -INF , !P5 ;  /* 0xff8000004f4f7808 */ /* 0x000fe20006800000 */
[----:B------:R-:W-:Y:S01]  /*10ca0*/  MUFU.EX2 R57, R57 ;  /* 0x0000003900397308 */ /* 0x000fe20000000800 */
[----:B------:R-:W-:-:S02]  /*10cb0*/  ISETP.GT.AND P5, PT, R143, RZ, P3 ;  /* 0x000000ff8f00720c */ /* 0x000fc40001fa4270 */
[----:B------:R-:W-:Y:S02]  /*10cc0*/  ISETP.GT.AND P4, PT, R143, 0x50, P3 ;  /* 0x000000508f00780c */ /* 0x000fe40001f84270 */
[C---:B------:R-:W-:Y:S02]  /*10cd0*/  ISETP.LT.OR P5, PT, R142.reuse, 0x1, P5 ;  /* 0x000000018e00780c */ /* 0x040fe40002fa1670 */
[----:B------:R-:W-:Y:S01]  /*10ce0*/  ISETP.LT.OR P4, PT, R142, 0x51, P4 ;  /* 0x000000518e00780c */ /* 0x000fe20002781670 */
[----:B------:R-:W-:Y:S01]  /*10cf0*/  MUFU.EX2 R60, R60 ;  /* 0x0000003c003c7308 */ /* 0x000fe20000000800 */
[----:B------:R-:W-:Y:S02]  /*10d00*/  FSEL R18, R26, -INF , !P5 ;  /* 0xff8000001a127808 */ /* 0x000fe40006800000 */
[----:B------:R-:W-:Y:S02]  /*10d10*/  FSEL R66, R66, -INF , !P4 ;  /* 0xff80000042427808 */ /* 0x000fe40006000000 */
[----:B------:R-:W-:-:S02]  /*10d20*/  FMNMX.FTZ R11, R18, R6, !PT ;  /* 0x00000006120b7209 */ /* 0x000fc40007810000 */
[----:B------:R-:W-:Y:S01]  /*10d30*/  ISETP.GT.AND P4, PT, R143, 0x58, P3 ;  /* 0x000000588f00780c */ /* 0x000fe20001f84270 */
[----:B------:R-:W0:Y:S01]  /*10d40*/  MUFU.EX2 R26, R28 ;  /* 0x0000001c001a7308 */ /* 0x000e220000000800 */
[----:B------:R-:W-:Y:S02]  /*10d50*/  FMNMX.FTZ R11, R27, R11, !PT ;  /* 0x0000000b1b0b7209 */ /* 0x000fe40007810000 */
[----:B------:R-:W-:Y:S02]  /*10d60*/  ISETP.LT.OR P4, PT, R142, 0x59, P4 ;  /* 0x000000598e00780c */ /* 0x000fe40002781670 */
[----:B------:R-:W-:Y:S02]  /*10d70*/  FMNMX.FTZ R11, R30, R11, !PT ;  /* 0x0000000b1e0b7209 */ /* 0x000fe40007810000 */
[----:B------:R-:W-:Y:S01]  /*10d80*/  FSEL R70, R70, -INF , !P4 ;  /* 0xff80000046467808 */ /* 0x000fe20006000000 */
[----:B------:R-:W-:Y:S01]  /*10d90*/  MUFU.EX2 R61, R61 ;  /* 0x0000003d003d7308 */ /* 0x000fe20000000800 */
[----:B------:R-:W-:-:S02]  /*10da0*/  FMNMX.FTZ R11, R31, R11, !PT ;  /* 0x0000000b1f0b7209 */ /* 0x000fc40007810000 */
[----:B------:R-:W-:Y:S02]  /*10db0*/  ISETP.GT.AND P4, PT, R143, 0x60, P3 ;  /* 0x000000608f00780c */ /* 0x000fe40001f84270 */
[----:B------:R-:W-:Y:S02]  /*10dc0*/  FMNMX.FTZ R11, R34, R11, !PT ;  /* 0x0000000b220b7209 */ /* 0x000fe40007810000 */
[----:B------:R-:W-:Y:S01]  /*10dd0*/  ISETP.LT.OR P4, PT, R142, 0x61, P4 ;  /* 0x000000618e00780c */ /* 0x000fe20002781670 */
[----:B------:R-:W-:Y:S01]  /*10de0*/  MUFU.EX2 R64, R64 ;  /* 0x0000004000407308 */ /* 0x000fe20000000800 */
[----:B------:R-:W-:Y:S01]  /*10df0*/  FMNMX.FTZ R11, R35, R11, !PT ;  /* 0x0000000b230b7209 */ /* 0x000fe20007810000 */
[----:B0-----:R-:W-:Y:S01]  /*10e00*/  FADD.FTZ R5, R26, R5 ;  /* 0x000000051a057221 */ /* 0x001fe20000010000 */
[----:B------:R-:W-:Y:S02]  /*10e10*/  FSEL R74, R74, -INF , !P4 ;  /* 0xff8000004a4a7808 */ /* 0x000fe40006000000 */
[----:B------:R-:W-:Y:S01]  /*10e20*/  FMNMX.FTZ R11, R38, R11, !PT ;  /* 0x0000000b260b7209 */ /* 0x000fe20007810000 */
[----:B------:R-:W-:Y:S01]  /*10e30*/  FADD.FTZ R5, R29, R5 ;  /* 0x000000051d057221 */ /* 0x000fe20000010000 */
[----:B------:R-:W-:Y:S01]  /*10e40*/  ISETP.GT.AND P4, PT, R143, 0x68, P3 ;  /* 0x000000688f00780c */ /* 0x000fe20001f84270 */
[----:B------:R-:W-:Y:S01]  /*10e50*/  MUFU.EX2 R65, R65 ;  /* 0x0000004100417308 */ /* 0x000fe20000000800 */
[----:B------:R-:W-:Y:S01]  /*10e60*/  FMNMX.FTZ R11, R39, R11, !PT ;  /* 0x0000000b270b7209 */ /* 0x000fe20007810000 */
[----:B------:R-:W-:Y:S01]  /*10e70*/  FADD.FTZ R5, R32, R5 ;  /* 0x0000000520057221 */ /* 0x000fe20000010000 */
[----:B------:R-:W-:-:S02]  /*10e80*/  ISETP.LT.OR P4, PT, R142, 0x69, P4 ;  /* 0x000000698e00780c */ /* 0x000fc40002781670 */
[----:B------:R-:W-:Y:S01]  /*10e90*/  FMNMX.FTZ R11, R42, R11, !PT ;  /* 0x0000000b2a0b7209 */ /* 0x000fe20007810000 */
[----:B------:R-:W-:Y:S01]  /*10ea0*/  FADD.FTZ R5, R33, R5 ;  /* 0x0000000521057221 */ /* 0x000fe20000010000 */
[----:B------:R-:W-:Y:S01]  /*10eb0*/  FSEL R78, R78, -INF , !P4 ;  /* 0xff8000004e4e7808 */ /* 0x000fe20006000000 */
[----:B------:R-:W-:Y:S01]  /*10ec0*/  MUFU.EX2 R68, R68 ;  /* 0x0000004400447308 */ /* 0x000fe20000000800 */
[----:B------:R-:W-:Y:S02]  /*10ed0*/  FMNMX.FTZ R11, R43, R11, !PT ;  /* 0x0000000b2b0b7209 */ /* 0x000fe40007810000 */
[----:B------:R-:W-:Y:S02]  /*10ee0*/  ISETP.GT.AND P4, PT, R143, 0x70, P3 ;  /* 0x000000708f00780c */ /* 0x000fe40001f84270 */
[----:B------:R-:W-:Y:S02]  /*10ef0*/  FMNMX.FTZ R11, R46, R11, !PT ;  /* 0x0000000b2e0b7209 */ /* 0x000fe40007810000 */
[----:B------:R-:W-:Y:S01]  /*10f00*/  ISETP.LT.OR P4, PT, R142, 0x71, P4 ;  /* 0x000000718e00780c */ /* 0x000fe20002781670 */
[----:B------:R-:W-:Y:S01]  /*10f10*/  MUFU.EX2 R69, R69 ;  /* 0x0000004500457308 */ /* 0x000fe20000000800 */
[----:B------:R-:W-:-:S02]  /*10f20*/  FMNMX.FTZ R11, R47, R11, !PT ;  /* 0x0000000b2f0b7209 */ /* 0x000fc40007810000 */
[----:B------:R-:W-:Y:S02]  /*10f30*/  FSEL R82, R82, -INF , !P4 ;  /* 0xff80000052527808 */ /* 0x000fe40006000000 */
[----:B------:R-:W-:Y:S02]  /*10f40*/  FMNMX.FTZ R11, R50, R11, !PT ;  /* 0x0000000b320b7209 */ /* 0x000fe40007810000 */
[----:B------:R-:W-:Y:S01]  /*10f50*/  ISETP.GT.AND P4, PT, R143, 0x71, P3 ;  /* 0x000000718f00780c */ /* 0x000fe20001f84270 */
[----:B------:R-:W-:Y:S01]  /*10f60*/  MUFU.EX2 R72, R72 ;  /* 0x0000004800487308 */ /* 0x000fe20000000800 */
[----:B------:R-:W-:Y:S02]  /*10f70*/  FMNMX.FTZ R11, R51, R11, !PT ;  /* 0x0000000b330b7209 */ /* 0x000fe40007810000 */
[----:B------:R-:W-:Y:S02]  /*10f80*/  ISETP.GT.AND P5, PT, R143, 0x78, P3 ;  /* 0x000000788f00780c */ /* 0x000fe40001fa4270 */
[----:B------:R-:W-:-:S02]  /*10f90*/  FMNMX.FTZ R11, R54, R11, !PT ;  /* 0x0000000b360b7209 */ /* 0x000fc40007810000 */
[----:B------:R-:W-:Y:S01]  /*10fa0*/  ISETP.LT.OR P4, PT, R142, 0x72, P4 ;  /* 0x000000728e00780c */ /* 0x000fe20002781670 */
        /* <DEDUP_REMOVED lines=9> */
[----:B------:R-:W-:Y:S01]  /*11040*/  ISETP.LT.OR P3, PT, R142, 0x7a, P3 ;  /* 0x0000007a8e00780c */ /* 0x000fe20001f61670 */
[----:B------:R-:W-:Y:S01]  /*11050*/  MUFU.EX2 R77, R77 ;  /* 0x0000004d004d7308 */ /* 0x000fe20000000800 */
[----:B------:R-:W-:Y:S02]  /*11060*/  FMNMX.FTZ R11, R63, R11, !PT ;  /* 0x0000000b3f0b7209 */ /* 0x000fe40007810000 */
[----:B------:R-:W-:Y:S02]  /*11070*/  FSEL R86, R86, -INF , !P5 ;  /* 0xff80000056567808 */ /* 0x000fe40006800000 */
[----:B------:R-:W-:-:S02]  /*11080*/  FMNMX.FTZ R11, R66, R11, !PT ;  /* 0x0000000b420b7209 */ /* 0x000fc40007810000 */
[----:B------:R-:W-:Y:S01]  /*11090*/  FSEL R87, R87, -INF , !P3 ;  /* 0xff80000057577808 */ /* 0x000fe20005800000 */
[----:B------:R-:W-:Y:S01]  /*110a0*/  MUFU.EX2 R80, R80 ;  /* 0x0000005000507308 */ /* 0x000fe20000000800 */
[----:B------:R-:W-:Y:S02]  /*110b0*/  FMNMX.FTZ R11, R67, R11, !PT ;  /* 0x0000000b430b7209 */ /* 0x000fe40007810000 */
[----:B------:R-:W-:Y:S02]  /*110c0*/  F2FP.F16.F32.PACK_AB R26, R29, R26 ;  /* 0x0000001a1d1a723e */ /* 0x000fe400000000ff */
[----:B------:R-:W-:Y:S02]  /*110d0*/  FMNMX.FTZ R11, R70, R11, !PT ;  /* 0x0000000b460b7209 */ /* 0x000fe40007810000 */
[----:B------:R-:W-:Y:S01]  /*110e0*/  F2FP.F16.F32.PACK_AB R24, R25, R24 ;  /* 0x000000181918723e */ /* 0x000fe200000000ff */
[----:B------:R-:W-:Y:S01]  /*110f0*/  MUFU.EX2 R81, R81 ;  /* 0x0000005100517308 */ /* 0x000fe20000000800 */
[----:B------:R-:W-:-:S02]  /*11100*/  FMNMX.FTZ R11, R71, R11, !PT ;  /* 0x0000000b470b7209 */ /* 0x000fc40007810000 */
[----:B------:R-:W-:Y:S01]  /*11110*/  F2FP.F16.F32.PACK_AB R32, R33, R32 ;  /* 0x000000202120723e */ /* 0x000fe200000000ff */
[----:B------:R-:W-:Y:S01]  /*11120*/  FADD.FTZ R33, R36, R5 ;  /* 0x0000000524217221 */ /* 0x000fe20000010000 */
[----:B------:R-:W-:-:S03]  /*11130*/  FMNMX.FTZ R11, R74, R11, !PT ;  /* 0x0000000b4a0b7209 */ /* 0x000fc60007810000 */
[----:B------:R-:W-:Y:S01]  /*11140*/  FADD.FTZ R33, R37, R33 ;  /* 0x0000002125217221 */ /* 0x000fe20000010000 */
[----:B------:R-:W-:Y:S01]  /*11150*/  FMNMX.FTZ R11, R75, R11, !PT ;  /* 0x0000000b4b0b7209 */ /* 0x000fe20007810000 */
[----:B------:R-:W-:Y:S02]  /*11160*/  MUFU.EX2 R84, R84 ;  /* 0x0000005400547308 */ /* 0x000fe40000000800 */
[----:B------:R-:W-:Y:S01]  /*11170*/  FADD.FTZ R33, R40, R33 ;  /* 0x0000002128217221 */ /* 0x000fe20000010000 */
[----:B------:R-:W-:Y:S02]  /*11180*/  FMNMX.FTZ R11, R78, R11, !PT ;  /* 0x0000000b4e0b7209 */ /* 0x000fe40007810000 */
[C---:B------:R-:W-:Y:S01]  /*11190*/  F2FP.F16.F32.PACK_AB R40, R41.reuse, R40 ;  /* 0x000000282928723e */ /* 0x040fe200000000ff */
[----:B------:R-:W-:Y:S01]  /*111a0*/  FADD.FTZ R33, R41, R33 ;  /* 0x0000002129217221 */ /* 0x000fe20000010000 */
[----:B------:R-:W-:Y:S01]  /*111b0*/  FMNMX.FTZ R11, R79, R11, !PT ;  /* 0x0000000b4f0b7209 */ /* 0x000fe20007810000 */
[----:B------:R-:W-:Y:S02]  /*111c0*/  MUFU.EX2 R0, R0 ;  /* 0x0000000000007308 */ /* 0x000fe40000000800 */
[----:B------:R-:W-:Y:S01]  /*111d0*/  FADD.FTZ R33, R44, R33 ;  /* 0x000000212c217221 */ /* 0x000fe20000010000 */
[----:B------:R-:W-:-:S03]  /*111e0*/  FMNMX.FTZ R11, R82, R11, !PT ;  /* 0x0000000b520b7209 */ /* 0x000fc60007810000 */
[----:B------:R-:W-:Y:S01]  /*111f0*/  FADD.FTZ R33, R45, R33 ;  /* 0x000000212d217221 */ /* 0x000fe20000010000 */
[----:B------:R-:W-:-:S03]  /*11200*/  FMNMX.FTZ R11, R83, R11, !PT ;  /* 0x0000000b530b7209 */ /* 0x000fc60007810000 */
[----:B------:R-:W-:Y:S01]  /*11210*/  FADD.FTZ R33, R48, R33 ;  /* 0x0000002130217221 */ /* 0x000fe20000010000 */
[----:B------:R-:W-:-:S03]  /*11220*/  FMNMX.FTZ R11, R86, R11, !PT ;  /* 0x0000000b560b7209 */ /* 0x000fc60007810000 */
[----:B------:R-:W-:Y:S01]  /*11230*/  FADD.FTZ R33, R49, R33 ;  /* 0x0000002131217221 */ /* 0x000fe20000010000 */
[----:B------:R-:W-:-:S03]  /*11240*/  FMNMX.FTZ R11, R87, R11, !PT ;  /* 0x0000000b570b7209 */ /* 0x000fc60007810000 */
[----:B------:R-:W-:Y:S02]  /*11250*/  FADD.FTZ R41, R52, R33 ;  /* 0x0000002134297221 */ /* 0x000fe40000010000 */
[----:B------:R-:W0:Y:S02]  /*11260*/  SHFL.BFLY PT, R16, R11, 0x2, 0x1f ;  /* 0x0c401f000b107f89 */ /* 0x000e2400000e0000 */
[----:B------:R-:W-:-:S04]  /*11270*/  FADD.FTZ R41, R53, R41 ;  /* 0x0000002935297221 */ /* 0x000fc80000010000 */
[----:B------:R-:W-:Y:S01]  /*11280*/  FADD.FTZ R41, R56, R41 ;  /* 0x0000002938297221 */ /* 0x000fe20000010000 */
[----:B0-----:R-:W-:-:S05]  /*11290*/  FMNMX.FTZ R11, R11, R16, !PT ;  /* 0x000000100b0b7209 */ /* 0x001fca0007810000 */
[----:B------:R-:W0:Y:S02]  /*112a0*/  SHFL.BFLY PT, R16, R11, 0x1, 0x1f ;  /* 0x0c201f000b107f89 */ /* 0x000e2400000e0000 */
[----:B0-----:R-:W-:-:S04]  /*112b0*/  FMNMX.FTZ R11, R11, R16, !PT ;  /* 0x000000100b0b7209 */ /* 0x001fc80007810000 */
[C---:B------:R-:W-:Y:S01]  /*112c0*/  FSETP.NEU.FTZ.AND P3, PT, R11.reuse, -INF , PT ;  /* 0xff8000000b00780b */ /* 0x040fe20003f7d000 */
[----:B------:R-:W-:-:S05]  /*112d0*/  FMUL.FTZ R16, R11, UR41 ;  /* 0x000000290b107c20 */ /* 0x000fca0008410000 */
[----:B------:R-:W-:-:S05]  /*112e0*/  FSEL R16, R16, RZ, P3 ;  /* 0x000000ff10107208 */ /* 0x000fca0001800000 */
        /* <DEDUP_REMOVED lines=14> */
[----:B------:R-:W0:Y:S01]  /*113d0*/  MUFU.EX2 R21, R21 ;  /* 0x0000001500157308 */ /* 0x000e220000000800 */
[--C-:B------:R-:W-:Y:S01]  /*113e0*/  FFMA.FTZ R74, R74, UR41, -R16.reuse ;  /* 0x000000294a4a7c23 */ /* 0x100fe20008010810 */
[----:B------:R-:W-:Y:S01]  /*113f0*/  F2FP.F16.F32.PACK_AB R56, R57, R56 ;  /* 0x000000383938723e */ /* 0x000fe200000000ff */
[--C-:B------:R-:W-:Y:S01]  /*11400*/  FFMA.FTZ R75, R75, UR41, -R16.reuse ;  /* 0x000000294b4b7c23 */ /* 0x100fe20008010810 */
[--C-:B------:R-:W-:Y:S01]  /*11410*/  FFMA.FTZ R78, R78, UR41, -R16.reuse ;  /* 0x000000294e4e7c23 */ /* 0x100fe20008010810 */
[--C-:B------:R-:W-:Y:S01]  /*11420*/  FFMA.FTZ R79, R79, UR41, -R16.reuse ;  /* 0x000000294f4f7c23 */ /* 0x100fe20008010810 */
[--C-:B------:R-:W-:Y:S01]  /*11430*/  FFMA.FTZ R82, R82, UR41, -R16.reuse ;  /* 0x0000002952527c23 */ /* 0x100fe20008010810 */
[--C-:B------:R-:W-:Y:S01]  /*11440*/  FFMA.FTZ R83, R83, UR41, -R16.reuse ;  /* 0x0000002953537c23 */ /* 0x100fe20008010810 */
[----:B------:R-:W-:Y:S01]  /*11450*/  MUFU.EX2 R28, R28 ;  /* 0x0000001c001c7308 */ /* 0x000fe20000000800 */
[----:B------:R-:W-:Y:S01]  /*11460*/  FFMA.FTZ R86, R86, UR41, -R16 ;  /* 0x0000002956567c23 */ /* 0x000fe20008010810 */
[----:B------:R-:W-:-:S06]  /*11470*/  F2FP.F16.F32.PACK_AB R42, R45, R44 ;  /* 0x0000002c2d2a723e */ /* 0x000fcc00000000ff */
[----:B------:R-:W1:Y:S01]  /*11480*/  MUFU.EX2 R29, R29 ;  /* 0x0000001d001d7308 */ /* 0x000e620000000800 */
[----:B0-----:R-:W-:-:S07]  /*11490*/  F2FP.F16.F32.PACK_AB R25, R21, R18 ;  /* 0x000000121519723e */ /* 0x001fce00000000ff */
[----:B------:R-:W-:Y:S08]  /*114a0*/  MUFU.EX2 R30, R30 ;  /* 0x0000001e001e7308 */ /* 0x000ff00000000800 */
[----:B------:R-:W-:Y:S01]  /*114b0*/  MUFU.EX2 R31, R31 ;  /* 0x0000001f001f7308 */ /* 0x000fe20000000800 */
[----:B-1----:R-:W-:-:S05]  /*114c0*/  F2FP.F16.F32.PACK_AB R27, R29, R28 ;  /* 0x0000001c1d1b723e */ /* 0x002fca00000000ff */
[----:B------:R0:W-:Y:S02]  /*114d0*/  STSM.16.M88.4 [R139+0x21800], R24 ;  /* 0x021800188b007844 */ /* 0x0001e40000000200 */
[----:B------:R-:W-:Y:S08]  /*114e0*/  MUFU.EX2 R51, R51 ;  /* 0x0000003300337308 */ /* 0x000ff00000000800 */
[----:B------:R-:W-:Y:S01]  /*114f0*/  MUFU.EX2 R5, R66 ;  /* 0x0000004200057308 */ /* 0x000fe20000000800 */
[----:B0-----:R-:W-:Y:S01]  /*11500*/  FSEL R26, R11, RZ, P3 ;  /* 0x000000ff0b1a7208 */ /* 0x001fe20001800000 */
[--C-:B------:R-:W-:Y:S01]  /*11510*/  FFMA.FTZ R24, R34, UR41, -R16.reuse ;  /* 0x0000002922187c23 */ /* 0x100fe20008010810 */
[--C-:B------:R-:W-:Y:S01]  /*11520*/  FFMA.FTZ R25, R35, UR41, -R16.reuse ;  /* 0x0000002923197c23 */ /* 0x100fe20008010810 */
[--C-:B------:R-:W-:Y:S01]  /*11530*/  FFMA.FTZ R35, R38, UR41, -R16.reuse ;  /* 0x0000002926237c23 */ /* 0x100fe20008010810 */
[----:B------:R-:W-:Y:S01]  /*11540*/  FFMA.FTZ R27, R39, UR41, -R16 ;  /* 0x00000029271b7c23 */ /* 0x000fe20008010810 */
[----:B------:R-:W-:Y:S01]  /*11550*/  FADD.FTZ R26, -R26, R6 ;  /* 0x000000061a1a7221 */ /* 0x000fe20000010100 */
[--C-:B------:R-:W-:Y:S01]  /*11560*/  FFMA.FTZ R38, R43, UR41, -R16.reuse ;  /* 0x000000292b267c23 */ /* 0x100fe20008010810 */
[----:B------:R-:W-:Y:S01]  /*11570*/  MUFU.EX2 R24, R24 ;  /* 0x0000001800187308 */ /* 0x000fe20000000800 */
[--C-:B------:R-:W-:Y:S01]  /*11580*/  FFMA.FTZ R43, R46, UR41, -R16.reuse ;  /* 0x000000292e2b7c23 */ /* 0x100fe20008010810 */
[----:B------:R-:W-:Y:S01]  /*11590*/  FMUL.FTZ R6, R26, UR41 ;  /* 0x000000291a067c20 */ /* 0x000fe20008410000 */
[----:B------:R-:W-:Y:S01]  /*115a0*/  F2FP.F16.F32.PACK_AB R34, R37, R36 ;  /* 0x000000242522723e */ /* 0x000fe200000000ff */
[--C-:B------:R-:W-:Y:S01]  /*115b0*/  FFMA.FTZ R39, R47, UR41, -R16.reuse ;  /* 0x000000292f277c23 */ /* 0x100fe20008010810 */
[----:B------:R-:W-:-:S03]  /*115c0*/  FFMA.FTZ R26, R50, UR41, -R16 ;  /* 0x00000029321a7c23 */ /* 0x000fc60008010810 */
[----:B------:R-:W0:Y:S08]  /*115d0*/  MUFU.EX2 R6, R6 ;  /* 0x0000000600067308 */ /* 0x000e300000000800 */
[----:B------:R-:W1:Y:S08]  /*115e0*/  MUFU.EX2 R25, R25 ;  /* 0x0000001900197308 */ /* 0x000e700000000800 */
[----:B------:R-:W3:Y:S01]  /*115f0*/  MUFU.EX2 R35, R35 ;  /* 0x0000002300237308 */ /* 0x000ee20000000800 */
[----:B0-----:R-:W-:Y:S01]  /*11600*/  FFMA.FTZ R18, R6, R4, R18 ;  /* 0x0000000406127223 */ /* 0x001fe20000010012 */
[----:B------:R-:W-:-:S03]  /*11610*/  FFMA.FTZ R4, R55, UR41, -R16 ;  /* 0x0000002937047c23 */ /* 0x000fc60008010810 */
[----:B------:R-:W-:Y:S01]  /*11620*/  FADD.FTZ R18, R21, R18 ;  /* 0x0000001215127221 */ /* 0x000fe20000010000 */
[--C-:B------:R-:W-:Y:S01]  /*11630*/  FFMA.FTZ R21, R59, UR41, -R16.reuse ;  /* 0x000000293b157c23 */ /* 0x100fe20008010810 */
[----:B------:R-:W-:Y:S01]  /*11640*/  FFMA.FTZ R59, R62, UR41, -R16 ;  /* 0x000000293e3b7c23 */ /* 0x000fe20008010810 */
[----:B------:R-:W0:Y:S01]  /*11650*/  MUFU.EX2 R27, R27 ;  /* 0x0000001b001b7308 */ /* 0x000e220000000800 */
[----:B------:R-:W-:Y:S01]  /*11660*/  FADD.FTZ R28, R28, R18 ;  /* 0x000000121c1c7221 */ /* 0x000fe20000010000 */
[----:B-1----:R-:W-:Y:S01]  /*11670*/  F2FP.F16.F32.PACK_AB R33, R25, R24 ;  /* 0x000000181921723e */ /* 0x002fe200000000ff */
[----:B------:R-:W-:Y:S02]  /*11680*/  FFMA.FTZ R16, R87, UR41, -R16 ;  /* 0x0000002957107c23 */ /* 0x000fe40008010810 */
[----:B------:R-:W-:-:S03]  /*11690*/  FADD.FTZ R28, R29, R28 ;  /* 0x0000001c1d1c7221 */ /* 0x000fc60000010000 */
[----:B------:R-:W1:Y:S01]  /*116a0*/  MUFU.EX2 R38, R38 ;  /* 0x0000002600267308 */ /* 0x000e620000000800 */
[----:B------:R-:W-:Y:S01]  /*116b0*/  FADD.FTZ R28, R24, R28 ;  /* 0x0000001c181c7221 */ /* 0x000fe20000010000 */
[----:B------:R-:W-:-:S03]  /*116c0*/  FADD.FTZ R24, R57, R41 ;  /* 0x0000002939187221 */ /* 0x000fc60000010000 */
[----:B------:R-:W-:Y:S01]  /*116d0*/  FADD.FTZ R36, R25, R28 ;  /* 0x0000001c19247221 */ /* 0x000fe20000010000 */
[----:B------:R-:W-:Y:S02]  /*116e0*/  FADD.FTZ R24, R60, R24 ;  /* 0x000000183c187221 */ /* 0x000fe40000010000 */
[----:B------:R-:W4:Y:S01]  /*116f0*/  MUFU.EX2 R43, R43 ;  /* 0x0000002b002b7308 */ /* 0x000f220000000800 */
[----:B---3--:R-:W-:-:S07]  /*11700*/  FADD.FTZ R36, R35, R36 ;  /* 0x0000002423247221 */ /* 0x008fce0000010000 */
[----:B------:R-:W3:Y:S01]  /*11710*/  MUFU.EX2 R39, R39 ;  /* 0x0000002700277308 */ /* 0x000ee20000000800 */
[----:B0-----:R-:W-:Y:S01]  /*11720*/  FADD.FTZ R36, R27, R36 ;  /* 0x000000241b247221 */ /* 0x001fe20000010000 */
[----:B-1----:R-:W-:-:S06]  /*11730*/  F2FP.F16.F32.PACK_AB R41, R38, R30 ;  /* 0x0000001e2629723e */ /* 0x002fcc00000000ff */
[----:B------:R-:W0:Y:S01]  /*11740*/  MUFU.EX2 R26, R26 ;  /* 0x0000001a001a7308 */ /* 0x000e220000000800 */
[----:B------:R-:W-:-:S07]  /*11750*/  FADD.FTZ R36, R30, R36 ;  /* 0x000000241e247221 */ /* 0x000fce0000010000 */
[----:B------:R-:W1:Y:S01]  /*11760*/  MUFU.EX2 R4, R4 ;  /* 0x0000000400047308 */ /* 0x000e620000000800 */
[----:B------:R-:W-:-:S07]  /*11770*/  FADD.FTZ R36, R38, R36 ;  /* 0x0000002426247221 */ /* 0x000fce0000010000 */
[----:B------:R-:W5:Y:S01]  /*11780*/  MUFU.EX2 R18, R58 ;  /* 0x0000003a00127308 */ /* 0x000f620000000800 */
[----:B----4-:R-:W-:-:S07]  /*11790*/  FADD.FTZ R36, R43, R36 ;  /* 0x000000242b247221 */ /* 0x010fce0000010000 */
[----:B------:R-:W4:Y:S01]  /*117a0*/  MUFU.EX2 R21, R21 ;  /* 0x0000001500157308 */ /* 0x000f220000000800 */
[----:B---3--:R-:W-:-:S07]  /*117b0*/  FADD.FTZ R37, R39, R36 ;  /* 0x0000002427257221 */ /* 0x008fce0000010000 */
[----:B------:R-:W3:Y:S01]  /*117c0*/  MUFU.EX2 R59, R59 ;  /* 0x0000003b003b7308 */ /* 0x000ee20000000800 */
[----:B0-----:R-:W-:-:S07]  /*117d0*/  FADD.FTZ R37, R26, R37 ;  /* 0x000000251a257221 */ /* 0x001fce0000010000 */
[----:B------:R-:W0:Y:S01]  /*117e0*/  MUFU.EX2 R29, R63 ;  /* 0x0000003f001d7308 */ /* 0x000e220000000800 */
[----:B------:R-:W-:Y:S01]  /*117f0*/  FADD.FTZ R37, R31, R37 ;  /* 0x000000251f257221 */ /* 0x000fe20000010000 */
[----:B------:R-:W-:Y:S01]  /*11800*/  FADD.FTZ R24, R61, R24 ;  /* 0x000000183d187221 */ /* 0x000fe20000010000 */
[----:B------:R-:W-:Y:S01]  /*11810*/  F2FP.F16.F32.PACK_AB R35, R27, R35 ;  /* 0x000000231b23723e */ /* 0x000fe200000000ff */
[----:B------:R-:W3:Y:S01]  /*11820*/  LDL R38, [R1+0x24] ;  /* 0x0000240001267983 */ /* 0x000ee20000100800 */
[----:B------:R-:W-:-:S03]  /*11830*/  FADD.FTZ R37, R51, R37 ;  /* 0x0000002533257221 */ /* 0x000fc60000010000 */
[----:B------:R-:W0:Y:S01]  /*11840*/  MUFU.EX2 R28, R67 ;  /* 0x00000043001c7308 */ /* 0x000e220000000800 */
[----:B-1----:R-:W-:Y:S01]  /*11850*/  FADD.FTZ R37, R4, R37 ;  /* 0x0000002504257221 */ /* 0x002fe20000010000 */
[----:B------:R-:W-:-:S06]  /*11860*/  FADD.FTZ R24, R64, R24 ;  /* 0x0000001840187221 */ /* 0x000fcc0000010000 */
[----:B------:R-:W-:Y:S01]  /*11870*/  MUFU.EX2 R71, R71 ;  /* 0x0000004700477308 */ /* 0x000fe20000000800 */
[----:B-----5:R-:W-:Y:S01]  /*11880*/  FADD.FTZ R37, R18, R37 ;  /* 0x0000002512257221 */ /* 0x020fe20000010000 */
[----:B----4-:R-:W-:Y:S01]  /*11890*/  F2FP.F16.F32.PACK_AB R57, R21, R18 ;  /* 0x000000121539723e */ /* 0x010fe200000000ff */
[----:B--2---:R1:W-:Y:S01]  /*118a0*/  STSM.16.M88.4 [R144], R32 ;  /* 0x0000002090007844 */ /* 0x0043e20000000200 */
[----:B------:R-:W-:Y:S01]  /*118b0*/  F2FP.F16.F32.PACK_AB R43, R39, R43 ;  /* 0x0000002b272b723e */ /* 0x000fe200000000ff */
[----:B------:R-:W-:-:S03]  /*118c0*/  FADD.FTZ R37, R21, R37 ;  /* 0x0000002515257221 */ /* 0x000fc60000010000 */
[----:B------:R-:W2:Y:S01]  /*118d0*/  MUFU.EX2 R67, R70 ;  /* 0x0000004600437308 */ /* 0x000ea20000000800 */
[----:B---3--:R-:W-:-:S04]  /*118e0*/  FADD.FTZ R30, R59, R37 ;  /* 0x000000253b1e7221 */ /* 0x008fc80000010000 */
[----:B0-----:R-:W-:Y:S01]  /*118f0*/  FADD.FTZ R30, R29, R30 ;  /* 0x0000001e1d1e7221 */ /* 0x001fe20000010000 */
[----:B------:R-:W-:Y:S02]  /*11900*/  FADD.FTZ R27, R65, R24 ;  /* 0x00000018411b7221 */ /* 0x000fe40000010000 */
[----:B------:R-:W0:Y:S01]  /*11910*/  MUFU.EX2 R36, R74 ;  /* 0x0000004a00247308 */ /* 0x000e220000000800 */
[----:B------:R-:W-:Y:S01]  /*11920*/  FADD.FTZ R25, R5, R30 ;  /* 0x0000001e05197221 */ /* 0x000fe20000010000 */
[----:B------:R-:W-:-:S03]  /*11930*/  FADD.FTZ R30, R68, R27 ;  /* 0x0000001b441e7221 */ /* 0x000fc60000010000 */
[----:B------:R-:W-:Y:S01]  /*11940*/  FADD.FTZ R24, R28, R25 ;  /* 0x000000191c187221 */ /* 0x000fe20000010000 */
[----:B------:R-:W-:Y:S02]  /*11950*/  FADD.FTZ R25, R69, R30 ;  /* 0x0000001e45197221 */ /* 0x000fe40000010000 */
[----:B------:R-:W3:Y:S01]  /*11960*/  MUFU.EX2 R75, R75 ;  /* 0x0000004b004b7308 */ /* 0x000ee20000000800 */
[----:B--2---:R-:W-:Y:S01]  /*11970*/  FADD.FTZ R24, R67, R24 ;  /* 0x0000001843187221 */ /* 0x004fe20000010000 */
[----:B------:R-:W-:Y:S01]  /*11980*/  F2FP.F16.F32.PACK_AB R51, R4, R51 ;  /* 0x000000330433723e */ /* 0x000fe200000000ff */
[----:B------:R-:W-:Y:S02]  /*11990*/  FADD.FTZ R4, R72, R25 ;  /* 0x0000001948047221 */ /* 0x000fe40000010000 */
[----:B------:R-:W-:Y:S02]  /*119a0*/  FADD.FTZ R21, R71, R24 ;  /* 0x0000001847157221 */ /* 0x000fe40000010000 */
[----:B------:R-:W-:Y:S01]  /*119b0*/  FADD.FTZ R25, R73, R4 ;  /* 0x0000000449197221 */ /* 0x000fe20000010000 */
[----:B------:R-:W2:Y:S01]  /*119c0*/  MUFU.EX2 R78, R78 ;  /* 0x0000004e004e7308 */ /* 0x000ea20000000800 */
[----:B0-----:R-:W-:-:S07]  /*119d0*/  FADD.FTZ R4, R36, R21 ;  /* 0x0000001524047221 */ /* 0x001fce0000010000 */
[----:B------:R0:W-:Y:S02]  /*119e0*/  MUFU.EX2 R21, R16 ;  /* 0x0000001000157308 */ /* 0x0001e40000000800 */
[----:B0-----:R-:W4:Y:S06]  /*119f0*/  LDL R16, [R1+0x18] ;  /* 0x0000180001107983 */ /* 0x001f2c0000100800 */
[----:B------:R-:W0:Y:S01]  /*11a00*/  MUFU.EX2 R79, R79 ;  /* 0x0000004f004f7308 */ /* 0x000e220000000800 */
[----:B------:R-:W-:Y:S01]  /*11a10*/  FADD.FTZ R18, R76, R25 ;  /* 0x000000194c127221 */ /* 0x000fe20000010000 */
[----:B---3--:R-:W-:-:S06]  /*11a20*/  FADD.FTZ R25, R75, R4 ;  /* 0x000000044b197221 */ /* 0x008fcc0000010000 */
[----:B------:R-:W3:Y:S01]  /*11a30*/  MUFU.EX2 R82, R82 ;  /* 0x0000005200527308 */ /* 0x000ee20000000800 */
[----:B--2---:R-:W-:-:S07]  /*11a40*/  FADD.FTZ R4, R78, R25 ;  /* 0x000000194e047221 */ /* 0x004fce0000010000 */
[----:B------:R-:W2:Y:S01]  /*11a50*/  MUFU.EX2 R83, R83 ;  /* 0x0000005300537308 */ /* 0x000ea20000000800 */
[----:B------:R-:W-:-:S07]  /*11a60*/  FADD.FTZ R27, R77, R18 ;  /* 0x000000124d1b7221 */ /* 0x000fce0000010000 */
[----:B------:R-:W5:Y:S01]  /*11a70*/  MUFU.EX2 R86, R86 ;  /* 0x0000005600567308 */ /* 0x000f620000000800 */
[----:B0-----:R-:W-:Y:S01]  /*11a80*/  FADD.FTZ R25, R79, R4 ;  /* 0x000000044f197221 */ /* 0x001fe20000010000 */
[----:B------:R-:W-:Y:S01]  /*11a90*/  FADD.FTZ R18, R80, R27 ;  /* 0x0000001b50127221 */ /* 0x000fe20000010000 */
[----:B------:R-:W-:Y:S02]  /*11aa0*/  F2FP.F16.F32.PACK_AB R48, R49, R48 ;  /* 0x000000303130723e */ /* 0x000fe400000000ff */
[----:B---3--:R-:W-:Y:S01]  /*11ab0*/  FADD.FTZ R4, R82, R25 ;  /* 0x0000001952047221 */ /* 0x008fe20000010000 */
[----:B------:R-:W-:Y:S02]  /*11ac0*/  F2FP.F16.F32.PACK_AB R50, R53, R52 ;  /* 0x000000343532723e */ /* 0x000fe400000000ff */
[----:B------:R-:W-:Y:S01]  /*11ad0*/  F2FP.F16.F32.PACK_AB R49, R31, R26 ;  /* 0x0000001a1f31723e */ /* 0x000fe200000000ff */
[----:B------:R-:W-:Y:S01]  /*11ae0*/  FADD.FTZ R27, R81, R18 ;  /* 0x00000012511b7221 */ /* 0x000fe20000010000 */
[----:B------:R-:W-:-:S02]  /*11af0*/  F2FP.F16.F32.PACK_AB R58, R61, R60 ;  /* 0x0000003c3d3a723e */ /* 0x000fc400000000ff */
[----:B------:R-:W-:Y:S02]  /*11b00*/  F2FP.F16.F32.PACK_AB R59, R29, R59 ;  /* 0x0000003b1d3b723e */ /* 0x000fe400000000ff */
[----:B------:R-:W-:Y:S02]  /*11b10*/  F2FP.F16.F32.PACK_AB R64, R65, R64 ;  /* 0x000000404140723e */ /* 0x000fe400000000ff */
[----:B------:R-:W-:Y:S02]  /*11b20*/  F2FP.F16.F32.PACK_AB R72, R73, R72 ;  /* 0x000000484948723e */ /* 0x000fe400000000ff */
[----:B------:R-:W-:Y:S02]  /*11b30*/  F2FP.F16.F32.PACK_AB R66, R69, R68 ;  /* 0x000000444542723e */ /* 0x000fe400000000ff */
[----:B------:R-:W-:Y:S02]  /*11b40*/  F2FP.F16.F32.PACK_AB R80, R81, R80 ;  /* 0x000000505150723e */ /* 0x000fe400000000ff */
[----:B------:R-:W-:Y:S01]  /*11b50*/  F2FP.F16.F32.PACK_AB R65, R28, R5 ;  /* 0x000000051c41723e */ /* 0x000fe200000000ff */
[----:B--2---:R-:W-:Y:S01]  /*11b60*/  FADD.FTZ R5, R83, R4 ;  /* 0x0000000453057221 */ /* 0x004fe20000010000 */
[----:B------:R-:W-:-:S02]  /*11b70*/  F2FP.F16.F32.PACK_AB R67, R71, R67 ;  /* 0x000000434743723e */ /* 0x000fc400000000ff */
[----:B------:R-:W-:Y:S01]  /*11b80*/  F2FP.F16.F32.PACK_AB R73, R75, R36 ;  /* 0x000000244b49723e */ /* 0x000fe200000000ff */
[----:B------:R1:W-:Y:S01]  /*11b90*/  STSM.16.M88.4 [R141], R40 ;  /* 0x000000288d007844 */ /* 0x0003e20000000200 */
[----:B------:R-:W-:Y:S02]  /*11ba0*/  F2FP.F16.F32.PACK_AB R74, R77, R76 ;  /* 0x0000004c4d4a723e */ /* 0x000fe400000000ff */
[----:B------:R-:W-:Y:S02]  /*11bb0*/  F2FP.F16.F32.PACK_AB R75, R79, R78 ;  /* 0x0000004e4f4b723e */ /* 0x000fe400000000ff */
[----:B------:R-:W-:Y:S01]  /*11bc0*/  F2FP.F16.F32.PACK_AB R81, R83, R82 ;  /* 0x000000525351723e */ /* 0x000fe200000000ff */
[----:B------:R1:W-:Y:S01]  /*11bd0*/  STSM.16.M88.4 [R140], R48 ;  /* 0x000000308c007844 */ /* 0x0003e20000000200 */
[----:B------:R-:W-:Y:S02]  /*11be0*/  F2FP.F16.F32.PACK_AB R82, R0, R84 ;  /* 0x000000540052723e */ /* 0x000fe400000000ff */
[----:B-----5:R-:W-:Y:S01]  /*11bf0*/  F2FP.F16.F32.PACK_AB R83, R21, R86 ;  /* 0x000000561553723e */ /* 0x020fe200000000ff */
[----:B------:R1:W-:Y:S01]  /*11c00*/  STSM.16.M88.4 [R139+0x27800], R56 ;  /* 0x027800388b007844 */ /* 0x0003e20000000200 */
[----:B------:R-:W-:Y:S01]  /*11c10*/  FADD.FTZ R27, R84, R27 ;  /* 0x0000001b541b7221 */ /* 0x000fe20000010000 */
[----:B------:R-:W-:Y:S01]  /*11c20*/  FADD.FTZ R4, R86, R5 ;  /* 0x0000000556047221 */ /* 0x000fe20000010000 */
        /* <DEDUP_REMOVED lines=51> */
[----:B------:R-:W-:Y:S02]  /*11f60*/  IMAD.MOV.U32 R0, RZ, RZ, R8 ;  /* 0x000000ffff007224 */ /* 0x000fe400078e0008 */
[----:B------:R-:W-:Y:S01]  /*11f70*/  IMAD.MOV.U32 R6, RZ, RZ, R11 ;  /* 0x000000ffff067224 */ /* 0x000fe200078e000b */
[----:B------:R1:W-:Y:S04]  /*11f80*/  STSM.16.M88.4 [R38], R64 ;  /* 0x0000004026007844 */ /* 0x0003e80000000200 */
[----:B------:R1:W-:Y:S04]  /*11f90*/  STSM.16.M88.4 [R141+0x6000], R72 ;  /* 0x006000488d007844 */ /* 0x0003e80000000200 */
[----:B------:R1:W-:Y:S01]  /*11fa0*/  STSM.16.M88.4 [R140+0x6000], R80 ;  /* 0x006000508c007844 */ /* 0x0003e20000000200 */
[----:B------:R0:W-:Y:S06]  /*11fb0*/  MEMBAR.ALL.CTA ;  /* 0x0000000000007992 */ /* 0x0001ec0000008000 */
[----:B0-----:R-:W0:Y:S01]  /*11fc0*/  FENCE.VIEW.ASYNC.S ;  /* 0x00000000000073c6 */ /* 0x001e220000000000 */
[C---:B----4-:R-:W-:Y:S01]  /*11fd0*/  ISETP.GT.AND P3, PT, R3.reuse, R16, PT ;  /* 0x000000100300720c */ /* 0x050fe20003f64270 */
[----:B------:R-:W-:-:S02]  /*11fe0*/  VIADD R3, R3, 0xffffffff ;  /* 0xffffffff03037836 */ /* 0x000fc40000000000 */
[----:B------:R-:W-:Y:S01]  /*11ff0*/  IMAD.MOV.U32 R16, RZ, RZ, R20 ;  /* 0x000000ffff107224 */ /* 0x000fe200078e0014 */
[----:B0-----:R-:W-:-:S09]  /*12000*/  NOP ;  /* 0x0000000000007918 */ /* 0x001fd20000000000 */
[----:B-1----:R-:W-:Y:S05]  /*12010*/  @P3 BRA `(.L_x_1523) ;  /* 0xffffffcc00103947 */ /* 0x002fea000383ffff */
[----:B------:R-:W-:Y:S02]  /*12020*/  IMAD.MOV.U32 R6, RZ, RZ, R11 ;  /* 0x000000ffff067224 */ /* 0x000fe400078e000b */
[----:B------:R-:W-:Y:S02]  /*12030*/  IMAD.MOV.U32 R0, RZ, RZ, R8 ;  /* 0x000000ffff007224 */ /* 0x000fe400078e0008 */
[----:B------:R-:W-:Y:S02]  /*12040*/  IMAD.MOV.U32 R16, RZ, RZ, R20 ;  /* 0x000000ffff107224 */ /* 0x000fe400078e0014 */
[----:B------:R-:W-:-:S07]  /*12050*/  IMAD.MOV.U32 R18, RZ, RZ, R7 ;  /* 0x000000ffff127224 */ /* 0x000fce00078e0007 */
.L_x_1505:
[----:B------:R-:W2:Y:S01]  /*12060*/  LDL R11, [R1+0x1c] ;  /* 0x00001c00010b7983 */ /* 0x000ea20000100800 */
[----:B------:R-:W0:Y:S01]  /*12070*/  LDC R7, c[0x0][0x448] ;  /* 0x00011200ff077b82 */ /* 0x000e220000000800 */
[----:B------:R-:W-:-:S07]  /*12080*/  IADD3 R20, R137, 0x1, -R136 ;  /* 0x0000000189147810 */ /* 0x000fce0007ffe888 */
[----:B------:R-:W1:Y:S01]  /*12090*/  LDC R24, c[0x0][0x9e4] ;  /* 0x00027900ff187b82 */ /* 0x000e620000000800 */
[----:B0-----:R-:W-:Y:S02]  /*120a0*/  ISETP.NE.AND P5, PT, R7, 0x1, PT ;  /* 0x000000010700780c */ /* 0x001fe40003fa5270 */
[----:B-1----:R-:W-:-:S11]  /*120b0*/  ISETP.GE.AND P4, PT, R24, 0x1, PT ;  /* 0x000000011800780c */ /* 0x002fd60003f86270 */
[----:B------:R-:W0:Y:S08]  /*120c0*/  @P5 LDC R8, c[0x0][0x44c] ;  /* 0x00011300ff085b82 */ /* 0x000e300000000800 */
[----:B------:R-:W1:Y:S01]  /*120d0*/  @P5 LDC R9, c[0x0][0x450] ;  /* 0x00011400ff095b82 */ /* 0x000e620000000800 */
[----:B--2---:R-:W-:-:S04]  /*120e0*/  VIADD R7, R11, 0xbf ;  /* 0x000000bf0b077836 */ /* 0x004fc80000000000 */
[----:B0-----:R-:W-:-:S05]  /*120f0*/  @P5 IMAD.HI.U32 R8, R7, R8, RZ ;  /* 0x0000000807085227 */ /* 0x001fca00078e00ff */
[----:B-1----:R-:W-:-:S05]  /*12100*/  @P5 SHF.R.U32.HI R7, RZ, R9, R8 ;  /* 0x00000009ff075219 */ /* 0x002fca0000011608 */
[----:B------:R-:W-:-:S04]  /*12110*/  IMAD.IADD R7, R7, 0x1, R20 ;  /* 0x0000000107077824 */ /* 0x000fc800078e0214 */
[----:B------:R-:W-:Y:S01]  /*12120*/  IMAD.IADD R10, R7, 0x1, -R10 ;  /* 0x00000001070a7824 */ /* 0x000fe200078e0a0a */
        /* <DEDUP_REMOVED lines=11> */
.L_x_1526:
[----:B------:R-:W-:-:S13]  /*121e0*/  ISETP.NE.AND P2, PT, R24, 0x1, PT ;  /* 0x000000011800780c */ /* 0x000fda0003f45270 */
[----:B------:R-:W0:Y:S02]  /*121f0*/  @P2 LDC.64 R8, c[0x0][0x9e8] ;  /* 0x00027a00ff082b82 */ /* 0x000e240000000a00 */
[----:B0-----:R-:W-:-:S05]  /*12200*/  @P2 IMAD.HI.U32 R8, R7, R8, RZ ;  /* 0x0000000807082227 */ /* 0x001fca00078e00ff */
[----:B------:R-:W-:-:S07]  /*12210*/  @P2 SHF.R.U32.HI R7, RZ, R9, R8 ;  /* 0x00000009ff072219 */ /* 0x000fce0000011608 */
.L_x_1527:
[----:B------:R-:W-:Y:S05]  /*12220*/  BSYNC B0 ;  /* 0x0000000000007941 */ /* 0x000fea0003800000 */
.L_x_1525:
[----:B------:R-:W-:-:S05]  /*12230*/  IMAD R7, R7, R24, RZ ;  /* 0x0000001807077224 */ /* 0x000fca00078e02ff */
[----:B------:R-:W-:-:S07]  /*12240*/  VIMNMX R10, R10, R7, !PT ;  /* 0x000000070a0a7248 */ /* 0x000fce0007fe0100 */
.L_x_1524:
[----:B------:R-:W2:Y:S01]  /*12250*/  LDL R8, [R1+0x48] ;  /* 0x0000480001087983 */ /* 0x000ea20000100800 */
[----:B------:R-:W-:-:S05]  /*12260*/  VIADD R10, R10, 0x7f ;  /* 0x0000007f0a0a7836 */ /* 0x000fca0000000000 */
[----:B------:R-:W-:-:S04]  /*12270*/  SHF.R.S32.HI R7, RZ, 0x1f, R10 ;  /* 0x0000001fff077819 */ /* 0x000fc8000001140a */
[----:B------:R-:W-:-:S04]  /*12280*/  LEA.HI R7, R7, R10, RZ, 0x7 ;  /* 0x0000000a07077211 */ /* 0x000fc800078f38ff */
[----:B------:R-:W-:-:S04]  /*12290*/  SHF.R.S32.HI R7, RZ, 0x7, R7 ;  /* 0x00000007ff077819 */ /* 0x000fc80000011407 */
[----:B--2---:R-:W-:-:S04]  /*122a0*/  VIMNMX R142, R8, R7, !PT ;  /* 0x00000007088e7248 */ /* 0x004fc80007fe0100 */
[----:B------:R-:W-:-:S13]  /*122b0*/  ISETP.GE.AND P2, PT, R3, R142, PT ;  /* 0x0000008e0300720c */ /* 0x000fda0003f46270 */
[----:B------:R-:W-:Y:S05]  /*122c0*/  @!P2 BRA `(.L_x_1528) ;  /* 0x0000002000eca947 */ /* 0x000fea0003800000 */
[----:B------:R-:W-:Y:S02]  /*122d0*/  IMAD.MOV.U32 R7, RZ, RZ, R6 ;  /* 0x000000ffff077224 */ /* 0x000fe400078e0006 */
[----:B------:R-:W-:Y:S02]  /*122e0*/  IMAD.MOV.U32 R8, RZ, RZ, R0 ;  /* 0x000000ffff087224 */ /* 0x000fe400078e0000 */
[----:B------:R-:W-:Y:S02]  /*122f0*/  IMAD.MOV.U32 R10, RZ, RZ, R18 ;  /* 0x000000ffff0a7224 */ /* 0x000fe400078e0012 */
[----:B------:R-:W-:-:S07]  /*12300*/  IMAD.MOV.U32 R9, RZ, RZ, R16 ;  /* 0x000000ffff097224 */ /* 0x000fce00078e0010 */
.L_x_1538:
[----:B------:R-:W-:Y:S01]  /*12310*/  VIADD R16, R9, 0x1 ;  /* 0x0000000109107836 */ /* 0x000fe20000000000 */
[----:B------:R-:W-:Y:S05]  /*12320*/  YIELD ;  /* 0x0000000000007946 */ /* 0x000fea0003800000 */
[----:B------:R-:W-:-:S04]  /*12330*/  ISETP.NE.AND P2, PT, R16, 0x2, PT ;  /* 0x000000021000780c */ /* 0x000fc80003f45270 */
[----:B------:R-:W-:Y:S02]  /*12340*/  SEL R11, RZ, 0x1, P2 ;  /* 0x00000001ff0b7807 */ /* 0x000fe40001000000 */
[----:B------:R-:W-:Y:S02]  /*12350*/  SEL R16, R16, RZ, P2 ;  /* 0x000000ff10107207 */ /* 0x000fe40001000000 */
[----:B------:R-:W-:Y:S02]  /*12360*/  ISETP.NE.AND P2, PT, R156, RZ, PT ;  /* 0x000000ff9c00720c */ /* 0x000fe40003f45270 */
[----:B------:R-:W-:-:S11]  /*12370*/  LOP3.LUT R18, R10, R11, RZ, 0x3c, !PT ;  /* 0x0000000b0a127212 */ /* 0x000fd600078e3cff */
[----:B------:R-:W-:Y:S05]  /*12380*/  @P2 BRA `(.L_x_1529) ;  /* 0x0000000000302947 */ /* 0x000fea0003800000 */
[----:B------:R-:W-:Y:S05]  /*12390*/  @!P0 BRA `(.L_x_1530) ;  /* 0x0000000000048947 */ /* 0x000fea0003800000 */
[----:B------:R-:W-:Y:S01]  /*123a0*/  BPT.TRAP 0x1 ;  /* 0x000000040000795c */ /* 0x000fe20000300000 */
.L_x_1530:
[----:B------:R-:W-:Y:S01]  /*123b0*/  IMAD R0, R16, 0x8, R2 ;  /* 0x0000000810007824 */ /* 0x000fe200078e0202 */
[----:B------:R-:W-:-:S04]  /*123c0*/  SHF.L.U32 R11, R18, 0x1f, RZ ;  /* 0x0000001f120b7819 */ /* 0x000fc800000006ff */
[----:B------:R0:W1:Y:S01]  /*123d0*/  SYNCS.PHASECHK.TRANS64.TRYWAIT P3, [R0+URZ+0x2d830], R11 ;  /* 0x02d8300b000075a7 */ /* 0x000062000806017f */
[----:B------:R-:W-:Y:S05]  /*123e0*/  @!P0 BRA `(.L_x_1531) ;  /* 0x0000000000048947 */ /* 0x000fea0003800000 */
[----:B------:R-:W-:Y:S01]  /*123f0*/  BPT.TRAP 0x1 ;  /* 0x000000040000795c */ /* 0x000fe20000300000 */
.L_x_1531:
[----:B------:R-:W-:Y:S04]  /*12400*/  BSSY B0, `(.L_x_1529) ;  /* 0x0000004000007945 */ /* 0x000fe80003800000 */
[----:B-1----:R-:W-:Y:S05]  /*12410*/  @P3 BRA `(.L_x_1532) ;  /* 0x0000000000083947 */ /* 0x002fea0003800000 */
[----:B------:R-:W1:Y:S02]  /*12420*/  SYNCS.PHASECHK.TRANS64.TRYWAIT P3, [R0+URZ+0x2d830], R11 ;  /* 0x02d8300b000075a7 */ /* 0x000e64000806017f */
[----:B-1----:R-:W-:Y:S05]  /*12430*/  @!P3 BRA `(.L_x_1533) ;  /* 0x000001080038b947 */ /* 0x002fea0003800000 */
.L_x_1532:
[----:B------:R-:W-:Y:S05]  /*12440*/  BSYNC B0 ;  /* 0x0000000000007941 */ /* 0x000fea0003800000 */
.L_x_1529:
[----:B01----:R-:W0:Y:S01]  /*12450*/  S2R R0, SR_TID.X ;  /* 0x0000000000007919 */ /* 0x003e220000002100 */
[----:B------:R-:W-:Y:S05]  /*12460*/  WARPSYNC.ALL ;  /* 0x0000000000007948 */ /* 0x000fea0003800000 */
[----:B------:R-:W-:Y:S01]  /*12470*/  IMAD R20, R16, 0x600, R157 ;  /* 0x0000060010147824 */ /* 0x000fe200078e029d */
[----:B------:R-:W-:Y:S01]  /*12480*/  R2UR UR8, R12 ;  /* 0x000000000c0872ca */ /* 0x000fe200000e0000 */
[----:B------:R-:W-:Y:S01]  /*12490*/  IMAD.MOV.U32 R21, RZ, RZ, -0x7fffffe0 ;  /* 0x80000020ff157424 */ /* 0x000fe200078e00ff */
[----:B------:R-:W-:Y:S01]  /*124a0*/  R2UR UR9, R13 ;  /* 0x000000000d0972ca */ /* 0x000fe200000e0000 */
[C---:B------:R-:W-:Y:S01]  /*124b0*/  VIADD R26, R20.reuse, 0x2 ;  /* 0x00000002141a7836 */ /* 0x040fe20000000000 */
[C---:B------:R-:W-:Y:S01]  /*124c0*/  R2UR UR10, R20.reuse ;  /* 0x00000000140a72ca */ /* 0x040fe200000e0000 */
[----:B------:R-:W-:Y:S01]  /*124d0*/  VIADD R24, R20, 0x200 ;  /* 0x0000020014187836 */ /* 0x000fe20000000000 */
[----:B------:R-:W-:Y:S01]  /*124e0*/  R2UR UR11, R21 ;  /* 0x00000000150b72ca */ /* 0x000fe200000e0000 */
[----:B------:R-:W-:Y:S01]  /*124f0*/  IMAD.MOV.U32 R27, RZ, RZ, -0x7fffffe0 ;  /* 0x80000020ff1b7424 */ /* 0x000fe200078e00ff */
[----:B------:R-:W-:Y:S01]  /*12500*/  R2UR UR14, R26 ;  /* 0x000000001a0e72ca */ /* 0x000fe200000e0000 */
[----:B------:R-:W-:Y:S01]  /*12510*/  VIADD R26, R20, 0x202 ;  /* 0x00000202141a7836 */ /* 0x000fe20000000000 */
[----:B------:R-:W-:Y:S01]  /*12520*/  R2UR UR18, R24 ;  /* 0x00000000181272ca */ /* 0x000fe200000e0000 */
[----:B------:R-:W-:Y:S01]  /*12530*/  VIADD R28, R20, 0x400 ;  /* 0x00000400141c7836 */ /* 0x000fe20000000000 */
[C---:B------:R-:W-:Y:S01]  /*12540*/  R2UR UR15, R27.reuse ;  /* 0x000000001b0f72ca */ /* 0x040fe200000e0000 */
[----:B------:R-:W-:Y:S01]  /*12550*/  IMAD.MOV.U32 R25, RZ, RZ, -0x7fffffe0 ;  /* 0x80000020ff197424 */ /* 0x000fe200078e00ff */
[----:B------:R-:W-:Y:S01]  /*12560*/  R2UR UR22, R26 ;  /* 0x000000001a1672ca */ /* 0x000fe200000e0000 */
[----:B------:R-:W-:Y:S01]  /*12570*/  IMAD.MOV.U32 R29, RZ, RZ, -0x7fffffe0 ;  /* 0x80000020ff1d7424 */ /* 0x000fe200078e00ff */
[----:B------:R-:W-:Y:S01]  /*12580*/  R2UR UR23, R27 ;  /* 0x000000001b1772ca */ /* 0x000fe200000e0000 */
[----:B------:R-:W-:Y:S01]  /*12590*/  VIADD R20, R20, 0x402 ;  /* 0x0000040214147836 */ /* 0x000fe20000000000 */
[----:B------:R-:W-:-:S02]  /*125a0*/  R2UR UR19, R25 ;  /* 0x00000000191372ca */ /* 0x000fc400000e0000 */
[----:B------:R-:W-:Y:S02]  /*125b0*/  R2UR UR26, R28 ;  /* 0x000000001c1a72ca */ /* 0x000fe400000e0000 */
[----:B------:R-:W-:Y:S02]  /*125c0*/  R2UR UR27, R29 ;  /* 0x000000001d1b72ca */ /* 0x000fe400000e0000 */
[----:B------:R-:W-:Y:S02]  /*125d0*/  R2UR UR12, R152 ;  /* 0x00000000980c72ca */ /* 0x000fe400000e0000 */
[----:B0-----:R-:W-:Y:S02]  /*125e0*/  SHF.R.U32.HI R0, RZ, 0x7, R0 ;  /* 0x00000007ff007819 */ /* 0x001fe40000011600 */
[----:B------:R-:W-:Y:S02]  /*125f0*/  R2UR UR13, R153 ;  /* 0x00000000990d72ca */ /* 0x000fe400000e0000 */
[----:B------:R-:W-:Y:S01]  /*12600*/  R2UR UR16, R150 ;  /* 0x00000000961072ca */ /* 0x000fe200000e0000 */
[----:B------:R-:W-:Y:S01]  /*12610*/  VIADD R0, R0, 0x8 ;  /* 0x0000000800007836 */ /* 0x000fe20000000000 */
[----:B------:R-:W-:-:S02]  /*12620*/  R2UR UR17, R151 ;  /* 0x00000000971172ca */ /* 0x000fc400000e0000 */
[----:B------:R-:W-:Y:S02]  /*12630*/  R2UR UR20, R148 ;  /* 0x00000000941472ca */ /* 0x000fe400000e0000 */
[----:B------:R0:W-:Y:S01]  /*12640*/  BAR.SYNC.DEFER_BLOCKING R0, 0x100 ;  /* 0x000400000000751d */ /* 0x0001e20000010000 */
[----:B------:R-:W-:Y:S02]  /*12650*/  R2UR UR21, R149 ;  /* 0x00000000951572ca */ /* 0x000fe400000e0000 */
[----:B------:R-:W-:Y:S02]  /*12660*/  R2UR UR24, R146 ;  /* 0x00000000921872ca */ /* 0x000fe400000e0000 */
[----:B------:R-:W-:Y:S02]  /*12670*/  R2UR UR25, R147 ;  /* 0x00000000931972ca */ /* 0x000fe400000e0000 */
[----:B------:R-:W-:Y:S02]  /*12680*/  R2UR UR30, R20 ;  /* 0x00000000141e72ca */ /* 0x000fe400000e0000 */
[----:B------:R-:W-:-:S02]  /*12690*/  R2UR UR31, R21 ;  /* 0x00000000151f72ca */ /* 0x000fc400000e0000 */
        /* <DEDUP_REMOVED lines=23> */
.L_x_1535:
[----:B------:R-:W-:Y:S01]  /*12810*/  SHF.L.U32 R0, R10, 0x1f, RZ ;  /* 0x0000001f0a007819 */ /* 0x000fe200000006ff */
[----:B------:R-:W-:-:S04]  /*12820*/  IMAD R6, R9, 0x8, R2 ;  /* 0x0000000809067824 */ /* 0x000fc800078e0202 */
[----:B------:R0:W1:Y:S01]  /*12830*/  SYNCS.PHASECHK.TRANS64.TRYWAIT P2, [R6+URZ+0x2d850], R0 ;  /* 0x02d85000060075a7 */ /* 0x000062000804017f */
[----:B------:R-:W-:Y:S05]  /*12840*/  @!P0 BRA `(.L_x_1536) ;  /* 0x0000000000048947 */ /* 0x000fea0003800000 */
[----:B------:R-:W-:Y:S01]  /*12850*/  BPT.TRAP 0x1 ;  /* 0x000000040000795c */ /* 0x000fe20000300000 */
.L_x_1536:
[----:B-1----:R-:W-:Y:S05]  /*12860*/  @P2 BRA `(.L_x_1534) ;  /* 0x0000000000082947 */ /* 0x002fea0003800000 */
[----:B------:R-:W1:Y:S02]  /*12870*/  SYNCS.PHASECHK.TRANS64.TRYWAIT P2, [R6+URZ+0x2d850], R0 ;  /* 0x02d85000060075a7 */ /* 0x000e64000804017f */
[----:B-1----:R-:W-:Y:S05]  /*12880*/  @!P2 BRA `(.L_x_1537) ;  /* 0x000001040038a947 */ /* 0x002fea0003800000 */
.L_x_1534:
[----:B01----:R-:W-:Y:S01]  /*12890*/  VIADD R0, R2, 0x400 ;  /* 0x0000040002007836 */ /* 0x003fe20000000000 */
[----:B------:R-:W-:Y:S05]  /*128a0*/  WARPSYNC.ALL ;  /* 0x0000000000007948 */ /* 0x000fea0003800000 */
[----:B------:R-:W-:-:S04]  /*128b0*/  SHF.R.U32.HI R0, RZ, 0x4, R0 ;  /* 0x00000004ff007819 */ /* 0x000fc80000011600 */
[----:B------:R-:W-:-:S04]  /*128c0*/  LOP3.LUT R0, R0, 0x3fff, RZ, 0xc0, !PT ;  /* 0x00003fff00007812 */ /* 0x000fc800078ec0ff */
[----:B------:R-:W-:Y:S01]  /*128d0*/  LOP3.LUT R10, R0, 0x2000000, RZ, 0xfc, !PT ;  /* 0x02000000000a7812 */ /* 0x000fe200078efcff */
[----:B------:R-:W2:Y:S01]  /*128e0*/  LDL R143, [R1+0x3c] ;  /* 0x00003c00018f7983 */ /* 0x000ea20000100800 */
[----:B------:R-:W-:-:S03]  /*128f0*/  FMNMX.FTZ R0, R24, R8, !PT ;  /* 0x0000000818007209 */ /* 0x000fc60007810000 */
[----:B------:R-:W-:Y:S01]  /*12900*/  IMAD R10, R9, 0x600, R10 ;  /* 0x00000600090a7824 */ /* 0x000fe200078e020a */
[----:B------:R-:W-:Y:S01]  /*12910*/  UMOV UR41, UR6 ;  /* 0x0000000600297c82 */ /* 0x000fe20008000000 */
[----:B------:R-:W-:Y:S01]  /*12920*/  IMAD.MOV.U32 R11, RZ, RZ, -0x7fffffe0 ;  /* 0x80000020ff0b7424 */ /* 0x000fe200078e00ff */
[----:B------:R-:W-:Y:S01]  /*12930*/  FMNMX.FTZ R0, R25, R0, !PT ;  /* 0x0000000019007209 */ /* 0x000fe20007810000 */
[C---:B------:R-:W-:Y:S01]  /*12940*/  VIADD R20, R10.reuse, 0x40 ;  /* 0x000000400a147836 */ /* 0x040fe20000000000 */
[----:B------:R-:W-:Y:S01]  /*12950*/  R2UR UR10, R10 ;  /* 0x000000000a0a72ca */ /* 0x000fe200000e0000 */
[----:B------:R-:W-:Y:S01]  /*12960*/  WARPGROUP.ARRIVE ;  /* 0x00000000000079c5 */ /* 0x000fe20000000000 */
[----:B------:R-:W-:Y:S01]  /*12970*/  FMNMX.FTZ R0, R28, R0, !PT ;  /* 0x000000001c007209 */ /* 0x000fe20007810000 */
[----:B------:R-:W-:Y:S01]  /*12980*/  IMAD.MOV.U32 R21, RZ, RZ, -0x7fffffe0 ;  /* 0x80000020ff157424 */ /* 0x000fe200078e00ff */
[----:B------:R-:W-:Y:S01]  /*12990*/  R2UR UR14, R20 ;  /* 0x00000000140e72ca */ /* 0x000fe200000e0000 */
[----:B------:R-:W-:Y:S01]  /*129a0*/  VIADD R20, R10, 0x80 ;  /* 0x000000800a147836 */ /* 0x000fe20000000000 */
[----:B------:R-:W-:-:S02]  /*129b0*/  FMNMX.FTZ R0, R29, R0, !PT ;  /* 0x000000001d007209 */ /* 0x000fc40007810000 */
[----:B------:R-:W-:Y:S02]  /*129c0*/  R2UR UR11, R11 ;  /* 0x000000000b0b72ca */ /* 0x000fe400000e0000 */
[----:B------:R-:W-:Y:S02]  /*129d0*/  FMNMX.FTZ R0, R32, R0, !PT ;  /* 0x0000000020007209 */ /* 0x000fe40007810000 */
[----:B------:R-:W-:Y:S01]  /*129e0*/  R2UR UR18, R20 ;  /* 0x00000000141272ca */ /* 0x000fe200000e0000 */
[----:B------:R-:W-:Y:S01]  /*129f0*/  VIADD R20, R10, 0xc0 ;  /* 0x000000c00a147836 */ /* 0x000fe20000000000 */
[----:B------:R-:W-:Y:S02]  /*12a00*/  FMNMX.FTZ R0, R33, R0, !PT ;  /* 0x0000000021007209 */ /* 0x000fe40007810000 */
[----:B------:R-:W-:Y:S02]  /*12a10*/  R2UR UR15, R21 ;  /* 0x00000000150f72ca */ /* 0x000fe400000e0000 */
[----:B------:R-:W-:-:S02]  /*12a20*/  FMNMX.FTZ R0, R36, R0, !PT ;  /* 0x0000000024007209 */ /* 0x000fc40007810000 */
[----:B------:R-:W-:Y:S01]  /*12a30*/  R2UR UR22, R20 ;  /* 0x00000000141672ca */ /* 0x000fe200000e0000 */
[----:B------:R-:W-:Y:S01]  /*12a40*/  VIADD R20, R10, 0x100 ;  /* 0x000001000a147836 */ /* 0x000fe20000000000 */
[----:B------:R-:W-:Y:S02]  /*12a50*/  FMNMX.FTZ R0, R37, R0, !PT ;  /* 0x0000000025007209 */ /* 0x000fe40007810000 */
[----:B------:R-:W-:Y:S02]  /*12a60*/  R2UR UR19, R21 ;  /* 0x00000000151372ca */ /* 0x000fe400000e0000 */
[----:B------:R-:W-:Y:S02]  /*12a70*/  FMNMX.FTZ R0, R40, R0, !PT ;  /* 0x0000000028007209 */ /* 0x000fe40007810000 */
[----:B------:R-:W-:Y:S01]  /*12a80*/  R2UR UR26, R20 ;  /* 0x00000000141a72ca */ /* 0x000fe200000e0000 */
[----:B------:R-:W-:Y:S01]  /*12a90*/  VIADD R20, R10, 0x140 ;  /* 0x000001400a147836 */ /* 0x000fe20000000000 */
[----:B------:R-:W-:-:S02]  /*12aa0*/  FMNMX.FTZ R0, R41, R0, !PT ;  /* 0x0000000029007209 */ /* 0x000fc40007810000 */
[----:B------:R-:W-:Y:S02]  /*12ab0*/  R2UR UR23, R21 ;  /* 0x00000000151772ca */ /* 0x000fe400000e0000 */
[----:B------:R-:W-:Y:S02]  /*12ac0*/  FMNMX.FTZ R0, R44, R0, !PT ;  /* 0x000000002c007209 */ /* 0x000fe40007810000 */
[----:B------:R-:W-:Y:S01]  /*12ad0*/  R2UR UR30, R20 ;  /* 0x00000000141e72ca */ /* 0x000fe200000e0000 */
[C---:B------:R-:W-:Y:S01]  /*12ae0*/  VIADD R20, R10.reuse, 0x180 ;  /* 0x000001800a147836 */ /* 0x040fe20000000000 */
[----:B------:R-:W-:Y:S01]  /*12af0*/  FMNMX.FTZ R0, R45, R0, !PT ;  /* 0x000000002d007209 */ /* 0x000fe20007810000 */
[----:B------:R-:W-:Y:S01]  /*12b00*/  VIADD R10, R10, 0x1c0 ;  /* 0x000001c00a0a7836 */ /* 0x000fe20000000000 */
[----:B------:R-:W-:Y:S02]  /*12b10*/  R2UR UR27, R21 ;  /* 0x00000000151b72ca */ /* 0x000fe400000e0000 */
[----:B------:R-:W-:-:S02]  /*12b20*/  FMNMX.FTZ R0, R48, R0, !PT ;  /* 0x0000000030007209 */ /* 0x000fc40007810000 */
[----:B------:R-:W-:Y:S02]  /*12b30*/  R2UR UR34, R20 ;  /* 0x00000000142272ca */ /* 0x000fe400000e0000 */
[----:B------:R-:W-:Y:S02]  /*12b40*/  FMNMX.FTZ R0, R49, R0, !PT ;  /* 0x0000000031007209 */ /* 0x000fe40007810000 */
[----:B------:R-:W-:Y:S02]  /*12b50*/  R2UR UR46, R10 ;  /* 0x000000000a2e72ca */ /* 0x000fe400000e0000 */
[----:B------:R-:W-:Y:S02]  /*12b60*/  FMNMX.FTZ R0, R52, R0, !PT ;  /* 0x0000000034007209 */ /* 0x000fe40007810000 */
[----:B------:R-:W-:Y:S02]  /*12b70*/  R2UR UR31, R21 ;  /* 0x00000000151f72ca */ /* 0x000fe400000e0000 */
[----:B------:R-:W-:-:S02]  /*12b80*/  FMNMX.FTZ R0, R53, R0, !PT ;  /* 0x0000000035007209 */ /* 0x000fc40007810000 */
[----:B------:R-:W-:Y:S02]  /*12b90*/  R2UR UR35, R21 ;  /* 0x00000000152372ca */ /* 0x000fe400000e0000 */
[----:B------:R-:W-:Y:S01]  /*12ba0*/  FMNMX.FTZ R0, R56, R0, !PT ;  /* 0x0000000038007209 */ /* 0x000fe20007810000 */
[----:B------:R-:W3:Y:S01]  /*12bb0*/  LDL R21, [R1+0x20] ;  /* 0x0000200001157983 */ /* 0x000ee20000100800 */
[----:B------:R-:W-:Y:S02]  /*12bc0*/  R2UR UR47, R11 ;  /* 0x000000000b2f72ca */ /* 0x000fe400000e0000 */
        /* <DEDUP_REMOVED lines=18> */
[----:B0-----:R-:W-:-:S05]  /*12cf0*/  FMNMX.FTZ R0, R0, R6, !PT ;  /* 0x0000000600007209 */ /* 0x001fca0007810000 */
[C---:B------:R-:W-:Y:S01]  /*12d00*/  FADD.FTZ R8, -R0.reuse, R8 ;  /* 0x0000000800087221 */ /* 0x040fe20000010100 */
[----:B------:R-:W-:-:S03]  /*12d10*/  FMUL.FTZ R6, R0, UR41 ;  /* 0x0000002900067c20 */ /* 0x000fc60008410000 */
[----:B------:R-:W-:Y:S01]  /*12d20*/  FMUL.FTZ R8, R8, UR41 ;  /* 0x0000002908087c20 */ /* 0x000fe20008410000 */
        /* <DEDUP_REMOVED lines=13> */
[--C-:B------:R-:W-:Y:S01]  /*12e00*/  FFMA.FTZ R45, R45, UR41, -R6.reuse ;  /* 0x000000292d2d7c23 */ /* 0x100fe20008010806 */
[--C-:B------:R-:W-:Y:S01]  /*12e10*/  FFMA.FTZ R48, R48, UR41, -R6.reuse ;  /* 0x0000002930307c23 */ /* 0x100fe20008010806 */
[--C-:B------:R-:W-:Y:S01]  /*12e20*/  FFMA.FTZ R49, R49, UR41, -R6.reuse ;  /* 0x0000002931317c23 */ /* 0x100fe20008010806 */
[--C-:B------:R-:W-:Y:S01]  /*12e30*/  FFMA.FTZ R52, R52, UR41, -R6.reuse ;  /* 0x0000002934347c23 */ /* 0x100fe20008010806 */
[--C-:B------:R-:W-:Y:S01]  /*12e40*/  FFMA.FTZ R53, R53, UR41, -R6.reuse ;  /* 0x0000002935357c23 */ /* 0x100fe20008010806 */
[--C-:B------:R-:W-:Y:S01]  /*12e50*/  FFMA.FTZ R56, R56, UR41, -R6.reuse ;  /* 0x0000002938387c23 */ /* 0x100fe20008010806 */
[----:B------:R-:W1:Y:S01]  /*12e60*/  MUFU.EX2 R25, R25 ;  /* 0x0000001900197308 */ /* 0x000e620000000800 */
[--C-:B------:R-:W-:Y:S01]  /*12e70*/  FFMA.FTZ R57, R57, UR41, -R6.reuse ;  /* 0x0000002939397c23 */ /* 0x100fe20008010806 */
[--C-:B------:R-:W-:Y:S01]  /*12e80*/  FFMA.FTZ R60, R60, UR41, -R6.reuse ;  /* 0x000000293c3c7c23 */ /* 0x100fe20008010806 */
[--C-:B------:R-:W-:Y:S01]  /*12e90*/  FFMA.FTZ R61, R61, UR41, -R6.reuse ;  /* 0x000000293d3d7c23 */ /* 0x100fe20008010806 */
[--C-:B------:R-:W-:Y:S01]  /*12ea0*/  FFMA.FTZ R64, R64, UR41, -R6.reuse ;  /* 0x0000002940407c23 */ /* 0x100fe20008010806 */
[--C-:B------:R-:W-:Y:S01]  /*12eb0*/  FFMA.FTZ R65, R65, UR41, -R6.reuse ;  /* 0x0000002941417c23 */ /* 0x100fe20008010806 */
[--C-:B------:R-:W-:Y:S01]  /*12ec0*/  FFMA.FTZ R68, R68, UR41, -R6.reuse ;  /* 0x0000002944447c23 */ /* 0x100fe20008010806 */
[----:B------:R-:W-:Y:S01]  /*12ed0*/  FFMA.FTZ R69, R69, UR41, -R6 ;  /* 0x0000002945457c23 */ /* 0x000fe20008010806 */
[----:B------:R-:W4:Y:S01]  /*12ee0*/  MUFU.EX2 R10, R28 ;  /* 0x0000001c000a7308 */ /* 0x000f220000000800 */
        /* <DEDUP_REMOVED lines=9> */
[----:B------:R-:W-:Y:S01]  /*12f80*/  F2FP.F16.F32.PACK_AB R8, R25, R8 ;  /* 0x000000081908723e */ /* 0x000fe200000000ff */
[----:B------:R-:W-:-:S02]  /*12f90*/  IMAD.MOV.U32 R25, RZ, RZ, 0x40000040 ;  /* 0x40000040ff197424 */ /* 0x000fc400078e00ff */
[--C-:B------:R-:W-:Y:S01]  /*12fa0*/  FFMA.FTZ R84, R84, UR41, -R6.reuse ;  /* 0x0000002954547c23 */ /* 0x100fe20008010806 */
[----:B------:R-:W-:Y:S01]  /*12fb0*/  FFMA.FTZ R85, R85, UR41, -R6 ;  /* 0x0000002955557c23 */ /* 0x000fe20008010806 */
[----:B------:R-:W-:Y:S02]  /*12fc0*/  FMNMX.FTZ R6, R26, R7, !PT ;  /* 0x000000071a067209 */ /* 0x000fe40007810000 */
[----:B------:R-:W-:Y:S01]  /*12fd0*/  R2UR UR9, R25 ;  /* 0x00000000190972ca */ /* 0x000fe200000e0000 */
[----:B----4-:R-:W-:Y:S01]  /*12fe0*/  FADD.FTZ R5, R10, R5 ;  /* 0x000000050a057221 */ /* 0x010fe20000010000 */
[----:B------:R-:W-:Y:S01]  /*12ff0*/  FMNMX.FTZ R6, R27, R6, !PT ;  /* 0x000000061b067209 */ /* 0x000fe20007810000 */
[----:B------:R-:W-:-:S03]  /*13000*/  IMAD.MOV.U32 R25, RZ, RZ, 0x40000040 ;  /* 0x40000040ff197424 */ /* 0x000fc600078e00ff */
[----:B------:R-:W-:Y:S02]  /*13010*/  FMNMX.FTZ R6, R30, R6, !PT ;  /* 0x000000061e067209 */ /* 0x000fe40007810000 */
[----:B------:R-:W-:Y:S01]  /*13020*/  R2UR UR45, R25 ;  /* 0x00000000192d72ca */ /* 0x000fe200000e0000 */
[C---:B0-----:R-:W-:Y:S01]  /*13030*/  FADD.FTZ R5, R29.reuse, R5 ;  /* 0x000000051d057221 */ /* 0x041fe20000010000 */
[----:B------:R-:W-:Y:S01]  /*13040*/  F2FP.F16.F32.PACK_AB R10, R29, R10 ;  /* 0x0000000a1d0a723e */ /* 0x000fe200000000ff */
[----:B------:R-:W-:Y:S01]  /*13050*/  IMAD.MOV.U32 R29, RZ, RZ, 0x40000040 ;  /* 0x40000040ff1d7424 */ /* 0x000fe200078e00ff */
[----:B------:R-:W-:-:S04]  /*13060*/  FMNMX.FTZ R6, R31, R6, !PT ;  /* 0x000000061f067209 */ /* 0x000fc80007810000 */
[----:B------:R-:W-:Y:S01]  /*13070*/  R2UR UR13, R29 ;  /* 0x000000001d0d72ca */ /* 0x000fe200000e0000 */
        /* <DEDUP_REMOVED lines=14> */
[----:B------:R-:W-:Y:S02]  /*13160*/  R2UR UR33, R29 ;  /* 0x000000001d2172ca */ /* 0x000fe400000e0000 */
[----:B------:R-:W-:-:S04]  /*13170*/  FMNMX.FTZ R6, R43, R6, !PT ;  /* 0x000000062b067209 */ /* 0x000fc80007810000 */
[----:B------:R-:W-:-:S04]  /*13180*/  FMNMX.FTZ R6, R46, R6, !PT ;  /* 0x000000062e067209 */ /* 0x000fc80007810000 */
[----:B------:R-:W-:-:S04]  /*13190*/  FMNMX.FTZ R6, R47, R6, !PT ;  /* 0x000000062f067209 */ /* 0x000fc80007810000 */
[----:B------:R-:W-:Y:S02]  /*131a0*/  FMNMX.FTZ R6, R50, R6, !PT ;  /* 0x0000000632067209 */ /* 0x000fe40007810000 */
[----:B--2---:R-:W-:Y:S02]  /*131b0*/  LOP3.LUT R24, R143, 0x10000, RZ, 0xfc, !PT ;  /* 0x000100008f187812 */ /* 0x004fe400078efcff */
[----:B------:R-:W-:Y:S01]  /*131c0*/  FMNMX.FTZ R6, R51, R6, !PT ;  /* 0x0000000633067209 */ /* 0x000fe20007810000 */
[----:B------:R-:W0:Y:S01]  /*131d0*/  S2R R143, SR_TID.X ;  /* 0x00000000008f7919 */ /* 0x000e220000002100 */
[C---:B------:R-:W-:Y:S01]  /*131e0*/  R2UR UR8, R24.reuse ;  /* 0x00000000180872ca */ /* 0x040fe200000e0000 */
[----:B------:R-:W-:Y:S01]  /*131f0*/  VIADD R28, R24, 0x2 ;  /* 0x00000002181c7836 */ /* 0x000fe20000000000 */
[----:B------:R-:W-:-:S04]  /*13200*/  FMNMX.FTZ R6, R54, R6, !PT ;  /* 0x0000000636067209 */ /* 0x000fc80007810000 */
[----:B------:R-:W-:Y:S01]  /*13210*/  R2UR UR12, R28 ;  /* 0x000000001c0c72ca */ /* 0x000fe200000e0000 */
[----:B------:R-:W-:Y:S01]  /*13220*/  VIADD R28, R24, 0x4 ;  /* 0x00000004181c7836 */ /* 0x000fe20000000000 */
[----:B------:R-:W-:-:S04]  /*13230*/  FMNMX.FTZ R6, R55, R6, !PT ;  /* 0x0000000637067209 */ /* 0x000fc80007810000 */
[----:B------:R-:W-:Y:S01]  /*13240*/  R2UR UR16, R28 ;  /* 0x000000001c1072ca */ /* 0x000fe200000e0000 */
[----:B------:R-:W-:Y:S01]  /*13250*/  HGMMA.64x96x16.F32 R88, gdesc[UR8].tnspB, R88, gsb0 ;  /* 0x41600000085879f0 */ /* 0x000fe20008000858 */
[----:B------:R-:W-:Y:S01]  /*13260*/  VIADD R28, R24, 0x6 ;  /* 0x00000006181c7836 */ /* 0x000fe20000000000 */
[----:B------:R-:W-:-:S04]  /*13270*/  FMNMX.FTZ R6, R58, R6, !PT ;  /* 0x000000063a067209 */ /* 0x000fc80007810000 */
[----:B------:R-:W-:Y:S01]  /*13280*/  R2UR UR20, R28 ;  /* 0x000000001c1472ca */ /* 0x000fe200000e0000 */
[----:B------:R-:W-:Y:S01]  /*13290*/  VIADD R28, R24, 0x600 ;  /* 0x00000600181c7836 */ /* 0x000fe20000000000 */
[----:B------:R-:W-:-:S04]  /*132a0*/  FMNMX.FTZ R6, R59, R6, !PT ;  /* 0x000000063b067209 */ /* 0x000fc80007810000 */
[----:B------:R-:W-:Y:S01]  /*132b0*/  R2UR UR24, R28 ;  /* 0x000000001c1872ca */ /* 0x000fe200000e0000 */
[----:B------:R-:W-:Y:S01]  /*132c0*/  VIADD R28, R24, 0x602 ;  /* 0x00000602181c7836 */ /* 0x000fe20000000000 */
[----:B------:R-:W-:-:S04]  /*132d0*/  FMNMX.FTZ R6, R62, R6, !PT ;  /* 0x000000063e067209 */ /* 0x000fc80007810000 */
[----:B------:R-:W-:Y:S01]  /*132e0*/  R2UR UR28, R28 ;  /* 0x000000001c1c72ca */ /* 0x000fe200000e0000 */
[C---:B------:R-:W-:Y:S01]  /*132f0*/  VIADD R28, R24.reuse, 0x604 ;  /* 0x00000604181c7836 */ /* 0x040fe20000000000 */
[----:B------:R-:W-:Y:S01]  /*13300*/  FMNMX.FTZ R6, R63, R6, !PT ;  /* 0x000000063f067209 */ /* 0x000fe20007810000 */
[----:B------:R-:W-:Y:S01]  /*13310*/  VIADD R24, R24, 0x606 ;  /* 0x0000060618187836 */ /* 0x000fe20000000000 */
[----:B0-----:R-:W-:Y:S02]  /*13320*/  ISETP.GE.U32.AND P2, PT, R143, 0x180, PT ;  /* 0x000001808f00780c */ /* 0x001fe40003f46070 */
[----:B------:R-:W-:Y:S02]  /*13330*/  R2UR UR32, R28 ;  /* 0x000000001c2072ca */ /* 0x000fe400000e0000 */
[----:B------:R-:W-:Y:S02]  /*13340*/  FMNMX.FTZ R6, R66, R6, !PT ;  /* 0x0000000642067209 */ /* 0x000fe40007810000 */
[----:B------:R-:W-:-:S02]  /*13350*/  R2UR UR44, R24 ;  /* 0x00000000182c72ca */ /* 0x000fc400000e0000 */
        /* <DEDUP_REMOVED lines=12> */
[----:B0-----:R-:W-:Y:S01]  /*13420*/  FMNMX.FTZ R6, R6, R11, !PT ;  /* 0x0000000b06067209 */ /* 0x001fe20007810000 */
[----:B------:R-:W-:Y:S02]  /*13430*/  WARPGROUP.DEPBAR.LE gsb0, 0x0 ;  /* 0x00008000000079c5 */ /* 0x000fe40000010000 */
[----:B------:R-:W-:Y:S02]  /*13440*/  WARPGROUP.ARRIVE ;  /* 0x00000000000079c5 */ /* 0x000fe40000000000 */
[----:B------:R-:W0:Y:S04]  /*13450*/  SHFL.BFLY PT, R11, R6, 0x1, 0x1f ;  /* 0x0c201f00060b7f89 */ /* 0x000e2800000e0000 */
[----:B------:R-:W-:Y:S01]  /*13460*/  HGMMA.64x96x16.F32 R88, gdesc[UR12].tnspB, R88, gsb0 ;  /* 0x416000000c5879f0 */ /* 0x000fe20008000858 */
[----:B0-----:R-:W-:-:S05]  /*13470*/  FMNMX.FTZ R6, R6, R11, !PT ;  /* 0x0000000b06067209 */ /* 0x001fca0007810000 */
[C---:B------:R-:W-:Y:S01]  /*13480*/  FMUL.FTZ R11, R6.reuse, UR41 ;  /* 0x00000029060b7c20 */ /* 0x040fe20008410000 */
[----:B------:R-:W-:Y:S01]  /*13490*/  @!P1 IMAD R9, R9, 0x8, R2 ;  /* 0x0000000809099824 */ /* 0x000fe200078e0202 */
[----:B------:R-:W-:Y:S01]  /*134a0*/  MUFU.EX2 R33, R33 ;  /* 0x0000002100217308 */ /* 0x000fe20000000800 */
[----:B------:R-:W-:Y:S01]  /*134b0*/  FADD.FTZ R7, -R6, R7 ;  /* 0x0000000706077221 */ /* 0x000fe20000010100 */
[--C-:B------:R-:W-:Y:S01]  /*134c0*/  FFMA.FTZ R26, R26, UR41, -R11.reuse ;  /* 0x000000291a1a7c23 */ /* 0x100fe2000801080b */
        /* <DEDUP_REMOVED lines=30> */
[----:B------:R-:W-:Y:S01]  /*136b0*/  FFMA.FTZ R87, R87, UR41, -R11 ;  /* 0x0000002957577c23 */ /* 0x000fe2000801080b */
[----:B------:R-:W-:Y:S01]  /*136c0*/  SHF.R.U32.HI R11, RZ, 0x7, R143 ;  /* 0x00000007ff0b7819 */ /* 0x000fe2000001168f */
[----:B------:R-:W-:Y:S01]  /*136d0*/  MUFU.EX2 R26, R26 ;  /* 0x0000001a001a7308 */ /* 0x000fe20000000800 */
[----:B------:R-:W-:-:S02]  /*136e0*/  WARPGROUP.DEPBAR.LE gsb0, 0x0 ;  /* 0x00008000000079c5 */ /* 0x000fc40000010000 */
[----:B------:R-:W-:Y:S01]  /*136f0*/  WARPGROUP.ARRIVE ;  /* 0x00000000000079c5 */ /* 0x000fe20000000000 */
[----:B------:R-:W-:-:S04]  /*13700*/  VIADD R11, R11, 0x9 ;  /* 0x000000090b0b7836 */ /* 0x000fc80000000000 */
[----:B------:R-:W-:Y:S01]  /*13710*/  MUFU.EX2 R27, R27 ;  /* 0x0000001b001b7308 */ /* 0x000fe20000000800 */
[----:B------:R-:W-:Y:S02]  /*13720*/  @!P1 VIADD R9, R9, 0x2d860 ;  /* 0x0002d86009099836 */ /* 0x000fe40000000000 */
[----:B------:R-:W-:Y:S01]  /*13730*/  FMUL.FTZ R7, R7, UR41 ;  /* 0x0000002907077c20 */ /* 0x000fe20008410000 */
[----:B------:R-:W-:Y:S01]  /*13740*/  HGMMA.64x96x16.F32 R88, gdesc[UR16].tnspB, R88, gsb0 ;  /* 0x41600000105879f0 */ /* 0x000fe20008000858 */
[----:B------:R-:W-:-:S03]  /*13750*/  SEL R11, R11, 0x9, !P2 ;  /* 0x000000090b0b7807 */ /* 0x000fc60005000000 */
[----:B------:R-:W-:Y:S08]  /*13760*/  MUFU.EX2 R30, R30 ;  /* 0x0000001e001e7308 */ /* 0x000ff00000000800 */
[----:B------:R-:W0:Y:S01]  /*13770*/  MUFU.EX2 R31, R31 ;  /* 0x0000001f001f7308 */ /* 0x000e220000000800 */
[----:B------:R-:W-:-:S07]  /*13780*/  @!P1 PRMT R9, RZ, 0x654, R9 ;  /* 0x00000654ff099816 */ /* 0x000fce0000000009 */
[----:B------:R-:W-:Y:S08]  /*13790*/  MUFU.EX2 R37, R37 ;  /* 0x0000002500257308 */ /* 0x000ff00000000800 */
[----:B------:R-:W-:Y:S01]  /*137a0*/  MUFU.EX2 R7, R7 ;  /* 0x0000000700077308 */ /* 0x000fe20000000800 */
[----:B------:R-:W-:Y:S02]  /*137b0*/  WARPGROUP.DEPBAR.LE gsb0, 0x0 ;  /* 0x00008000000079c5 */ /* 0x000fe40000010000 */
[----:B------:R-:W-:-:S06]  /*137c0*/  WARPGROUP.ARRIVE ;  /* 0x00000000000079c5 */ /* 0x000fcc0000000000 */
[----:B------:R-:W-:Y:S03]  /*137d0*/  HGMMA.64x96x16.F32 R88, gdesc[UR20].tnspB, R88, gsb0 ;  /* 0x41600000145879f0 */ /* 0x000fe60008000858 */
        /* <DEDUP_REMOVED lines=13> */
[----:B------:R1:W-:Y:S06]  /*138b0*/  BAR.ARV R11, 0x100 ;  /* 0x0004000b0000751d */ /* 0x0003ec0000002000 */
[----:B-1----:R-:W-:-:S04]  /*138c0*/  @!P1 IMAD R11, R16, 0x8, R2 ;  /* 0x00000008100b9824 */ /* 0x002fc800078e0202 */
[----:B------:R-:W-:-:S05]  /*138d0*/  @!P1 VIADD R11, R11, 0x2d840 ;  /* 0x0002d8400b0b9836 */ /* 0x000fca0000000000 */
[----:B------:R-:W-:-:S04]  /*138e0*/  @!P1 PRMT R11, RZ, 0x654, R11 ;  /* 0x00000654ff0b9816 */ /* 0x000fc8000000000b */
[----:B------:R0:W-:Y:S01]  /*138f0*/  @!P1 SYNCS.ARRIVE.TRANS64.RED.A1T0 RZ, [R11+URZ], RZ ;  /* 0x000000ff0bff99a7 */ /* 0x0001e2000810043f */
[----:B------:R1:W-:Y:S01]  /*13900*/  @!P1 SYNCS.ARRIVE.TRANS64.RED.A1T0 RZ, [R9+URZ], RZ ;  /* 0x000000ff09ff99a7 */ /* 0x0003e2000810043f */
[----:B0-----:R-:W-:Y:S02]  /*13910*/  F2FP.F16.F32.PACK_AB R11, R31, R30 ;  /* 0x0000001e1f0b723e */ /* 0x001fe400000000ff */
[----:B-1----:R-:W-:-:S05]  /*13920*/  F2FP.F16.F32.PACK_AB R9, R27, R26 ;  /* 0x0000001a1b09723e */ /* 0x002fca00000000ff */
[----:B------:R0:W-:Y:S02]  /*13930*/  STSM.16.M88.4 [R139+0x21800], R8 ;  /* 0x021800088b007844 */ /* 0x0001e40000000200 */
[----:B0-----:R-:W0:Y:S08]  /*13940*/  MUFU.EX2 R8, R32 ;  /* 0x0000002000087308 */ /* 0x001e300000000800 */
[----:B------:R-:W1:Y:S01]  /*13950*/  MUFU.EX2 R10, R36 ;  /* 0x00000024000a7308 */ /* 0x000e620000000800 */
[----:B0-----:R-:W-:-:S04]  /*13960*/  FADD.FTZ R5, R8, R5 ;  /* 0x0000000508057221 */ /* 0x001fc80000010000 */
[----:B------:R-:W-:-:S04]  /*13970*/  FADD.FTZ R5, R33, R5 ;  /* 0x0000000521057221 */ /* 0x000fc80000010000 */
[----:B-1----:R-:W-:Y:S01]  /*13980*/  FADD.FTZ R5, R10, R5 ;  /* 0x000000050a057221 */ /* 0x002fe20000010000 */
[----:B------:R-:W-:-:S03]  /*13990*/  F2FP.F16.F32.PACK_AB R10, R37, R10 ;  /* 0x0000000a250a723e */ /* 0x000fc600000000ff */
[----:B------:R-:W-:Y:S02]  /*139a0*/  FADD.FTZ R5, R37, R5 ;  /* 0x0000000525057221 */ /* 0x000fe40000010000 */
[----:B------:R-:W2:Y:S01]  /*139b0*/  LDL R37, [R1+0x24] ;  /* 0x0000240001257983 */ /* 0x000ea20000100800 */
[----:B------:R-:W-:Y:S08]  /*139c0*/  MUFU.EX2 R34, R34 ;  /* 0x0000002200227308 */ /* 0x000ff00000000800 */
[----:B------:R-:W0:Y:S08]  /*139d0*/  MUFU.EX2 R35, R35 ;  /* 0x0000002300237308 */ /* 0x000e300000000800 */
[----:B------:R-:W-:Y:S08]  /*139e0*/  MUFU.EX2 R38, R38 ;  /* 0x0000002600267308 */ /* 0x000ff00000000800 */
[----:B------:R-:W1:Y:S01]  /*139f0*/  MUFU.EX2 R39, R39 ;  /* 0x0000002700277308 */ /* 0x000e620000000800 */
[----:B------:R-:W-:Y:S01]  /*13a00*/  FFMA.FTZ R4, R7, R4, R26 ;  /* 0x0000000407047223 */ /* 0x000fe2000001001a */
[----:B------:R-:W-:-:S02]  /*13a10*/  F2FP.F16.F32.PACK_AB R8, R33, R8 ;  /* 0x000000082108723e */ /* 0x000fc400000000ff */
[----:B0-----:R-:W-:Y:S01]  /*13a20*/  F2FP.F16.F32.PACK_AB R9, R35, R34 ;  /* 0x000000222309723e */ /* 0x001fe200000000ff */
[----:B------:R-:W-:-:S04]  /*13a30*/  FADD.FTZ R4, R27, R4 ;  /* 0x000000041b047221 */ /* 0x000fc80000010000 */
[----:B------:R-:W-:Y:S01]  /*13a40*/  FADD.FTZ R4, R30, R4 ;  /* 0x000000041e047221 */ /* 0x000fe20000010000 */
[----:B-1----:R-:W-:-:S05]  /*13a50*/  F2FP.F16.F32.PACK_AB R11, R39, R38 ;  /* 0x00000026270b723e */ /* 0x002fca00000000ff */
[----:B---3--:R0:W-:Y:S01]  /*13a60*/  STSM.16.M88.4 [R21], R8 ;  /* 0x0000000815007844 */ /* 0x0081e20000000200 */
[----:B------:R-:W-:Y:S01]  /*13a70*/  MUFU.EX2 R41, R41 ;  /* 0x0000002900297308 */ /* 0x000fe20000000800 */
[----:B------:R-:W-:-:S04]  /*13a80*/  FADD.FTZ R4, R31, R4 ;  /* 0x000000041f047221 */ /* 0x000fc80000010000 */
[----:B------:R-:W-:-:S03]  /*13a90*/  FADD.FTZ R4, R34, R4 ;  /* 0x0000000422047221 */ /* 0x000fc60000010000 */
[----:B0-----:R-:W0:Y:S01]  /*13aa0*/  MUFU.EX2 R8, R40 ;  /* 0x0000002800087308 */ /* 0x001e220000000800 */
[----:B------:R-:W-:-:S07]  /*13ab0*/  FADD.FTZ R4, R35, R4 ;  /* 0x0000000423047221 */ /* 0x000fce0000010000 */
[----:B------:R-:W1:Y:S08]  /*13ac0*/  MUFU.EX2 R9, R42 ;  /* 0x0000002a00097308 */ /* 0x000e700000000800 */
[----:B------:R-:W3:Y:S01]  /*13ad0*/  MUFU.EX2 R10, R44 ;  /* 0x0000002c000a7308 */ /* 0x000ee20000000800 */
[----:B------:R-:W-:Y:S01]  /*13ae0*/  FADD.FTZ R4, R38, R4 ;  /* 0x0000000426047221 */ /* 0x000fe20000010000 */
[----:B0-----:R-:W-:-:S06]  /*13af0*/  FADD.FTZ R5, R8, R5 ;  /* 0x0000000508057221 */ /* 0x001fcc0000010000 */
[----:B------:R-:W0:Y:S08]  /*13b00*/  MUFU.EX2 R43, R43 ;  /* 0x0000002b002b7308 */ /* 0x000e300000000800 */
[----:B------:R-:W4:Y:S01]  /*13b10*/  MUFU.EX2 R45, R45 ;  /* 0x0000002d002d7308 */ /* 0x000f220000000800 */
[----:B------:R-:W-:Y:S01]  /*13b20*/  FADD.FTZ R4, R39, R4 ;  /* 0x0000000427047221 */ /* 0x000fe20000010000 */
[----:B------:R-:W-:-:S06]  /*13b30*/  FADD.FTZ R5, R41, R5 ;  /* 0x0000000529057221 */ /* 0x000fcc0000010000 */
[----:B------:R-:W5:Y:S08]  /*13b40*/  MUFU.EX2 R11, R46 ;  /* 0x0000002e000b7308 */ /* 0x000f700000000800 */
[----:B------:R-:W5:Y:S01]  /*13b50*/  MUFU.EX2 R24, R48 ;  /* 0x0000003000187308 */ /* 0x000f620000000800 */
[----:B-1----:R-:W-:Y:S01]  /*13b60*/  FADD.FTZ R4, R9, R4 ;  /* 0x0000000409047221 */ /* 0x002fe20000010000 */
[----:B---3--:R-:W-:-:S06]  /*13b70*/  FADD.FTZ R5, R10, R5 ;  /* 0x000000050a057221 */ /* 0x008fcc0000010000 */
[----:B------:R-:W1:Y:S08]  /*13b80*/  MUFU.EX2 R47, R47 ;  /* 0x0000002f002f7308 */ /* 0x000e700000000800 */
[----:B------:R-:W3:Y:S01]  /*13b90*/  MUFU.EX2 R49, R49 ;  /* 0x0000003100317308 */ /* 0x000ee20000000800 */
[----:B0-----:R-:W-:Y:S01]  /*13ba0*/  FADD.FTZ R4, R43, R4 ;  /* 0x000000042b047221 */ /* 0x001fe20000010000 */
[----:B----4-:R-:W-:-:S06]  /*13bb0*/  FADD.FTZ R5, R45, R5 ;  /* 0x000000052d057221 */ /* 0x010fcc0000010000 */
[----:B------:R-:W0:Y:S08]  /*13bc0*/  MUFU.EX2 R25, R50 ;  /* 0x0000003200197308 */ /* 0x000e300000000800 */
[----:B------:R-:W4:Y:S01]  /*13bd0*/  MUFU.EX2 R26, R52 ;  /* 0x00000034001a7308 */ /* 0x000f220000000800 */
[----:B-----5:R-:W-:Y:S01]  /*13be0*/  FADD.FTZ R4, R11, R4 ;  /* 0x000000040b047221 */ /* 0x020fe20000010000 */
        /* <DEDUP_REMOVED lines=38> */
[----:B------:R-:W2:Y:S01]  /*13e50*/  MUFU.EX2 R72, R72 ;  /* 0x0000004800487308 */ /* 0x000ea20000000800 */
[----:B-1----:R-:W-:Y:S01]  /*13e60*/  FADD.FTZ R4, R66, R5 ;  /* 0x0000000542047221 */ /* 0x002fe20000010000 */
[----:B---3--:R-:W-:-:S06]  /*13e70*/  FADD.FTZ R30, R68, R21 ;  /* 0x00000015441e7221 */ /* 0x008fcc0000010000 */
[----:B------:R-:W1:Y:S08]  /*13e80*/  MUFU.EX2 R71, R71 ;  /* 0x0000004700477308 */ /* 0x000e700000000800 */
[----:B------:R-:W3:Y:S01]  /*13e90*/  MUFU.EX2 R73, R73 ;  /* 0x0000004900497308 */ /* 0x000ee20000000800 */
[----:B0-----:R-:W-:Y:S01]  /*13ea0*/  FADD.FTZ R5, R67, R4 ;  /* 0x0000000443057221 */ /* 0x001fe20000010000 */
[----:B----4-:R-:W-:-:S06]  /*13eb0*/  FADD.FTZ R21, R69, R30 ;  /* 0x0000001e45157221 */ /* 0x010fcc0000010000 */
[----:B------:R-:W0:Y:S01]  /*13ec0*/  MUFU.EX2 R74, R74 ;  /* 0x0000004a004a7308 */ /* 0x000e220000000800 */
[----:B------:R-:W-:-:S07]  /*13ed0*/  F2FP.F16.F32.PACK_AB R8, R41, R8 ;  /* 0x000000082908723e */ /* 0x000fce00000000ff */
[----:B------:R-:W4:Y:S01]  /*13ee0*/  MUFU.EX2 R76, R76 ;  /* 0x0000004c004c7308 */ /* 0x000f220000000800 */
[----:B------:R-:W-:Y:S01]  /*13ef0*/  F2FP.F16.F32.PACK_AB R9, R43, R9 ;  /* 0x000000092b09723e */ /* 0x000fe200000000ff */
[----:B-----5:R-:W-:Y:S01]  /*13f00*/  FADD.FTZ R34, R70, R5 ;  /* 0x0000000546227221 */ /* 0x020fe20000010000 */
[----:B------:R-:W-:-:S05]  /*13f10*/  F2FP.F16.F32.PACK_AB R10, R45, R10 ;  /* 0x0000000a2d0a723e */ /* 0x000fca00000000ff */
[----:B------:R-:W5:Y:S01]  /*13f20*/  MUFU.EX2 R75, R75 ;  /* 0x0000004b004b7308 */ /* 0x000f620000000800 */
[----:B------:R-:W-:Y:S01]  /*13f30*/  F2FP.F16.F32.PACK_AB R11, R47, R11 ;  /* 0x0000000b2f0b723e */ /* 0x000fe200000000ff */
[----:B--2---:R-:W-:-:S06]  /*13f40*/  FADD.FTZ R36, R72, R21 ;  /* 0x0000001548247221 */ /* 0x004fcc0000010000 */
[----:B------:R-:W2:Y:S01]  /*13f50*/  MUFU.EX2 R77, R77 ;  /* 0x0000004d004d7308 */ /* 0x000ea20000000800 */
[----:B------:R-:W-:Y:S01]  /*13f60*/  F2FP.F16.F32.PACK_AB R24, R49, R24 ;  /* 0x000000183118723e */ /* 0x000fe200000000ff */
[----:B------:R3:W-:Y:S01]  /*13f70*/  STSM.16.M88.4 [R141], R8 ;  /* 0x000000088d007844 */ /* 0x0007e20000000200 */
[----:B------:R-:W-:-:S05]  /*13f80*/  F2FP.F16.F32.PACK_AB R25, R51, R25 ;  /* 0x000000193319723e */ /* 0x000fca00000000ff */
[----:B------:R-:W2:Y:S01]  /*13f90*/  MUFU.EX2 R78, R78 ;  /* 0x0000004e004e7308 */ /* 0x000ea20000000800 */
[----:B------:R-:W-:Y:S01]  /*13fa0*/  F2FP.F16.F32.PACK_AB R26, R53, R26 ;  /* 0x0000001a351a723e */ /* 0x000fe200000000ff */
[----:B-1----:R-:W-:Y:S01]  /*13fb0*/  FADD.FTZ R5, R71, R34 ;  /* 0x0000002247057221 */ /* 0x002fe20000010000 */
[----:B------:R-:W-:-:S05]  /*13fc0*/  F2FP.F16.F32.PACK_AB R27, R55, R27 ;  /* 0x0000001b371b723e */ /* 0x000fca00000000ff */
[----:B------:R-:W1:Y:S01]  /*13fd0*/  MUFU.EX2 R32, R80 ;  /* 0x0000005000207308 */ /* 0x000e620000000800 */
[----:B---3--:R-:W-:Y:S01]  /*13fe0*/  FADD.FTZ R9, R73, R36 ;  /* 0x0000002449097221 */ /* 0x008fe20000010000 */
[----:B------:R4:W-:Y:S06]  /*13ff0*/  STSM.16.M88.4 [R140], R24 ;  /* 0x000000188c007844 */ /* 0x0009ec0000000200 */
[----:B------:R-:W3:Y:S01]  /*14000*/  MUFU.EX2 R79, R79 ;  /* 0x0000004f004f7308 */ /* 0x000ee20000000800 */
[----:B0-----:R-:W-:-:S07]  /*14010*/  FADD.FTZ R10, R74, R5 ;  /* 0x000000054a0a7221 */ /* 0x001fce0000010000 */
[----:B------:R-:W0:Y:S01]  /*14020*/  MUFU.EX2 R81, R81 ;  /* 0x0000005100517308 */ /* 0x000e220000000800 */
[----:B----4-:R-:W-:-:S07]  /*14030*/  FADD.FTZ R24, R76, R9 ;  /* 0x000000094c187221 */ /* 0x010fce0000010000 */
[----:B------:R-:W4:Y:S01]  /*14040*/  MUFU.EX2 R33, R82 ;  /* 0x0000005200217308 */ /* 0x000f220000000800 */
[----:B-----5:R-:W-:Y:S01]  /*14050*/  FADD.FTZ R5, R75, R10 ;  /* 0x0000000a4b057221 */ /* 0x020fe20000010000 */
[----:B--2---:R-:W-:-:S06]  /*14060*/  FADD.FTZ R21, R77, R24 ;  /* 0x000000184d157221 */ /* 0x004fcc0000010000 */
[----:B------:R-:W2:Y:S01]  /*14070*/  MUFU.EX2 R84, R84 ;  /* 0x0000005400547308 */ /* 0x000ea20000000800 */
[----:B------:R-:W-:Y:S01]  /*14080*/  FADD.FTZ R26, R78, R5 ;  /* 0x000000054e1a7221 */ /* 0x000fe20000010000 */
[----:B-1----:R-:W-:-:S06]  /*14090*/  FADD.FTZ R36, R32, R21 ;  /* 0x0000001520247221 */ /* 0x002fcc0000010000 */
[----:B------:R-:W1:Y:S08]  /*140a0*/  MUFU.EX2 R4, R83 ;  /* 0x0000005300047308 */ /* 0x000e700000000800 */
[----:B------:R-:W5:Y:S01]  /*140b0*/  MUFU.EX2 R85, R85 ;  /* 0x0000005500557308 */ /* 0x000f620000000800 */
[----:B---3--:R-:W-:-:S07]  /*140c0*/  FADD.FTZ R34, R79, R26 ;  /* 0x0000001a4f227221 */ /* 0x008fce0000010000 */
[----:B------:R-:W-:Y:S08]  /*140d0*/  MUFU.EX2 R86, R86 ;  /* 0x0000005600567308 */ /* 0x000ff00000000800 */
[----:B------:R-:W3:Y:S01]  /*140e0*/  MUFU.EX2 R87, R87 ;  /* 0x0000005700577308 */ /* 0x000ee20000000800 */
[----:B0-----:R-:W-:Y:S01]  /*140f0*/  FADD.FTZ R21, R81, R36 ;  /* 0x0000002451157221 */ /* 0x001fe20000010000 */
[----:B----4-:R-:W-:Y:S01]  /*14100*/  FADD.FTZ R5, R33, R34 ;  /* 0x0000002221057221 */ /* 0x010fe20000010000 */
[----:B------:R-:W-:-:S02]  /*14110*/  F2FP.F16.F32.PACK_AB R28, R57, R28 ;  /* 0x0000001c391c723e */ /* 0x000fc400000000ff */
[----:B--2---:R-:W-:Y:S01]  /*14120*/  FADD.FTZ R34, R84, R21 ;  /* 0x0000001554227221 */ /* 0x004fe20000010000 */
[----:B------:R-:W-:Y:S01]  /*14130*/  F2FP.F16.F32.PACK_AB R29, R59, R29 ;  /* 0x0000001d3b1d723e */ /* 0x000fe200000000ff */
[----:B-1----:R-:W-:Y:S01]  /*14140*/  FADD.FTZ R21, R4, R5 ;  /* 0x0000000504157221 */ /* 0x002fe20000010000 */
[----:B------:R-:W-:Y:S02]  /*14150*/  F2FP.F16.F32.PACK_AB R30, R61, R60 ;  /* 0x0000003c3d1e723e */ /* 0x000fe400000000ff */
[----:B------:R-:W-:Y:S01]  /*14160*/  F2FP.F16.F32.PACK_AB R31, R31, R62 ;  /* 0x0000003e1f1f723e */ /* 0x000fe200000000ff */
[----:B-----5:R-:W-:Y:S01]  /*14170*/  FADD.FTZ R5, R85, R34 ;  /* 0x0000002255057221 */ /* 0x020fe20000010000 */
        /* <DEDUP_REMOVED lines=9> */
[----:B------:R-:W-:Y:S02]  /*14210*/  F2FP.F16.F32.PACK_AB R33, R4, R33 ;  /* 0x000000210421723e */ /* 0x000fe400000000ff */
[----:B------:R-:W-:Y:S02]  /*14220*/  F2FP.F16.F32.PACK_AB R34, R85, R84 ;  /* 0x000000545522723e */ /* 0x000fe400000000ff */
[----:B---3--:R-:W-:Y:S01]  /*14230*/  F2FP.F16.F32.PACK_AB R35, R87, R86 ;  /* 0x000000565723723e */ /* 0x008fe200000000ff */
[----:B------:R-:W-:Y:S04]  /*14240*/  STSM.16.M88.4 [R139+0x27800], R28 ;  /* 0x0278001c8b007844 */ /* 0x000fe80000000200 */
[----:B------:R0:W-:Y:S04]  /*14250*/  STSM.16.M88.4 [R37], R8 ;  /* 0x0000000825007844 */ /* 0x0001e80000000200 */
[----:B------:R1:W-:Y:S04]  /*14260*/  STSM.16.M88.4 [R141+0x6000], R24 ;  /* 0x006000188d007844 */ /* 0x0003e80000000200 */
[----:B------:R1:W-:Y:S01]  /*14270*/  STSM.16.M88.4 [R140+0x6000], R32 ;  /* 0x006000208c007844 */ /* 0x0003e20000000200 */
[----:B------:R-:W-:Y:S01]  /*14280*/  @!PT LDS RZ, [RZ] ;  /* 0x00000000fffff984 */ /* 0x000fe20000000800 */
[----:B------:R-:W-:Y:S01]  /*14290*/  @!PT LDS RZ, [RZ] ;  /* 0x00000000fffff984 */ /* 0x000fe20000000800 */
[----:B------:R-:W-:Y:S01]  /*142a0*/  @!PT LDS RZ, [RZ] ;  /* 0x00000000fffff984 */ /* 0x000fe20000000800 */
[----:B------:R-:W-:Y:S01]  /*142b0*/  @!PT LDS RZ, [RZ] ;  /* 0x00000000fffff984 */ /* 0x000fe20000000800 */
[----:B------:R2:W-:Y:S06]  /*142c0*/  MEMBAR.ALL.CTA ;  /* 0x0000000000007992 */ /* 0x0005ec0000008000 */
[----:B--2---:R-:W2:Y:S01]  /*142d0*/  FENCE.VIEW.ASYNC.S ;  /* 0x00000000000073c6 */ /* 0x004ea20000000000 */
[----:B------:R-:W-:Y:S01]  /*142e0*/  ISETP.GT.AND P2, PT, R3, R142, PT ;  /* 0x0000008e0300720c */ /* 0x000fe20003f44270 */
        /* <DEDUP_REMOVED lines=50> */
[----:B------:R-:W-:-:S02]  /*14610*/  VIADD R3, R3, 0xffffffff ;  /* 0xffffffff03037836 */ /* 0x000fc40000000000 */
[----:B0-----:R-:W-:Y:S02]  /*14620*/  IMAD.MOV.U32 R10, RZ, RZ, R18 ;  /* 0x000000ffff0a7224 */ /* 0x001fe400078e0012 */
[----:B------:R-:W-:Y:S02]  /*14630*/  IMAD.MOV.U32 R9, RZ, RZ, R16 ;  /* 0x000000ffff097224 */ /* 0x000fe400078e0010 */
[----:B------:R-:W-:Y:S02]  /*14640*/  IMAD.MOV.U32 R7, RZ, RZ, R6 ;  /* 0x000000ffff077224 */ /* 0x000fe400078e0006 */
[----:B------:R-:W-:Y:S01]  /*14650*/  IMAD.MOV.U32 R8, RZ, RZ, R0 ;  /* 0x000000ffff087224 */ /* 0x000fe200078e0000 */
[----:B--2---:R-:W-:Y:S01]  /*14660*/  NOP ;  /* 0x0000000000007918 */ /* 0x004fe20000000000 */
[----:B-1----:R-:W-:Y:S05]  /*14670*/  @P2 BRA `(.L_x_1538) ;  /* 0xffffffdc00242947 */ /* 0x002fea000383ffff */
.L_x_1528:
[----:B------:R-:W2:Y:S02]  /*14680*/  LDL R7, [R1+0x48] ;  /* 0x0000480001077983 */ /* 0x000ea40000100800 */
[----:B--2---:R-:W-:-:S13]  /*14690*/  ISETP.GE.AND P2, PT, R3, R7, PT ;  /* 0x000000070300720c */ /* 0x004fda0003f46270 */
[----:B------:R-:W-:Y:S05]  /*146a0*/  @!P2 BRA `(.L_x_1539) ;  /* 0x000000340004a947 */ /* 0x000fea0003800000 */
[----:B------:R-:W-:Y:S02]  /*146b0*/  IMAD.MOV.U32 R7, RZ, RZ, R6 ;  /* 0x000000ffff077224 */ /* 0x000fe400078e0006 */
[----:B------:R-:W-:Y:S02]  /*146c0*/  IMAD.MOV.U32 R8, RZ, RZ, R0 ;  /* 0x000000ffff087224 */ /* 0x000fe400078e0000 */
[----:B------:R-:W-:Y:S02]  /*146d0*/  IMAD.MOV.U32 R10, RZ, RZ, R18 ;  /* 0x000000ffff0a7224 */ /* 0x000fe400078e0012 */
[----:B------:R-:W-:-:S07]  /*146e0*/  IMAD.MOV.U32 R9, RZ, RZ, R16 ;  /* 0x000000ffff097224 */ /* 0x000fce00078e0010 */
.L_x_1557:
        /* <DEDUP_REMOVED lines=10> */
.L_x_1541:
[----:B------:R-:W-:Y:S01]  /*14790*/  IMAD R0, R16, 0x8, R2 ;  /* 0x0000000810007824 */ /* 0x000fe200078e0202 */
[----:B------:R-:W-:-:S04]  /*147a0*/  SHF.L.U32 R11, R18, 0x1f, RZ ;  /* 0x0000001f120b7819 */ /* 0x000fc800000006ff */
[----:B------:R0:W1:Y:S01]  /*147b0*/  SYNCS.PHASECHK.TRANS64.TRYWAIT P3, [R0+URZ+0x2d830], R11 ;  /* 0x02d8300b000075a7 */ /* 0x000062000806017f */
[----:B------:R-:W-:Y:S05]  /*147c0*/  @!P0 BRA `(.L_x_1542) ;  /* 0x0000000000048947 */ /* 0x000fea0003800000 */
[----:B------:R-:W-:Y:S01]  /*147d0*/  BPT.TRAP 0x1 ;  /* 0x000000040000795c */ /* 0x000fe20000300000 */
.L_x_1542:
[----:B------:R-:W-:Y:S04]  /*147e0*/  BSSY B0, `(.L_x_1540) ;  /* 0x0000004000007945 */ /* 0x000fe80003800000 */
[----:B-1----:R-:W-:Y:S05]  /*147f0*/  @P3 BRA `(.L_x_1543) ;  /* 0x0000000000083947 */ /* 0x002fea0003800000 */
[----:B------:R-:W1:Y:S02]  /*14800*/  SYNCS.PHASECHK.TRANS64.TRYWAIT P3, [R0+URZ+0x2d830], R11 ;  /* 0x02d8300b000075a7 */ /* 0x000e64000806017f */
[----:B-1----:R-:W-:Y:S05]  /*14810*/  @!P3 BRA `(.L_x_1544) ;  /* 0x000000e40068b947 */ /* 0x002fea0003800000 */
.L_x_1543:
[----:B------:R-:W-:Y:S05]  /*14820*/  BSYNC B0 ;  /* 0x0000000000007941 */ /* 0x000fea0003800000 */
.L_x_1540:
        /* <DEDUP_REMOVED lines=60> */
.L_x_1546:
[----:B------:R-:W-:Y:S01]  /*14bf0*/  SHF.L.U32 R0, R10, 0x1f, RZ ;  /* 0x0000001f0a007819 */ /* 0x000fe200000006ff */
[----:B------:R-:W-:-:S04]  /*14c00*/  IMAD R6, R9, 0x8, R2 ;  /* 0x0000000809067824 */ /* 0x000fc800078e0202 */
[----:B------:R0:W1:Y:S01]  /*14c10*/  SYNCS.PHASECHK.TRANS64.TRYWAIT P2, [R6+URZ+0x2d850], R0 ;  /* 0x02d85000060075a7 */ /* 0x000062000804017f */
[----:B------:R-:W-:Y:S05]  /*14c20*/  @!P0 BRA `(.L_x_1547) ;  /* 0x0000000000048947 */ /* 0x000fea0003800000 */
[----:B------:R-:W-:Y:S01]  /*14c30*/  BPT.TRAP 0x1 ;  /* 0x000000040000795c */ /* 0x000fe20000300000 */
.L_x_1547:
[----:B-1----:R-:W-:Y:S05]  /*14c40*/  @P2 BRA `(.L_x_1545) ;  /* 0x0000000000082947 */ /* 0x002fea0003800000 */
[----:B------:R-:W1:Y:S02]  /*14c50*/  SYNCS.PHASECHK.TRANS64.TRYWAIT P2, [R6+URZ+0x2d850], R0 ;  /* 0x02d85000060075a7 */ /* 0x000e64000804017f */
[----:B-1----:R-:W-:Y:S05]  /*14c60*/  @!P2 BRA `(.L_x_1548) ;  /* 0x000000e00068a947 */ /* 0x002fea0003800000 */
.L_x_1545:
[----:B------:R-:W2:Y:S01]  /*14c70*/  LDL R142, [R1+0x1c] ;  /* 0x00001c00018e7983 */ /* 0x000ea20000100800 */
[----:B------:R-:W3:Y:S03]  /*14c80*/  @P5 LDC R10, c[0x0][0x44c] ;  /* 0x00011300ff0a5b82 */ /* 0x000ee60000000800 */
[----:B------:R-:W2:Y:S05]  /*14c90*/  LDL R20, [R1+0x44] ;  /* 0x0000440001147983 */ /* 0x000eaa0000100800 */
[----:B01----:R-:W0:Y:S01]  /*14ca0*/  @P5 LDC R6, c[0x0][0x450] ;  /* 0x00011400ff065b82 */ /* 0x003e220000000800 */
[----:B------:R-:W-:Y:S05]  /*14cb0*/  WARPSYNC.ALL ;  /* 0x0000000000007948 */ /* 0x000fea0003800000 */
[----:B--2---:R-:W-:-:S02]  /*14cc0*/  IMAD.IADD R0, R20, 0x1, R142 ;  /* 0x0000000114007824 */ /* 0x004fc400078e028e */
[----:B------:R-:W2:Y:S01]  /*14cd0*/  LDL R142, [R1+0x3c] ;  /* 0x00003c00018e7983 */ /* 0x000ea20000100800 */
[----:B------:R-:W-:Y:S01]  /*14ce0*/  IMAD.MOV.U32 R11, RZ, RZ, -0x7fffffe0 ;  /* 0x80000020ff0b7424 */ /* 0x000fe200078e00ff */
[----:B------:R-:W-:Y:S01]  /*14cf0*/  WARPGROUP.ARRIVE ;  /* 0x00000000000079c5 */ /* 0x000fe20000000000 */
[----:B---3--:R-:W-:-:S03]  /*14d00*/  @P5 IMAD.HI.U32 R10, R0, R10, RZ ;  /* 0x0000000a000a5227 */ /* 0x008fc600078e00ff */
[C---:B------:R-:W-:Y:S01]  /*14d10*/  R2UR UR11, R11.reuse ;  /* 0x000000000b0b72ca */ /* 0x040fe200000e0000 */
[----:B------:R-:W-:Y:S01]  /*14d20*/  IMAD.MOV.U32 R21, RZ, RZ, -0x7fffffe0 ;  /* 0x80000020ff157424 */ /* 0x000fe200078e00ff */
[----:B0-----:R-:W-:Y:S01]  /*14d30*/  @P5 SHF.R.U32.HI R0, RZ, R6, R10 ;  /* 0x00000006ff005219 */ /* 0x001fe2000001160a */
[----:B------:R-:W-:Y:S01]  /*14d40*/  VIADD R6, R2, 0x400 ;  /* 0x0000040002067836 */ /* 0x000fe20000000000 */
[----:B------:R-:W-:Y:S01]  /*14d50*/  R2UR UR47, R11 ;  /* 0x000000000b2f72ca */ /* 0x000fe200000e0000 */
[----:B------:R-:W-:Y:S01]  /*14d60*/  IMAD.MOV.U32 R11, RZ, RZ, 0x40000040 ;  /* 0x40000040ff0b7424 */ /* 0x000fe200078e00ff */
[----:B------:R-:W-:Y:S01]  /*14d70*/  R2UR UR15, R21 ;  /* 0x00000000150f72ca */ /* 0x000fe200000e0000 */
[----:B------:R-:W-:Y:S01]  /*14d80*/  IMAD.SHL.U32 R143, R3, 0x80, RZ ;  /* 0x00000080038f7824 */ /* 0x000fe200078e00ff */
[----:B------:R-:W-:Y:S01]  /*14d90*/  SHF.R.U32.HI R6, RZ, 0x4, R6 ;  /* 0x00000004ff067819 */ /* 0x000fe20000011606 */
[----:B------:R-:W0:Y:S01]  /*14da0*/  SHFL.IDX PT, R144, R0, RZ, 0x1c1f ;  /* 0x001c1fff00907589 */ /* 0x000e2200000e0000 */
[----:B------:R-:W-:Y:S01]  /*14db0*/  R2UR UR9, R11 ;  /* 0x000000000b0972ca */ /* 0x000fe200000e0000 */
[----:B------:R-:W-:Y:S01]  /*14dc0*/  IMAD.MOV.U32 R11, RZ, RZ, 0x40000040 ;  /* 0x40000040ff0b7424 */ /* 0x000fe200078e00ff */
[----:B------:R-:W-:-:S02]  /*14dd0*/  LOP3.LUT R6, R6, 0x3fff, RZ, 0xc0, !PT ;  /* 0x00003fff06067812 */ /* 0x000fc400078ec0ff */
[C---:B------:R-:W-:Y:S02]  /*14de0*/  R2UR UR19, R21.reuse ;  /* 0x00000000151372ca */ /* 0x040fe400000e0000 */
[----:B------:R-:W-:Y:S02]  /*14df0*/  LOP3.LUT R6, R6, 0x2000000, RZ, 0xfc, !PT ;  /* 0x0200000006067812 */ /* 0x000fe400078efcff */
[C---:B------:R-:W-:Y:S02]  /*14e00*/  R2UR UR23, R21.reuse ;  /* 0x00000000151772ca */ /* 0x040fe400000e0000 */
[----:B------:R-:W-:Y:S01]  /*14e10*/  R2UR UR27, R21 ;  /* 0x00000000151b72ca */ /* 0x000fe200000e0000 */
[----:B------:R-:W-:Y:S01]  /*14e20*/  IMAD R10, R9, 0x600, R6 ;  /* 0x00000600090a7824 */ /* 0x000fe200078e0206 */
[C---:B------:R-:W-:Y:S02]  /*14e30*/  R2UR UR31, R21.reuse ;  /* 0x00000000151f72ca */ /* 0x040fe400000e0000 */
[----:B------:R-:W-:Y:S01]  /*14e40*/  R2UR UR35, R21 ;  /* 0x00000000152372ca */ /* 0x000fe200000e0000 */
[C---:B------:R-:W-:Y:S01]  /*14e50*/  VIADD R20, R10.reuse, 0x40 ;  /* 0x000000400a147836 */ /* 0x040fe20000000000 */
[----:B------:R-:W-:Y:S01]  /*14e60*/  R2UR UR10, R10 ;  /* 0x000000000a0a72ca */ /* 0x000fe200000e0000 */
[----:B------:R-:W-:Y:S01]  /*14e70*/  IMAD.MOV.U32 R21, RZ, RZ, 0x40000040 ;  /* 0x40000040ff157424 */ /* 0x000fe200078e00ff */
[----:B------:R-:W-:-:S02]  /*14e80*/  R2UR UR45, R11 ;  /* 0x000000000b2d72ca */ /* 0x000fc400000e0000 */
[----:B------:R-:W-:Y:S01]  /*14e90*/  R2UR UR14, R20 ;  /* 0x00000000140e72ca */ /* 0x000fe200000e0000 */
[----:B------:R-:W-:Y:S01]  /*14ea0*/  VIADD R20, R10, 0x80 ;  /* 0x000000800a147836 */ /* 0x000fe20000000000 */
[----:B------:R-:W-:Y:S01]  /*14eb0*/  R2UR UR13, R21 ;  /* 0x00000000150d72ca */ /* 0x000fe200000e0000 */
[----:B------:R-:W-:-:S03]  /*14ec0*/  IMAD.MOV.U32 R21, RZ, RZ, 0x40000040 ;  /* 0x40000040ff157424 */ /* 0x000fc600078e00ff */
        /* <DEDUP_REMOVED lines=13> */
[C---:B------:R-:W-:Y:S01]  /*14fa0*/  VIADD R20, R10.reuse, 0x180 ;  /* 0x000001800a147836 */ /* 0x040fe20000000000 */
[----:B------:R-:W-:Y:S01]  /*14fb0*/  R2UR UR29, R21 ;  /* 0x00000000151d72ca */ /* 0x000fe200000e0000 */
[----:B------:R-:W-:Y:S02]  /*14fc0*/  VIADD R10, R10, 0x1c0 ;  /* 0x000001c00a0a7836 */ /* 0x000fe40000000000 */
[----:B------:R-:W-:Y:S01]  /*14fd0*/  IMAD.MOV.U32 R21, RZ, RZ, 0x40000040 ;  /* 0x40000040ff157424 */ /* 0x000fe200078e00ff */
[----:B------:R-:W-:Y:S02]  /*14fe0*/  R2UR UR34, R20 ;  /* 0x00000000142272ca */ /* 0x000fe400000e0000 */
[----:B------:R-:W-:Y:S02]  /*14ff0*/  R2UR UR46, R10 ;  /* 0x000000000a2e72ca */ /* 0x000fe400000e0000 */
[----:B------:R-:W-:-:S02]  /*15000*/  R2UR UR33, R21 ;  /* 0x00000000152172ca */ /* 0x000fc400000e0000 */
[----:B--2---:R-:W-:Y:S02]  /*15010*/  LOP3.LUT R10, R142, 0x10000, RZ, 0xfc, !PT ;  /* 0x000100008e0a7812 */ /* 0x004fe400078efcff */
[----:B------:R-:W1:Y:S02]  /*15020*/  S2R R142, SR_TID.X ;  /* 0x00000000008e7919 */ /* 0x000e640000002100 */
[C---:B------:R-:W-:Y:S01]  /*15030*/  R2UR UR8, R10.reuse ;  /* 0x000000000a0872ca */ /* 0x040fe200000e0000 */
[----:B------:R-:W-:-:S05]  /*15040*/  VIADD R20, R10, 0x2 ;  /* 0x000000020a147836 */ /* 0x000fca0000000000 */
[----:B------:R-:W-:Y:S01]  /*15050*/  R2UR UR12, R20 ;  /* 0x00000000140c72ca */ /* 0x000fe200000e0000 */
[----:B------:R-:W-:-:S05]  /*15060*/  VIADD R20, R10, 0x4 ;  /* 0x000000040a147836 */ /* 0x000fca0000000000 */
[----:B------:R-:W-:Y:S01]  /*15070*/  R2UR UR16, R20 ;  /* 0x00000000141072ca */ /* 0x000fe200000e0000 */
[----:B------:R-:W-:Y:S01]  /*15080*/  HGMMA.64x96x16.F32 R88, gdesc[UR8].tnspB, R88, gsb0 ;  /* 0x41600000085879f0 */ /* 0x000fe20008000858 */
[----:B------:R-:W-:Y:S01]  /*15090*/  VIADD R20, R10, 0x6 ;  /* 0x000000060a147836 */ /* 0x000fe20000000000 */
[----:B------:R-:W-:-:S04]  /*150a0*/  ULOP3.LUT UR8, URZ, UR49, URZ, 0x33, !UPT ;  /* 0x000000313f087292 */ /* 0x000fc8000f8e333f */
[----:B------:R-:W-:Y:S01]  /*150b0*/  R2UR UR20, R20 ;  /* 0x00000000141472ca */ /* 0x000fe200000e0000 */
[----:B------:R-:W-:-:S05]  /*150c0*/  VIADD R20, R10, 0x600 ;  /* 0x000006000a147836 */ /* 0x000fca0000000000 */
[----:B------:R-:W-:Y:S01]  /*150d0*/  R2UR UR24, R20 ;  /* 0x00000000141872ca */ /* 0x000fe200000e0000 */
[----:B------:R-:W-:Y:S01]  /*150e0*/  VIADD R20, R10, 0x602 ;  /* 0x000006020a147836 */ /* 0x000fe20000000000 */
[----:B-1----:R-:W-:-:S04]  /*150f0*/  SHF.R.U32.HI R6, RZ, 0x7, R142 ;  /* 0x00000007ff067819 */ /* 0x002fc8000001168e */
[----:B------:R-:W-:Y:S01]  /*15100*/  R2UR UR28, R20 ;  /* 0x00000000141c72ca */ /* 0x000fe200000e0000 */
[----:B------:R-:W-:Y:S01]  /*15110*/  VIADD R20, R10, 0x604 ;  /* 0x000006040a147836 */ /* 0x000fe20000000000 */
[----:B------:R-:W-:Y:S01]  /*15120*/  ISETP.GE.U32.AND P2, PT, R142, 0x180, PT ;  /* 0x000001808e00780c */ /* 0x000fe20003f46070 */
[----:B------:R-:W-:Y:S02]  /*15130*/  VIADD R10, R10, 0x606 ;  /* 0x000006060a0a7836 */ /* 0x000fe40000000000 */
[----:B------:R-:W-:Y:S01]  /*15140*/  VIADD R6, R6, 0x9 ;  /* 0x0000000906067836 */ /* 0x000fe20000000000 */
[----:B------:R-:W-:Y:S02]  /*15150*/  R2UR UR32, R20 ;  /* 0x00000000142072ca */ /* 0x000fe400000e0000 */
[----:B------:R-:W-:Y:S01]  /*15160*/  R2UR UR44, R10 ;  /* 0x000000000a2c72ca */ /* 0x000fe200000e0000 */
[----:B------:R-:W-:Y:S01]  /*15170*/  @!P1 IMAD R10, R16, 0x8, R2 ;  /* 0x00000008100a9824 */ /* 0x000fe200078e0202 */
[----:B------:R-:W-:-:S03]  /*15180*/  SEL R6, R6, 0x9, !P2 ;  /* 0x0000000906067807 */ /* 0x000fc60005000000 */
[----:B------:R-:W-:-:S05]  /*15190*/  @!P1 VIADD R10, R10, 0x2d840 ;  /* 0x0002d8400a0a9836 */ /* 0x000fca0000000000 */
[----:B------:R-:W-:Y:S01]  /*151a0*/  @!P1 PRMT R10, RZ, 0x654, R10 ;  /* 0x00000654ff0a9816 */ /* 0x000fe2000000000a */
        /* <DEDUP_REMOVED lines=23> */
[----:B------:R2:W-:Y:S01]  /*15320*/  @!P1 SYNCS.ARRIVE.TRANS64.RED.A1T0 RZ, [R10+URZ], RZ ;  /* 0x000000ff0aff99a7 */ /* 0x0005e2000810043f */
[----:B-1----:R-:W-:-:S05]  /*15330*/  IADD3 R6, -R143, 0x1, RZ ;  /* 0x000000018f067810 */ /* 0x002fca0007ffe1ff */
[----:B------:R-:W-:-:S05]  /*15340*/  IMAD R6, R138, -0x2, R6 ;  /* 0xfffffffe8a067824 */ /* 0x000fca00078e0206 */
[----:B------:R-:W-:-:S05]  /*15350*/  IADD3 R21, -R136, R6, R137 ;  /* 0x0000000688157210 */ /* 0x000fca0007ffe189 */
[C---:B------:R-:W-:Y:S02]  /*15360*/  VIADD R142, R21.reuse, UR48 ;  /* 0x00000030158e7c36 */ /* 0x040fe40008000000 */
[----:B------:R-:W-:Y:S02]  /*15370*/  VIADD R21, R21, UR8 ;  /* 0x0000000815157c36 */ /* 0x000fe40008000000 */
[C---:B0-----:R-:W-:Y:S02]  /*15380*/  IMAD.IADD R20, R144.reuse, 0x1, R142 ;  /* 0x0000000190147824 */ /* 0x041fe400078e028e */
[----:B------:R-:W-:Y:S01]  /*15390*/  IMAD.IADD R6, R144, 0x1, R21 ;  /* 0x0000000190067824 */ /* 0x000fe200078e0215 */
[----:B--2---:R-:W-:Y:S06]  /*153a0*/  @!P4 BRA `(.L_x_1549) ;  /* 0x000000000058c947 */ /* 0x004fec0003800000 */
[----:B------:R-:W-:Y:S01]  /*153b0*/  IADD3 R144, -R136, R137, R144 ;  /* 0x0000008988907210 */ /* 0x000fe20007ffe190 */
[----:B------:R-:W-:Y:S03]  /*153c0*/  BSSY B0, `(.L_x_1550) ;  /* 0x0000010000007945 */ /* 0x000fe60003800000 */
        /* <DEDUP_REMOVED lines=10> */
.L_x_1551:
[----:B------:R-:W-:-:S05]  /*15470*/  IMAD.U32 R145, RZ, RZ, UR5 ;  /* 0x00000005ff917e24 */ /* 0x000fca000f8e00ff */
[----:B------:R-:W-:-:S13]  /*15480*/  ISETP.NE.AND P2, PT, R145, 0x1, PT ;  /* 0x000000019100780c */ /* 0x000fda0003f45270 */
[----:B------:R-:W0:Y:S02]  /*15490*/  @P2 LDC.64 R10, c[0x0][0x9e8] ;  /* 0x00027a00ff0a2b82 */ /* 0x000e240000000a00 */
[----:B0-----:R-:W-:-:S05]  /*154a0*/  @P2 IMAD.HI.U32 R10, R144, R10, RZ ;  /* 0x0000000a900a2227 */ /* 0x001fca00078e00ff */
[----:B------:R-:W-:-:S07]  /*154b0*/  @P2 SHF.R.U32.HI R144, RZ, R11, R10 ;  /* 0x0000000bff902219 */ /* 0x000fce000001160a */
.L_x_1552:
[----:B------:R-:W-:Y:S05]  /*154c0*/  BSYNC B0 ;  /* 0x0000000000007941 */ /* 0x000fea0003800000 */
.L_x_1550:
[----:B------:R-:W-:-:S04]  /*154d0*/  IMAD R144, R144, R145, -R143 ;  /* 0x0000009190907224 */ /* 0x000fc800078e0a8f */
[----:B------:R-:W-:-:S05]  /*154e0*/  IMAD R144, R138, -0x2, R144 ;  /* 0xfffffffe8a907824 */ /* 0x000fca00078e0290 */
[----:B------:R-:W-:Y:S02]  /*154f0*/  VIMNMX R6, R6, R144, !PT ;  /* 0x0000009006067248 */ /* 0x000fe40007fe0100 */
[----:B------:R-:W-:-:S07]  /*15500*/  VIADDMNMX R20, R144, R145, R20, PT ;  /* 0x0000009190147246 */ /* 0x000fce0003800114 */
.L_x_1549:
[----:B------:R-:W-:Y:S01]  /*15510*/  ISETP.GT.AND P3, PT, R3, -0x1, PT ;  /* 0xffffffff0300780c */ /* 0x000fe20003f64270 */
[----:B------:R-:W0:Y:S03]  /*15520*/  SHFL.IDX PT, R0, R0, 0x1, 0x1c1f ;  /* 0x003c1f0000007f89 */ /* 0x000e2600000e0000 */
[----:B------:R-:W-:-:S04]  /*15530*/  ISETP.GT.AND P2, PT, R6, RZ, P3 ;  /* 0x000000ff0600720c */ /* 0x000fc80001f44270 */
[----:B------:R-:W-:-:S04]  /*15540*/  ISETP.LT.OR P2, PT, R20, 0x1, P2 ;  /* 0x000000011400780c */ /* 0x000fc80001741670 */
[----:B------:R-:W-:Y:S02]  /*15550*/  FSEL R24, R24, -INF , !P2 ;  /* 0xff80000018187808 */ /* 0x000fe40005000000 */
[----:B------:R-:W-:-:S04]  /*15560*/  ISETP.GT.AND P2, PT, R6, 0x1, P3 ;  /* 0x000000010600780c */ /* 0x000fc80001f44270 */
[----:B------:R-:W-:-:S04]  /*15570*/  ISETP.LT.OR P2, PT, R20, 0x2, P2 ;  /* 0x000000021400780c */ /* 0x000fc80001741670 */
[----:B------:R-:W-:Y:S02]  /*15580*/  FSEL R25, R25, -INF , !P2 ;  /* 0xff80000019197808 */ /* 0x000fe40005000000 */
[----:B------:R-:W-:Y:S01]  /*15590*/  ISETP.GT.AND P2, PT, R6, 0x8, P3 ;  /* 0x000000080600780c */ /* 0x000fe20001f44270 */
[--C-:B0-----:R-:W-:Y:S02]  /*155a0*/  IMAD.IADD R142, R142, 0x1, R0.reuse ;  /* 0x000000018e8e7824 */ /* 0x101fe400078e0200 */
[----:B------:R-:W-:Y:S01]  /*155b0*/  IMAD.IADD R21, R21, 0x1, R0 ;  /* 0x0000000115157824 */ /* 0x000fe200078e0200 */
[----:B------:R-:W-:-:S04]  /*155c0*/  ISETP.LT.OR P2, PT, R20, 0x9, P2 ;  /* 0x000000091400780c */ /* 0x000fc80001741670 */
[----:B------:R-:W-:Y:S02]  /*155d0*/  FSEL R28, R28, -INF , !P2 ;  /* 0xff8000001c1c7808 */ /* 0x000fe40005000000 */
[----:B------:R-:W-:-:S04]  /*155e0*/  ISETP.GT.AND P2, PT, R6, 0x9, P3 ;  /* 0x000000090600780c */ /* 0x000fc80001f44270 */
        /* <DEDUP_REMOVED lines=85> */
[----:B------:R-:W-:Y:S01]  /*15b40*/  FSEL R85, R85, -INF , !P2 ;  /* 0xff80000055557808 */ /* 0x000fe20005000000 */
[----:B------:R-:W-:Y:S08]  /*15b50*/  @!P4 BRA `(.L_x_1553) ;  /* 0x000000000058c947 */ /* 0x000ff00003800000 */
        /* <DEDUP_REMOVED lines=12> */
.L_x_1555:
[----:B------:R-:W-:-:S05]  /*15c20*/  IMAD.U32 R6, RZ, RZ, UR5 ;  /* 0x00000005ff067e24 */ /* 0x000fca000f8e00ff */
[----:B------:R-:W-:-:S13]  /*15c30*/  ISETP.NE.AND P2, PT, R6, 0x1, PT ;  /* 0x000000010600780c */ /* 0x000fda0003f45270 */
[----:B------:R-:W0:Y:S02]  /*15c40*/  @P2 LDC.64 R10, c[0x0][0x9e8] ;  /* 0x00027a00ff0a2b82 */ /* 0x000e240000000a00 */
[----:B0-----:R-:W-:-:S05]  /*15c50*/  @P2 IMAD.HI.U32 R10, R0, R10, RZ ;  /* 0x0000000a000a2227 */ /* 0x001fca00078e00ff */
[----:B------:R-:W-:-:S07]  /*15c60*/  @P2 SHF.R.U32.HI R0, RZ, R11, R10 ;  /* 0x0000000bff002219 */ /* 0x000fce000001160a */
.L_x_1556:
[----:B------:R-:W-:Y:S05]  /*15c70*/  BSYNC B0 ;  /* 0x0000000000007941 */ /* 0x000fea0003800000 */
.L_x_1554:
[----:B------:R-:W-:-:S04]  /*15c80*/  IMAD R0, R0, R6, -R143 ;  /* 0x0000000600007224 */ /* 0x000fc800078e0a8f */
[----:B------:R-:W-:-:S05]  /*15c90*/  IMAD R0, R138, -0x2, R0 ;  /* 0xfffffffe8a007824 */ /* 0x000fca00078e0200 */
[----:B------:R-:W-:Y:S02]  /*15ca0*/  VIMNMX R21, R21, R0, !PT ;  /* 0x0000000015157248 */ /* 0x000fe40007fe0100 */
[----:B------:R-:W-:-:S07]  /*15cb0*/  VIADDMNMX R142, R0, R6, R142, PT ;  /* 0x00000006008e7246 */ /* 0x000fce000380018e */
.L_x_1553:
[----:B------:R-:W-:Y:S01]  /*15cc0*/  @!P1 IMAD R0, R9, 0x8, R2 ;  /* 0x0000000809009824 */ /* 0x000fe200078e0202 */
        /* <DEDUP_REMOVED lines=47> */
[----:B------:R-:W-:Y:S01]  /*15fc0*/  ISETP.GT.AND P2, PT, R21, 0x1, P3 ;  /* 0x000000011500780c */ /* 0x000fe20001f44270 */
[----:B------:R-:W-:Y:S02]  /*15fd0*/  MUFU.EX2 R20, R8 ;  /* 0x0000000800147308 */ /* 0x000fe40000000800 */
[--C-:B------:R-:W-:Y:S01]  /*15fe0*/  FFMA.FTZ R24, R24, UR41, -R6.reuse ;  /* 0x0000002918187c23 */ /* 0x100fe20008010806 */
[----:B------:R-:W-:Y:S01]  /*15ff0*/  ISETP.LT.OR P2, PT, R142, 0x2, P2 ;  /* 0x000000028e00780c */ /* 0x000fe20001741670 */
[--C-:B------:R-:W-:Y:S01]  /*16000*/  FFMA.FTZ R25, R25, UR41, -R6.reuse ;  /* 0x0000002919197c23 */ /* 0x100fe20008010806 */
[--C-:B------:R-:W-:Y:S01]  /*16010*/  FFMA.FTZ R28, R28, UR41, -R6.reuse ;  /* 0x000000291c1c7c23 */ /* 0x100fe20008010806 */
[--C-:B------:R-:W-:Y:S01]  /*16020*/  FFMA.FTZ R29, R29, UR41, -R6.reuse ;  /* 0x000000291d1d7c23 */ /* 0x100fe20008010806 */
[----:B------:R-:W-:Y:S01]  /*16030*/  FSEL R27, R27, -INF , !P2 ;  /* 0xff8000001b1b7808 */ /* 0x000fe20005000000 */
[--C-:B------:R-:W-:Y:S01]  /*16040*/  FFMA.FTZ R32, R32, UR41, -R6.reuse ;  /* 0x0000002920207c23 */ /* 0x100fe20008010806 */
[----:B------:R-:W-:Y:S01]  /*16050*/  ISETP.GT.AND P2, PT, R21, 0x8, P3 ;  /* 0x000000081500780c */ /* 0x000fe20001f44270 */
[--C-:B------:R-:W-:Y:S01]  /*16060*/  FFMA.FTZ R33, R33, UR41, -R6.reuse ;  /* 0x0000002921217c23 */ /* 0x100fe20008010806 */
[--C-:B------:R-:W-:Y:S01]  /*16070*/  FFMA.FTZ R36, R36, UR41, -R6.reuse ;  /* 0x0000002924247c23 */ /* 0x100fe20008010806 */
        /* <DEDUP_REMOVED lines=34> */
[----:B------:R-:W-:Y:S01]  /*162a0*/  FFMA.FTZ R85, R85, UR41, -R6 ;  /* 0x0000002955557c23 */ /* 0x000fe20008010806 */
[----:B------:R-:W-:Y:S01]  /*162b0*/  FSEL R35, R35, -INF , !P2 ;  /* 0xff80000023237808 */ /* 0x000fe20005000000 */
[----:B------:R-:W0:Y:S01]  /*162c0*/  MUFU.EX2 R24, R24 ;  /* 0x0000001800187308 */ /* 0x000e220000000800 */
[----:B------:R-:W-:-:S04]  /*162d0*/  ISETP.GT.AND P2, PT, R21, 0x18, P3 ;  /* 0x000000181500780c */ /* 0x000fc80001f44270 */
[----:B------:R-:W-:-:S03]  /*162e0*/  ISETP.LT.OR P2, PT, R142, 0x19, P2 ;  /* 0x000000198e00780c */ /* 0x000fc60001741670 */
[----:B------:R-:W1:Y:S01]  /*162f0*/  MUFU.EX2 R8, R25 ;  /* 0x0000001900087308 */ /* 0x000e620000000800 */
[----:B------:R-:W-:Y:S02]  /*16300*/  FSEL R38, R38, -INF , !P2 ;  /* 0xff80000026267808 */ /* 0x000fe40005000000 */
[----:B------:R-:W-:-:S04]  /*16310*/  ISETP.GT.AND P2, PT, R21, 0x19, P3 ;  /* 0x000000191500780c */ /* 0x000fc80001f44270 */
[----:B------:R-:W-:Y:S01]  /*16320*/  ISETP.LT.OR P2, PT, R142, 0x1a, P2 ;  /* 0x0000001a8e00780c */ /* 0x000fe20001741670 */
[----:B------:R-:W3:Y:S01]  /*16330*/  MUFU.EX2 R10, R28 ;  /* 0x0000001c000a7308 */ /* 0x000ee20000000800 */
[----:B0-----:R-:W-:Y:S02]  /*16340*/  FFMA.FTZ R5, R20, R5, R24 ;  /* 0x0000000514057223 */ /* 0x001fe40000010018 */
[----:B------:R-:W-:Y:S02]  /*16350*/  FSEL R39, R39, -INF , !P2 ;  /* 0xff80000027277808 */ /* 0x000fe40005000000 */
[----:B------:R-:W-:-:S03]  /*16360*/  ISETP.GT.AND P2, PT, R21, 0x20, P3 ;  /* 0x000000201500780c */ /* 0x000fc60001f44270 */
[----:B------:R-:W0:Y:S01]  /*16370*/  MUFU.EX2 R29, R29 ;  /* 0x0000001d001d7308 */ /* 0x000e220000000800 */
[----:B------:R-:W-:Y:S01]  /*16380*/  ISETP.LT.OR P2, PT, R142, 0x21, P2 ;  /* 0x000000218e00780c */ /* 0x000fe20001741670 */
[C---:B-1----:R-:W-:Y:S01]  /*16390*/  FADD.FTZ R5, R8.reuse, R5 ;  /* 0x0000000508057221 */ /* 0x042fe20000010000 */
[----:B------:R-:W-:Y:S02]  /*163a0*/  F2FP.F16.F32.PACK_AB R8, R8, R24 ;  /* 0x000000180808723e */ /* 0x000fe400000000ff */
[----:B------:R-:W-:Y:S02]  /*163b0*/  FSEL R42, R42, -INF , !P2 ;  /* 0xff8000002a2a7808 */ /* 0x000fe40005000000 */
[----:B------:R-:W-:Y:S01]  /*163c0*/  ISETP.GT.AND P2, PT, R21, 0x21, P3 ;  /* 0x000000211500780c */ /* 0x000fe20001f44270 */
[----:B------:R-:W1:Y:S01]  /*163d0*/  MUFU.EX2 R32, R32 ;  /* 0x0000002000207308 */ /* 0x000e620000000800 */
[----:B---3--:R-:W-:Y:S02]  /*163e0*/  FADD.FTZ R5, R10, R5 ;  /* 0x000000050a057221 */ /* 0x008fe40000010000 */
[----:B------:R-:W-:-:S04]  /*163f0*/  ISETP.LT.OR P2, PT, R142, 0x22, P2 ;  /* 0x000000228e00780c */ /* 0x000fc80001741670 */
[----:B------:R-:W-:Y:S01]  /*16400*/  FSEL R43, R43, -INF , !P2 ;  /* 0xff8000002b2b7808 */ /* 0x000fe20005000000 */
[----:B------:R-:W3:Y:S01]  /*16410*/  MUFU.EX2 R33, R33 ;  /* 0x0000002100217308 */ /* 0x000ee20000000800 */
[----:B------:R-:W-:Y:S01]  /*16420*/  ISETP.GT.AND P2, PT, R21, 0x28, P3 ;  /* 0x000000281500780c */ /* 0x000fe20001f44270 */
[C---:B0-----:R-:W-:Y:S01]  /*16430*/  FADD.FTZ R5, R29.reuse, R5 ;  /* 0x000000051d057221 */ /* 0x041fe20000010000 */
[----:B------:R-:W-:Y:S02]  /*16440*/  F2FP.F16.F32.PACK_AB R10, R29, R10 ;  /* 0x0000000a1d0a723e */ /* 0x000fe400000000ff */
[----:B------:R-:W-:-:S03]  /*16450*/  ISETP.LT.OR P2, PT, R142, 0x29, P2 ;  /* 0x000000298e00780c */ /* 0x000fc60001741670 */
[----:B------:R-:W-:Y:S01]  /*16460*/  MUFU.EX2 R36, R36 ;  /* 0x0000002400247308 */ /* 0x000fe20000000800 */
[----:B------:R-:W-:Y:S01]  /*16470*/  FSEL R46, R46, -INF , !P2 ;  /* 0xff8000002e2e7808 */ /* 0x000fe20005000000 */
[----:B-1----:R-:W-:Y:S01]  /*16480*/  FADD.FTZ R5, R32, R5 ;  /* 0x0000000520057221 */ /* 0x002fe20000010000 */
[----:B------:R-:W-:-:S04]  /*16490*/  ISETP.GT.AND P2, PT, R21, 0x29, P3 ;  /* 0x000000291500780c */ /* 0x000fc80001f44270 */
[C---:B------:R-:W-:Y:S01]  /*164a0*/  ISETP.LT.OR P2, PT, R142.reuse, 0x2a, P2 ;  /* 0x0000002a8e00780c */ /* 0x040fe20001741670 */
[----:B------:R-:W-:Y:S01]  /*164b0*/  MUFU.EX2 R37, R37 ;  /* 0x0000002500257308 */ /* 0x000fe20000000800 */
[C---:B---3--:R-:W-:Y:S01]  /*164c0*/  FADD.FTZ R5, R33.reuse, R5 ;  /* 0x0000000521057221 */ /* 0x048fe20000010000 */
[----:B------:R-:W-:Y:S02]  /*164d0*/  F2FP.F16.F32.PACK_AB R32, R33, R32 ;  /* 0x000000202120723e */ /* 0x000fe400000000ff */
[----:B------:R-:W-:Y:S02]  /*164e0*/  FSEL R47, R47, -INF , !P2 ;  /* 0xff8000002f2f7808 */ /* 0x000fe40005000000 */
[----:B------:R-:W-:Y:S02]  /*164f0*/  ISETP.GT.AND P2, PT, R21, 0x30, P3 ;  /* 0x000000301500780c */ /* 0x000fe40001f44270 */
[----:B------:R-:W-:Y:S02]  /*16500*/  MUFU.EX2 R40, R40 ;  /* 0x0000002800287308 */ /* 0x000fe40000000800 */
[----:B------:R-:W-:-:S04]  /*16510*/  ISETP.LT.OR P2, PT, R142, 0x31, P2 ;  /* 0x000000318e00780c */ /* 0x000fc80001741670 */
[----:B------:R-:W-:Y:S02]  /*16520*/  FSEL R50, R50, -INF , !P2 ;  /* 0xff80000032327808 */ /* 0x000fe40005000000 */
[----:B------:R-:W-:Y:S01]  /*16530*/  ISETP.GT.AND P2, PT, R21, 0x31, P3 ;  /* 0x000000311500780c */ /* 0x000fe20001f44270 */
[----:B------:R-:W-:Y:S03]  /*16540*/  MUFU.EX2 R41, R41 ;  /* 0x0000002900297308 */ /* 0x000fe60000000800 */
[----:B------:R-:W-:-:S04]  /*16550*/  ISETP.LT.OR P2, PT, R142, 0x32, P2 ;  /* 0x000000328e00780c */ /* 0x000fc80001741670 */
[----:B------:R-:W-:Y:S01]  /*16560*/  FSEL R51, R51, -INF , !P2 ;  /* 0xff80000033337808 */ /* 0x000fe20005000000 */
[----:B------:R-:W-:Y:S01]  /*16570*/  MUFU.EX2 R44, R44 ;  /* 0x0000002c002c7308 */ /* 0x000fe20000000800 */
[----:B------:R-:W-:-:S04]  /*16580*/  ISETP.GT.AND P2, PT, R21, 0x38, P3 ;  /* 0x000000381500780c */ /* 0x000fc80001f44270 */
[----:B------:R-:W-:-:S03]  /*16590*/  ISETP.LT.OR P2, PT, R142, 0x39, P2 ;  /* 0x000000398e00780c */ /* 0x000fc60001741670 */
[----:B------:R-:W0:Y:S01]  /*165a0*/  MUFU.EX2 R45, R45 ;  /* 0x0000002d002d7308 */ /* 0x000e220000000800 */
[----:B------:R-:W-:Y:S02]  /*165b0*/  FSEL R54, R54, -INF , !P2 ;  /* 0xff80000036367808 */ /* 0x000fe40005000000 */
[----:B------:R-:W-:-:S04]  /*165c0*/  ISETP.GT.AND P2, PT, R21, 0x39, P3 ;  /* 0x000000391500780c */ /* 0x000fc80001f44270 */
[----:B------:R-:W-:Y:S01]  /*165d0*/  ISETP.LT.OR P2, PT, R142, 0x3a, P2 ;  /* 0x0000003a8e00780c */ /* 0x000fe20001741670 */
[----:B------:R-:W-:Y:S03]  /*165e0*/  MUFU.EX2 R48, R48 ;  /* 0x0000003000307308 */ /* 0x000fe60000000800 */
[----:B------:R-:W-:Y:S02]  /*165f0*/  FSEL R55, R55, -INF , !P2 ;  /* 0xff80000037377808 */ /* 0x000fe40005000000 */
[----:B------:R-:W-:-:S03]  /*16600*/  ISETP.GT.AND P2, PT, R21, 0x40, P3 ;  /* 0x000000401500780c */ /* 0x000fc60001f44270 */
[----:B------:R-:W-:Y:S01]  /*16610*/  MUFU.EX2 R49, R49 ;  /* 0x0000003100317308 */ /* 0x000fe20000000800 */
        /* <DEDUP_REMOVED lines=9> */
[----:B------:R-:W-:Y:S01]  /*166b0*/  MUFU.EX2 R56, R56 ;  /* 0x0000003800387308 */ /* 0x000fe20000000800 */
        /* <DEDUP_REMOVED lines=48> */
[----:B------:R-:W-:-:S04]  /*169c0*/  ISETP.GT.AND P2, PT, R21, RZ, P3 ;  /* 0x000000ff1500720c */ /* 0x000fc80001f44270 */
[----:B------:R-:W-:-:S03]  /*169d0*/  ISETP.LT.OR P2, PT, R142, 0x1, P2 ;  /* 0x000000018e00780c */ /* 0x000fc60001741670 */
[----:B------:R-:W-:Y:S01]  /*169e0*/  MUFU.EX2 R85, R85 ;  /* 0x0000005500557308 */ /* 0x000fe20000000800 */
[----:B------:R-:W-:Y:S02]  /*169f0*/  FSEL R26, R26, -INF , !P2 ;  /* 0xff8000001a1a7808 */ /* 0x000fe40005000000 */
        /* <DEDUP_REMOVED lines=38> */
[----:B------:R-:W1:Y:S02]  /*16c60*/  SHFL.BFLY PT, R9, R6, 0x2, 0x1f ;  /* 0x0c401f0006097f89 */ /* 0x000e6400000e0000 */
[----:B-1----:R-:W-:-:S05]  /*16c70*/  FMNMX.FTZ R6, R6, R9, !PT ;  /* 0x0000000906067209 */ /* 0x002fca0007810000 */
[----:B------:R-:W1:Y:S02]  /*16c80*/  SHFL.BFLY PT, R9, R6, 0x1, 0x1f ;  /* 0x0c201f0006097f89 */ /* 0x000e6400000e0000 */
[----:B-1----:R-:W-:-:S04]  /*16c90*/  FMNMX.FTZ R6, R6, R9, !PT ;  /* 0x0000000906067209 */ /* 0x002fc80007810000 */
        /* <DEDUP_REMOVED lines=25> */
[----:B------:R-:W-:Y:S01]  /*16e30*/  MUFU.EX2 R26, R26 ;  /* 0x0000001a001a7308 */ /* 0x000fe20000000800 */
[----:B0-----:R-:W-:-:S07]  /*16e40*/  F2FP.F16.F32.PACK_AB R42, R45, R44 ;  /* 0x0000002c2d2a723e */ /* 0x001fce00000000ff */
[----:B------:R-:W0:Y:S01]  /*16e50*/  MUFU.EX2 R27, R27 ;  /* 0x0000001b001b7308 */ /* 0x000e220000000800 */
[----:B-1----:R-:W-:-:S07]  /*16e60*/  F2FP.F16.F32.PACK_AB R9, R25, R21 ;  /* 0x000000151909723e */ /* 0x002fce00000000ff */
[----:B------:R-:W-:Y:S08]  /*16e70*/  MUFU.EX2 R28, R28 ;  /* 0x0000001c001c7308 */ /* 0x000ff00000000800 */
[----:B------:R-:W-:Y:S01]  /*16e80*/  MUFU.EX2 R30, R30 ;  /* 0x0000001e001e7308 */ /* 0x000fe20000000800 */
[----:B0-----:R-:W-:-:S05]  /*16e90*/  F2FP.F16.F32.PACK_AB R11, R27, R26 ;  /* 0x0000001a1b0b723e */ /* 0x001fca00000000ff */
[----:B------:R0:W-:Y:S02]  /*16ea0*/  STSM.16.M88.4 [R139+0x21800], R8 ;  /* 0x021800088b007844 */ /* 0x0001e40000000200 */
[----:B------:R-:W-:Y:S08]  /*16eb0*/  MUFU.EX2 R43, R43 ;  /* 0x0000002b002b7308 */ /* 0x000ff00000000800 */
[----:B------:R-:W-:Y:S01]  /*16ec0*/  MUFU.EX2 R31, R31 ;  /* 0x0000001f001f7308 */ /* 0x000fe20000000800 */
[----:B0-----:R-:W-:Y:S01]  /*16ed0*/  FSEL R10, R6, RZ, P2 ;  /* 0x000000ff060a7208 */ /* 0x001fe20001000000 */
[--C-:B------:R-:W-:Y:S01]  /*16ee0*/  FFMA.FTZ R8, R34, UR41, -R24.reuse ;  /* 0x0000002922087c23 */ /* 0x100fe20008010818 */
[--C-:B------:R-:W-:Y:S01]  /*16ef0*/  FFMA.FTZ R9, R35, UR41, -R24.reuse ;  /* 0x0000002923097c23 */ /* 0x100fe20008010818 */
[--C-:B------:R-:W-:Y:S01]  /*16f00*/  FFMA.FTZ R35, R38, UR41, -R24.reuse ;  /* 0x0000002926237c23 */ /* 0x100fe20008010818 */
[--C-:B------:R-:W-:Y:S01]  /*16f10*/  FFMA.FTZ R11, R39, UR41, -R24.reuse ;  /* 0x00000029270b7c23 */ /* 0x100fe20008010818 */
[----:B------:R-:W-:Y:S01]  /*16f20*/  FADD.FTZ R10, -R10, R7 ;  /* 0x000000070a0a7221 */ /* 0x000fe20000010100 */
[----:B------:R-:W-:Y:S01]  /*16f30*/  F2FP.F16.F32.PACK_AB R34, R37, R36 ;  /* 0x000000242522723e */ /* 0x000fe200000000ff */
[----:B------:R-:W-:Y:S01]  /*16f40*/  MUFU.EX2 R8, R8 ;  /* 0x0000000800087308 */ /* 0x000fe20000000800 */
[--C-:B------:R-:W-:Y:S01]  /*16f50*/  FFMA.FTZ R39, R67, UR41, -R24.reuse ;  /* 0x0000002943277c23 */ /* 0x100fe20008010818 */
[----:B------:R-:W-:Y:S01]  /*16f60*/  FMUL.FTZ R7, R10, UR41 ;  /* 0x000000290a077c20 */ /* 0x000fe20008410000 */
[--C-:B------:R-:W-:Y:S01]  /*16f70*/  FFMA.FTZ R10, R50, UR41, -R24.reuse ;  /* 0x00000029320a7c23 */ /* 0x100fe20008010818 */
        /* <DEDUP_REMOVED lines=9> */
[--C-:B------:R-:W-:Y:S01]  /*17010*/  FFMA.FTZ R59, R62, UR41, -R24.reuse ;  /* 0x000000293e3b7c23 */ /* 0x100fe20008010818 */
[----:B------:R-:W0:Y:S01]  /*17020*/  MUFU.EX2 R11, R11 ;  /* 0x0000000b000b7308 */ /* 0x000e220000000800 */
[----:B------:R-:W-:Y:S01]  /*17030*/  FADD.FTZ R26, R26, R21 ;  /* 0x000000151a1a7221 */ /* 0x000fe20000010000 */
[----:B------:R-:W-:-:S03]  /*17040*/  FFMA.FTZ R24, R87, UR41, -R24 ;  /* 0x0000002957187c23 */ /* 0x000fc60008010818 */
[----:B------:R-:W-:Y:S01]  /*17050*/  FADD.FTZ R26, R27, R26 ;  /* 0x0000001a1b1a7221 */ /* 0x000fe20000010000 */
[----:B------:R-:W-:Y:S02]  /*17060*/  FADD.FTZ R27, R36, R5 ;  /* 0x00000005241b7221 */ /* 0x000fe40000010000 */
[----:B------:R-:W4:Y:S01]  /*17070*/  MUFU.EX2 R10, R10 ;  /* 0x0000000a000a7308 */ /* 0x000f220000000800 */
[----:B------:R-:W-:Y:S01]  /*17080*/  FADD.FTZ R26, R8, R26 ;  /* 0x0000001a081a7221 */ /* 0x000fe20000010000 */
[----:B------:R-:W-:-:S03]  /*17090*/  FADD.FTZ R27, R37, R27 ;  /* 0x0000001b251b7221 */ /* 0x000fc60000010000 */
[----:B-1----:R-:W-:Y:S01]  /*170a0*/  FADD.FTZ R33, R9, R26 ;  /* 0x0000001a09217221 */ /* 0x002fe20000010000 */
[----:B------:R-:W-:Y:S01]  /*170b0*/  FADD.FTZ R27, R40, R27 ;  /* 0x0000001b281b7221 */ /* 0x000fe20000010000 */
[----:B------:R-:W-:Y:S01]  /*170c0*/  F2FP.F16.F32.PACK_AB R40, R41, R40 ;  /* 0x000000282928723e */ /* 0x000fe200000000ff */
[----:B------:R-:W1:Y:S01]  /*170d0*/  MUFU.EX2 R29, R29 ;  /* 0x0000001d001d7308 */ /* 0x000e620000000800 */
[----:B---3--:R-:W-:Y:S01]  /*170e0*/  FADD.FTZ R33, R35, R33 ;  /* 0x0000002123217221 */ /* 0x008fe20000010000 */
[----:B------:R-:W-:Y:S01]  /*170f0*/  FADD.FTZ R27, R41, R27 ;  /* 0x0000001b291b7221 */ /* 0x000fe20000010000 */
[----:B------:R-:W-:Y:S02]  /*17100*/  F2FP.F16.F32.PACK_AB R41, R30, R28 ;  /* 0x0000001c1e29723e */ /* 0x000fe400000000ff */
[C---:B0-----:R-:W-:Y:S01]  /*17110*/  FADD.FTZ R33, R11.reuse, R33 ;  /* 0x000000210b217221 */ /* 0x041fe20000010000 */
[----:B------:R-:W-:Y:S01]  /*17120*/  FADD.FTZ R36, R44, R27 ;  /* 0x0000001b2c247221 */ /* 0x000fe20000010000 */
[----:B------:R-:W-:Y:S01]  /*17130*/  F2FP.F16.F32.PACK_AB R35, R11, R35 ;  /* 0x000000230b23723e */ /* 0x000fe200000000ff */
[----:B------:R-:W0:Y:S01]  /*17140*/  MUFU.EX2 R51, R51 ;  /* 0x0000003300337308 */ /* 0x000e220000000800 */
[----:B------:R-:W-:-:S04]  /*17150*/  FADD.FTZ R33, R28, R33 ;  /* 0x000000211c217221 */ /* 0x000fc80000010000 */
[----:B------:R-:W-:Y:S01]  /*17160*/  FADD.FTZ R27, R30, R33 ;  /* 0x000000211e1b7221 */ /* 0x000fe20000010000 */
[----:B------:R-:W-:Y:S01]  /*17170*/  FADD.FTZ R33, R45, R36 ;  /* 0x000000242d217221 */ /* 0x000fe20000010000 */
[----:B------:R-:W3:Y:S01]  /*17180*/  LDL R30, [R1+0x24] ;  /* 0x00002400011e7983 */ /* 0x000ee20000100800 */
[----:B------:R-:W5:Y:S01]  /*17190*/  MUFU.EX2 R4, R4 ;  /* 0x0000000400047308 */ /* 0x000f620000000800 */
[----:B------:R-:W-:Y:S01]  /*171a0*/  FADD.FTZ R27, R43, R27 ;  /* 0x0000001b2b1b7221 */ /* 0x000fe20000010000 */
[----:B------:R-:W-:Y:S01]  /*171b0*/  FADD.FTZ R33, R48, R33 ;  /* 0x0000002130217221 */ /* 0x000fe20000010000 */
[C---:B------:R-:W-:Y:S02]  /*171c0*/  F2FP.F16.F32.PACK_AB R43, R31.reuse, R43 ;  /* 0x0000002b1f2b723e */ /* 0x040fe400000000ff */
[----:B------:R-:W-:Y:S01]  /*171d0*/  FADD.FTZ R37, R31, R27 ;  /* 0x0000001b1f257221 */ /* 0x000fe20000010000 */
[----:B------:R-:W-:Y:S02]  /*171e0*/  FADD.FTZ R33, R49, R33 ;  /* 0x0000002131217221 */ /* 0x000fe40000010000 */
[----:B------:R-:W2:Y:S01]  /*171f0*/  MUFU.EX2 R21, R58 ;  /* 0x0000003a00157308 */ /* 0x000ea20000000800 */
[----:B----4-:R-:W-:Y:S01]  /*17200*/  FADD.FTZ R37, R10, R37 ;  /* 0x000000250a257221 */ /* 0x010fe20000010000 */
[----:B------:R-:W-:-:S03]  /*17210*/  FADD.FTZ R33, R52, R33 ;  /* 0x0000002134217221 */ /* 0x000fc60000010000 */
[----:B-1----:R-:W-:Y:S01]  /*17220*/  FADD.FTZ R37, R29, R37 ;  /* 0x000000251d257221 */ /* 0x002fe20000010000 */
[----:B------:R-:W-:Y:S02]  /*17230*/  FADD.FTZ R33, R53, R33 ;  /* 0x0000002135217221 */ /* 0x000fe40000010000 */
[----:B------:R-:W1:Y:S01]  /*17240*/  MUFU.EX2 R25, R25 ;  /* 0x0000001900197308 */ /* 0x000e620000000800 */
[----:B0-----:R-:W-:-:S04]  /*17250*/  FADD.FTZ R37, R51, R37 ;  /* 0x0000002533257221 */ /* 0x001fc80000010000 */
[----:B-----5:R-:W-:-:S03]  /*17260*/  FADD.FTZ R37, R4, R37 ;  /* 0x0000002504257221 */ /* 0x020fc60000010000 */
[----:B------:R-:W0:Y:S01]  /*17270*/  MUFU.EX2 R59, R59 ;  /* 0x0000003b003b7308 */ /* 0x000e220000000800 */
[----:B--2---:R-:W-:-:S07]  /*17280*/  FADD.FTZ R37, R21, R37 ;  /* 0x0000002515257221 */ /* 0x004fce0000010000 */
[----:B------:R2:W-:Y:S08]  /*17290*/  MUFU.EX2 R26, R39 ;  /* 0x00000027001a7308 */ /* 0x0005f00000000800 */
[----:B------:R-:W4:Y:S01]  /*172a0*/  MUFU.EX2 R38, R38 ;  /* 0x0000002600267308 */ /* 0x000f220000000800 */
[----:B--2---:R-:W-:Y:S01]  /*172b0*/  FADD.FTZ R39, R56, R33 ;  /* 0x0000002138277221 */ /* 0x004fe20000010000 */
[----:B------:R-:W-:-:S03]  /*172c0*/  F2FP.F16.F32.PACK_AB R33, R9, R8 ;  /* 0x000000080921723e */ /* 0x000fc600000000ff */
[----:B------:R-:W-:-:S03]  /*172d0*/  FADD.FTZ R39, R57, R39 ;  /* 0x0000002739277221 */ /* 0x000fc60000010000 */
[----:B------:R-:W2:Y:S01]  /*172e0*/  MUFU.EX2 R5, R66 ;  /* 0x0000004200057308 */ /* 0x000ea20000000800 */
[----:B------:R-:W-:Y:S01]  /*172f0*/  FADD.FTZ R39, R60, R39 ;  /* 0x000000273c277221 */ /* 0x000fe20000010000 */
[----:B-1----:R-:W-:-:S06]  /*17300*/  FADD.FTZ R8, R25, R37 ;  /* 0x0000002519087221 */ /* 0x002fcc0000010000 */
[----:B------:R-:W1:Y:S01]  /*17310*/  MUFU.EX2 R67, R67 ;  /* 0x0000004300437308 */ /* 0x000e620000000800 */
[----:B------:R-:W-:Y:S01]  /*17320*/  FADD.FTZ R39, R61, R39 ;  /* 0x000000273d277221 */ /* 0x000fe20000010000 */
[----:B0-----:R-:W-:-:S06]  /*17330*/  FADD.FTZ R9, R59, R8 ;  /* 0x000000083b097221 */ /* 0x001fcc0000010000 */
[----:B------:R-:W0:Y:S01]  /*17340*/  MUFU.EX2 R36, R71 ;  /* 0x0000004700247308 */ /* 0x000e220000000800 */
[----:B------:R-:W-:Y:S01]  /*17350*/  FADD.FTZ R28, R64, R39 ;  /* 0x00000027401c7221 */ /* 0x000fe20000010000 */
[----:B----4-:R-:W-:Y:S01]  /*17360*/  FADD.FTZ R8, R38, R9 ;  /* 0x0000000926087221 */ /* 0x010fe20000010000 */
[----:B------:R-:W-:Y:S01]  /*17370*/  F2FP.F16.F32.PACK_AB R51, R4, R51 ;  /* 0x000000330433723e */ /* 0x000fe200000000ff */
[----:B------:R4:W-:Y:S01]  /*17380*/  STSM.16.M88.4 [R143], R32 ;  /* 0x000000208f007844 */ /* 0x0009e20000000200 */
[----:B------:R-:W-:Y:S01]  /*17390*/  FADD.FTZ R11, R65, R28 ;  /* 0x0000001c410b7221 */ /* 0x000fe20000010000 */
[----:B--2---:R-:W-:Y:S02]  /*173a0*/  FADD.FTZ R9, R5, R8 ;  /* 0x0000000805097221 */ /* 0x004fe40000010000 */
[----:B------:R-:W2:Y:S01]  /*173b0*/  MUFU.EX2 R27, R74 ;  /* 0x0000004a001b7308 */ /* 0x000ea20000000800 */
[----:B------:R-:W-:Y:S01]  /*173c0*/  FADD.FTZ R28, R68, R11 ;  /* 0x0000000b441c7221 */ /* 0x000fe20000010000 */
[----:B------:R-:W-:-:S03]  /*173d0*/  FADD.FTZ R8, R26, R9 ;  /* 0x000000091a087221 */ /* 0x000fc60000010000 */
[----:B------:R-:W-:Y:S01]  /*173e0*/  FADD.FTZ R11, R69, R28 ;  /* 0x0000001c450b7221 */ /* 0x000fe20000010000 */
[----:B-1----:R-:W-:Y:S02]  /*173f0*/  FADD.FTZ R9, R67, R8 ;  /* 0x0000000843097221 */ /* 0x002fe40000010000 */
[----:B------:R-:W1:Y:S01]  /*17400*/  MUFU.EX2 R75, R75 ;  /* 0x0000004b004b7308 */ /* 0x000e620000000800 */
[----:B------:R-:W-:Y:S01]  /*17410*/  FADD.FTZ R8, R72, R11 ;  /* 0x0000000b48087221 */ /* 0x000fe20000010000 */
[----:B0-----:R-:W-:-:S03]  /*17420*/  FADD.FTZ R4, R36, R9 ;  /* 0x0000000924047221 */ /* 0x001fc60000010000 */
[----:B------:R-:W-:-:S03]  /*17430*/  FADD.FTZ R9, R73, R8 ;  /* 0x0000000849097221 */ /* 0x000fc60000010000 */
[----:B------:R-:W0:Y:S01]  /*17440*/  MUFU.EX2 R78, R78 ;  /* 0x0000004e004e7308 */ /* 0x000e220000000800 */
[----:B------:R-:W-:-:S04]  /*17450*/  FADD.FTZ R8, R76, R9 ;  /* 0x000000094c087221 */ /* 0x000fc80000010000 */
[----:B------:R-:W-:-:S04]  /*17460*/  FADD.FTZ R11, R77, R8 ;  /* 0x000000084d0b7221 */ /* 0x000fc80000010000 */
[----:B------:R-:W-:-:S04]  /*17470*/  FADD.FTZ R8, R80, R11 ;  /* 0x0000000b50087221 */ /* 0x000fc80000010000 */
[----:B------:R-:W-:Y:S02]  /*17480*/  FADD.FTZ R11, R81, R8 ;  /* 0x00000008510b7221 */ /* 0x000fe40000010000 */
[----:B------:R-:W5:Y:S01]  /*17490*/  LDL R8, [R1+0x48] ;  /* 0x0000480001087983 */ /* 0x000f620000100800 */
[----:B------:R-:W4:Y:S01]  /*174a0*/  MUFU.EX2 R79, R79 ;  /* 0x0000004f004f7308 */ /* 0x000f220000000800 */
[----:B--2---:R-:W-:Y:S01]  /*174b0*/  FADD.FTZ R4, R27, R4 ;  /* 0x000000041b047221 */ /* 0x004fe20000010000 */
[----:B------:R-:W-:Y:S02]  /*174c0*/  F2FP.F16.F32.PACK_AB R56, R57, R56 ;  /* 0x000000383938723e */ /* 0x000fe400000000ff */
[----:B------:R-:W-:-:S04]  /*174d0*/  F2FP.F16.F32.PACK_AB R57, R25, R21 ;  /* 0x000000151939723e */ /* 0x000fc800000000ff */
[----:B------:R-:W2:Y:S01]  /*174e0*/  MUFU.EX2 R82, R82 ;  /* 0x0000005200527308 */ /* 0x000ea20000000800 */
[----:B-1----:R-:W-:-:S07]  /*174f0*/  FADD.FTZ R9, R75, R4 ;  /* 0x000000044b097221 */ /* 0x002fce0000010000 */
[----:B------:R-:W1:Y:S01]  /*17500*/  MUFU.EX2 R83, R83 ;  /* 0x0000005300537308 */ /* 0x000e620000000800 */
[----:B0-----:R-:W-:-:S07]  /*17510*/  FADD.FTZ R4, R78, R9 ;  /* 0x000000094e047221 */ /* 0x001fce0000010000 */
[----:B------:R-:W-:Y:S08]  /*17520*/  MUFU.EX2 R86, R86 ;  /* 0x0000005600567308 */ /* 0x000ff00000000800 */
[----:B------:R-:W0:Y:S01]  /*17530*/  MUFU.EX2 R21, R24 ;  /* 0x0000001800157308 */ /* 0x000e220000000800 */
[----:B----4-:R-:W-:Y:S01]  /*17540*/  FADD.FTZ R9, R79, R4 ;  /* 0x000000044f097221 */ /* 0x010fe20000010000 */
[----:B------:R-:W-:-:S02]  /*17550*/  F2FP.F16.F32.PACK_AB R48, R49, R48 ;  /* 0x000000303130723e */ /* 0x000fc400000000ff */
[----:B------:R-:W-:Y:S01]  /*17560*/  F2FP.F16.F32.PACK_AB R50, R53, R52 ;  /* 0x000000343532723e */ /* 0x000fe200000000ff */
[----:B--2---:R-:W-:Y:S01]  /*17570*/  FADD.FTZ R4, R82, R9 ;  /* 0x0000000952047221 */ /* 0x004fe20000010000 */
[----:B------:R-:W-:Y:S02]  /*17580*/  F2FP.F16.F32.PACK_AB R49, R29, R10 ;  /* 0x0000000a1d31723e */ /* 0x000fe400000000ff */
[----:B------:R-:W-:Y:S02]  /*17590*/  F2FP.F16.F32.PACK_AB R58, R61, R60 ;  /* 0x0000003c3d3a723e */ /* 0x000fe400000000ff */
[----:B------:R-:W-:Y:S02]  /*175a0*/  F2FP.F16.F32.PACK_AB R59, R38, R59 ;  /* 0x0000003b263b723e */ /* 0x000fe400000000ff */
[----:B------:R-:W-:Y:S02]  /*175b0*/  F2FP.F16.F32.PACK_AB R64, R65, R64 ;  /* 0x000000404140723e */ /* 0x000fe400000000ff */
[----:B------:R-:W-:-:S02]  /*175c0*/  F2FP.F16.F32.PACK_AB R72, R73, R72 ;  /* 0x000000484948723e */ /* 0x000fc400000000ff */
[----:B------:R-:W-:Y:S02]  /*175d0*/  F2FP.F16.F32.PACK_AB R66, R69, R68 ;  /* 0x000000444542723e */ /* 0x000fe400000000ff */
[----:B------:R-:W-:Y:S02]  /*175e0*/  F2FP.F16.F32.PACK_AB R80, R81, R80 ;  /* 0x000000505150723e */ /* 0x000fe400000000ff */
[----:B------:R-:W-:Y:S01]  /*175f0*/  F2FP.F16.F32.PACK_AB R65, R26, R5 ;  /* 0x000000051a41723e */ /* 0x000fe200000000ff */
[----:B-1----:R-:W-:Y:S01]  /*17600*/  FADD.FTZ R5, R83, R4 ;  /* 0x0000000453057221 */ /* 0x002fe20000010000 */
[----:B------:R-:W-:Y:S02]  /*17610*/  F2FP.F16.F32.PACK_AB R67, R36, R67 ;  /* 0x000000432443723e */ /* 0x000fe400000000ff */
[----:B------:R-:W-:Y:S01]  /*17620*/  F2FP.F16.F32.PACK_AB R73, R75, R27 ;  /* 0x0000001b4b49723e */ /* 0x000fe200000000ff */
[----:B------:R1:W-:Y:S01]  /*17630*/  STSM.16.M88.4 [R141], R40 ;  /* 0x000000288d007844 */ /* 0x0003e20000000200 */
[----:B------:R-:W-:-:S02]  /*17640*/  F2FP.F16.F32.PACK_AB R74, R77, R76 ;  /* 0x0000004c4d4a723e */ /* 0x000fc400000000ff */
[----:B------:R-:W-:Y:S02]  /*17650*/  F2FP.F16.F32.PACK_AB R75, R79, R78 ;  /* 0x0000004e4f4b723e */ /* 0x000fe400000000ff */
[----:B------:R-:W-:Y:S01]  /*17660*/  F2FP.F16.F32.PACK_AB R81, R83, R82 ;  /* 0x000000525351723e */ /* 0x000fe200000000ff */
[----:B------:R1:W-:Y:S01]  /*17670*/  STSM.16.M88.4 [R140], R48 ;  /* 0x000000308c007844 */ /* 0x0003e20000000200 */
[----:B------:R-:W-:Y:S02]  /*17680*/  F2FP.F16.F32.PACK_AB R82, R85, R84 ;  /* 0x000000545552723e */ /* 0x000fe400000000ff */
[----:B0-----:R-:W-:Y:S01]  /*17690*/  F2FP.F16.F32.PACK_AB R83, R21, R86 ;  /* 0x000000561553723e */ /* 0x001fe200000000ff */
[----:B------:R1:W-:Y:S01]  /*176a0*/  STSM.16.M88.4 [R139+0x27800], R56 ;  /* 0x027800388b007844 */ /* 0x0003e20000000200 */
[----:B------:R-:W-:Y:S01]  /*176b0*/  FADD.FTZ R84, R84, R11 ;  /* 0x0000000b54547221 */ /* 0x000fe20000010000 */
        /* <DEDUP_REMOVED lines=54> */
[----:B---3--:R1:W-:Y:S04]  /*17a20*/  STSM.16.M88.4 [R30], R64 ;  /* 0x000000401e007844 */ /* 0x0083e80000000200 */
[----:B------:R1:W-:Y:S04]  /*17a30*/  STSM.16.M88.4 [R141+0x6000], R72 ;  /* 0x006000488d007844 */ /* 0x0003e80000000200 */
[----:B------:R1:W-:Y:S01]  /*17a40*/  STSM.16.M88.4 [R140+0x6000], R80 ;  /* 0x006000508c007844 */ /* 0x0003e20000000200 */
[----:B------:R0:W-:Y:S06]  /*17a50*/  MEMBAR.ALL.CTA ;  /* 0x0000000000007992 */ /* 0x0001ec0000008000 */
[----:B0-----:R-:W0:Y:S01]  /*17a60*/  FENCE.VIEW.ASYNC.S ;  /* 0x00000000000073c6 */ /* 0x001e220000000000 */
[C---:B-----5:R-:W-:Y:S01]  /*17a70*/  ISETP.GT.AND P2, PT, R3.reuse, R8, PT ;  /* 0x000000080300720c */ /* 0x060fe20003f44270 */
[----:B------:R-:W-:-:S02]  /*17a80*/  VIADD R3, R3, 0xffffffff ;  /* 0xffffffff03037836 */ /* 0x000fc40000000000 */
[----:B------:R-:W-:Y:S01]  /*17a90*/  IMAD.MOV.U32 R8, RZ, RZ, R0 ;  /* 0x000000ffff087224 */ /* 0x000fe200078e0000 */
[----:B0-----:R-:W-:-:S09]  /*17aa0*/  NOP ;  /* 0x0000000000007918 */ /* 0x001fd20000000000 */
[----:B-1----:R-:W-:Y:S05]  /*17ab0*/  @P2 BRA `(.L_x_1557) ;  /* 0xffffffcc000c2947 */ /* 0x002fea000383ffff */
.L_x_1539:
[----:B------:R-:W-:Y:S05]  /*17ac0*/  WARPSYNC.ALL ;  /* 0x0000000000007948 */ /* 0x000fea0003800000 */
[----:B------:R-:W-:Y:S06]  /*17ad0*/  BAR.ARV 0x8, 0x200 ;  /* 0x0208000000007b1d */ /* 0x000fec0000002000 */
[----:B------:R-:W-:Y:S05]  /*17ae0*/  @!P0 BRA `(.L_x_1558) ;  /* 0x0000000000048947 */ /* 0x000fea0003800000 */
[----:B------:R-:W-:Y:S01]  /*17af0*/  BPT.TRAP 0x1 ;  /* 0x000000040000795c */ /* 0x000fe20000300000 */
.L_x_1558:
[----:B------:R-:W-:Y:S01]  /*17b00*/  IMAD R10, R16, 0x8, R2 ;  /* 0x00000008100a7824 */ /* 0x000fe200078e0202 */
[----:B------:R-:W-:-:S04]  /*17b10*/  SHF.L.U32 R7, R18, 0x1f, RZ ;  /* 0x0000001f12077819 */ /* 0x000fc800000006ff */
[----:B------:R0:W1:Y:S01]  /*17b20*/  SYNCS.PHASECHK.TRANS64.TRYWAIT P2, [R10+URZ+0x2d850], R7 ;  /* 0x02d850070a0075a7 */ /* 0x000062000804017f */
[----:B------:R-:W-:Y:S05]  /*17b30*/  @!P0 BRA `(.L_x_1559) ;  /* 0x0000000000048947 */ /* 0x000fea0003800000 */
[----:B------:R-:W-:Y:S01]  /*17b40*/  BPT.TRAP 0x1 ;  /* 0x000000040000795c */ /* 0x000fe20000300000 */
.L_x_1559:
[----:B------:R-:W2:Y:S01]  /*17b50*/  LDL.LU R8, [R1+0x3c] ;  /* 0x00003c0001087983 */ /* 0x000ea20000300800 */
[----:B------:R-:W-:-:S05]  /*17b60*/  VIADD R2, R2, 0x400 ;  /* 0x0000040002027836 */ /* 0x000fca0000000000 */
[----:B------:R-:W-:-:S04]  /*17b70*/  SHF.R.U32.HI R3, RZ, 0x4, R2 ;  /* 0x00000004ff037819 */ /* 0x000fc80000011602 */
[----:B------:R-:W-:-:S04]  /*17b80*/  LOP3.LUT R3, R3, 0x3fff, RZ, 0xc0, !PT ;  /* 0x00003fff03037812 */ /* 0x000fc800078ec0ff */
[----:B------:R-:W-:Y:S01]  /*17b90*/  LOP3.LUT R9, R3, 0x2000000, RZ, 0xfc, !PT ;  /* 0x0200000003097812 */ /* 0x000fe200078efcff */
[----:B------:R-:W-:Y:S01]  /*17ba0*/  IMAD.MOV.U32 R3, RZ, RZ, 0x40000040 ;  /* 0x40000040ff037424 */ /* 0x000fe200078e00ff */
[----:B--2---:R-:W-:Y:S01]  /*17bb0*/  LOP3.LUT R2, R8, 0x10000, RZ, 0xfc, !PT ;  /* 0x0001000008027812 */ /* 0x004fe200078efcff */
[----:B-1----:R-:W-:Y:S06]  /*17bc0*/  @P2 BRA `(.L_x_1560) ;  /* 0x0000000000082947 */ /* 0x002fec0003800000 */
[----:B------:R-:W1:Y:S02]  /*17bd0*/  SYNCS.PHASECHK.TRANS64.TRYWAIT P0, [R10+URZ+0x2d850], R7 ;  /* 0x02d850070a0075a7 */ /* 0x000e64000800017f */
[----:B-1----:R-:W-:Y:S05]  /*17be0*/  @!P0 BRA `(.L_x_1561) ;  /* 0x000000b0009c8947 */ /* 0x002fea0003800000 */
.L_x_1560:
[----:B------:R-:W-:Y:S01]  /*17bf0*/  IMAD R8, R16, 0x600, R9 ;  /* 0x0000060010087824 */ /* 0x000fe200078e0209 */
[----:B------:R-:W2:Y:S01]  /*17c00*/  LDL.LU R21, [R1+0x58] ;  /* 0x0000580001157983 */ /* 0x000ea20000300800 */
[----:B------:R-:W-:Y:S01]  /*17c10*/  IMAD.MOV.U32 R9, RZ, RZ, -0x7fffffe0 ;  /* 0x80000020ff097424 */ /* 0x000fe200078e00ff */
[----:B------:R-:W-:Y:S05]  /*17c20*/  WARPSYNC.ALL ;  /* 0x0000000000007948 */ /* 0x000fea0003800000 */
[C---:B------:R-:W-:Y:S01]  /*17c30*/  R2UR UR4, R2.reuse ;  /* 0x00000000020472ca */ /* 0x040fe200000e0000 */
[----:B------:R-:W-:Y:S01]  /*17c40*/  WARPGROUP.ARRIVE ;  /* 0x00000000000079c5 */ /* 0x000fe20000000000 */
[----:B------:R-:W-:Y:S01]  /*17c50*/  R2UR UR5, R3 ;  /* 0x00000000030572ca */ /* 0x000fe200000e0000 */
[----:B------:R-:W-:Y:S01]  /*17c60*/  VIADD R14, R2, 0x2 ;  /* 0x00000002020e7836 */ /* 0x000fe20000000000 */
[C---:B------:R-:W-:Y:S01]  /*17c70*/  R2UR UR6, R8.reuse ;  /* 0x00000000080672ca */ /* 0x040fe200000e0000 */
[----:B------:R-:W-:Y:S01]  /*17c80*/  VIADD R12, R8, 0x40 ;  /* 0x00000040080c7836 */ /* 0x000fe20000000000 */
[----:B------:R-:W-:Y:S01]  /*17c90*/  R2UR UR7, R9 ;  /* 0x00000000090772ca */ /* 0x000fe200000e0000 */
[----:B------:R-:W-:-:S02]  /*17ca0*/  IMAD.MOV.U32 R15, RZ, RZ, 0x40000040 ;  /* 0x40000040ff0f7424 */ /* 0x000fc400078e00ff */
[----:B------:R-:W-:Y:S02]  /*17cb0*/  IMAD.MOV.U32 R13, RZ, RZ, -0x7fffffe0 ;  /* 0x80000020ff0d7424 */ /* 0x000fe400078e00ff */
[----:B------:R-:W-:Y:S02]  /*17cc0*/  IMAD.MOV.U32 R3, RZ, RZ, 0x40000040 ;  /* 0x40000040ff037424 */ /* 0x000fe400078e00ff */
[----:B------:R-:W-:Y:S02]  /*17cd0*/  IMAD.MOV.U32 R9, RZ, RZ, -0x7fffffe0 ;  /* 0x80000020ff097424 */ /* 0x000fe400078e00ff */
[----:B------:R-:W-:Y:S02]  /*17ce0*/  VIADD R16, R16, 0x1 ;  /* 0x0000000110107836 */ /* 0x000fe40000000000 */
[----:B------:R-:W-:Y:S02]  /*17cf0*/  IMAD.MOV.U32 R20, RZ, RZ, -0x800000 ;  /* 0xff800000ff147424 */ /* 0x000fe400078e00ff */
[----:B------:R-:W-:Y:S01]  /*17d00*/  HGMMA.64x96x16.F32 R88, gdesc[UR4].tnspB, R88, gsb0 ;  /* 0x41600000045879f0 */ /* 0x000fe20008000858 */
[----:B------:R-:W-:Y:S01]  /*17d10*/  R2UR UR4, R14 ;  /* 0x000000000e0472ca */ /* 0x000fe200000e0000 */
[----:B------:R-:W-:Y:S01]  /*17d20*/  VIADD R14, R2, 0x4 ;  /* 0x00000004020e7836 */ /* 0x000fe20000000000 */
[----:B------:R-:W-:Y:S01]  /*17d30*/  R2UR UR5, R15 ;  /* 0x000000000f0572ca */ /* 0x000fe200000e0000 */
[----:B------:R-:W-:Y:S01]  /*17d40*/  IMAD.MOV.U32 R15, RZ, RZ, 0x40000040 ;  /* 0x40000040ff0f7424 */ /* 0x000fe200078e00ff */
[----:B------:R-:W-:Y:S01]  /*17d50*/  R2UR UR6, R12 ;  /* 0x000000000c0672ca */ /* 0x000fe200000e0000 */
[----:B------:R-:W-:Y:S01]  /*17d60*/  VIADD R12, R8, 0x80 ;  /* 0x00000080080c7836 */ /* 0x000fe20000000000 */
[----:B------:R-:W-:Y:S01]  /*17d70*/  R2UR UR7, R13 ;  /* 0x000000000d0772ca */ /* 0x000fe200000e0000 */
[----:B------:R-:W-:Y:S01]  /*17d80*/  IMAD.MOV.U32 R13, RZ, RZ, -0x7fffffe0 ;  /* 0x80000020ff0d7424 */ /* 0x000fe200078e00ff */
[----:B------:R-:W-:-:S04]  /*17d90*/  ISETP.NE.AND P2, PT, R16, 0x2, PT ;  /* 0x000000021000780c */ /* 0x000fc80003f45270 */
[----:B------:R-:W-:Y:S01]  /*17da0*/  SEL R16, R16, RZ, P2 ;  /* 0x000000ff10107207 */ /* 0x000fe20001000000 */
[----:B------:R-:W-:Y:S02]  /*17db0*/  WARPGROUP.DEPBAR.LE gsb0, 0x0 ;  /* 0x00008000000079c5 */ /* 0x000fe40000010000 */
[----:B------:R-:W-:-:S06]  /*17dc0*/  WARPGROUP.ARRIVE ;  /* 0x00000000000079c5 */ /* 0x000fcc0000000000 */
        /* <DEDUP_REMOVED lines=19> */
[----:B------:R-:W-:Y:S02]  /*17f00*/  IMAD.MOV.U32 R13, RZ, RZ, -0x7fffffe0 ;  /* 0x80000020ff0d7424 */ /* 0x000fe400078e00ff */
[----:B--2---:R-:W-:-:S05]  /*17f10*/  VIADD R21, R21, 0x1 ;  /* 0x0000000115157836 */ /* 0x004fca0000000000 */
[----:B------:R-:W-:Y:S01]  /*17f20*/  STL [R1+0x58], R21 ;  /* 0x0000581501007387 */ /* 0x000fe20000100800 */
        /* <DEDUP_REMOVED lines=35> */
[----:B------:R-:W-:Y:S01]  /*18160*/  R2UR UR5, R3 ;  /* 0x00000000030572ca */ /* 0x000fe200000e0000 */
[----:B------:R-:W2:Y:S01]  /*18170*/  SHFL.BFLY PT, R2, R5, 0x2, 0x1f ;  /* 0x0c401f0005027f89 */ /* 0x000ea200000e0000 */
[----:B------:R-:W-:Y:S02]  /*18180*/  R2UR UR6, R8 ;  /* 0x00000000080672ca */ /* 0x000fe400000e0000 */
[----:B------:R-:W-:Y:S01]  /*18190*/  R2UR UR7, R9 ;  /* 0x00000000090772ca */ /* 0x000fe200000e0000 */
[----:B------:R-:W0:Y:S01]  /*181a0*/  SHFL.BFLY PT, R3, R4, 0x2, 0x1f ;  /* 0x0c401f0004037f89 */ /* 0x000e2200000e0000 */
[----:B--2---:R-:W-:Y:S01]  /*181b0*/  FADD.FTZ R2, R2, R5 ;  /* 0x0000000502027221 */ /* 0x004fe20000010000 */
[----:B------:R-:W-:-:S02]  /*181c0*/  IMAD.U32 R5, RZ, RZ, UR41 ;  /* 0x00000029ff057e24 */ /* 0x000fc4000f8e00ff */
[----:B01----:R-:W-:Y:S01]  /*181d0*/  FADD.FTZ R7, R3, R4 ;  /* 0x0000000403077221 */ /* 0x003fe20000010000 */
[----:B------:R-:W-:Y:S01]  /*181e0*/  IMAD.MOV.U32 R4, RZ, RZ, RZ ;  /* 0x000000ffff047224 */ /* 0x000fe200078e00ff */
[----:B------:R-:W0:Y:S04]  /*181f0*/  SHFL.BFLY PT, R3, R2, 0x1, 0x1f ;  /* 0x0c201f0002037f89 */ /* 0x000e2800000e0000 */
[----:B------:R-:W1:Y:S01]  /*18200*/  SHFL.BFLY PT, R8, R7, 0x1, 0x1f ;  /* 0x0c201f0007087f89 */ /* 0x000e6200000e0000 */
[----:B0-----:R-:W-:Y:S01]  /*18210*/  FADD.FTZ R11, R2, R3 ;  /* 0x00000003020b7221 */ /* 0x001fe20000010000 */
[----:B------:R-:W-:Y:S01]  /*18220*/  IMAD.MOV.U32 R2, RZ, RZ, RZ ;  /* 0x000000ffff027224 */ /* 0x000fe200078e00ff */
[----:B------:R-:W-:Y:S01]  /*18230*/  SEL R3, RZ, 0x1, P2 ;  /* 0x00000001ff037807 */ /* 0x000fe20001000000 */
[----:B-1----:R-:W-:-:S02]  /*18240*/  FADD.FTZ R12, R7, R8 ;  /* 0x00000008070c7221 */ /* 0x002fc40000010000 */
[----:B------:R-:W-:Y:S01]  /*18250*/  FSETP.NE.FTZ.AND P0, PT, R11, RZ, PT ;  /* 0x000000ff0b00720b */ /* 0x000fe20003f15000 */
[----:B------:R-:W-:Y:S01]  /*18260*/  @!P1 VIADD R7, R10, 0x2d860 ;  /* 0x0002d8600a079836 */ /* 0x000fe20000000000 */
[----:B------:R-:W-:Y:S01]  /*18270*/  LOP3.LUT R18, R18, R3, RZ, 0x3c, !PT ;  /* 0x0000000312127212 */ /* 0x000fe200078e3cff */
[----:B------:R-:W-:Y:S01]  /*18280*/  IMAD.U32 R10, RZ, RZ, UR41 ;  /* 0x00000029ff0a7e24 */ /* 0x000fe2000f8e00ff */
[----:B------:R-:W-:Y:S01]  /*18290*/  FSETP.NE.FTZ.AND P3, PT, R12, RZ, PT ;  /* 0x000000ff0c00720b */ /* 0x000fe20003f75000 */
[----:B------:R-:W-:Y:S01]  /*182a0*/  IMAD.MOV.U32 R3, RZ, RZ, -0x800000 ;  /* 0xff800000ff037424 */ /* 0x000fe200078e00ff */
[----:B------:R-:W-:-:S07]  /*182b0*/  @!P1 PRMT R7, RZ, 0x654, R7 ;  /* 0x00000654ff079816 */ /* 0x000fce0000000007 */
[----:B------:R-:W0:Y:S01]  /*182c0*/  @P0 MUFU.LG2 R8, R11 ;  /* 0x0000000b00080308 */ /* 0x000e220000000c00 */
[----:B------:R-:W-:-:S03]  /*182d0*/  @P0 FMUL.FTZ R5, R5, 0.69314718246459960938 ;  /* 0x3f31721805050820 */ /* 0x000fc60000410000 */
[----:B------:R-:W-:-:S04]  /*182e0*/  @P3 FMUL.FTZ R10, R10, 0.69314718246459960938 ;  /* 0x3f3172180a0a3820 */ /* 0x000fc80000410000 */
[----:B------:R-:W1:Y:S08]  /*182f0*/  @P3 MUFU.LG2 R9, R12 ;  /* 0x0000000c00093308 */ /* 0x000e700000000c00 */
[----:B------:R-:W2:Y:S01]  /*18300*/  @P0 MUFU.RCP R4, R11 ;  /* 0x0000000b00040308 */ /* 0x000ea20000001000 */
[----:B0-----:R-:W-:-:S04]  /*18310*/  @P0 FMUL.FTZ R8, R8, 0.69314718246459960938 ;  /* 0x3f31721808080820 */ /* 0x001fc80000410000 */
[----:B------:R-:W-:Y:S01]  /*18320*/  @P0 FFMA.FTZ R3, R5, R0, R8 ;  /* 0x0000000005030223 */ /* 0x000fe20000010008 */
[----:B------:R-:W-:Y:S02]  /*18330*/  PLOP3.LUT P0, PT, PT, PT, PT, 0x8, 0x0 ;  /* 0x000000000000781c */ /* 0x000fe40003f0e170 */
[----:B------:R-:W0:Y:S01]  /*18340*/  @P3 MUFU.RCP R2, R12 ;  /* 0x0000000c00023308 */ /* 0x000e220000001000 */
[----:B-1----:R-:W-:Y:S01]  /*18350*/  @P3 FMUL.FTZ R9, R9, 0.69314718246459960938 ;  /* 0x3f31721809093820 */ /* 0x002fe20000410000 */
[----:B------:R-:W-:Y:S02]  /*18360*/  WARPGROUP.DEPBAR.LE gsb0, 0x0 ;  /* 0x00008000000079c5 */ /* 0x000fe40000010000 */
[----:B------:R-:W-:Y:S01]  /*18370*/  WARPGROUP.ARRIVE ;  /* 0x00000000000079c5 */ /* 0x000fe20000000000 */
[----:B------:R-:W-:-:S05]  /*18380*/  @P3 FFMA.FTZ R20, R10, R6, R9 ;  /* 0x000000060a143223 */ /* 0x000fca0000010009 */
[----:B------:R-:W-:Y:S03]  /*18390*/  HGMMA.64x96x16.F32 R88, gdesc[UR4].tnspB, R88, gsb0 ;  /* 0x41600000045879f0 */ /* 0x000fe60008000858 */
        /* <DEDUP_REMOVED lines=49> */
[----:B------:R-:W-:-:S07]  /*186b0*/  FMUL.FTZ R135, R135, R2 ;  /* 0x0000000287877220 */ /* 0x000fce0000410000 */
.L_x_1452:
[----:B------:R-:W0:Y:S01]  /*186c0*/  S2R R0, SR_TID.X ;  /* 0x0000000000007919 */ /* 0x000e220000002100 */
[----:B------:R-:W-:Y:S05]  /*186d0*/  WARPSYNC.ALL ;  /* 0x0000000000007948 */ /* 0x000fea0003800000 */
[----:B------:R-:W1:Y:S08]  /*186e0*/  S2UR UR5, SR_CgaCtaId ;  /* 0x00000000000579c3 */ /* 0x000e700000008800 */
[----:B------:R-:W-:Y:S06]  /*186f0*/  BAR.SYNC.DEFER_BLOCKING 0x5, 0x200 ;  /* 0x0148000000007b1d */ /* 0x000fec0000010000 */
[----:B------:R-:W-:Y:S01]  /*18700*/  UMOV UR4, 0x400 ;  /* 0x0000040000047882 */ /* 0x000fe20000000000 */
[----:B------:R-:W-:Y:S01]  /*18710*/  BSSY B0, `(.L_x_1562) ;  /* 0x00001cc000007945 */ /* 0x000fe20003800000 */
[----:B-1----:R-:W-:Y:S01]  /*18720*/  ULEA UR4, UR5, UR4, 0x18 ;  /* 0x0000000405047291 */ /* 0x002fe2000f8ec03f */
[----:B0-----:R-:W-:-:S05]  /*18730*/  VIADD R50, R0, 0xffffff80 ;  /* 0xffffff8000327836 */ /* 0x001fca0000000000 */
[----:B------:R-:W-:Y:S01]  /*18740*/  IMAD.U32 R2, RZ, RZ, UR4 ;  /* 0x00000004ff027e24 */ /* 0x000fe2000f8e00ff */
[----:B------:R-:W-:-:S04]  /*18750*/  SHF.R.S32.HI R4, RZ, 0x1f, R50 ;  /* 0x0000001fff047819 */ /* 0x000fc80000011432 */
[----:B------:R-:W-:Y:S01]  /*18760*/  LEA.HI R32, R4, R50, RZ, 0x2 ;  /* 0x0000003204207211 */ /* 0x000fe200078f10ff */
[----:B------:R0:W1:Y:S03]  /*18770*/  LDS.128 R72, [R2+0x2d8d0] ;  /* 0x02d8d00002487984 */ /* 0x0000660000000c00 */
[----:B------:R-:W-:-:S05]  /*18780*/  LOP3.LUT R0, R32, 0xfffffffc, RZ, 0xc0, !PT ;  /* 0xfffffffc20007812 */ /* 0x000fca00078ec0ff */
[----:B------:R-:W-:-:S04]  /*18790*/  IMAD.IADD R0, R50, 0x1, -R0 ;  /* 0x0000000132007824 */ /* 0x000fc800078e0a00 */
[----:B------:R-:W-:-:S04]  /*187a0*/  IMAD.SHL.U32 R21, R0, 0x8, RZ ;  /* 0x0000000800157824 */ /* 0x000fc800078e00ff */
[C---:B------:R-:W-:Y:S02]  /*187b0*/  VIADD R36, R21.reuse, 0x20 ;  /* 0x0000002015247836 */ /* 0x040fe40000000000 */
[----:B------:R-:W-:Y:S01]  /*187c0*/  VIADD R37, R21, 0x40 ;  /* 0x0000004015257836 */ /* 0x000fe20000000000 */
[----:B------:R-:W-:Y:S06]  /*187d0*/  BAR.ARV 0x4, 0x200 ;  /* 0x0108000000007b1d */ /* 0x000fec0000002000 */
[----:B0-----:R-:W-:Y:S05]  /*187e0*/  @P0 BRA `(.L_x_1563) ;  /* 0x0000001000800947 */ /* 0x001fea0003800000 */
[----:B------:R-:W2:Y:S01]  /*187f0*/  LDL R44, [R1+0x54] ;  /* 0x00005400012c7983 */ /* 0x000ea20000100800 */
[----:B------:R-:W0:Y:S01]  /*18800*/  S2R R5, SR_SWINHI ;  /* 0x0000000000057919 */ /* 0x000e220000002f00 */
[-C--:B------:R-:W-:Y:S02]  /*18810*/  LEA.HI R8, R4, R50.reuse, RZ, 0x4 ;  /* 0x0000003204087211 */ /* 0x080fe400078f20ff */
[----:B------:R-:W3:Y:S02]  /*18820*/  LDL R52, [R1+0x50] ;  /* 0x0000500001347983 */ /* 0x000ee40000100800 */
[----:B------:R-:W-:Y:S01]  /*18830*/  SHF.R.S32.HI R9, RZ, 0x4, R8 ;  /* 0x00000004ff097819 */ /* 0x000fe20000011408 */
[----:B------:R-:W-:Y:S05]  /*18840*/  WARPSYNC.ALL ;  /* 0x0000000000007948 */ /* 0x000fea0003800000 */
[----:B------:R-:W-:Y:S01]  /*18850*/  LEA.HI R10, R8, R9, RZ, 0x1 ;  /* 0x00000009080a7211 */ /* 0x000fe200078f08ff */
[----:B------:R-:W-:Y:S01]  /*18860*/  ULDC.64 UR4, c[0x0][0xc00] ;  /* 0x0003000000047ab9 */ /* 0x000fe20000000a00 */
[----:B------:R-:W-:-:S02]  /*18870*/  LEA.HI R4, R4, R50, RZ, 0x5 ;  /* 0x0000003204047211 */ /* 0x000fc400078f28ff */
[----:B------:R-:W-:Y:S02]  /*18880*/  LOP3.LUT R8, R8, 0xfffffff0, RZ, 0xc0, !PT ;  /* 0xfffffff008087812 */ /* 0x000fe400078ec0ff */
[----:B------:R-:W-:Y:S02]  /*18890*/  LOP3.LUT R10, R10, 0x1ffffffe, RZ, 0xc0, !PT ;  /* 0x1ffffffe0a0a7812 */ /* 0x000fe400078ec0ff */
[----:B------:R-:W-:Y:S01]  /*188a0*/  SHF.R.S32.HI R11, RZ, 0x5, R4 ;  /* 0x00000005ff0b7819 */ /* 0x000fe20000011404 */
[----:B------:R-:W-:Y:S01]  /*188b0*/  IMAD.IADD R8, R50, 0x1, -R8 ;  /* 0x0000000132087824 */ /* 0x000fe200078e0a08 */
[----:B------:R-:W-:Y:S01]  /*188c0*/  F2FP.F16.F32.PACK_AB R6, R93, R6 ;  /* 0x000000065d06723e */ /* 0x000fe200000000ff */
[----:B------:R-:W-:Y:S01]  /*188d0*/  IMAD.IADD R10, R9, 0x1, -R10 ;  /* 0x00000001090a7824 */ /* 0x000fe200078e0a0a */
[----:B------:R-:W-:Y:S01]  /*188e0*/  F2FP.F16.F32.PACK_AB R26, R109, R26 ;  /* 0x0000001a6d1a723e */ /* 0x000fe200000000ff */
[----:B------:R-:W-:Y:S02]  /*188f0*/  IMAD R11, R11, 0x10, R8 ;  /* 0x000000100b0b7824 */ /* 0x000fe400078e0208 */
[----:B------:R-:W-:Y:S01]  /*18900*/  IMAD.SHL.U32 R10, R10, 0x8, RZ ;  /* 0x000000080a0a7824 */ /* 0x000fe200078e00ff */
[----:B------:R-:W-:-:S02]  /*18910*/  MOV R28, R2 ;  /* 0x00000002001c7202 */ /* 0x000fc40000000f00 */
[----:B0-----:R-:W-:Y:S01]  /*18920*/  MOV R29, R5 ;  /* 0x00000005001d7202 */ /* 0x001fe20000000f00 */
[----:B------:R-:W-:-:S04]  /*18930*/  IMAD.U32 R5, R11, 0x20, R10 ;  /* 0x000000200b057824 */ /* 0x000fc800078e000a */
[----:B------:R-:W-:-:S03]  /*18940*/  IMAD.WIDE R4, R5, 0x2, R28 ;  /* 0x0000000205047825 */ /* 0x000fc600078e021c */
[C---:B------:R-:W-:Y:S01]  /*18950*/  LOP3.LUT R9, R4.reuse, 0x180, RZ, 0xc0, !PT ;  /* 0x0000018004097812 */ /* 0x040fe200078ec0ff */
[----:B------:R-:W-:Y:S01]  /*18960*/  BAR.SYNC.DEFER_BLOCKING 0x1, 0x180 ;  /* 0x0046000000007b1d */ /* 0x000fe20000010000 */
[C---:B------:R-:W-:Y:S02]  /*18970*/  IADD3 R31, P4, R4.reuse, 0x20, RZ ;  /* 0x00000020041f7810 */ /* 0x040fe40007f9e0ff */
[C---:B------:R-:W-:Y:S02]  /*18980*/  IADD3 R40, P0, R4.reuse, 0x6020, RZ ;  /* 0x0000602004287810 */ /* 0x040fe40007f1e0ff */
[----:B------:R-:W-:Y:S01]  /*18990*/  SHF.R.U64 R9, R9, 0x3, RZ ;  /* 0x0000000309097819 */ /* 0x000fe200000012ff */
[----:B------:R-:W-:Y:S01]  /*189a0*/  IMAD.X R11, RZ, RZ, R5, P4 ;  /* 0x000000ffff0b7224 */ /* 0x000fe200020e0605 */
[----:B------:R-:W-:Y:S02]  /*189b0*/  LOP3.LUT R8, R31, 0x180, RZ, 0xc0, !PT ;  /* 0x000001801f087812 */ /* 0x000fe400078ec0ff */
[----:B------:R-:W-:-:S02]  /*189c0*/  IADD3 R35, P3, R4, 0x3000, RZ ;  /* 0x0000300004237810 */ /* 0x000fc40007f7e0ff */
[C---:B------:R-:W-:Y:S02]  /*189d0*/  IADD3 R39, P2, R4.reuse, 0x3020, RZ ;  /* 0x0000302004277810 */ /* 0x040fe40007f5e0ff */
[----:B------:R-:W-:Y:S01]  /*189e0*/  IADD3 R41, P1, R4, 0x6000, RZ ;  /* 0x0000600004297810 */ /* 0x000fe20007f3e0ff */
[--C-:B------:R-:W-:Y:S01]  /*189f0*/  IMAD.X R13, RZ, RZ, R5.reuse, P3 ;  /* 0x000000ffff0d7224 */ /* 0x100fe200018e0605 */
[----:B------:R-:W-:Y:S01]  /*18a00*/  LOP3.LUT R4, R9, R4, RZ, 0x3c, !PT ;  /* 0x0000000409047212 */ /* 0x000fe200078e3cff */
[--C-:B------:R-:W-:Y:S01]  /*18a10*/  IMAD.X R9, RZ, RZ, R5.reuse, P0 ;  /* 0x000000ffff097224 */ /* 0x100fe200000e0605 */
[----:B------:R-:W-:Y:S01]  /*18a20*/  SHF.R.U64 R8, R8, 0x3, RZ ;  /* 0x0000000308087819 */ /* 0x000fe200000012ff */
[--C-:B------:R-:W-:Y:S01]  /*18a30*/  IMAD.X R15, RZ, RZ, R5.reuse, P2 ;  /* 0x000000ffff0f7224 */ /* 0x100fe200010e0605 */
[----:B------:R-:W-:Y:S01]  /*18a40*/  ISETP.NE.U32.AND P0, PT, RZ, UR4, PT ;  /* 0x00000004ff007c0c */ /* 0x000fe2000bf05070 */
[----:B------:R-:W-:Y:S01]  /*18a50*/  IMAD.X R25, RZ, RZ, R5, P1 ;  /* 0x000000ffff197224 */ /* 0x000fe200008e0605 */
[----:B------:R-:W-:-:S02]  /*18a60*/  LOP3.LUT R10, R8, R31, RZ, 0x3c, !PT ;  /* 0x0000001f080a7212 */ /* 0x000fc400078e3cff */
[----:B------:R-:W-:Y:S02]  /*18a70*/  LOP3.LUT R8, R35, 0x180, RZ, 0xc0, !PT ;  /* 0x0000018023087812 */ /* 0x000fe400078ec0ff */
[----:B------:R-:W-:Y:S02]  /*18a80*/  LOP3.LUT R14, R39, 0x180, RZ, 0xc0, !PT ;  /* 0x00000180270e7812 */ /* 0x000fe400078ec0ff */
[----:B------:R-:W-:Y:S02]  /*18a90*/  LOP3.LUT R24, R41, 0x180, RZ, 0xc0, !PT ;  /* 0x0000018029187812 */ /* 0x000fe400078ec0ff */
[----:B------:R-:W-:Y:S01]  /*18aa0*/  ISETP.NE.AND.EX P0, PT, RZ, UR5, PT, P0 ;  /* 0x00000005ff007c0c */ /* 0x000fe2000bf05300 */
[----:B------:R-:W-:Y:S01]  /*18ab0*/  ULDC.64 UR4, c[0x0][0xc08] ;  /* 0x0003020000047ab9 */ /* 0x000fe20000000a00 */
[----:B------:R-:W-:Y:S02]  /*18ac0*/  LOP3.LUT R31, R40, 0x180, RZ, 0xc0, !PT ;  /* 0x00000180281f7812 */ /* 0x000fe400078ec0ff */
[----:B------:R-:W-:-:S02]  /*18ad0*/  ISETP.NE.U32.AND P2, PT, RZ, UR4, PT ;  /* 0x00000004ff007c0c */ /* 0x000fc4000bf45070 */
[----:B------:R-:W-:Y:S02]  /*18ae0*/  SHF.R.U64 R8, R8, 0x3, RZ ;  /* 0x0000000308087819 */ /* 0x000fe400000012ff */
[----:B------:R-:W-:Y:S02]  /*18af0*/  SHF.R.U64 R14, R14, 0x3, RZ ;  /* 0x000000030e0e7819 */ /* 0x000fe400000012ff */
[----:B------:R-:W-:Y:S02]  /*18b00*/  SHF.R.U64 R24, R24, 0x3, RZ ;  /* 0x0000000318187819 */ /* 0x000fe400000012ff */
[----:B------:R-:W-:Y:S02]  /*18b10*/  SHF.R.U64 R31, R31, 0x3, RZ ;  /* 0x000000031f1f7819 */ /* 0x000fe400000012ff */
[----:B------:R-:W-:Y:S02]  /*18b20*/  ISETP.NE.AND.EX P2, PT, RZ, UR5, PT, P2 ;  /* 0x00000005ff007c0c */ /* 0x000fe4000bf45320 */
[----:B------:R-:W-:-:S02]  /*18b30*/  LOP3.LUT R12, R8, R35, RZ, 0x3c, !PT ;  /* 0x00000023080c7212 */ /* 0x000fc400078e3cff */
[----:B------:R-:W-:Y:S02]  /*18b40*/  LOP3.LUT R14, R14, R39, RZ, 0x3c, !PT ;  /* 0x000000270e0e7212 */ /* 0x000fe400078e3cff */
[----:B------:R-:W-:Y:S02]  /*18b50*/  LOP3.LUT R24, R24, R41, RZ, 0x3c, !PT ;  /* 0x0000002918187212 */ /* 0x000fe400078e3cff */
[----:B------:R-:W-:Y:S02]  /*18b60*/  MOV R35, R4 ;  /* 0x0000000400237202 */ /* 0x000fe40000000f00 */
[----:B------:R-:W-:Y:S02]  /*18b70*/  F2FP.F16.F32.PACK_AB R4, R30, R7 ;  /* 0x000000071e04723e */ /* 0x000fe400000000ff */
[----:B------:R-:W-:Y:S02]  /*18b80*/  LOP3.LUT R8, R31, R40, RZ, 0x3c, !PT ;  /* 0x000000281f087212 */ /* 0x000fe400078e3cff */
[----:B------:R-:W-:Y:S01]  /*18b90*/  F2FP.F16.F32.PACK_AB R5, R91, R90 ;  /* 0x0000005a5b05723e */ /* 0x000fe200000000ff */
[----:B------:R-:W2:Y:S01]  /*18ba0*/  LDC.64 R30, c[0x0][0xc00] ;  /* 0x00030000ff1e7b82 */ /* 0x000ea20000000a00 */
[----:B------:R-:W-:-:S02]  /*18bb0*/  F2FP.F16.F32.PACK_AB R7, R95, R94 ;  /* 0x0000005e5f07723e */ /* 0x000fc400000000ff */
[----:B------:R-:W-:Y:S02]  /*18bc0*/  MOV R40, R12 ;  /* 0x0000000c00287202 */ /* 0x000fe40000000f00 */
[----:B------:R-:W-:Y:S01]  /*18bd0*/  MOV R41, R14 ;  /* 0x0000000e00297202 */ /* 0x000fe20000000f00 */
[----:B------:R0:W-:Y:S01]  /*18be0*/  STSM.16.M88.4 [R35], R4 ;  /* 0x0000000423007844 */ /* 0x0001e20000000200 */
[----:B------:R-:W-:Y:S02]  /*18bf0*/  MOV R39, R24 ;  /* 0x0000001800277202 */ /* 0x000fe40000000f00 */
[----:B------:R-:W-:Y:S02]  /*18c00*/  MOV R42, R10 ;  /* 0x0000000a002a7202 */ /* 0x000fe40000000f00 */
[----:B------:R-:W-:Y:S02]  /*18c10*/  F2FP.F16.F32.PACK_AB R12, R97, R96 ;  /* 0x00000060610c723e */ /* 0x000fe400000000ff */
[----:B------:R-:W-:-:S02]  /*18c20*/  F2FP.F16.F32.PACK_AB R13, R99, R98 ;  /* 0x00000062630d723e */ /* 0x000fc400000000ff */
[----:B------:R-:W-:Y:S02]  /*18c30*/  F2FP.F16.F32.PACK_AB R14, R101, R100 ;  /* 0x00000064650e723e */ /* 0x000fe400000000ff */
[----:B------:R-:W-:Y:S02]  /*18c40*/  F2FP.F16.F32.PACK_AB R15, R103, R102 ;  /* 0x00000066670f723e */ /* 0x000fe400000000ff */
[----:B------:R-:W-:Y:S01]  /*18c50*/  F2FP.F16.F32.PACK_AB R25, R38, R27 ;  /* 0x0000001b2619723e */ /* 0x000fe200000000ff */
[----:B------:R-:W-:Y:S01]  /*18c60*/  ULDC UR4, c[0x0][0xa88] ;  /* 0x0002a20000047ab9 */ /* 0x000fe20000000800 */
[----:B------:R-:W-:Y:S01]  /*18c70*/  F2FP.F16.F32.PACK_AB R24, R105, R104 ;  /* 0x000000686918723e */ /* 0x000fe200000000ff */
[----:B------:R4:W-:Y:S01]  /*18c80*/  STSM.16.M88.4 [R42], R12 ;  /* 0x0000000c2a007844 */ /* 0x0009e20000000200 */
[----:B------:R-:W-:Y:S01]  /*18c90*/  F2FP.F16.F32.PACK_AB R27, R111, R110 ;  /* 0x0000006e6f1b723e */ /* 0x000fe200000000ff */
[----:B------:R-:W-:Y:S01]  /*18ca0*/  IMAD.MOV.U32 R38, RZ, RZ, RZ ;  /* 0x000000ffff267224 */ /* 0x000fe200078e00ff */
[----:B0-----:R-:W-:-:S02]  /*18cb0*/  MOV R35, R8 ;  /* 0x0000000800237202 */ /* 0x001fc40000000f00 */
[----:B------:R-:W-:Y:S01]  /*18cc0*/  F2FP.F16.F32.PACK_AB R4, R113, R112 ;  /* 0x000000707104723e */ /* 0x000fe200000000ff */
[----:B------:R0:W-:Y:S01]  /*18cd0*/  STSM.16.M88.4 [R40], R24 ;  /* 0x0000001828007844 */ /* 0x0001e20000000200 */
[----:B------:R-:W-:Y:S02]  /*18ce0*/  F2FP.F16.F32.PACK_AB R5, R34, R33 ;  /* 0x000000212205723e */ /* 0x000fe400000000ff */
[----:B------:R-:W-:Y:S02]  /*18cf0*/  F2FP.F16.F32.PACK_AB R6, R117, R116 ;  /* 0x000000747506723e */ /* 0x000fe400000000ff */
[----:B------:R-:W-:Y:S02]  /*18d00*/  F2FP.F16.F32.PACK_AB R7, R119, R118 ;  /* 0x000000767707723e */ /* 0x000fe400000000ff */
[----:B------:R-:W-:Y:S02]  /*18d10*/  F2FP.F16.F32.PACK_AB R8, R121, R120 ;  /* 0x000000787908723e */ /* 0x000fe400000000ff */
[----:B------:R-:W-:Y:S01]  /*18d20*/  F2FP.F16.F32.PACK_AB R9, R123, R122 ;  /* 0x0000007a7b09723e */ /* 0x000fe200000000ff */
[----:B------:R1:W-:Y:S01]  /*18d30*/  STSM.16.M88.4 [R41], R4 ;  /* 0x0000000429007844 */ /* 0x0003e20000000200 */
[----:B------:R-:W-:-:S02]  /*18d40*/  F2FP.F16.F32.PACK_AB R10, R125, R124 ;  /* 0x0000007c7d0a723e */ /* 0x000fc400000000ff */
[----:B------:R-:W-:Y:S02]  /*18d50*/  F2FP.F16.F32.PACK_AB R11, R127, R126 ;  /* 0x0000007e7f0b723e */ /* 0x000fe400000000ff */
[----:B----4-:R-:W-:Y:S01]  /*18d60*/  F2FP.F16.F32.PACK_AB R12, R129, R128 ;  /* 0x00000080810c723e */ /* 0x010fe200000000ff */
[----:B0-----:R-:W1:Y:S01]  /*18d70*/  @P2 LDC.64 R24, c[0x0][0xc08] ;  /* 0x00030200ff182b82 */ /* 0x001e620000000a00 */
[----:B------:R-:W-:Y:S01]  /*18d80*/  F2FP.F16.F32.PACK_AB R13, R131, R130 ;  /* 0x00000082830d723e */ /* 0x000fe200000000ff */
[----:B------:R0:W-:Y:S01]  /*18d90*/  STSM.16.M88.4 [R39], R8 ;  /* 0x0000000827007844 */ /* 0x0001e20000000200 */
[----:B------:R-:W-:Y:S02]  /*18da0*/  F2FP.F16.F32.PACK_AB R14, R133, R132 ;  /* 0x00000084850e723e */ /* 0x000fe400000000ff */
[----:B------:R-:W-:Y:S01]  /*18db0*/  F2FP.F16.F32.PACK_AB R15, R135, R134 ;  /* 0x00000086870f723e */ /* 0x000fe200000000ff */
[----:B------:R-:W-:Y:S02]  /*18dc0*/  IMAD.U32 R43, RZ, RZ, UR4 ;  /* 0x00000004ff2b7e24 */ /* 0x000fe4000f8e00ff */
[----:B------:R-:W4:Y:S02]  /*18dd0*/  LDC R40, c[0x0][0xbe8] ;  /* 0x0002fa00ff287b82 */ /* 0x000f240000000800 */
[----:B------:R0:W-:Y:S01]  /*18de0*/  STSM.16.M88.4 [R35], R12 ;  /* 0x0000000c23007844 */ /* 0x0001e20000000200 */
[----:B--2---:R-:W-:-:S05]  /*18df0*/  IMAD.WIDE R30, R44, 0x4, R30 ;  /* 0x000000042c1e7825 */ /* 0x004fca00078e021e */
[----:B------:R-:W-:Y:S01]  /*18e00*/  BAR.SYNC.DEFER_BLOCKING 0x1, 0x180 ;  /* 0x0046000000007b1d */ /* 0x000fe20000010000 */
[----:B-1----:R-:W-:-:S05]  /*18e10*/  @P2 IMAD.WIDE R4, R44, 0x4, R24 ;  /* 0x000000042c042825 */ /* 0x002fca00078e0218 */
[----:B------:R1:W5:Y:S01]  /*18e20*/  @P0 LDG.E R38, desc[UR38][R30.64] ;  /* 0x000000261e260981 */ /* 0x000362000c1e1900 */
[----:B----4-:R-:W-:Y:S02]  /*18e30*/  ISETP.NE.AND P1, PT, R40, 0x1, PT ;  /* 0x000000012800780c */ /* 0x010fe40003f25270 */
[----:B---3--:R-:W-:Y:S01]  /*18e40*/  SHF.R.S32.HI R42, RZ, 0x1f, R52 ;  /* 0x0000001fff2a7819 */ /* 0x008fe20000011434 */
[----:B------:R1:W5:Y:S10]  /*18e50*/  @P2 LDG.E R43, desc[UR38][R4.64] ;  /* 0x00000026042b2981 */ /* 0x000374000c1e1900 */
[----:B------:R-:W2:Y:S08]  /*18e60*/  @P1 LDC R6, c[0x0][0xbec] ;  /* 0x0002fb00ff061b82 */ /* 0x000eb00000000800 */
[----:B0-----:R-:W0:Y:S01]  /*18e70*/  @P1 LDC R9, c[0x0][0xbf0] ;  /* 0x0002fc00ff091b82 */ /* 0x001e220000000800 */
[----:B-1----:R-:W-:Y:S05]  /*18e80*/  @P2 BRA `(.L_x_1564) ;  /* 0x0000000000102947 */ /* 0x002fea0003800000 */
[----:B------:R-:W-:Y:S05]  /*18e90*/  @!P0 BRA `(.L_x_1564) ;  /* 0x00000000000c8947 */ /* 0x000fea0003800000 */
[----:B------:R-:W3:Y:S04]  /*18ea0*/  LDG.E R4, desc[UR38][R30.64] ;  /* 0x000000261e047981 */ /* 0x000ee8000c1e1900 */
[----:B-----5:R-:W3:Y:S02]  /*18eb0*/  LDG.E R43, desc[UR38][R30.64+0x4] ;  /* 0x000004261e2b7981 */ /* 0x020ee4000c1e1900 */
[----:B---3--:R-:W-:-:S07]  /*18ec0*/  IMAD.IADD R43, R43, 0x1, -R4 ;  /* 0x000000012b2b7824 */ /* 0x008fce00078e0a04 */
.L_x_1564:
[----:B------:R-:W3:Y:S01]  /*18ed0*/  LDL R5, [R1+0x44] ;  /* 0x0000440001057983 */ /* 0x000ee20000100800 */
[----:B------:R-:W-:Y:S01]  /*18ee0*/  ULDC.64 UR4, c[0x0][0xb90] ;  /* 0x0002e40000047ab9 */ /* 0x000fe20000000a00 */
[----:B------:R-:W1:Y:S01]  /*18ef0*/  S2R R10, SR_TID.X ;  /* 0x00000000000a7919 */ /* 0x000e620000002100 */
[----:B-----5:R-:W-:Y:S02]  /*18f00*/  SHF.R.S32.HI R39, RZ, 0x1f, R38 ;  /* 0x0000001fff277819 */ /* 0x020fe40000011426 */
[----:B------:R-:W-:Y:S01]  /*18f10*/  SHF.R.S32.HI R41, RZ, 0x2, R32 ;  /* 0x00000002ff297819 */ /* 0x000fe20000011420 */
[----:B------:R-:W3:Y:S01]  /*18f20*/  LDL.LU R50, [R1+0x1c] ;  /* 0x00001c0001327983 */ /* 0x000ee20000300800 */
[----:B------:R-:W-:Y:S01]  /*18f30*/  IMAD R4, R42, UR4, RZ ;  /* 0x000000042a047c24 */ /* 0x000fe2000f8e02ff */
[----:B------:R-:W-:Y:S01]  /*18f40*/  SHF.R.S32.HI R45, RZ, 0x1f, R44 ;  /* 0x0000001fff2d7819 */ /* 0x000fe2000001142c */
[----:B------:R-:W-:Y:S01]  /*18f50*/  IMAD R43, R43, R40, RZ ;  /* 0x000000282b2b7224 */ /* 0x000fe200078e02ff */
[----:B------:R-:W4:Y:S01]  /*18f60*/  LDL R14, [R1+0x5c] ;  /* 0x00005c00010e7983 */ /* 0x000f220000100800 */
[----:B------:R-:W-:Y:S01]  /*18f70*/  IMAD R11, R52, UR5, R4 ;  /* 0x00000005340b7c24 */ /* 0x000fe2000f8e0204 */
[----:B------:R-:W-:Y:S01]  /*18f80*/  SEL R45, R45, RZ, !P0 ;  /* 0x000000ff2d2d7207 */ /* 0x000fe20004000000 */
[----:B------:R-:W4:Y:S01]  /*18f90*/  @P1 LDC R51, c[0x0][0xbec] ;  /* 0x0002fb00ff331b82 */ /* 0x000f220000000800 */
[----:B------:R-:W-:Y:S01]  /*18fa0*/  SEL R44, R44, RZ, !P0 ;  /* 0x000000ff2c2c7207 */ /* 0x000fe20004000000 */
[----:B-1----:R-:W-:-:S05]  /*18fb0*/  VIADD R10, R10, 0xffffff80 ;  /* 0xffffff800a0a7836 */ /* 0x002fca0000000000 */
[----:B------:R-:W-:-:S04]  /*18fc0*/  SHF.R.S32.HI R26, RZ, 0x1f, R10 ;  /* 0x0000001fff1a7819 */ /* 0x000fc8000001140a */
[----:B------:R-:W-:-:S04]  /*18fd0*/  LEA.HI R26, R26, R10, RZ, 0x7 ;  /* 0x0000000a1a1a7211 */ /* 0x000fc800078f38ff */
[----:B------:R-:W-:-:S05]  /*18fe0*/  LOP3.LUT R26, R26, 0xffffff80, RZ, 0xc0, !PT ;  /* 0xffffff801a1a7812 */ /* 0x000fca00078ec0ff */
[----:B------:R-:W-:Y:S02]  /*18ff0*/  IMAD.IADD R26, R10, 0x1, -R26 ;  /* 0x000000010a1a7824 */ /* 0x000fe400078e0a1a */
[----:B------:R-:W-:Y:S01]  /*19000*/  IMAD R0, R0, 0x60, R41 ;  /* 0x0000006000007824 */ /* 0x000fe200078e0229 */
[----:B------:R-:W-:Y:S01]  /*19010*/  BSSY B1, `(.L_x_1565) ;  /* 0x000008a000017945 */ /* 0x000fe20003800000 */
[----:B---3--:R-:W-:Y:S02]  /*19020*/  IMAD.IADD R15, R5, 0x1, R50 ;  /* 0x00000001050f7824 */ /* 0x008fe400078e0232 */
[----:B------:R-:W-:Y:S01]  /*19030*/  IMAD.WIDE.U32 R4, R52, UR4, R38 ;  /* 0x0000000434047c25 */ /* 0x000fe2000f8e0026 */
[----:B------:R-:W-:-:S03]  /*19040*/  ULDC.64 UR4, c[0x0][0xb98] ;  /* 0x0002e60000047ab9 */ /* 0x000fc60000000a00 */
[----:B--2---:R-:W-:-:S04]  /*19050*/  @P1 IMAD.HI.U32 R6, R15, R6, RZ ;  /* 0x000000060f061227 */ /* 0x004fc800078e00ff */
[----:B------:R-:W-:Y:S01]  /*19060*/  IMAD.MOV.U32 R7, RZ, RZ, R15 ;  /* 0x000000ffff077224 */ /* 0x000fe200078e000f */
[----:B0-----:R-:W-:Y:S01]  /*19070*/  @P1 SHF.R.U32.HI R7, RZ, R9, R6 ;  /* 0x00000009ff071219 */ /* 0x001fe20000011606 */
[----:B------:R-:W-:Y:S02]  /*19080*/  IMAD R9, R41, 0x20, R21 ;  /* 0x0000002029097824 */ /* 0x000fe400078e0215 */
[----:B------:R-:W-:Y:S02]  /*19090*/  IMAD.IADD R5, R5, 0x1, R11 ;  /* 0x0000000105057824 */ /* 0x000fe400078e020b */
[----:B------:R-:W-:Y:S02]  /*190a0*/  IMAD.MOV R13, RZ, RZ, -R7 ;  /* 0x000000ffff0d7224 */ /* 0x000fe400078e0a07 */
[----:B------:R-:W-:-:S04]  /*190b0*/  IMAD.WIDE R28, R9, 0x2, R28 ;  /* 0x00000002091c7825 */ /* 0x000fc800078e021c */
        /* <DEDUP_REMOVED lines=18> */
[----:B----4-:R-:W-:Y:S01]  /*191e0*/  IMAD.IADD R4, R14, 0x1, R50 ;  /* 0x000000010e047824 */ /* 0x010fe200078e0232 */
[----:B------:R-:W-:Y:S01]  /*191f0*/  ULDC.64 UR4, c[0x0][0xaa0] ;  /* 0x0002a80000047ab9 */ /* 0x000fe20000000a00 */
[----:B------:R-:W0:Y:S01]  /*19200*/  SHFL.IDX PT, R47, R10, RZ, 0x1c1f ;  /* 0x001c1fff0a2f7589 */ /* 0x000e2200000e0000 */
[----:B------:R-:W-:Y:S01]  /*19210*/  LOP3.LUT P0, RZ, R26, 0x3, RZ, 0xc0, !PT ;  /* 0x000000031aff7812 */ /* 0x000fe2000780c0ff */
[----:B------:R-:W-:-:S03]  /*19220*/  IMAD.X R9, RZ, RZ, R29, P2 ;  /* 0x000000ffff097224 */ /* 0x000fc600010e061d */
[C---:B------:R-:W-:Y:S01]  /*19230*/  ISETP.GE.OR P2, PT, R4.reuse, R43, P0 ;  /* 0x0000002b0400720c */ /* 0x040fe20000746670 */
[----:B------:R-:W-:Y:S04]  /*19240*/  SHFL.IDX PT, R48, R6, 0x1, 0x1c1f ;  /* 0x003c1f0006307f89 */ /* 0x000fe800000e0000 */
[----:B------:R-:W1:Y:S01]  /*19250*/  SHFL.IDX PT, R49, R10, 0x1, 0x1c1f ;  /* 0x003c1f000a317f89 */ /* 0x000e6200000e0000 */
[----:B------:R-:W-:Y:S01]  /*19260*/  VIADD R4, R4, 0x8 ;  /* 0x0000000804047836 */ /* 0x000fe20000000000 */
[----:B------:R-:W-:-:S04]  /*19270*/  IADD3 R13, P3, R28, 0x3000, RZ ;  /* 0x000030001c0d7810 */ /* 0x000fc80007f7e0ff */
[----:B------:R-:W-:Y:S01]  /*19280*/  ISETP.GE.OR P0, PT, R4, R43, P0 ;  /* 0x0000002b0400720c */ /* 0x000fe20000706670 */
[----:B------:R-:W-:Y:S01]  /*19290*/  IMAD R39, R39, UR4, RZ ;  /* 0x0000000427277c24 */ /* 0x000fe2000f8e02ff */
[----:B0-----:R0:W-:Y:S01]  /*192a0*/  @!P2 ST.E desc[UR38][R46.64], R3 ;  /* 0x000000032e00a985 */ /* 0x0011e2000c101926 */
[----:B------:R-:W-:Y:S02]  /*192b0*/  LOP3.LUT R12, R13, 0x180, RZ, 0xc0, !PT ;  /* 0x000001800d0c7812 */ /* 0x000fe400078ec0ff */
[----:B------:R-:W-:Y:S01]  /*192c0*/  LOP3.LUT R8, R7, 0x180, RZ, 0xc0, !PT ;  /* 0x0000018007087812 */ /* 0x000fe200078ec0ff */
[----:B0-----:R-:W0:Y:S01]  /*192d0*/  @P1 LDC R47, c[0x0][0xbf0] ;  /* 0x0002fc00ff2f1b82 */ /* 0x001e220000000800 */
[C---:B------:R-:W-:Y:S02]  /*192e0*/  IMAD R3, R38.reuse, UR5, R39 ;  /* 0x0000000526037c24 */ /* 0x040fe4000f8e0227 */
[----:B------:R-:W-:Y:S01]  /*192f0*/  IMAD.WIDE.U32 R38, R38, UR4, RZ ;  /* 0x0000000426267c25 */ /* 0x000fe2000f8e00ff */
[----:B------:R-:W-:Y:S01]  /*19300*/  SHF.R.U64 R12, R12, 0x3, RZ ;  /* 0x000000030c0c7819 */ /* 0x000fe200000012ff */
[----:B------:R-:W-:Y:S01]  /*19310*/  ULDC.64 UR4, c[0x0][0xae8] ;  /* 0x0002ba0000047ab9 */ /* 0x000fe20000000a00 */
[----:B------:R-:W-:Y:S01]  /*19320*/  SHF.R.U64 R8, R8, 0x3, RZ ;  /* 0x0000000308087819 */ /* 0x000fe200000012ff */
[----:B-1----:R1:W-:Y:S01]  /*19330*/  @!P0 ST.E desc[UR38][R48.64], R20 ;  /* 0x0000001430008985 */ /* 0x0023e2000c101926 */
[----:B------:R-:W-:-:S02]  /*19340*/  IMAD.IADD R39, R39, 0x1, R3 ;  /* 0x0000000127277824 */ /* 0x000fc400078e0203 */
[----:B------:R-:W-:Y:S01]  /*19350*/  IMAD R42, R42, UR4, RZ ;  /* 0x000000042a2a7c24 */ /* 0x000fe2000f8e02ff */
[----:B------:R-:W-:Y:S01]  /*19360*/  LOP3.LUT R12, R12, R13, RZ, 0x3c, !PT ;  /* 0x0000000d0c0c7212 */ /* 0x000fe200078e3cff */
[----:B------:R-:W-:Y:S01]  /*19370*/  IMAD.X R13, RZ, RZ, R29, P3 ;  /* 0x000000ffff0d7224 */ /* 0x000fe200018e061d */
[----:B------:R-:W-:Y:S01]  /*19380*/  IADD3 R25, P5, R28, 0x4800, RZ ;  /* 0x000048001c197810 */ /* 0x000fe20007fbe0ff */
[----:B------:R-:W-:Y:S01]  /*19390*/  IMAD R3, R52, UR5, R42 ;  /* 0x0000000534037c24 */ /* 0x000fe2000f8e022a */
[----:B------:R-:W-:Y:S01]  /*193a0*/  LOP3.LUT R8, R8, R7, RZ, 0x3c, !PT ;  /* 0x0000000708087212 */ /* 0x000fe200078e3cff */
[----:B------:R-:W-:Y:S01]  /*193b0*/  IMAD.WIDE.U32 R38, R52, UR4, R38 ;  /* 0x0000000434267c25 */ /* 0x000fe2000f8e0026 */
[----:B------:R-:W-:Y:S01]  /*193c0*/  IADD3 R31, P4, R28, 0x6000, RZ ;  /* 0x000060001c1f7810 */ /* 0x000fe20007f9e0ff */
[----:B------:R-:W-:Y:S02]  /*193d0*/  ULDC.64 UR4, c[0x0][0xaf0] ;  /* 0x0002bc0000047ab9 */ /* 0x000fe40000000a00 */
[----:B-1----:R-:W-:Y:S01]  /*193e0*/  IMAD.IADD R20, R50, 0x1, R0 ;  /* 0x0000000132147824 */ /* 0x002fe200078e0200 */
[----:B------:R-:W-:Y:S01]  /*193f0*/  IADD3 R7, P3, R28, 0x7800, RZ ;  /* 0x000078001c077810 */ /* 0x000fe20007f7e0ff */
[----:B------:R-:W5:Y:S02]  /*19400*/  LD.E.128 R8, desc[UR38][R8.64] ;  /* 0x0000002608087980 */ /* 0x000f64000c101d00 */
[----:B------:R-:W-:Y:S01]  /*19410*/  @P1 IMAD.HI.U32 R0, R20, R51, RZ ;  /* 0x0000003314001227 */ /* 0x000fe200078e00ff */
[----:B------:R-:W-:Y:S01]  /*19420*/  LOP3.LUT R24, R25, 0x180, RZ, 0xc0, !PT ;  /* 0x0000018019187812 */ /* 0x000fe200078ec0ff */
[----:B------:R-:W5:Y:S01]  /*19430*/  LD.E.128 R12, desc[UR38][R12.64] ;  /* 0x000000260c0c7980 */ /* 0x000f62000c101d00 */
[----:B------:R-:W-:Y:S01]  /*19440*/  LOP3.LUT R30, R31, 0x180, RZ, 0xc0, !PT ;  /* 0x000001801f1e7812 */ /* 0x000fe200078ec0ff */
[----:B------:R-:W-:Y:S01]  /*19450*/  IMAD.IADD R39, R39, 0x1, R3 ;  /* 0x0000000127277824 */ /* 0x000fe200078e0203 */
[----:B------:R-:W-:Y:S01]  /*19460*/  LOP3.LUT R5, R28, 0x180, RZ, 0xc0, !PT ;  /* 0x000001801c057812 */ /* 0x000fe200078ec0ff */
[----:B------:R-:W-:Y:S01]  /*19470*/  IMAD.MOV.U32 R3, RZ, RZ, R20 ;  /* 0x000000ffff037224 */ /* 0x000fe200078e0014 */
[----:B------:R-:W-:Y:S01]  /*19480*/  LOP3.LUT R6, R7, 0x180, RZ, 0xc0, !PT ;  /* 0x0000018007067812 */ /* 0x000fe200078ec0ff */
[----:B------:R-:W-:Y:S01]  /*19490*/  IMAD R45, R45, UR4, RZ ;  /* 0x000000042d2d7c24 */ /* 0x000fe2000f8e02ff */
[----:B0-----:R-:W-:-:S02]  /*194a0*/  @P1 SHF.R.U32.HI R3, RZ, R47, R0 ;  /* 0x0000002fff031219 */ /* 0x001fc40000011600 */
[----:B------:R-:W-:Y:S02]  /*194b0*/  SHF.R.U64 R24, R24, 0x3, RZ ;  /* 0x0000000318187819 */ /* 0x000fe400000012ff */
[----:B------:R-:W-:Y:S02]  /*194c0*/  SHF.R.U64 R30, R30, 0x3, RZ ;  /* 0x000000031e1e7819 */ /* 0x000fe400000012ff */
        /* <DEDUP_REMOVED lines=12> */
[----:B------:R-:W-:Y:S01]  /*19590*/  LOP3.LUT R32, R6, R7, RZ, 0x3c, !PT ;  /* 0x0000000706207212 */ /* 0x000fe200078e3cff */
[----:B------:R-:W-:-:S02]  /*195a0*/  IMAD.X R33, RZ, RZ, R29, P3 ;  /* 0x000000ffff217224 */ /* 0x000fc400018e061d */
[----:B------:R-:W-:Y:S01]  /*195b0*/  IMAD.MOV.U32 R5, RZ, RZ, R29 ;  /* 0x000000ffff057224 */ /* 0x000fe200078e001d */
[----:B------:R-:W5:Y:S01]  /*195c0*/  LD.E.128 R24, desc[UR38][R24.64] ;  /* 0x0000002618187980 */ /* 0x000f62000c101d00 */
[----:B------:R-:W-:Y:S02]  /*195d0*/  IMAD.IADD R45, R45, 0x1, R47 ;  /* 0x000000012d2d7824 */ /* 0x000fe400078e022f */
[----:B------:R-:W-:Y:S01]  /*195e0*/  IMAD R0, R0, UR4, RZ ;  /* 0x0000000400007c24 */ /* 0x000fe2000f8e02ff */
[----:B------:R-:W5:Y:S01]  /*195f0*/  LD.E.128 R28, desc[UR38][R30.64] ;  /* 0x000000261e1c7980 */ /* 0x000f62000c101d00 */
[----:B------:R-:W-:Y:S02]  /*19600*/  IMAD R47, R40, R39, R20 ;  /* 0x00000027282f7224 */ /* 0x000fe400078e0214 */
[C---:B------:R-:W-:Y:S01]  /*19610*/  IMAD R49, R3.reuse, UR5, R0 ;  /* 0x0000000503317c24 */ /* 0x040fe2000f8e0200 */
[----:B------:R-:W5:Y:S01]  /*19620*/  LD.E.128 R4, desc[UR38][R4.64] ;  /* 0x0000002604047980 */ /* 0x000f62000c101d00 */
[----:B------:R-:W-:Y:S01]  /*19630*/  IMAD.WIDE.U32 R38, R3, UR4, R44 ;  /* 0x0000000403267c25 */ /* 0x000fe2000f8e002c */
[----:B------:R-:W-:Y:S01]  /*19640*/  SHF.R.S32.HI R0, RZ, 0x1f, R47 ;  /* 0x0000001fff007819 */ /* 0x000fe2000001142f */
[----:B------:R-:W-:Y:S01]  /*19650*/  ULDC.64 UR4, c[0x0][0xad8] ;  /* 0x0002b60000047ab9 */ /* 0x000fe20000000a00 */
[----:B------:R-:W5:Y:S01]  /*19660*/  LD.E.128 R32, desc[UR38][R32.64] ;  /* 0x0000002620207980 */ /* 0x000f62000c101d00 */
        /* <DEDUP_REMOVED lines=8> */
[----:B------:R-:W-:Y:S02]  /*196f0*/  IMAD.IADD R42, R41, 0x1, R50 ;  /* 0x00000001292a7824 */ /* 0x000fe400078e0232 */
        /* <DEDUP_REMOVED lines=12> */
[----:B------:R-:W-:Y:S02]  /*197c0*/  SHF.R.S32.HI R49, RZ, 0x1f, R36 ;  /* 0x0000001fff317819 */ /* 0x000fe40000011424 */
[----:B------:R-:W-:Y:S01]  /*197d0*/  SHF.R.S32.HI R48, RZ, 0x1f, R37 ;  /* 0x0000001fff307819 */ /* 0x000fe20000011425 */
[----:B------:R-:W-:Y:S06]  /*197e0*/  @P0 BRA `(.L_x_1566) ;  /* 0x0000000000300947 */ /* 0x000fec0003800000 */
        /* <DEDUP_REMOVED lines=12> */
.L_x_1566:
[----:B------:R-:W-:Y:S05]  /*198b0*/  BSYNC B1 ;  /* 0x0000000000017941 */ /* 0x000fea0003800000 */
.L_x_1565:
[----:B0-----:R-:W-:Y:S01]  /*198c0*/  VIADD R0, R42, 0x60 ;  /* 0x000000602a007836 */ /* 0x001fe20000000000 */
[----:B---3-5:R0:W3:Y:S04]  /*198d0*/  SHFL.IDX PT, R7, R3, 0x1, 0x1c1f ;  /* 0x003c1f0003077f89 */ /* 0x0280e800000e0000 */
[----:B------:R-:W-:Y:S01]  /*198e0*/  ISETP.GE.AND P0, PT, R0, R43, PT ;  /* 0x0000002b0000720c */ /* 0x000fe20003f06270 */
[----:B------:R0:W4:-:S12]  /*198f0*/  SHFL.IDX PT, R6, R20, 0x1, 0x1c1f ;  /* 0x003c1f0014067f89 */ /* 0x00011800000e0000 */
[----:B0-----:R-:W-:Y:S05]  /*19900*/  @P0 BRA `(.L_x_1567) ;  /* 0x0000000800b00947 */ /* 0x001fea0003800000 */
[----:B------:R-:W-:Y:S02]  /*19910*/  ULDC UR4, c[0x0][0xac8] ;  /* 0x0002b20000047ab9 */ /* 0x000fe40000000800 */
[----:B------:R-:W-:Y:S02]  /*19920*/  ISETP.GE.AND P2, PT, R36, UR4, PT ;  /* 0x0000000424007c0c */ /* 0x000fe4000bf46270 */
[----:B------:R-:W-:-:S11]  /*19930*/  ISETP.GE.AND P1, PT, R21, UR4, PT ;  /* 0x0000000415007c0c */ /* 0x000fd6000bf26270 */
[C---:B----4-:R-:W-:Y:S02]  /*19940*/  @!P2 LEA R12, P0, R36.reuse, R6, 0x1 ;  /* 0x00000006240ca211 */ /* 0x050fe400078008ff */
[----:B---3--:R-:W-:Y:S02]  /*19950*/  @!P1 IMAD.WIDE R4, R21, 0x2, R6 ;  /* 0x0000000215049825 */ /* 0x008fe400078e0206 */
        /* <DEDUP_REMOVED lines=9> */
.L_x_1563:
[----:B------:R-:W2:Y:S01]  /*199f0*/  LDL R10, [R1+0x54] ;  /* 0x00005400010a7983 */ /* 0x000ea20000100800 */
[----:B------:R-:W-:Y:S01]  /*19a00*/  ULDC.64 UR4, c[0x0][0xc00] ;  /* 0x0003000000047ab9 */ /* 0x000fe20000000a00 */
[----:B------:R-:W2:Y:S01]  /*19a10*/  LDC.64 R4, c[0x0][0xc00] ;  /* 0x00030000ff047b82 */ /* 0x000ea20000000a00 */
[----:B------:R-:W-:Y:S01]  /*19a20*/  ISETP.NE.U32.AND P0, PT, RZ, UR4, PT ;  /* 0x00000004ff007c0c */ /* 0x000fe2000bf05070 */
[----:B------:R-:W-:-:S03]  /*19a30*/  IMAD.MOV.U32 R3, RZ, RZ, RZ ;  /* 0x000000ffff037224 */ /* 0x000fc600078e00ff */
[----:B------:R-:W-:Y:S01]  /*19a40*/  ISETP.NE.AND.EX P0, PT, RZ, UR5, PT, P0 ;  /* 0x00000005ff007c0c */ /* 0x000fe2000bf05300 */
[----:B------:R-:W-:Y:S02]  /*19a50*/  ULDC.64 UR4, c[0x0][0xc08] ;  /* 0x0003020000047ab9 */ /* 0x000fe40000000a00 */
[----:B------:R-:W-:Y:S01]  /*19a60*/  ISETP.NE.U32.AND P1, PT, RZ, UR4, PT ;  /* 0x00000004ff007c0c */ /* 0x000fe2000bf25070 */
[----:B------:R-:W0:Y:S03]  /*19a70*/  LDC R29, c[0x0][0xbe8] ;  /* 0x0002fa00ff1d7b82 */ /* 0x000e260000000800 */
[----:B------:R-:W-:-:S13]  /*19a80*/  ISETP.NE.AND.EX P1, PT, RZ, UR5, PT, P1 ;  /* 0x00000005ff007c0c */ /* 0x000fda000bf25310 */
[----:B------:R-:W3:Y:S01]  /*19a90*/  @P1 LDC.64 R6, c[0x0][0xc08] ;  /* 0x00030200ff061b82 */ /* 0x000ee20000000a00 */
[----:B------:R-:W-:Y:S02]  /*19aa0*/  ULDC UR4, c[0x0][0xa88] ;  /* 0x0002a20000047ab9 */ /* 0x000fe40000000800 */
[----:B------:R-:W-:Y:S02]  /*19ab0*/  IMAD.U32 R8, RZ, RZ, UR4 ;  /* 0x00000004ff087e24 */ /* 0x000fe4000f8e00ff */
[----:B--2---:R-:W-:-:S04]  /*19ac0*/  IMAD.WIDE R4, R10, 0x4, R4 ;  /* 0x000000040a047825 */ /* 0x004fc800078e0204 */
[----:B---3--:R-:W-:Y:S01]  /*19ad0*/  @P1 IMAD.WIDE R6, R10, 0x4, R6 ;  /* 0x000000040a061825 */ /* 0x008fe200078e0206 */
[----:B------:R2:W5:Y:S04]  /*19ae0*/  @P0 LDG.E R3, desc[UR38][R4.64] ;  /* 0x0000002604030981 */ /* 0x000568000c1e1900 */
[----:B------:R2:W5:Y:S01]  /*19af0*/  @P1 LDG.E R8, desc[UR38][R6.64] ;  /* 0x0000002606081981 */ /* 0x000562000c1e1900 */
[----:B0-----:R-:W-:Y:S02]  /*19b00*/  ISETP.NE.AND P2, PT, R29, 0x1, PT ;  /* 0x000000011d00780c */ /* 0x001fe40003f45270 */
[----:B------:R-:W-:Y:S02]  /*19b10*/  ISETP.GE.AND P3, PT, R50, 0xc0, PT ;  /* 0x000000c03200780c */ /* 0x000fe40003f66270 */
[----:B------:R-:W-:-:S09]  /*19b20*/  SHF.R.S32.HI R9, RZ, 0x1f, R10 ;  /* 0x0000001fff097819 */ /* 0x000fd2000001140a */
[----:B------:R-:W0:Y:S08]  /*19b30*/  @P2 LDC R20, c[0x0][0xbec] ;  /* 0x0002fb00ff142b82 */ /* 0x000e300000000800 */
[----:B------:R-:W3:Y:S01]  /*19b40*/  @P2 LDC R31, c[0x0][0xbf0] ;  /* 0x0002fc00ff1f2b82 */ /* 0x000ee20000000800 */
[----:B--2---:R-:W-:Y:S05]  /*19b50*/  @P1 BRA `(.L_x_1568) ;  /* 0x0000000000101947 */ /* 0x004fea0003800000 */
[----:B------:R-:W-:Y:S05]  /*19b60*/  @!P0 BRA `(.L_x_1568) ;  /* 0x00000000000c8947 */ /* 0x000fea0003800000 */
[----:B------:R-:W2:Y:S04]  /*19b70*/  LDG.E R7, desc[UR38][R4.64] ;  /* 0x0000002604077981 */ /* 0x000ea8000c1e1900 */
[----:B-----5:R-:W2:Y:S02]  /*19b80*/  LDG.E R8, desc[UR38][R4.64+0x4] ;  /* 0x0000042604087981 */ /* 0x020ea4000c1e1900 */
[----:B--2---:R-:W-:-:S07]  /*19b90*/  IMAD.IADD R8, R8, 0x1, -R7 ;  /* 0x0000000108087824 */ /* 0x004fce00078e0a07 */
.L_x_1568:
[----:B------:R-:W2:Y:S04]  /*19ba0*/  LDL R26, [R1+0x50] ;  /* 0x00005000011a7983 */ /* 0x000ea80000100800 */
[----:B------:R4:W5:Y:S01]  /*19bb0*/  LDL R24, [R1+0x1c] ;  /* 0x00001c0001187983 */ /* 0x0009620000100800 */
[----:B------:R-:W-:Y:S01]  /*19bc0*/  BSSY B1, `(.L_x_1569) ;  /* 0x000002d000017945 */ /* 0x000fe20003800000 */
[----:B------:R-:W-:Y:S02]  /*19bd0*/  SEL R15, R10, RZ, !P0 ;  /* 0x000000ff0a0f7207 */ /* 0x000fe40004000000 */
[----:B------:R-:W-:Y:S02]  /*19be0*/  SEL R14, R9, RZ, !P0 ;  /* 0x000000ff090e7207 */ /* 0x000fe40004000000 */
[----:B-----5:R-:W-:-:S02]  /*19bf0*/  SHF.R.S32.HI R12, RZ, 0x1f, R3 ;  /* 0x0000001fff0c7819 */ /* 0x020fc40000011403 */
[----:B--2---:R-:W-:Y:S01]  /*19c00*/  SHF.R.S32.HI R13, RZ, 0x1f, R26 ;  /* 0x0000001fff0d7819 */ /* 0x004fe2000001141a */
[----:B----4-:R-:W-:Y:S06]  /*19c10*/  @P3 BRA `(.L_x_1570) ;  /* 0x00000000009c3947 */ /* 0x010fec0003800000 */
[----:B------:R-:W2:Y:S01]  /*19c20*/  S2R R5, SR_TID.X ;  /* 0x0000000000057919 */ /* 0x000ea20000002100 */
[----:B------:R-:W4:Y:S02]  /*19c30*/  LDC R11, c[0x0][0xbe8] ;  /* 0x0002fa00ff0b7b82 */ /* 0x000f240000000800 */
[----:B----4-:R-:W-:Y:S01]  /*19c40*/  IMAD R4, R8, R11, RZ ;  /* 0x0000000b08047224 */ /* 0x010fe200078e02ff */
[----:B--2---:R-:W-:-:S04]  /*19c50*/  IADD3 R10, R24, -0x80, R5 ;  /* 0xffffff80180a7810 */ /* 0x004fc80007ffe005 */
        /* <DEDUP_REMOVED lines=9> */
[----:B------:R-:W2:Y:S01]  /*19cf0*/  @P0 LDC R25, c[0x0][0xbec] ;  /* 0x0002fb00ff190b82 */ /* 0x000ea20000000800 */
[----:B------:R-:W-:Y:S01]  /*19d00*/  IMAD R9, R26, UR5, R9 ;  /* 0x000000051a097c24 */ /* 0x000fe2000f8e0209 */
[----:B------:R-:W-:-:S03]  /*19d10*/  ULDC.64 UR4, c[0x0][0xb98] ;  /* 0x0002e60000047ab9 */ /* 0x000fc60000000a00 */
[----:B------:R-:W-:-:S03]  /*19d20*/  IMAD.IADD R5, R5, 0x1, R9 ;  /* 0x0000000105057824 */ /* 0x000fc600078e0209 */
[----:B------:R-:W4:Y:S01]  /*19d30*/  @P0 LDC R27, c[0x0][0xbf0] ;  /* 0x0002fc00ff1b0b82 */ /* 0x000f220000000800 */
[----:B------:R-:W-:-:S04]  /*19d40*/  IMAD.WIDE.U32 R4, R15, UR4, R4 ;  /* 0x000000040f047c25 */ /* 0x000fc8000f8e0004 */
[----:B--2---:R-:W-:-:S05]  /*19d50*/  @P0 IMAD.HI.U32 R6, R10, R25, RZ ;  /* 0x000000190a060227 */ /* 0x004fca00078e00ff */
[----:B----4-:R-:W-:Y:S01]  /*19d60*/  @P0 SHF.R.U32.HI R7, RZ, R27, R6 ;  /* 0x0000001bff070219 */ /* 0x010fe20000011606 */
        /* <DEDUP_REMOVED lines=18> */
.L_x_1570:
[----:B------:R-:W-:Y:S05]  /*19e90*/  BSYNC B1 ;  /* 0x0000000000017941 */ /* 0x000fea0003800000 */
.L_x_1569:
[----:B------:R-:W-:Y:S01]  /*19ea0*/  ULDC.64 UR4, c[0x0][0xaa0] ;  /* 0x0002a80000047ab9 */ /* 0x000fe20000000a00 */
[----:B------:R-:W-:Y:S01]  /*19eb0*/  SHF.R.S32.HI R25, RZ, 0x2, R32 ;  /* 0x00000002ff197819 */ /* 0x000fe20000011420 */
[----:B------:R-:W-:Y:S01]  /*19ec0*/  IMAD R4, R12, UR4, RZ ;  /* 0x000000040c047c24 */ /* 0x000fe2000f8e02ff */
[----:B------:R-:W-:-:S03]  /*19ed0*/  SHF.R.S32.HI R10, RZ, 0x1f, R37 ;  /* 0x0000001fff0a7819 */ /* 0x000fc60000011425 */
[C---:B--2---:R-:W-:Y:S02]  /*19ee0*/  IMAD R7, R3.reuse, UR5, R4 ;  /* 0x0000000503077c24 */ /* 0x044fe4000f8e0204 */
[----:B------:R-:W-:Y:S02]  /*19ef0*/  IMAD R0, R0, 0x60, R25 ;  /* 0x0000006000007824 */ /* 0x000fe400078e0219 */
[----:B------:R-:W-:Y:S01]  /*19f00*/  IMAD.WIDE.U32 R4, R3, UR4, RZ ;  /* 0x0000000403047c25 */ /* 0x000fe2000f8e00ff */
[----:B------:R-:W-:-:S03]  /*19f10*/  ULDC.64 UR4, c[0x0][0xae8] ;  /* 0x0002ba0000047ab9 */ /* 0x000fc60000000a00 */
[----:B------:R-:W-:Y:S02]  /*19f20*/  IMAD.IADD R9, R24, 0x1, R0 ;  /* 0x0000000118097824 */ /* 0x000fe400078e0200 */
[----:B------:R-:W-:Y:S02]  /*19f30*/  IMAD.IADD R5, R5, 0x1, R7 ;  /* 0x0000000105057824 */ /* 0x000fe400078e0207 */
[----:B------:R-:W-:Y:S02]  /*19f40*/  IMAD R6, R13, UR4, RZ ;  /* 0x000000040d067c24 */ /* 0x000fe4000f8e02ff */
[----:B0-----:R-:W-:-:S04]  /*19f50*/  @P2 IMAD.HI.U32 R0, R9, R20, RZ ;  /* 0x0000001409002227 */ /* 0x001fc800078e00ff */
[C---:B------:R-:W-:Y:S02]  /*19f60*/  IMAD R7, R26.reuse, UR5, R6 ;  /* 0x000000051a077c24 */ /* 0x040fe4000f8e0206 */
[----:B------:R-:W-:Y:S01]  /*19f70*/  IMAD.WIDE.U32 R4, R26, UR4, R4 ;  /* 0x000000041a047c25 */ /* 0x000fe2000f8e0004 */
[----:B------:R-:W-:-:S03]  /*19f80*/  ULDC.64 UR4, c[0x0][0xaf0] ;  /* 0x0002bc0000047ab9 */ /* 0x000fc60000000a00 */
[----:B------:R-:W-:Y:S01]  /*19f90*/  IMAD.MOV.U32 R3, RZ, RZ, R9 ;  /* 0x000000ffff037224 */ /* 0x000fe200078e0009 */
[----:B---3--:R-:W-:Y:S01]  /*19fa0*/  @P2 SHF.R.U32.HI R3, RZ, R31, R0 ;  /* 0x0000001fff032219 */ /* 0x008fe20000011600 */
        /* <DEDUP_REMOVED lines=18> */
[----:B------:R-:W-:Y:S01]  /*1a0d0*/  ULDC.64 UR4, c[0x0][0xa80] ;  /* 0x0002a00000047ab9 */ /* 0x000fe20000000a00 */
[----:B------:R-:W-:Y:S02]  /*1a0e0*/  SHF.R.S32.HI R7, RZ, 0x1f, R36 ;  /* 0x0000001fff077819 */ /* 0x000fe40000011424 */
[----:B------:R-:W-:Y:S01]  /*1a0f0*/  IMAD.IADD R3, R5, 0x1, R3 ;  /* 0x0000000105037824 */ /* 0x000fe200078e0203 */
[----:B------:R-:W-:Y:S01]  /*1a100*/  LEA R0, P0, R4, UR4, 0x1 ;  /* 0x0000000404007c11 */ /* 0x000fe2000f8008ff */
[----:B------:R-:W-:-:S03]  /*1a110*/  UMOV UR4, 0xffffffff ;  /* 0xffffffff00047882 */ /* 0x000fc60000000000 */
[----:B------:R-:W-:Y:S01]  /*1a120*/  LEA.HI.X R4, R4, UR5, R3, 0x1, P0 ;  /* 0x0000000504047c11 */ /* 0x000fe200080f0c03 */
[----:B------:R-:W-:Y:S08]  /*1a130*/  BRA.DIV UR4, `(.L_x_1571) ;  /* 0x0000008e045c7947 */ /* 0x000ff0000b800000 */
[----:B------:R0:W2:Y:S04]  /*1a140*/  SHFL.IDX PT, R3, R4, RZ, 0x1c1f ;  /* 0x001c1fff04037589 */ /* 0x0000a800000e0000 */
[----:B------:R0:W3:Y:S02]  /*1a150*/  SHFL.IDX PT, R14, R0, RZ, 0x1c1f ;  /* 0x001c1fff000e7589 */ /* 0x0000e400000e0000 */
.L_x_1779:
[----:B------:R-:W-:Y:S01]  /*1a160*/  IMAD R29, R8, R29, RZ ;  /* 0x0000001d081d7224 */ /* 0x000fe200078e02ff */
[----:B------:R-:W-:Y:S01]  /*1a170*/  BSSY B1, `(.L_x_1572) ;  /* 0x0000011000017945 */ /* 0x000fe20003800000 */
[----:B------:R-:W-:-:S05]  /*1a180*/  IMAD.IADD R6, R25, 0x1, R24 ;  /* 0x0000000119067824 */ /* 0x000fca00078e0218 */
[----:B------:R-:W-:-:S13]  /*1a190*/  ISETP.GE.AND P0, PT, R6, R29, PT ;  /* 0x0000001d0600720c */ /* 0x000fda0003f06270 */
[----:B------:R-:W-:Y:S05]  /*1a1a0*/  @P0 BRA `(.L_x_1573) ;  /* 0x0000000000340947 */ /* 0x000fea0003800000 */
[----:B------:R-:W-:Y:S02]  /*1a1b0*/  ULDC UR4, c[0x0][0xac8] ;  /* 0x0002b20000047ab9 */ /* 0x000fe40000000800 */
[----:B------:R-:W-:Y:S02]  /*1a1c0*/  ISETP.GE.AND P2, PT, R21, UR4, PT ;  /* 0x0000000415007c0c */ /* 0x000fe4000bf46270 */
[----:B------:R-:W-:Y:S02]  /*1a1d0*/  ISETP.GE.AND P3, PT, R36, UR4, PT ;  /* 0x0000000424007c0c */ /* 0x000fe4000bf66270 */
[----:B------:R-:W-:-:S09]  /*1a1e0*/  ISETP.GE.AND P4, PT, R37, UR4, PT ;  /* 0x0000000425007c0c */ /* 0x000fd2000bf86270 */
[----:B--2---:R-:W-:Y:S02]  /*1a1f0*/  @!P2 IMAD.MOV.U32 R15, RZ, RZ, R3 ;  /* 0x000000ffff0fa224 */ /* 0x004fe400078e0003 */
[CC--:B---3--:R-:W-:Y:S02]  /*1a200*/  @!P3 LEA R12, P0, R36.reuse, R14.reuse, 0x1 ;  /* 0x0000000e240cb211 */ /* 0x0c8fe400078008ff */
[----:B------:R-:W-:Y:S01]  /*1a210*/  @!P4 LEA R24, P1, R37, R14, 0x1 ;  /* 0x0000000e2518c211 */ /* 0x000fe200078208ff */
[----:B------:R-:W-:Y:S01]  /*1a220*/  @!P2 IMAD.WIDE R8, R21, 0x2, R14 ;  /* 0x000000021508a825 */ /* 0x000fe200078e020e */
[-C--:B------:R-:W-:Y:S02]  /*1a230*/  @!P3 LEA.HI.X R13, R36, R3.reuse, R7, 0x1, P0 ;  /* 0x00000003240db211 */ /* 0x080fe400000f0c07 */
[----:B------:R-:W-:Y:S02]  /*1a240*/  @!P4 LEA.HI.X R25, R37, R3, R10, 0x1, P1 ;  /* 0x000000032519c211 */ /* 0x000fe400008f0c0a */
[----:B------:R4:W-:Y:S04]  /*1a250*/  @!P2 ST.E.128 desc[UR38][R8.64], RZ ;  /* 0x000000ff0800a985 */ /* 0x0009e8000c101d26 */
[----:B------:R4:W-:Y:S04]  /*1a260*/  @!P3 ST.E.128 desc[UR38][R12.64], RZ ;  /* 0x000000ff0c00b985 */ /* 0x0009e8000c101d26 */
[----:B------:R4:W-:Y:S02]  /*1a270*/  @!P4 ST.E.128 desc[UR38][R24.64], RZ ;  /* 0x000000ff1800c985 */ /* 0x0009e4000c101d26 */
.L_x_1573:
[----:B------:R-:W-:Y:S05]  /*1a280*/  BSYNC B1 ;  /* 0x0000000000017941 */ /* 0x000fea0003800000 */
.L_x_1572:
[----:B------:R-:W-:-:S03]  /*1a290*/  UMOV UR4, 0xffffffff ;  /* 0xffffffff00047882 */ /* 0x000fc60000000000 */
[----:B------:R-:W-:Y:S05]  /*1a2a0*/  BRA.DIV UR4, `(.L_x_1574) ;  /* 0x0000008e04347947 */ /* 0x000fea000b800000 */
[----:B--2---:R2:W0:Y:S04]  /*1a2b0*/  SHFL.IDX PT, R3, R4, 0x1, 0x1c1f ;  /* 0x003c1f0004037f89 */ /* 0x00442800000e0000 */
[----:B---3--:R2:W3:Y:S02]  /*1a2c0*/  SHFL.IDX PT, R14, R0, 0x1, 0x1c1f ;  /* 0x003c1f00000e7f89 */ /* 0x0084e400000e0000 */
.L_x_1783:
[----:B0-2---:R-:W-:-:S05]  /*1a2d0*/  VIADD R0, R6, 0x60 ;  /* 0x0000006006007836 */ /* 0x005fca0000000000 */
[----:B------:R-:W-:-:S13]  /*1a2e0*/  ISETP.GE.AND P0, PT, R0, R29, PT ;  /* 0x0000001d0000720c */ /* 0x000fda0003f06270 */
[----:B------:R-:W-:Y:S05]  /*1a2f0*/  @P0 BRA `(.L_x_1567) ;  /* 0x0000000000340947 */ /* 0x000fea0003800000 */
[----:B------:R-:W-:Y:S02]  /*1a300*/  ULDC UR4, c[0x0][0xac8] ;  /* 0x0002b20000047ab9 */ /* 0x000fe40000000800 */
[----:B------:R-:W-:Y:S02]  /*1a310*/  ISETP.GE.AND P2, PT, R21, UR4, PT ;  /* 0x0000000415007c0c */ /* 0x000fe4000bf46270 */
[----:B------:R-:W-:Y:S02]  /*1a320*/  ISETP.GE.AND P3, PT, R36, UR4, PT ;  /* 0x0000000424007c0c */ /* 0x000fe4000bf66270 */
[----:B------:R-:W-:-:S09]  /*1a330*/  ISETP.GE.AND P4, PT, R37, UR4, PT ;  /* 0x0000000425007c0c */ /* 0x000fd2000bf86270 */
[----:B------:R-:W-:Y:S02]  /*1a340*/  @!P2 IMAD.MOV.U32 R15, RZ, RZ, R3 ;  /* 0x000000ffff0fa224 */ /* 0x000fe400078e0003 */
[CC--:B---3--:R-:W-:Y:S02]  /*1a350*/  @!P3 LEA R6, P0, R36.reuse, R14.reuse, 0x1 ;  /* 0x0000000e2406b211 */ /* 0x0c8fe400078008ff */
[----:B----4-:R-:W-:Y:S01]  /*1a360*/  @!P4 LEA R8, P1, R37, R14, 0x1 ;  /* 0x0000000e2508c211 */ /* 0x010fe200078208ff */
[----:B------:R-:W-:Y:S01]  /*1a370*/  @!P2 IMAD.WIDE R4, R21, 0x2, R14 ;  /* 0x000000021504a825 */ /* 0x000fe200078e020e */
[-C--:B------:R-:W-:Y:S02]  /*1a380*/  @!P3 LEA.HI.X R7, R36, R3.reuse, R7, 0x1, P0 ;  /* 0x000000032407b211 */ /* 0x080fe400000f0c07 */
[----:B------:R-:W-:Y:S02]  /*1a390*/  @!P4 LEA.HI.X R9, R37, R3, R10, 0x1, P1 ;  /* 0x000000032509c211 */ /* 0x000fe400008f0c0a */
[----:B------:R0:W-:Y:S04]  /*1a3a0*/  @!P2 ST.E.128 desc[UR38][R4.64], RZ ;  /* 0x000000ff0400a985 */ /* 0x0001e8000c101d26 */
[----:B------:R0:W-:Y:S04]  /*1a3b0*/  @!P3 ST.E.128 desc[UR38][R6.64], RZ ;  /* 0x000000ff0600b985 */ /* 0x0001e8000c101d26 */
[----:B------:R0:W-:Y:S02]  /*1a3c0*/  @!P4 ST.E.128 desc[UR38][R8.64], RZ ;  /* 0x000000ff0800c985 */ /* 0x0001e4000c101d26 */
.L_x_1567:
[----:B------:R-:W-:Y:S05]  /*1a3d0*/  BSYNC B0 ;  /* 0x0000000000007941 */ /* 0x000fea0003800000 */
.L_x_1562:
[----:B------:R-:W-:Y:S02]  /*1a3e0*/  ULDC UR4, c[0x0][0xc3c] ;  /* 0x00030f0000047ab9 */ /* 0x000fe40000000800 */
[----:B-1----:R-:W-:-:S13]  /*1a3f0*/  ISETP.GE.AND P0, PT, R75, UR4, PT ;  /* 0x000000044b007c0c */ /* 0x002fda000bf06270 */
[----:B------:R-:W-:Y:S05]  /*1a400*/  @!P0 BRA `(.L_x_1575) ;  /* 0xfffffe6c00908947 */ /* 0x000fea000383ffff */
[----:B------:R-:W-:Y:S05]  /*1a410*/  BRA `(.L_x_1370) ;  /* 0x0000008000647947 */ /* 0x000fea0003800000 */
.L_x_1368:
        /* <DEDUP_REMOVED lines=18> */
.L_x_1576:
        /* <DEDUP_REMOVED lines=42> */
.L_x_1582:
        /* <DEDUP_REMOVED lines=12> */
.L_x_1581:
[----:B------:R-:W-:Y:S05]  /*1a8a0*/  BSYNC B0 ;  /* 0x0000000000007941 */ /* 0x000fea0003800000 */
.L_x_1580:
        /* <DEDUP_REMOVED lines=21> */
.L_x_1578:
        /* <DEDUP_REMOVED lines=21> */
.L_x_1583:
        /* <DEDUP_REMOVED lines=58> */
.L_x_1579:
[----:B------:R-:W-:Y:S02]  /*1aef0*/  IMAD.MOV.U32 R17, RZ, RZ, RZ ;  /* 0x000000ffff117224 */ /* 0x000fe400078e00ff */
[----:B------:R-:W-:Y:S02]  /*1af00*/  IMAD.U32 R16, RZ, RZ, UR6 ;  /* 0x00000006ff107e24 */ /* 0x000fe4000f8e00ff */
[----:B------:R-:W-:-:S07]  /*1af10*/  IMAD.MOV.U32 R18, RZ, RZ, RZ ;  /* 0x000000ffff127224 */ /* 0x000fce00078e00ff */
.L_x_1584:
[----:B------:R-:W-:-:S13]  /*1af20*/  ISETP.NE.AND P0, PT, R5, RZ, PT ;  /* 0x000000ff0500720c */ /* 0x000fda0003f05270 */
[----:B------:R-:W0:Y:S01]  /*1af30*/  @!P0 S2R R3, SR_CgaCtaId ;  /* 0x0000000000038919 */ /* 0x000e220000008800 */
[----:B------:R-:W-:-:S04]  /*1af40*/  @!P0 MOV R0, 0x400 ;  /* 0x0000040000008802 */ /* 0x000fc80000000f00 */
[----:B0-----:R-:W-:-:S05]  /*1af50*/  @!P0 LEA R0, R3, R0, 0x18 ;  /* 0x0000000003008211 */ /* 0x001fca00078ec0ff */
[----:B------:R2:W-:Y:S01]  /*1af60*/  @!P0 STS.128 [R0+0x2d8d0], R16 ;  /* 0x02d8d01000008388 */ /* 0x0005e20000000c00 */
[----:B------:R-:W-:Y:S06]  /*1af70*/  BAR.ARV 0x5, 0x200 ;  /* 0x0148000000007b1d */ /* 0x000fec0000002000 */
.L_x_1577:
        /* <DEDUP_REMOVED lines=10> */
[----:B------:R4:W-:Y:S01]  /*1b020*/  STL [R1+0x24], RZ ;  /* 0x000024ff01007387 */ /* 0x0009e20000100800 */
[----:B------:R-:W-:Y:S01]  /*1b030*/  IMAD.MOV.U32 R29, RZ, RZ, 0x1 ;  /* 0x00000001ff1d7424 */ /* 0x000fe200078e00ff */
[----:B------:R-:W-:Y:S01]  /*1b040*/  ULDC.64 UR40, c[0x0][0x198] ;  /* 0x0000660000287ab9 */ /* 0x000fe20000000a00 */
[----:B------:R-:W-:Y:S01]  /*1b050*/  IMAD.MOV.U32 R28, RZ, RZ, RZ ;  /* 0x000000ffff1c7224 */ /* 0x000fe200078e00ff */
[----:B------:R-:W-:Y:S01]  /*1b060*/  ULDC UR37, c[0x0][0xc] ;  /* 0x0000030000257ab9 */ /* 0x000fe20000000800 */
[----:B------:R-:W-:Y:S02]  /*1b070*/  IMAD.MOV.U32 R23, RZ, RZ, RZ ;  /* 0x000000ffff177224 */ /* 0x000fe400078e00ff */
[----:B------:R-:W-:Y:S01]  /*1b080*/  IMAD.MOV.U32 R26, RZ, RZ, 0x1 ;  /* 0x00000001ff1a7424 */ /* 0x000fe200078e00ff */
        /* <DEDUP_REMOVED lines=18> */
.L_x_1745:
[----:B------:R-:W-:Y:S05]  /*1b1b0*/  YIELD ;  /* 0x0000000000007946 */ /* 0x000fea0003800000 */
[----:B------:R-:W-:Y:S01]  /*1b1c0*/  ULDC.64 UR4, c[0x0][0xa28] ;  /* 0x00028a0000047ab9 */ /* 0x000fe20000000a00 */
[----:B------:R-:W-:Y:S02]  /*1b1d0*/  CS2R R6, SRZ ;  /* 0x0000000000067805 */ /* 0x000fe4000001ff00 */
[----:B------:R-:W-:Y:S01]  /*1b1e0*/  ISETP.NE.U32.AND P0, PT, RZ, UR4, PT ;  /* 0x00000004ff007c0c */ /* 0x000fe2000bf05070 */
[----:B0-----:R-:W0:Y:S01]  /*1b1f0*/  LDC.64 R8, c[0x0][0xa00] ;  /* 0x00028000ff087b82 */ /* 0x001e220000000a00 */
[----:B------:R-:W-:Y:S01]  /*1b200*/  ULDC.64 UR6, c[0x0][0xa08] ;  /* 0x0002820000067ab9 */ /* 0x000fe20000000a00 */
[----:B------:R-:W-:Y:S01]  /*1b210*/  ULDC.64 UR8, c[0x0][0xa10] ;  /* 0x0002840000087ab9 */ /* 0x000fe20000000a00 */
[----:B------:R-:W-:Y:S01]  /*1b220*/  ISETP.NE.AND.EX P0, PT, RZ, UR5, PT, P0 ;  /* 0x00000005ff007c0c */ /* 0x000fe2000bf05300 */
[----:B------:R-:W-:-:S04]  /*1b230*/  ULDC.64 UR4, c[0x0][0xa18] ;  /* 0x0002860000047ab9 */ /* 0x000fc80000000a00 */
[----:B-1----:R-:W1:Y:S08]  /*1b240*/  LDC.64 R4, c[0x0][0xa08] ;  /* 0x00028200ff047b82 */ /* 0x002e700000000a00 */
[----:B----4-:R-:W2:Y:S02]  /*1b250*/  @P0 LDC.64 R2, c[0x0][0xa28] ;  /* 0x00028a00ff020b82 */ /* 0x010ea40000000a00 */
[----:B--2---:R-:W-:-:S05]  /*1b260*/  @P0 IMAD.WIDE R2, R19, 0x4, R2 ;  /* 0x0000000413020825 */ /* 0x004fca00078e0202 */
[----:B------:R2:W5:Y:S01]  /*1b270*/  @P0 LDG.E R7, desc[UR38][R2.64] ;  /* 0x0000002602070981 */ /* 0x000562000c1e1900 */
[----:B------:R-:W-:Y:S01]  /*1b280*/  ISETP.NE.U32.AND P0, PT, RZ, UR4, PT ;  /* 0x00000004ff007c0c */ /* 0x000fe2000bf05070 */
[----:B0-----:R-:W-:Y:S01]  /*1b290*/  IMAD.WIDE R8, R19, 0x4, R8 ;  /* 0x0000000413087825 */ /* 0x001fe200078e0208 */
[----:B------:R-:W-:Y:S02]  /*1b2a0*/  ISETP.NE.U32.AND P2, PT, RZ, UR6, PT ;  /* 0x00000006ff007c0c */ /* 0x000fe4000bf45070 */
[----:B------:R-:W-:Y:S01]  /*1b2b0*/  ISETP.NE.AND.EX P0, PT, RZ, UR5, PT, P0 ;  /* 0x00000005ff007c0c */ /* 0x000fe2000bf05300 */
[----:B------:R-:W-:Y:S01]  /*1b2c0*/  ULDC.64 UR4, c[0x0][0xa00] ;  /* 0x0002800000047ab9 */ /* 0x000fe20000000a00 */
[----:B------:R-:W-:Y:S01]  /*1b2d0*/  ISETP.NE.U32.AND P4, PT, RZ, UR8, PT ;  /* 0x00000008ff007c0c */ /* 0x000fe2000bf85070 */
[----:B------:R-:W-:Y:S01]  /*1b2e0*/  IMAD.MOV.U32 R27, RZ, RZ, RZ ;  /* 0x000000ffff1b7224 */ /* 0x000fe200078e00ff */
[----:B------:R-:W-:Y:S01]  /*1b2f0*/  ISETP.NE.U32.AND P1, PT, RZ, UR4, PT ;  /* 0x00000004ff007c0c */ /* 0x000fe2000bf25070 */
[----:B--2---:R-:W0:Y:S01]  /*1b300*/  LDC.64 R2, c[0x0][0xa10] ;  /* 0x00028400ff027b82 */ /* 0x004e220000000a00 */
[----:B------:R-:W-:-:S02]  /*1b310*/  IMAD.MOV.U32 R0, RZ, RZ, RZ ;  /* 0x000000ffff007224 */ /* 0x000fc400078e00ff */
[----:B------:R-:W-:Y:S01]  /*1b320*/  ISETP.NE.AND.EX P3, PT, RZ, UR5, PT, P1 ;  /* 0x00000005ff007c0c */ /* 0x000fe2000bf65310 */
[----:B-1----:R-:W-:-:S04]  /*1b330*/  IMAD.WIDE R4, R19, 0x4, R4 ;  /* 0x0000000413047825 */ /* 0x002fc800078e0204 */
[----:B------:R-:W1:Y:S01]  /*1b340*/  @P0 LDC.64 R10, c[0x0][0xa18] ;  /* 0x00028600ff0a0b82 */ /* 0x000e620000000a00 */
[----:B------:R-:W-:Y:S01]  /*1b350*/  ULDC UR4, c[0x0][0x288] ;  /* 0x0000a20000047ab9 */ /* 0x000fe20000000800 */
[----:B------:R-:W-:Y:S02]  /*1b360*/  ISETP.NE.AND.EX P1, PT, RZ, UR7, PT, P2 ;  /* 0x00000007ff007c0c */ /* 0x000fe4000bf25320 */
[----:B------:R-:W-:-:S04]  /*1b370*/  ISETP.NE.AND.EX P2, PT, RZ, UR9, PT, P4 ;  /* 0x00000009ff007c0c */ /* 0x000fc8000bf45340 */
[----:B------:R-:W2:Y:S07]  /*1b380*/  @P3 LDG.E R6, desc[UR38][R8.64] ;  /* 0x0000002608063981 */ /* 0x000eae000c1e1900 */
[----:B------:R-:W5:Y:S01]  /*1b390*/  @P1 LDG.E R27, desc[UR38][R4.64] ;  /* 0x00000026041b1981 */ /* 0x000f62000c1e1900 */
        /* <DEDUP_REMOVED lines=15> */
[----:B--2---:R0:W-:Y:S01]  /*1b490*/  STL [R1+0x1c], R6 ;  /* 0x00001c0601007387 */ /* 0x0041e20000100800 */
[----:B------:R-:W-:Y:S02]  /*1b4a0*/  IMAD.MOV.U32 R12, RZ, RZ, R6 ;  /* 0x000000ffff0c7224 */ /* 0x000fe400078e0006 */
[----:B0-----:R-:W-:Y:S01]  /*1b4b0*/  IMAD.U32 R6, RZ, RZ, UR5 ;  /* 0x00000005ff067e24 */ /* 0x001fe2000f8e00ff */
[----:B---3--:R-:W-:Y:S06]  /*1b4c0*/  @P0 BRA `(.L_x_1586) ;  /* 0x0000000000140947 */ /* 0x008fec0003800000 */
[----:B------:R-:W-:Y:S05]  /*1b4d0*/  @!P3 BRA `(.L_x_1586) ;  /* 0x000000000010b947 */ /* 0x000fea0003800000 */
[----:B------:R-:W2:Y:S04]  /*1b4e0*/  LDG.E R11, desc[UR38][R8.64] ;  /* 0x00000026080b7981 */ /* 0x000ea8000c1e1900 */
[----:B------:R-:W2:Y:S02]  /*1b4f0*/  LDG.E R8, desc[UR38][R8.64+0x4] ;  /* 0x0000042608087981 */ /* 0x000ea4000c1e1900 */
[----:B--2---:R-:W-:-:S05]  /*1b500*/  IMAD.IADD R12, R8, 0x1, -R11 ;  /* 0x00000001080c7824 */ /* 0x004fca00078e0a0b */
[----:B------:R0:W-:Y:S02]  /*1b510*/  STL [R1+0x1c], R12 ;  /* 0x00001c0c01007387 */ /* 0x0001e40000100800 */
.L_x_1586:
[----:B------:R-:W-:Y:S01]  /*1b520*/  ULDC.64 UR4, c[0x0][0xa20] ;  /* 0x0002880000047ab9 */ /* 0x000fe20000000a00 */
[----:B-----5:R-:W-:Y:S01]  /*1b530*/  IMAD.IADD R27, R27, 0x1, R7 ;  /* 0x000000011b1b7824 */ /* 0x020fe200078e0207 */
[----:B------:R-:W-:-:S04]  /*1b540*/  ISETP.NE.U32.AND P0, PT, RZ, UR4, PT ;  /* 0x00000004ff007c0c */ /* 0x000fc8000bf05070 */
[----:B------:R-:W-:-:S13]  /*1b550*/  ISETP.NE.AND.EX P0, PT, RZ, UR5, PT, P0 ;  /* 0x00000005ff007c0c */ /* 0x000fda000bf05300 */
[----:B------:R-:W-:Y:S05]  /*1b560*/  @!P0 BRA `(.L_x_1587) ;  /* 0x0000000000108947 */ /* 0x000fea0003800000 */
[----:B------:R-:W1:Y:S02]  /*1b570*/  LDC.64 R4, c[0x0][0xa20] ;  /* 0x00028800ff047b82 */ /* 0x000e640000000a00 */
[----:B-1----:R-:W-:-:S05]  /*1b580*/  IMAD.WIDE R4, R19, 0x4, R4 ;  /* 0x0000000413047825 */ /* 0x002fca00078e0204 */
[----:B------:R1:W5:Y:S01]  /*1b590*/  LDG.E R10, desc[UR38][R4.64] ;  /* 0x00000026040a7981 */ /* 0x000362000c1e1900 */
[----:B------:R-:W-:Y:S05]  /*1b5a0*/  BRA `(.L_x_1588) ;  /* 0x0000000000107947 */ /* 0x000fea0003800000 */
.L_x_1587:
[----:B------:R-:W-:Y:S05]  /*1b5b0*/  @!P1 BRA `(.L_x_1588) ;  /* 0x00000000000c9947 */ /* 0x000fea0003800000 */
[----:B------:R-:W2:Y:S04]  /*1b5c0*/  LDG.E R10, desc[UR38][R4.64] ;  /* 0x00000026040a7981 */ /* 0x000ea8000c1e1900 */
[----:B------:R-:W2:Y:S02]  /*1b5d0*/  LDG.E R4, desc[UR38][R4.64+0x4] ;  /* 0x0000042604047981 */ /* 0x000ea4000c1e1900 */
[----:B--2---:R-:W-:-:S07]  /*1b5e0*/  IMAD.IADD R10, R4, 0x1, -R10 ;  /* 0x00000001040a7824 */ /* 0x004fce00078e0a0a */
.L_x_1588:
[----:B-1----:R-:W2:Y:S04]  /*1b5f0*/  @P2 LDG.E R4, desc[UR38][R2.64] ;  /* 0x0000002602042981 */ /* 0x002ea8000c1e1900 */
[----:B------:R1:W2:Y:S01]  /*1b600*/  @P2 LDG.E R5, desc[UR38][R2.64+0x4] ;  /* 0x0000042602052981 */ /* 0x0002a2000c1e1900 */
[----:B------:R-:W-:Y:S02]  /*1b610*/  IMAD R13, R17, 0xc0, RZ ;  /* 0x000000c0110d7824 */ /* 0x000fe400078e02ff */
[----:B-----5:R-:W-:Y:S02]  /*1b620*/  IMAD.IADD R8, R10, 0x1, -R7 ;  /* 0x000000010a087824 */ /* 0x020fe400078e0a07 */
[----:B------:R-:W-:Y:S01]  /*1b630*/  VIADD R10, R13, 0xbf ;  /* 0x000000bf0d0a7836 */ /* 0x000fe20000000000 */
[----:B------:R3:W-:Y:S01]  /*1b640*/  STL [R1+0x10], R13 ;  /* 0x0000100d01007387 */ /* 0x0007e20000100800 */
[----:B-1----:R-:W1:Y:S02]  /*1b650*/  LDC R2, c[0x0][0x448] ;  /* 0x00011200ff027b82 */ /* 0x002e640000000800 */
[----:B-1----:R-:W-:-:S13]  /*1b660*/  ISETP.NE.AND P1, PT, R2, 0x1, PT ;  /* 0x000000010200780c */ /* 0x002fda0003f25270 */
[----:B------:R-:W1:Y:S08]  /*1b670*/  @P1 LDC R3, c[0x0][0x44c] ;  /* 0x00011300ff031b82 */ /* 0x000e700000000800 */
[----:B------:R-:W4:Y:S01]  /*1b680*/  @P1 LDC R2, c[0x0][0x450] ;  /* 0x00011400ff021b82 */ /* 0x000f220000000800 */
[----:B-1----:R-:W-:-:S05]  /*1b690*/  @P1 IMAD.HI.U32 R3, R10, R3, RZ ;  /* 0x000000030a031227 */ /* 0x002fca00078e00ff */
[----:B----4-:R-:W-:Y:S01]  /*1b6a0*/  @P1 SHF.R.U32.HI R10, RZ, R2, R3 ;  /* 0x00000002ff0a1219 */ /* 0x010fe20000011603 */
[----:B--2---:R-:W-:-:S04]  /*1b6b0*/  @P2 IMAD.IADD R6, R5, 0x1, -R4 ;  /* 0x0000000105062824 */ /* 0x004fc800078e0a04 */
[----:B------:R-:W-:-:S04]  /*1b6c0*/  IMAD.IADD R9, R8, 0x1, R6 ;  /* 0x0000000108097824 */ /* 0x000fc800078e0206 */
[C---:B------:R-:W-:Y:S01]  /*1b6d0*/  VIADD R17, R9.reuse, 0x7f ;  /* 0x0000007f09117836 */ /* 0x040fe20000000000 */
[----:B------:R-:W-:-:S04]  /*1b6e0*/  IADD3 R7, R9, 0x1, -R12 ;  /* 0x0000000109077810 */ /* 0x000fc80007ffe80c */
[----:B------:R-:W-:Y:S01]  /*1b6f0*/  SHF.R.S32.HI R2, RZ, 0x1f, R17 ;  /* 0x0000001fff027819 */ /* 0x000fe20000011411 */
[----:B------:R-:W-:-:S03]  /*1b700*/  IMAD.IADD R10, R7, 0x1, R10 ;  /* 0x00000001070a7824 */ /* 0x000fc600078e020a */
[----:B------:R-:W-:Y:S02]  /*1b710*/  LEA.HI R17, R2, R17, RZ, 0x7 ;  /* 0x0000001102117211 */ /* 0x000fe400078f38ff */
[----:B------:R-:W1:Y:S02]  /*1b720*/  LDC.64 R2, c[0x0][0x9e0] ;  /* 0x00027800ff027b82 */ /* 0x000e640000000a00 */
[----:B------:R-:W-:Y:S02]  /*1b730*/  SHF.R.S32.HI R17, RZ, 0x7, R17 ;  /* 0x00000007ff117819 */ /* 0x000fe40000011411 */
[----:B-1----:R-:W-:Y:S01]  /*1b740*/  ISETP.GE.AND P3, PT, R3, 0x1, PT ;  /* 0x000000010300780c */ /* 0x002fe20003f66270 */
[----:B------:R-:W-:-:S12]  /*1b750*/  IMAD.IADD R2, R10, 0x1, R2 ;  /* 0x000000010a027824 */ /* 0x000fd800078e0202 */
[----:B---3--:R-:W-:Y:S05]  /*1b760*/  @!P3 BRA `(.L_x_1589) ;  /* 0x000000000048b947 */ /* 0x008fea0003800000 */
[C---:B------:R-:W-:Y:S01]  /*1b770*/  ISETP.GT.AND P0, PT, R10.reuse, RZ, PT ;  /* 0x000000ff0a00720c */ /* 0x040fe20003f04270 */
[----:B------:R-:W-:Y:S01]  /*1b780*/  BSSY B0, `(.L_x_1590) ;  /* 0x000000e000007945 */ /* 0x000fe20003800000 */
[----:B------:R-:W-:-:S11]  /*1b790*/  VIADD R11, R10, 0xffffffff ;  /* 0xffffffff0a0b7836 */ /* 0x000fd60000000000 */
[----:B------:R-:W-:Y:S05]  /*1b7a0*/  @P0 BRA `(.L_x_1591) ;  /* 0x00000000001c0947 */ /* 0x000fea0003800000 */
[----:B------:R-:W-:Y:S01]  /*1b7b0*/  ISETP.NE.AND P0, PT, R3, 0x1, PT ;  /* 0x000000010300780c */ /* 0x000fe20003f05270 */
[----:B------:R-:W-:-:S12]  /*1b7c0*/  IMAD.MOV R10, RZ, RZ, -R10 ;  /* 0x000000ffff0a7224 */ /* 0x000fd800078e0a0a */
[----:B------:R-:W1:Y:S02]  /*1b7d0*/  @P0 LDC.64 R4, c[0x0][0x9e8] ;  /* 0x00027a00ff040b82 */ /* 0x000e640000000a00 */
[----:B-1----:R-:W-:-:S05]  /*1b7e0*/  @P0 IMAD.HI.U32 R4, R10, R4, RZ ;  /* 0x000000040a040227 */ /* 0x002fca00078e00ff */
[----:B------:R-:W-:-:S04]  /*1b7f0*/  @P0 SHF.R.U32.HI R10, RZ, R5, R4 ;  /* 0x00000005ff0a0219 */ /* 0x000fc80000011604 */
[----:B------:R-:W-:Y:S01]  /*1b800*/  LOP3.LUT R11, RZ, R10, RZ, 0x33, !PT ;  /* 0x0000000aff0b7212 */ /* 0x000fe200078e33ff */
[----:B------:R-:W-:Y:S06]  /*1b810*/  BRA `(.L_x_1592) ;  /* 0x0000000000107947 */ /* 0x000fec0003800000 */
.L_x_1591:
[----:B------:R-:W-:-:S13]  /*1b820*/  ISETP.NE.AND P0, PT, R3, 0x1, PT ;  /* 0x000000010300780c */ /* 0x000fda0003f05270 */
[----:B------:R-:W1:Y:S02]  /*1b830*/  @P0 LDC.64 R4, c[0x0][0x9e8] ;  /* 0x00027a00ff040b82 */ /* 0x000e640000000a00 */
[----:B-1----:R-:W-:-:S05]  /*1b840*/  @P0 IMAD.HI.U32 R4, R11, R4, RZ ;  /* 0x000000040b040227 */ /* 0x002fca00078e00ff */
[----:B------:R-:W-:-:S07]  /*1b850*/  @P0 SHF.R.U32.HI R11, RZ, R5, R4 ;  /* 0x00000005ff0b0219 */ /* 0x000fce0000011604 */
.L_x_1592:
[----:B------:R-:W-:Y:S05]  /*1b860*/  BSYNC B0 ;  /* 0x0000000000007941 */ /* 0x000fea0003800000 */
.L_x_1590:
[----:B------:R-:W-:-:S05]  /*1b870*/  IMAD R11, R11, R3, R3 ;  /* 0x000000030b0b7224 */ /* 0x000fca00078e0203 */
[----:B------:R-:W-:-:S07]  /*1b880*/  VIMNMX R2, R2, R11, PT ;  /* 0x0000000b02027248 */ /* 0x000fce0003fe0100 */
.L_x_1589:
[----:B------:R-:W1:Y:S01]  /*1b890*/  @P1 LDC R10, c[0x0][0x44c] ;  /* 0x00011300ff0a1b82 */ /* 0x000e620000000800 */
[----:B------:R-:W-:Y:S01]  /*1b8a0*/  IMAD.MOV.U32 R4, RZ, RZ, R13 ;  /* 0x000000ffff047224 */ /* 0x000fe200078e000d */
[----:B------:R-:W-:Y:S01]  /*1b8b0*/  ULDC UR4, c[0x0][0x9dc] ;  /* 0x0002770000047ab9 */ /* 0x000fe20000000800 */
[----:B------:R-:W-:-:S05]  /*1b8c0*/  IMAD.IADD R9, R9, 0x1, -R12 ;  /* 0x0000000109097824 */ /* 0x000fca00078e0a0c */
[----:B------:R-:W2:Y:S01]  /*1b8d0*/  @P1 LDC R5, c[0x0][0x450] ;  /* 0x00011400ff051b82 */ /* 0x000ea20000000800 */
[----:B-1----:R-:W-:-:S05]  /*1b8e0*/  @P1 IMAD.HI.U32 R10, R13, R10, RZ ;  /* 0x0000000a0d0a1227 */ /* 0x002fca00078e00ff */
        /* <DEDUP_REMOVED lines=9> */
[----:B------:R-:W1:Y:S02]  /*1b980*/  @P0 LDC.64 R4, c[0x0][0x9e8] ;  /* 0x00027a00ff040b82 */ /* 0x000e640000000a00 */
[----:B-1----:R-:W-:-:S05]  /*1b990*/  @P0 IMAD.HI.U32 R4, R11, R4, RZ ;  /* 0x000000040b040227 */ /* 0x002fca00078e00ff */
[----:B------:R-:W-:-:S04]  /*1b9a0*/  @P0 SHF.R.U32.HI R11, RZ, R5, R4 ;  /* 0x00000005ff0b0219 */ /* 0x000fc80000011604 */
[----:B------:R-:W-:Y:S01]  /*1b9b0*/  LOP3.LUT R11, RZ, R11, RZ, 0x33, !PT ;  /* 0x0000000bff0b7212 */ /* 0x000fe200078e33ff */
[----:B------:R-:W-:Y:S06]  /*1b9c0*/  BRA `(.L_x_1596) ;  /* 0x0000000000107947 */ /* 0x000fec0003800000 */
.L_x_1595:
[----:B------:R-:W-:-:S13]  /*1b9d0*/  ISETP.NE.AND P0, PT, R3, 0x1, PT ;  /* 0x000000010300780c */ /* 0x000fda0003f05270 */
[----:B------:R-:W1:Y:S02]  /*1b9e0*/  @P0 LDC.64 R4, c[0x0][0x9e8] ;  /* 0x00027a00ff040b82 */ /* 0x000e640000000a00 */
[----:B-1----:R-:W-:-:S05]  /*1b9f0*/  @P0 IMAD.HI.U32 R4, R11, R4, RZ ;  /* 0x000000040b040227 */ /* 0x002fca00078e00ff */
[----:B------:R-:W-:-:S07]  /*1ba00*/  @P0 SHF.R.U32.HI R11, RZ, R5, R4 ;  /* 0x00000005ff0b0219 */ /* 0x000fce0000011604 */
.L_x_1596:
[----:B------:R-:W-:Y:S05]  /*1ba10*/  BSYNC B0 ;  /* 0x0000000000007941 */ /* 0x000fea0003800000 */
.L_x_1594:
[----:B------:R-:W-:-:S05]  /*1ba20*/  IMAD R3, R11, R3, RZ ;  /* 0x000000030b037224 */ /* 0x000fca00078e02ff */
[----:B------:R-:W-:-:S07]  /*1ba30*/  VIMNMX R10, R10, R3, !PT ;  /* 0x000000030a0a7248 */ /* 0x000fce0007fe0100 */
.L_x_1593:
[----:B------:R-:W-:Y:S01]  /*1ba40*/  VIADD R2, R2, 0x7f ;  /* 0x0000007f02027836 */ /* 0x000fe20000000000 */
[----:B------:R-:W-:Y:S04]  /*1ba50*/  BSSY B0, `(.L_x_1597) ;  /* 0x0000157000007945 */ /* 0x000fe80003800000 */
[----:B------:R-:W-:-:S04]  /*1ba60*/  SHF.R.S32.HI R3, RZ, 0x1f, R2 ;  /* 0x0000001fff037819 */ /* 0x000fc80000011402 */
[----:B------:R-:W-:Y:S02]  /*1ba70*/  LEA.HI R3, R3, R2, RZ, 0x7 ;  /* 0x0000000203037211 */ /* 0x000fe400078f38ff */
[----:B------:R-:W-:Y:S02]  /*1ba80*/  SHF.R.S32.HI R2, RZ, 0x1f, R10 ;  /* 0x0000001fff027819 */ /* 0x000fe4000001140a */
[----:B------:R-:W-:Y:S02]  /*1ba90*/  SHF.R.S32.HI R3, RZ, 0x7, R3 ;  /* 0x00000007ff037819 */ /* 0x000fe40000011403 */
[----:B------:R-:W-:Y:S02]  /*1baa0*/  LEA.HI R2, R2, R10, RZ, 0x7 ;  /* 0x0000000a02027211 */ /* 0x000fe400078f38ff */
[----:B------:R-:W-:Y:S02]  /*1bab0*/  VIMNMX R3, R17, R3, PT ;  /* 0x0000000311037248 */ /* 0x000fe40003fe0100 */
[----:B------:R-:W-:-:S03]  /*1bac0*/  SHF.R.S32.HI R2, RZ, 0x7, R2 ;  /* 0x00000007ff027819 */ /* 0x000fc60000011402 */
[----:B------:R-:W-:Y:S01]  /*1bad0*/  IMAD R3, R3, 0x80, -R8 ;  /* 0x0000008003037824 */ /* 0x000fe200078e0a08 */
[----:B------:R-:W-:-:S04]  /*1bae0*/  VIMNMX R2, RZ, R2, !PT ;  /* 0x00000002ff027248 */ /* 0x000fc80007fe0100 */
[----:B------:R-:W-:Y:S01]  /*1baf0*/  VIMNMX R3, R3, R6, PT ;  /* 0x0000000603037248 */ /* 0x000fe20003fe0100 */
[----:B------:R-:W-:-:S05]  /*1bb00*/  IMAD R2, R2, 0x80, -R8 ;  /* 0x0000008002027824 */ /* 0x000fca00078e0a08 */
[----:B------:R-:W-:-:S04]  /*1bb10*/  VIMNMX R5, RZ, R2, !PT ;  /* 0x00000002ff057248 */ /* 0x000fc80007fe0100 */
[----:B------:R-:W-:Y:S02]  /*1bb20*/  ISETP.GT.AND P0, PT, R3, R5, PT ;  /* 0x000000050300720c */ /* 0x000fe40003f04270 */
[----:B------:R-:W-:-:S11]  /*1bb30*/  SHF.R.U32.HI R5, RZ, 0x7, R5 ;  /* 0x00000007ff057819 */ /* 0x000fd60000011605 */
[----:B------:R-:W-:-:S05]  /*1bb40*/  @P0 VIADD R2, R3, 0x7f ;  /* 0x0000007f03020836 */ /* 0x000fca0000000000 */
[----:B------:R-:W-:-:S04]  /*1bb50*/  @P0 SHF.R.S32.HI R3, RZ, 0x1f, R2 ;  /* 0x0000001fff030819 */ /* 0x000fc80000011402 */
[----:B------:R-:W-:Y:S01]  /*1bb60*/  @P0 LEA.HI R3, R3, R2, RZ, 0x7 ;  /* 0x0000000203030211 */ /* 0x000fe200078f38ff */
[----:B------:R-:W-:-:S03]  /*1bb70*/  IMAD.MOV.U32 R2, RZ, RZ, R5 ;  /* 0x000000ffff027224 */ /* 0x000fc600078e0005 */
[----:B------:R-:W-:Y:S02]  /*1bb80*/  @P0 SHF.R.S32.HI R2, RZ, 0x7, R3 ;  /* 0x00000007ff020819 */ /* 0x000fe40000011403 */
[----:B------:R-:W-:Y:S02]  /*1bb90*/  PLOP3.LUT P0, PT, PT, PT, PT, 0x80, 0x0 ;  /* 0x000000000000781c */ /* 0x000fe40003f0f070 */
[----:B------:R-:W-:-:S13]  /*1bba0*/  ISETP.GT.AND P1, PT, R2, R5, PT ;  /* 0x000000050200720c */ /* 0x000fda0003f24270 */
[----:B------:R-:W-:Y:S05]  /*1bbb0*/  @!P1 BRA `(.L_x_1598) ;  /* 0x0000001400009947 */ /* 0x000fea0003800000 */
[----:B------:R-:W-:Y:S01]  /*1bbc0*/  UMOV UR4, 0xffffffff ;  /* 0xffffffff00047882 */ /* 0x000fe20000000000 */
[----:B------:R-:W-:Y:S02]  /*1bbd0*/  SEL R4, R19, RZ, !P2 ;  /* 0x000000ff13047207 */ /* 0x000fe40005000000 */
[----:B------:R-:W-:Y:S05]  /*1bbe0*/  BRA.DIV UR4, `(.L_x_1599) ;  /* 0x00000076042c7947 */ /* 0x000fea000b800000 */
[----:B------:R-:W1:Y:S02]  /*1bbf0*/  S2R R3, SR_TID.X ;  /* 0x0000000000037919 */ /* 0x000e640000002100 */
[----:B-1----:R-:W-:-:S04]  /*1bc00*/  SHF.R.U32.HI R3, RZ, 0x5, R3 ;  /* 0x00000005ff037819 */ /* 0x002fc80000011603 */
[----:B------:R-:W-:-:S05]  /*1bc10*/  LOP3.LUT R3, R3, 0x3, RZ, 0xc0, !PT ;  /* 0x0000000303037812 */ /* 0x000fca00078ec0ff */
[----:B------:R1:W2:Y:S02]  /*1bc20*/  SHFL.IDX PT, R14, R3, RZ, 0x1f ;  /* 0x00001fff030e7589 */ /* 0x0002a400000e0000 */
.L_x_1786:
[----:B--2---:R-:W-:Y:S02]  /*1bc30*/  ISETP.NE.AND P0, PT, R14, RZ, PT ;  /* 0x000000ff0e00720c */ /* 0x004fe40003f05270 */
[----:B------:R-:W-:-:S11]  /*1bc40*/  PLOP3.LUT P6, PT, PT, PT, PT, 0x8, 0x0 ;  /* 0x000000000000781c */ /* 0x000fd60003fce170 */
[----:B------:R-:W-:Y:S05]  /*1bc50*/  @P0 BRA `(.L_x_1600) ;  /* 0x00000000000c0947 */ /* 0x000fea0003800000 */
[----:B------:R-:W-:-:S03]  /*1bc60*/  UMOV UR4, 0xffffffff ;  /* 0xffffffff00047882 */ /* 0x000fc60000000000 */
[----:B------:R-:W-:Y:S05]  /*1bc70*/  BRA.DIV UR4, `(.L_x_1601) ;  /* 0x00000076043c7947 */ /* 0x000fea000b800000 */
[----:B------:R-:W-:-:S13]  /*1bc80*/  ELECT P6, URZ, PT ;  /* 0x00000000003f782f */ /* 0x000fda00038c0000 */
.L_x_1600:
[----:B-1----:R-:W2:Y:S01]  /*1bc90*/  LDL R3, [R1+0x24] ;  /* 0x0000240001037983 */ /* 0x002ea20000100800 */
[----:B------:R-:W-:Y:S01]  /*1bca0*/  BSSY B1, `(.L_x_1602) ;  /* 0x0000008000017945 */ /* 0x000fe20003800000 */
[----:B--2---:R-:W-:-:S05]  /*1bcb0*/  VIADD R3, R3, 0x1 ;  /* 0x0000000103037836 */ /* 0x004fca0000000000 */
[----:B------:R-:W-:-:S04]  /*1bcc0*/  LEA.HI R6, R3, R3, RZ, 0x1 ;  /* 0x0000000303067211 */ /* 0x000fc800078f08ff */
[----:B------:R-:W-:-:S05]  /*1bcd0*/  LOP3.LUT R6, R6, 0xfffffffe, RZ, 0xc0, !PT ;  /* 0xfffffffe06067812 */ /* 0x000fca00078ec0ff */
[----:B------:R-:W-:-:S05]  /*1bce0*/  IMAD.IADD R3, R3, 0x1, -R6 ;  /* 0x0000000103037824 */ /* 0x000fca00078e0a06 */
[----:B------:R-:W-:-:S04]  /*1bcf0*/  SHF.L.U32 R3, R3, 0x1f, RZ ;  /* 0x0000001f03037819 */ /* 0x000fc800000006ff */
[----:B------:R-:W1:Y:S02]  /*1bd00*/  SYNCS.PHASECHK.TRANS64.TRYWAIT P0, [R22+URZ+0x2d820], R3 ;  /* 0x02d82003160075a7 */ /* 0x000e64000800017f */
[----:B-1----:R-:W-:Y:S05]  /*1bd10*/  @!P0 BRA `(.L_x_1603) ;  /* 0x0000007400348947 */ /* 0x002fea0003800000 */
.L_x_1789:
[----:B------:R-:W-:Y:S05]  /*1bd20*/  BSYNC B1 ;  /* 0x0000000000017941 */ /* 0x000fea0003800000 */
.L_x_1602:
[----:B------:R-:W-:Y:S04]  /*1bd30*/  BSSY B1, `(.L_x_1604) ;  /* 0x000008b000017945 */ /* 0x000fe80003800000 */
[----:B------:R-:W-:Y:S05]  /*1bd40*/  @!P6 BRA `(.L_x_1605) ;  /* 0x000000080024e947 */ /* 0x000fea0003800000 */
[----:B------:R-:W-:Y:S01]  /*1bd50*/  IMAD R11, R28, 0x8, R22 ;  /* 0x000000081c0b7824 */ /* 0x000fe200078e0216 */
[----:B------:R-:W-:Y:S01]  /*1bd60*/  SHF.L.U32 R10, R29, 0x1f, RZ ;  /* 0x0000001f1d0a7819 */ /* 0x000fe200000006ff */
[----:B------:R-:W2:Y:S01]  /*1bd70*/  S2R R6, SR_TID.X ;  /* 0x0000000000067919 */ /* 0x000ea20000002100 */
[----:B------:R-:W-:Y:S02]  /*1bd80*/  BSSY B2, `(.L_x_1606) ;  /* 0x0000005000027945 */ /* 0x000fe40003800000 */
[----:B------:R-:W3:Y:S01]  /*1bd90*/  SYNCS.PHASECHK.TRANS64.TRYWAIT P0, [R11+URZ+0x2d8a0], R10 ;  /* 0x02d8a00a0b0075a7 */ /* 0x000ee2000800017f */
[----:B--2---:R-:W-:-:S04]  /*1bda0*/  LOP3.LUT R6, R6, 0x7f, RZ, 0xc0, !PT ;  /* 0x0000007f06067812 */ /* 0x004fc800078ec0ff */
[----:B------:R-:W-:Y:S01]  /*1bdb0*/  ISETP.NE.AND P1, PT, R6, RZ, PT ;  /* 0x000000ff0600720c */ /* 0x000fe20003f25270 */
[----:B---3--:R-:W-:-:S12]  /*1bdc0*/  @!P0 BRA `(.L_x_1607) ;  /* 0x00000074001c8947 */ /* 0x008fd80003800000 */
.L_x_1790:
[----:B------:R-:W-:Y:S05]  /*1bdd0*/  BSYNC B2 ;  /* 0x0000000000027941 */ /* 0x000fea0003800000 */
.L_x_1606:
[----:B------:R-:W-:Y:S04]  /*1bde0*/  BSSY B2, `(.L_x_1608) ;  /* 0x0000009000027945 */ /* 0x000fe80003800000 */
[----:B------:R-:W-:Y:S05]  /*1bdf0*/  @P1 BRA `(.L_x_1609) ;  /* 0x00000000001c1947 */ /* 0x000fea0003800000 */
[----:B-1----:R-:W1:Y:S02]  /*1be00*/  S2R R3, SR_TID.X ;  /* 0x0000000000037919 */ /* 0x002e640000002100 */
[----:B-1----:R-:W-:Y:S01]  /*1be10*/  LOP3.LUT R6, R3, 0x1f, RZ, 0xc0, !PT ;  /* 0x0000001f03067812 */ /* 0x002fe200078ec0ff */
[----:B------:R-:W-:-:S03]  /*1be20*/  IMAD.MOV.U32 R3, RZ, RZ, 0x6000 ;  /* 0x00006000ff037424 */ /* 0x000fc600078e00ff */
[----:B------:R-:W-:Y:S01]  /*1be30*/  ISETP.NE.AND P0, PT, R6, RZ, PT ;  /* 0x000000ff0600720c */ /* 0x000fe20003f05270 */
[----:B------:R3:W-:-:S12]  /*1be40*/  SYNCS.ARRIVE.TRANS64 RZ, [R11+URZ+0x2d890], R3 ;  /* 0x02d890030bff79a7 */ /* 0x0007d8000800003f */
[----:B---3--:R-:W-:Y:S05]  /*1be50*/  @!P0 BRA `(.L_x_1609) ;  /* 0x0000000000048947 */ /* 0x008fea0003800000 */
[----:B------:R-:W-:Y:S01]  /*1be60*/  BPT.TRAP 0x1 ;  /* 0x000000040000795c */ /* 0x000fe20000300000 */
.L_x_1609:
[----:B------:R-:W-:Y:S05]  /*1be70*/  BSYNC B2 ;  /* 0x0000000000027941 */ /* 0x000fea0003800000 */
.L_x_1608:
        /* <DEDUP_REMOVED lines=8> */
[----:B-1----:R-:W-:Y:S01]  /*1bf00*/  VIADD R3, R11, 0x2d890 ;  /* 0x0002d8900b037836 */ /* 0x002fe20000000000 */
[----:B------:R-:W-:Y:S01]  /*1bf10*/  UMOV UR6, 0x0 ;  /* 0x0000000000067882 */ /* 0x000fe20000000000 */
[----:B0-----:R-:W-:Y:S01]  /*1bf20*/  VIADD R12, R8, 0x15400 ;  /* 0x00015400080c7836 */ /* 0x001fe20000000000 */
[----:B------:R-:W-:-:S09]  /*1bf30*/  UMOV UR7, 0x12f00000 ;  /* 0x12f0000000077882 */ /* 0x000fd20000000000 */
.L_x_1610:
        /* <DEDUP_REMOVED lines=16> */
.L_x_1611:
        /* <DEDUP_REMOVED lines=16> */
.L_x_1612:
        /* <DEDUP_REMOVED lines=13> */
.L_x_1791:
[----:B------:R-:W-:Y:S05]  /*1c210*/  BSYNC B2 ;  /* 0x0000000000027941 */ /* 0x000fea0003800000 */
.L_x_1613:
        /* <DEDUP_REMOVED lines=11> */
.L_x_1616:
[----:B------:R-:W-:Y:S05]  /*1c2d0*/  BSYNC B2 ;  /* 0x0000000000027941 */ /* 0x000fea0003800000 */
.L_x_1615:
[----:B------:R-:W-:Y:S01]  /*1c2e0*/  R2UR UR10, R20 ;  /* 0x00000000140a72ca */ /* 0x000fe200000e0000 */
[----:B------:R-:W-:Y:S01]  /*1c2f0*/  UIADD3 UR4, UP0, UR40, 0x670, URZ ;  /* 0x0000067028047890 */ /* 0x000fe2000ff1e03f */
[----:B------:R-:W-:Y:S01]  /*1c300*/  R2UR UR6, R12 ;  /* 0x000000000c0672ca */ /* 0x000fe200000e0000 */
[----:B0-2---:R-:W-:Y:S01]  /*1c310*/  VIADD R11, R11, 0x2d8b0 ;  /* 0x0002d8b00b0b7836 */ /* 0x005fe20000000000 */
[----:B------:R-:W-:Y:S01]  /*1c320*/  R2UR UR7, R13 ;  /* 0x000000000d0772ca */ /* 0x000fe200000e0000 */
[----:B------:R-:W-:Y:S01]  /*1c330*/  VIADD R3, R8, 0x400 ;  /* 0x0000040008037836 */ /* 0x000fe20000000000 */
[----:B------:R-:W-:Y:S01]  /*1c340*/  PLOP3.LUT P0, PT, PT, PT, PT, 0x80, 0x0 ;  /* 0x000000000000781c */ /* 0x000fe20003f0f070 */
[----:B------:R-:W-:-:S12]  /*1c350*/  UIADD3.X UR5, URZ, UR41, URZ, UP0, !UPT ;  /* 0x000000293f057290 */ /* 0x000fd800087fe43f */
.L_x_1617:
        /* <DEDUP_REMOVED lines=15> */
.L_x_1618:
        /* <DEDUP_REMOVED lines=15> */
.L_x_1619:
        /* <DEDUP_REMOVED lines=10> */
.L_x_1605:
[----:B------:R-:W-:Y:S05]  /*1c5e0*/  BSYNC B1 ;  /* 0x0000000000017941 */ /* 0x000fea0003800000 */
.L_x_1604:
[----:B------:R-:W-:Y:S01]  /*1c5f0*/  VIADD R8, R2, 0xfffffffe ;  /* 0xfffffffe02087836 */ /* 0x000fe20000000000 */
[----:B------:R-:W-:Y:S01]  /*1c600*/  PLOP3.LUT P0, PT, PT, PT, PT, 0x8, 0x0 ;  /* 0x000000000000781c */ /* 0x000fe20003f0e170 */
[----:B------:R-:W-:-:S03]  /*1c610*/  VIADD R28, R28, 0x1 ;  /* 0x000000011c1c7836 */ /* 0x000fc60000000000 */
[----:B------:R-:W-:Y:S02]  /*1c620*/  ISETP.GE.AND P2, PT, R8, R5, PT ;  /* 0x000000050800720c */ /* 0x000fe40003f46270 */
[----:B------:R-:W-:-:S04]  /*1c630*/  ISETP.NE.AND P1, PT, R28, 0x2, PT ;  /* 0x000000021c00780c */ /* 0x000fc80003f25270 */
[----:B------:R-:W-:Y:S02]  /*1c640*/  SEL R2, RZ, 0x1, P1 ;  /* 0x00000001ff027807 */ /* 0x000fe40000800000 */
[----:B------:R-:W-:Y:S02]  /*1c650*/  SEL R28, R28, RZ, P1 ;  /* 0x000000ff1c1c7207 */ /* 0x000fe40000800000 */
[----:B------:R-:W-:-:S03]  /*1c660*/  LOP3.LUT R29, R29, R2, RZ, 0x3c, !PT ;  /* 0x000000021d1d7212 */ /* 0x000fc600078e3cff */
[----:B------:R-:W-:Y:S05]  /*1c670*/  @!P2 BRA `(.L_x_1598) ;  /* 0x000000080050a947 */ /* 0x000fea0003800000 */
.L_x_1636:
[----:B------:R-:W-:Y:S05]  /*1c680*/  YIELD ;  /* 0x0000000000007946 */ /* 0x000fea0003800000 */
[----:B------:R-:W-:Y:S04]  /*1c690*/  BSSY B1, `(.L_x_1620) ;  /* 0x000008a000017945 */ /* 0x000fe80003800000 */
[----:B------:R-:W-:Y:S05]  /*1c6a0*/  @!P6 BRA `(.L_x_1621) ;  /* 0x000000080020e947 */ /* 0x000fea0003800000 */
[----:B------:R-:W-:Y:S01]  /*1c6b0*/  IMAD R6, R28, 0x8, R22 ;  /* 0x000000081c067824 */ /* 0x000fe200078e0216 */
[----:B-1----:R-:W-:Y:S01]  /*1c6c0*/  SHF.L.U32 R3, R29, 0x1f, RZ ;  /* 0x0000001f1d037819 */ /* 0x002fe200000006ff */
[----:B------:R-:W1:Y:S01]  /*1c6d0*/  S2R R2, SR_TID.X ;  /* 0x0000000000027919 */ /* 0x000e620000002100 */
[----:B------:R-:W-:Y:S02]  /*1c6e0*/  BSSY B2, `(.L_x_1622) ;  /* 0x0000005000027945 */ /* 0x000fe40003800000 */
[----:B------:R-:W2:Y:S01]  /*1c6f0*/  SYNCS.PHASECHK.TRANS64.TRYWAIT P1, [R6+URZ+0x2d8a0], R3 ;  /* 0x02d8a003060075a7 */ /* 0x000ea2000802017f */
[----:B-1----:R-:W-:-:S04]  /*1c700*/  LOP3.LUT R2, R2, 0x7f, RZ, 0xc0, !PT ;  /* 0x0000007f02027812 */ /* 0x002fc800078ec0ff */
[----:B------:R-:W-:Y:S01]  /*1c710*/  ISETP.NE.AND P2, PT, R2, RZ, PT ;  /* 0x000000ff0200720c */ /* 0x000fe20003f45270 */
[----:B--2---:R-:W-:-:S12]  /*1c720*/  @!P1 BRA `(.L_x_1623) ;  /* 0x0000006800ec9947 */ /* 0x004fd80003800000 */
.L_x_1792:
[----:B------:R-:W-:Y:S05]  /*1c730*/  BSYNC B2 ;  /* 0x0000000000027941 */ /* 0x000fea0003800000 */
.L_x_1622:
[----:B------:R-:W-:Y:S04]  /*1c740*/  BSSY B2, `(.L_x_1624) ;  /* 0x0000009000027945 */ /* 0x000fe80003800000 */
[----:B------:R-:W-:Y:S05]  /*1c750*/  @P2 BRA `(.L_x_1625) ;  /* 0x00000000001c2947 */ /* 0x000fea0003800000 */
[----:B------:R-:W2:Y:S02]  /*1c760*/  S2R R2, SR_TID.X ;  /* 0x0000000000027919 */ /* 0x000ea40000002100 */
[----:B--2---:R-:W-:Y:S01]  /*1c770*/  LOP3.LUT R10, R2, 0x1f, RZ, 0xc0, !PT ;  /* 0x0000001f020a7812 */ /* 0x004fe200078ec0ff */
[----:B------:R-:W-:-:S03]  /*1c780*/  IMAD.MOV.U32 R2, RZ, RZ, 0x6000 ;  /* 0x00006000ff027424 */ /* 0x000fc600078e00ff */
[----:B------:R-:W-:Y:S01]  /*1c790*/  ISETP.NE.AND P1, PT, R10, RZ, PT ;  /* 0x000000ff0a00720c */ /* 0x000fe20003f25270 */
[----:B------:R2:W-:-:S12]  /*1c7a0*/  SYNCS.ARRIVE.TRANS64 RZ, [R6+URZ+0x2d890], R2 ;  /* 0x02d8900206ff79a7 */ /* 0x0005d8000800003f */
[----:B--2---:R-:W-:Y:S05]  /*1c7b0*/  @!P1 BRA `(.L_x_1625) ;  /* 0x0000000000049947 */ /* 0x004fea0003800000 */
[----:B------:R-:W-:Y:S01]  /*1c7c0*/  BPT.TRAP 0x1 ;  /* 0x000000040000795c */ /* 0x000fe20000300000 */
.L_x_1625:
[----:B------:R-:W-:Y:S05]  /*1c7d0*/  BSYNC B2 ;  /* 0x0000000000027941 */ /* 0x000fea0003800000 */
.L_x_1624:
        /* <DEDUP_REMOVED lines=10> */
[----:B------:R-:W-:-:S10]  /*1c880*/  UMOV UR7, 0x12f00000 ;  /* 0x12f0000000077882 */ /* 0x000fd40000000000 */
.L_x_1626:
        /* <DEDUP_REMOVED lines=16> */
.L_x_1627:
        /* <DEDUP_REMOVED lines=16> */
.L_x_1628:
        /* <DEDUP_REMOVED lines=13> */
.L_x_1793:
[----:B------:R-:W-:Y:S05]  /*1cb60*/  BSYNC B2 ;  /* 0x0000000000027941 */ /* 0x000fea0003800000 */
.L_x_1629:
[----:B------:R-:W-:Y:S01]  /*1cb70*/  BSSY B2, `(.L_x_1631) ;  /* 0x000000b000027945 */ /* 0x000fe20003800000 */
[----:B------:R-:W-:Y:S02]  /*1cb80*/  IMAD.MOV.U32 R2, RZ, RZ, 0x0 ;  /* 0x00000000ff027424 */ /* 0x000fe400078e00ff */
[----:B01----:R-:W-:Y:S01]  /*1cb90*/  IMAD.MOV.U32 R3, RZ, RZ, 0x12f00000 ;  /* 0x12f00000ff037424 */ /* 0x003fe200078e00ff */
        /* <DEDUP_REMOVED lines=8> */
.L_x_1632:
[----:B------:R-:W-:Y:S05]  /*1cc20*/  BSYNC B2 ;  /* 0x0000000000027941 */ /* 0x000fea0003800000 */
.L_x_1631:
        /* <DEDUP_REMOVED lines=8> */
.L_x_1633:
        /* <DEDUP_REMOVED lines=15> */
.L_x_1634:
        /* <DEDUP_REMOVED lines=15> */
.L_x_1635:
        /* <DEDUP_REMOVED lines=10> */
.L_x_1621:
[----:B------:R-:W-:Y:S05]  /*1cf30*/  BSYNC B1 ;  /* 0x0000000000017941 */ /* 0x000fea0003800000 */
.L_x_1620:
[----:B------:R-:W-:Y:S01]  /*1cf40*/  ISETP.GT.AND P2, PT, R8, R5, PT ;  /* 0x000000050800720c */ /* 0x000fe20003f44270 */
[----:B------:R-:W-:Y:S02]  /*1cf50*/  VIADD R28, R28, 0x1 ;  /* 0x000000011c1c7836 */ /* 0x000fe40000000000 */
[----:B------:R-:W-:-:S03]  /*1cf60*/  VIADD R8, R8, 0xffffffff ;  /* 0xffffffff08087836 */ /* 0x000fc60000000000 */
[----:B------:R-:W-:-:S04]  /*1cf70*/  ISETP.NE.AND P1, PT, R28, 0x2, PT ;  /* 0x000000021c00780c */ /* 0x000fc80003f25270 */
[----:B------:R-:W-:Y:S02]  /*1cf80*/  SEL R2, RZ, 0x1, P1 ;  /* 0x00000001ff027807 */ /* 0x000fe40000800000 */
[----:B------:R-:W-:Y:S02]  /*1cf90*/  SEL R28, R28, RZ, P1 ;  /* 0x000000ff1c1c7207 */ /* 0x000fe40000800000 */
[----:B------:R-:W-:Y:S01]  /*1cfa0*/  LOP3.LUT R29, R29, R2, RZ, 0x3c, !PT ;  /* 0x000000021d1d7212 */ /* 0x000fe200078e3cff */
[----:B------:R-:W-:Y:S06]  /*1cfb0*/  @P2 BRA `(.L_x_1636) ;  /* 0xfffffff400b02947 */ /* 0x000fec000383ffff */
.L_x_1598:
[----:B------:R-:W-:Y:S05]  /*1cfc0*/  BSYNC B0 ;  /* 0x0000000000007941 */ /* 0x000fea0003800000 */
.L_x_1597:
[----:B------:R-:W2:Y:S01]  /*1cfd0*/  LDL R6, [R1+0x10] ;  /* 0x0000100001067983 */ /* 0x000ea20000100800 */
[----:B------:R-:W3:Y:S01]  /*1cfe0*/  LDC R0, c[0x0][0x448] ;  /* 0x00011200ff007b82 */ /* 0x000ee20000000800 */
[----:B------:R-:W-:Y:S07]  /*1cff0*/  @!P0 WARPSYNC.ALL ;  /* 0x0000000000008948 */ /* 0x000fee0003800000 */
[----:B------:R-:W-:Y:S01]  /*1d000*/  @!P0 BAR.SYNC.DEFER_BLOCKING 0xc, 0x200 ;  /* 0x0308000000008b1d */ /* 0x000fe20000010000 */
[----:B---3--:R-:W-:-:S13]  /*1d010*/  ISETP.NE.AND P1, PT, R0, 0x1, PT ;  /* 0x000000010000780c */ /* 0x008fda0003f25270 */
[----:B------:R-:W3:Y:S08]  /*1d020*/  @P1 LDC R5, c[0x0][0x44c] ;  /* 0x00011300ff051b82 */ /* 0x000ef00000000800 */
[----:B-1----:R-:W1:Y:S01]  /*1d030*/  @P1 LDC R3, c[0x0][0x450] ;  /* 0x00011400ff031b82 */ /* 0x002e620000000800 */
[----:B--2---:R-:W-:-:S04]  /*1d040*/  VIADD R2, R6, 0xbf ;  /* 0x000000bf06027836 */ /* 0x004fc80000000000 */
[----:B---3--:R-:W-:-:S05]  /*1d050*/  @P1 IMAD.HI.U32 R0, R2, R5, RZ ;  /* 0x0000000502001227 */ /* 0x008fca00078e00ff */
[----:B-1----:R-:W-:-:S05]  /*1d060*/  @P1 SHF.R.U32.HI R2, RZ, R3, R0 ;  /* 0x00000003ff021219 */ /* 0x002fca0000011600 */
[----:B------:R-:W-:Y:S02]  /*1d070*/  IMAD.IADD R7, R7, 0x1, R2 ;  /* 0x0000000107077824 */ /* 0x000fe400078e0202 */
[----:B------:R-:W1:Y:S02]  /*1d080*/  LDC.64 R2, c[0x0][0x9e0] ;  /* 0x00027800ff027b82 */ /* 0x000e640000000a00 */
[----:B-1----:R-:W-:Y:S01]  /*1d090*/  ISETP.GE.AND P2, PT, R3, 0x1, PT ;  /* 0x000000010300780c */ /* 0x002fe20003f46270 */
[----:B------:R-:W-:-:S12]  /*1d0a0*/  IMAD.IADD R2, R7, 0x1, R2 ;  /* 0x0000000107027824 */ /* 0x000fd800078e0202 */
[----:B------:R-:W-:Y:S05]  /*1d0b0*/  @!P2 BRA `(.L_x_1637) ;  /* 0x000000000048a947 */ /* 0x000fea0003800000 */
        /* <DEDUP_REMOVED lines=11> */
.L_x_1639:
[----:B------:R-:W-:-:S13]  /*1d170*/  ISETP.NE.AND P0, PT, R3, 0x1, PT ;  /* 0x000000010300780c */ /* 0x000fda0003f05270 */
[----:B------:R-:W1:Y:S02]  /*1d180*/  @P0 LDC.64 R4, c[0x0][0x9e8] ;  /* 0x00027a00ff040b82 */ /* 0x000e640000000a00 */
[----:B-1----:R-:W-:-:S05]  /*1d190*/  @P0 IMAD.HI.U32 R4, R0, R4, RZ ;  /* 0x0000000400040227 */ /* 0x002fca00078e00ff */
[----:B------:R-:W-:-:S07]  /*1d1a0*/  @P0 SHF.R.U32.HI R0, RZ, R5, R4 ;  /* 0x00000005ff000219 */ /* 0x000fce0000011604 */
.L_x_1640:
[----:B------:R-:W-:Y:S05]  /*1d1b0*/  BSYNC B0 ;  /* 0x0000000000007941 */ /* 0x000fea0003800000 */
.L_x_1638:
[----:B------:R-:W-:-:S05]  /*1d1c0*/  IMAD R5, R0, R3, R3 ;  /* 0x0000000300057224 */ /* 0x000fca00078e0203 */
[----:B------:R-:W-:-:S07]  /*1d1d0*/  VIMNMX R2, R2, R5, PT ;  /* 0x0000000502027248 */ /* 0x000fce0003fe0100 */
.L_x_1637:
[----:B------:R-:W-:Y:S01]  /*1d1e0*/  VIADD R2, R2, 0x7f ;  /* 0x0000007f02027836 */ /* 0x000fe20000000000 */
[----:B------:R-:W-:-:S04]  /*1d1f0*/  ULDC UR4, c[0x0][0x9dc] ;  /* 0x0002770000047ab9 */ /* 0x000fc80000000800 */
[----:B------:R-:W-:-:S04]  /*1d200*/  SHF.R.S32.HI R5, RZ, 0x1f, R2 ;  /* 0x0000001fff057819 */ /* 0x000fc80000011402 */
[----:B------:R-:W-:Y:S02]  /*1d210*/  LEA.HI R5, R5, R2, RZ, 0x7 ;  /* 0x0000000205057211 */ /* 0x000fe400078f38ff */
[----:B------:R-:W1:Y:S02]  /*1d220*/  @P1 LDC R2, c[0x0][0x44c] ;  /* 0x00011300ff021b82 */ /* 0x000e640000000800 */
[----:B------:R-:W-:-:S04]  /*1d230*/  SHF.R.S32.HI R0, RZ, 0x7, R5 ;  /* 0x00000007ff007819 */ /* 0x000fc80000011405 */
[----:B------:R-:W-:Y:S02]  /*1d240*/  VIMNMX R24, R17, R0, PT ;  /* 0x0000000011187248 */ /* 0x000fe40003fe0100 */
[----:B------:R-:W2:Y:S03]  /*1d250*/  @P1 LDC R0, c[0x0][0x450] ;  /* 0x00011400ff001b82 */ /* 0x000ea60000000800 */
[----:B------:R3:W-:Y:S01]  /*1d260*/  STL [R1+0x14], R24 ;  /* 0x0000141801007387 */ /* 0x0007e20000100800 */
[----:B-1----:R-:W-:-:S04]  /*1d270*/  @P1 IMAD.HI.U32 R5, R6, R2, RZ ;  /* 0x0000000206051227 */ /* 0x002fc800078e00ff */
[----:B------:R-:W-:Y:S01]  /*1d280*/  IMAD.MOV.U32 R2, RZ, RZ, R6 ;  /* 0x000000ffff027224 */ /* 0x000fe200078e0006 */
[----:B--2---:R-:W-:-:S05]  /*1d290*/  @P1 SHF.R.U32.HI R2, RZ, R0, R5 ;  /* 0x00000000ff021219 */ /* 0x004fca0000011605 */
[----:B------:R-:W-:-:S04]  /*1d2a0*/  IMAD.IADD R2, R9, 0x1, R2 ;  /* 0x0000000109027824 */ /* 0x000fc800078e0202 */
[----:B------:R-:W-:Y:S01]  /*1d2b0*/  VIADD R0, R2, -UR4 ;  /* 0x8000000402007c36 */ /* 0x000fe20008000000 */
[----:B---3--:R-:W-:Y:S06]  /*1d2c0*/  @!P2 BRA `(.L_x_1641) ;  /* 0x000000000044a947 */ /* 0x008fec0003800000 */
        /* <DEDUP_REMOVED lines=10> */
.L_x_1643:
[----:B------:R-:W-:-:S13]  /*1d370*/  ISETP.NE.AND P0, PT, R3, 0x1, PT ;  /* 0x000000010300780c */ /* 0x000fda0003f05270 */
[----:B------:R-:W1:Y:S02]  /*1d380*/  @P0 LDC.64 R4, c[0x0][0x9e8] ;  /* 0x00027a00ff040b82 */ /* 0x000e640000000a00 */
[----:B-1----:R-:W-:-:S05]  /*1d390*/  @P0 IMAD.HI.U32 R4, R2, R4, RZ ;  /* 0x0000000402040227 */ /* 0x002fca00078e00ff */
[----:B------:R-:W-:-:S07]  /*1d3a0*/  @P0 SHF.R.U32.HI R2, RZ, R5, R4 ;  /* 0x00000005ff020219 */ /* 0x000fce0000011604 */
.L_x_1644:
[----:B------:R-:W-:Y:S05]  /*1d3b0*/  BSYNC B0 ;  /* 0x0000000000007941 */ /* 0x000fea0003800000 */
.L_x_1642:
[----:B------:R-:W-:-:S05]  /*1d3c0*/  IMAD R3, R2, R3, RZ ;  /* 0x0000000302037224 */ /* 0x000fca00078e02ff */
[----:B------:R-:W-:-:S07]  /*1d3d0*/  VIMNMX R0, R0, R3, !PT ;  /* 0x0000000300007248 */ /* 0x000fce0007fe0100 */
.L_x_1641:
[----:B------:R-:W-:Y:S01]  /*1d3e0*/  SHF.R.S32.HI R3, RZ, 0x1f, R0 ;  /* 0x0000001fff037819 */ /* 0x000fe20000011400 */
[----:B------:R-:W-:Y:S03]  /*1d3f0*/  BSSY B7, `(.L_x_1645) ;  /* 0x0000421000077945 */ /* 0x000fe60003800000 */
[----:B------:R-:W-:-:S04]  /*1d400*/  LEA.HI R3, R3, R0, RZ, 0x7 ;  /* 0x0000000003037211 */ /* 0x000fc800078f38ff */
[----:B------:R-:W-:-:S04]  /*1d410*/  SHF.R.S32.HI R3, RZ, 0x7, R3 ;  /* 0x00000007ff037819 */ /* 0x000fc80000011403 */
[----:B------:R-:W-:-:S04]  /*1d420*/  VIMNMX R2, RZ, R3, !PT ;  /* 0x00000003ff027248 */ /* 0x000fc80007fe0100 */
[----:B------:R-:W-:Y:S01]  /*1d430*/  ISETP.GT.AND P0, PT, R24, R2, PT ;  /* 0x000000021800720c */ /* 0x000fe20003f04270 */
[----:B------:R1:W-:-:S12]  /*1d440*/  STL [R1+0x8], R2 ;  /* 0x0000080201007387 */ /* 0x0003d80000100800 */
[----:B-1----:R-:W-:Y:S05]  /*1d450*/  @P0 BRA `(.L_x_1646) ;  /* 0x0000000000440947 */ /* 0x002fea0003800000 */
[----:B------:R-:W1:Y:S02]  /*1d460*/  S2R R2, SR_TID.X ;  /* 0x0000000000027919 */ /* 0x000e640000002100 */
[----:B-1----:R-:W-:-:S04]  /*1d470*/  LOP3.LUT R2, R2, 0x7f, RZ, 0xc0, !PT ;  /* 0x0000007f02027812 */ /* 0x002fc800078ec0ff */
[----:B------:R-:W-:-:S13]  /*1d480*/  ISETP.NE.AND P0, PT, R2, RZ, PT ;  /* 0x000000ff0200720c */ /* 0x000fda0003f05270 */
[----:B------:R-:W-:Y:S05]  /*1d490*/  @P0 BRA `(.L_x_1647) ;  /* 0x0000004000580947 */ /* 0x000fea0003800000 */
[----:B------:R-:W1:Y:S01]  /*1d4a0*/  S2R R5, SR_LANEID ;  /* 0x0000000000057919 */ /* 0x000e620000000000 */
[----:B------:R-:W-:Y:S01]  /*1d4b0*/  VOTEU.ANY UR4, UPT, PT ;  /* 0x0000000000047886 */ /* 0x000fe200038e0100 */
[----:B------:R-:W2:Y:S01]  /*1d4c0*/  LDC.64 R2, c[0x0][0xc60] ;  /* 0x00031800ff027b82 */ /* 0x000ea20000000a00 */
[----:B------:R-:W1:Y:S02]  /*1d4d0*/  FLO.U32 R0, UR4 ;  /* 0x0000000400007d00 */ /* 0x000e6400080e0000 */
[----:B-1----:R-:W-:-:S06]  /*1d4e0*/  ISETP.EQ.U32.AND P0, PT, R0, R5, PT ;  /* 0x000000050000720c */ /* 0x002fcc0003f02070 */
[----:B------:R-:W2:Y:S07]  /*1d4f0*/  POPC R5, UR4 ;  /* 0x0000000400057d09 */ /* 0x000eae0008000000 */
[----:B--2---:R-:W2:Y:S01]  /*1d500*/  @P0 ATOMG.E.ADD.STRONG.GPU PT, R3, desc[UR38][R2.64], R5 ;  /* 0x00000005020309a8 */ /* 0x004ea200081ee1e6 */
[----:B------:R-:W1:Y:S02]  /*1d510*/  S2R R4, SR_LTMASK ;  /* 0x0000000000047919 */ /* 0x000e640000003900 */
[----:B-1----:R-:W-:-:S04]  /*1d520*/  LOP3.LUT R4, R4, UR4, RZ, 0xc0, !PT ;  /* 0x0000000404047c12 */ /* 0x002fc8000f8ec0ff */
[----:B------:R-:W1:Y:S01]  /*1d530*/  POPC R7, R4 ;  /* 0x0000000400077309 */ /* 0x000e620000000000 */
[----:B--2---:R-:W1:Y:S02]  /*1d540*/  SHFL.IDX PT, R0, R3, R0, 0x1f ;  /* 0x00001f0003007589 */ /* 0x004e6400000e0000 */
[----:B-1----:R-:W-:Y:S01]  /*1d550*/  IADD3 R16, R0, UR37, R7 ;  /* 0x0000002500107c10 */ /* 0x002fe2000fffe007 */
[----:B------:R-:W-:Y:S06]  /*1d560*/  BRA `(.L_x_1647) ;  /* 0x0000004000247947 */ /* 0x000fec0003800000 */
.L_x_1646:
        /* <DEDUP_REMOVED lines=16> */
[----:B0-----:R-:W-:Y:S02]  /*1d670*/  IMAD.MOV.U32 R12, RZ, RZ, 0x1 ;  /* 0x00000001ff0c7424 */ /* 0x001fe400078e00ff */
[----:B------:R-:W-:-:S07]  /*1d680*/  IMAD.MOV.U32 R13, RZ, RZ, RZ ;  /* 0x000000ffff0d7224 */ /* 0x000fce00078e00ff */
[----:B------:R-:W-:-:S07]  /*1d690*/  LEPC R20, `(.L_x_1649) ;  /* 0x000000001014794e */ /* 0x000fce0000000000 */
[----:B-1----:R-:W-:Y:S05]  /*1d6a0*/  CALL.ABS.NOINC R2 ;  /* 0x0000000002007343 */ /* 0x002fea0003c00000 */
.L_x_1649:
[----:B------:R-:W-:Y:S05]  /*1d6b0*/  BSYNC B6 ;  /* 0x0000000000067941 */ /* 0x000fea0003800000 */
.L_x_1648:
        /* <DEDUP_REMOVED lines=13> */
[----:B------:R-:W-:Y:S02]  /*1d790*/  IMAD.U32 R10, RZ, RZ, UR4 ;  /* 0x00000004ff0a7e24 */ /* 0x000fe4000f8e00ff */
[----:B------:R-:W-:Y:S02]  /*1d7a0*/  IMAD.U32 R11, RZ, RZ, UR5 ;  /* 0x00000005ff0b7e24 */ /* 0x000fe4000f8e00ff */
[----:B------:R-:W-:Y:S02]  /*1d7b0*/  IMAD.MOV.U32 R8, RZ, RZ, 0x70 ;  /* 0x00000070ff087424 */ /* 0x000fe400078e00ff */
[----:B0-----:R-:W-:Y:S02]  /*1d7c0*/  IMAD.MOV.U32 R12, RZ, RZ, 0x1 ;  /* 0x00000001ff0c7424 */ /* 0x001fe400078e00ff */
[----:B-1----:R-:W-:-:S07]  /*1d7d0*/  IMAD.MOV.U32 R13, RZ, RZ, RZ ;  /* 0x000000ffff0d7224 */ /* 0x002fce00078e00ff */
[----:B------:R-:W-:-:S07]  /*1d7e0*/  LEPC R20, `(.L_x_1652) ;  /* 0x000000001014794e */ /* 0x000fce0000000000 */
[----:B--2---:R-:W-:Y:S05]  /*1d7f0*/  CALL.ABS.NOINC R2 ;  /* 0x0000000002007343 */ /* 0x004fea0003c00000 */
.L_x_1652:
        /* <DEDUP_REMOVED lines=15> */
.L_x_1651:
[----:B------:R-:W-:Y:S05]  /*1d8f0*/  BSYNC B6 ;  /* 0x0000000000067941 */ /* 0x000fea0003800000 */
.L_x_1650:
[----:B------:R-:W-:Y:S01]  /*1d900*/  ULDC.64 UR4, c[0x0][0x9f8] ;  /* 0x00027e0000047ab9 */ /* 0x000fe20000000a00 */
[----:B------:R-:W-:Y:S01]  /*1d910*/  IMAD.MOV.U32 R25, RZ, RZ, R19 ;  /* 0x000000ffff197224 */ /* 0x000fe200078e0013 */
[----:B------:R-:W-:-:S04]  /*1d920*/  ISETP.NE.U32.AND P0, PT, RZ, UR4, PT ;  /* 0x00000004ff007c0c */ /* 0x000fc8000bf05070 */
[----:B------:R-:W-:Y:S01]  /*1d930*/  ISETP.NE.AND.EX P0, PT, RZ, UR5, PT, P0 ;  /* 0x00000005ff007c0c */ /* 0x000fe2000bf05300 */
[----:B------:R-:W-:-:S12]  /*1d940*/  ULDC.64 UR4, c[0x0][0xa08] ;  /* 0x0002820000047ab9 */ /* 0x000fd80000000a00 */
[----:B------:R-:W1:Y:S02]  /*1d950*/  @P0 LDC.64 R2, c[0x0][0x9f8] ;  /* 0x00027e00ff020b82 */ /* 0x000e640000000a00 */
[----:B-1----:R-:W-:-:S05]  /*1d960*/  @P0 IMAD.WIDE R2, R19, 0x4, R2 ;  /* 0x0000000413020825 */ /* 0x002fca00078e0202 */
[----:B------:R1:W2:Y:S01]  /*1d970*/  @P0 LDG.E R25, desc[UR38][R2.64] ;  /* 0x0000002602190981 */ /* 0x0002a2000c1e1900 */
[----:B------:R-:W-:Y:S01]  /*1d980*/  VIADD R24, R24, 0xffffffff ;  /* 0xffffffff18187836 */ /* 0x000fe20000000000 */
[----:B-1----:R-:W1:Y:S02]  /*1d990*/  LDC.64 R2, c[0x0][0x418] ;  /* 0x00010600ff027b82 */ /* 0x002e640000000a00 */
[----:B-1----:R-:W-:Y:S01]  /*1d9a0*/  LOP3.LUT P0, RZ, R2, UR4, RZ, 0xfc, !PT ;  /* 0x0000000402ff7c12 */ /* 0x002fe2000f80fcff */
[----:B------:R-:W-:-:S03]  /*1d9b0*/  UMOV UR4, 0xffffffff ;  /* 0xffffffff00047882 */ /* 0x000fc60000000000 */
[----:B------:R-:W-:Y:S02]  /*1d9c0*/  LOP3.LUT P0, RZ, R3, UR5, RZ, 0xfc, P0 ;  /* 0x0000000503ff7c12 */ /* 0x000fe4000800fcff */
[----:B--2---:R-:W-:Y:S02]  /*1d9d0*/  SHF.R.S32.HI R7, RZ, 0x1f, R25 ;  /* 0x0000001fff077819 */ /* 0x004fe40000011419 */
[----:B------:R-:W-:-:S03]  /*1d9e0*/  SEL R17, R25, RZ, !P0 ;  /* 0x000000ff19117207 */ /* 0x000fc60004000000 */
[----:B------:R1:W-:Y:S01]  /*1d9f0*/  STL [R1+0x4], R7 ;  /* 0x0000040701007387 */ /* 0x0003e20000100800 */
[----:B------:R-:W-:Y:S05]  /*1da00*/  BRA.DIV UR4, `(.L_x_1653) ;  /* 0x0000005a045c7947 */ /* 0x000fea000b800000 */
[----:B------:R-:W2:Y:S02]  /*1da10*/  S2R R0, SR_TID.X ;  /* 0x0000000000007919 */ /* 0x000ea40000002100 */
[----:B--2---:R-:W-:-:S04]  /*1da20*/  SHF.R.U32.HI R0, RZ, 0x5, R0 ;  /* 0x00000005ff007819 */ /* 0x004fc80000011600 */
[----:B------:R-:W-:-:S05]  /*1da30*/  LOP3.LUT R0, R0, 0x3, RZ, 0xc0, !PT ;  /* 0x0000000300007812 */ /* 0x000fca00078ec0ff */
[----:B------:R2:W3:Y:S02]  /*1da40*/  SHFL.IDX PT, R14, R0, RZ, 0x1f ;  /* 0x00001fff000e7589 */ /* 0x0004e400000e0000 */
.L_x_1796:
[----:B--2---:R-:W2:Y:S01]  /*1da50*/  LDL.LU R0, [R1] ;  /* 0x0000000001007983 */ /* 0x004ea20000300800 */
[----:B------:R-:W-:Y:S02]  /*1da60*/  PLOP3.LUT P1, PT, PT, PT, PT, 0x8, 0x0 ;  /* 0x000000000000781c */ /* 0x000fe40003f2e170 */
[----:B---3--:R-:W-:Y:S02]  /*1da70*/  ISETP.NE.AND P0, PT, R14, RZ, PT ;  /* 0x000000ff0e00720c */ /* 0x008fe40003f05270 */
[----:B--2---:R-:W-:-:S09]  /*1da80*/  LOP3.LUT R0, R0, 0xfffffffe, RZ, 0xc0, !PT ;  /* 0xfffffffe00007812 */ /* 0x004fd200078ec0ff */
[----:B------:R-:W-:-:S05]  /*1da90*/  @P1 LOP3.LUT R0, R0, 0x1, RZ, 0xfc, !PT ;  /* 0x0000000100001812 */ /* 0x000fca00078efcff */
[----:B------:R2:W-:Y:S01]  /*1daa0*/  STL [R1], R0 ;  /* 0x0000000001007387 */ /* 0x0005e20000100800 */
[----:B------:R-:W-:Y:S05]  /*1dab0*/  @P0 BRA `(.L_x_1654) ;  /* 0x0000000400200947 */ /* 0x000fea0003800000 */
[----:B------:R-:W-:-:S03]  /*1dac0*/  UMOV UR4, 0xffffffff ;  /* 0xffffffff00047882 */ /* 0x000fc60000000000 */
[----:B------:R-:W-:Y:S05]  /*1dad0*/  BRA.DIV UR4, `(.L_x_1655) ;  /* 0x0000005a045c7947 */ /* 0x000fea000b800000 */
[----:B------:R-:W-:-:S13]  /*1dae0*/  ELECT P6, URZ, PT ;  /* 0x00000000003f782f */ /* 0x000fda00038c0000 */
.L_x_1799:
[----:B------:R-:W-:Y:S05]  /*1daf0*/  @!P6 BRA `(.L_x_1654) ;  /* 0x000000040010e947 */ /* 0x000fea0003800000 */
[----:B------:R-:W-:-:S04]  /*1db00*/  ISETP.NE.U32.AND P0, PT, R2, RZ, PT ;  /* 0x000000ff0200720c */ /* 0x000fc80003f05070 */
[----:B------:R-:W-:-:S13]  /*1db10*/  ISETP.NE.AND.EX P0, PT, R3, RZ, PT, P0 ;  /* 0x000000ff0300720c */ /* 0x000fda0003f05300 */
[----:B------:R-:W-:Y:S05]  /*1db20*/  @!P0 BRA `(.L_x_1656) ;  /* 0x0000000000448947 */ /* 0x000fea0003800000 */
[----:B------:R-:W3:Y:S01]  /*1db30*/  LDC R6, c[0x0][0x43c] ;  /* 0x00010f00ff067b82 */ /* 0x000ee20000000800 */
[----:B------:R-:W-:Y:S01]  /*1db40*/  ULDC.64 UR4, c[0x0][0x428] ;  /* 0x00010a0000047ab9 */ /* 0x000fe20000000a00 */
[----:B---3--:R-:W-:-:S13]  /*1db50*/  ISETP.NE.AND P0, PT, R6, 0x1, PT ;  /* 0x000000010600780c */ /* 0x008fda0003f05270 */
[----:B------:R-:W2:Y:S02]  /*1db60*/  @P0 LDC.64 R4, c[0x0][0x440] ;  /* 0x00011000ff040b82 */ /* 0x000ea40000000a00 */
[----:B--2---:R-:W-:-:S04]  /*1db70*/  @P0 IMAD.HI.U32 R0, R24, R4, RZ ;  /* 0x0000000418000227 */ /* 0x004fc800078e00ff */
        /* <DEDUP_REMOVED lines=12> */
.L_x_1656:
[----:B--2---:R-:W-:Y:S01]  /*1dc40*/  IMAD R0, R23, 0x8, R22 ;  /* 0x0000000817007824 */ /* 0x004fe200078e0216 */
[----:B---3--:R-:W-:-:S04]  /*1dc50*/  SHF.L.U32 R2, R26, 0x1f, RZ ;  /* 0x0000001f1a027819 */ /* 0x008fc800000006ff */
[----:B------:R-:W2:Y:S02]  /*1dc60*/  SYNCS.PHASECHK.TRANS64.TRYWAIT P0, [R0+URZ+0x2d840], R2 ;  /* 0x02d84002000075a7 */ /* 0x000ea4000800017f */
[----:B--2---:R-:W-:Y:S05]  /*1dc70*/  @!P0 BRA `(.L_x_1657) ;  /* 0x0000005800148947 */ /* 0x004fea0003800000 */
.L_x_1800:
[----:B------:R-:W3:Y:S02]  /*1dc80*/  S2R R3, SR_TID.X ;  /* 0x0000000000037919 */ /* 0x000ee40000002100 */
[----:B---3--:R-:W-:-:S04]  /*1dc90*/  LOP3.LUT R3, R3, 0x7f, RZ, 0xc0, !PT ;  /* 0x0000007f03037812 */ /* 0x008fc800078ec0ff */
[----:B------:R-:W-:-:S13]  /*1dca0*/  ISETP.NE.AND P0, PT, R3, RZ, PT ;  /* 0x000000ff0300720c */ /* 0x000fda0003f05270 */
[----:B------:R-:W-:Y:S05]  /*1dcb0*/  @P0 BRA `(.L_x_1658) ;  /* 0x00000000001c0947 */ /* 0x000fea0003800000 */
[----:B------:R-:W3:Y:S01]  /*1dcc0*/  S2R R3, SR_TID.X ;  /* 0x0000000000037919 */ /* 0x000ee20000002100 */
[----:B--2---:R-:W-:-:S04]  /*1dcd0*/  IMAD.MOV.U32 R2, RZ, RZ, 0x6000 ;  /* 0x00006000ff027424 */ /* 0x004fc800078e00ff */
[----:B------:R4:W-:Y:S01]  /*1dce0*/  SYNCS.ARRIVE.TRANS64 RZ, [R0+URZ+0x2d830], R2 ;  /* 0x02d8300200ff79a7 */ /* 0x0009e2000800003f */
[----:B---3--:R-:W-:-:S04]  /*1dcf0*/  LOP3.LUT R3, R3, 0x1f, RZ, 0xc0, !PT ;  /* 0x0000001f03037812 */ /* 0x008fc800078ec0ff */
[----:B------:R-:W-:-:S13]  /*1dd00*/  ISETP.NE.AND P0, PT, R3, RZ, PT ;  /* 0x000000ff0300720c */ /* 0x000fda0003f05270 */
[----:B----4-:R-:W-:Y:S05]  /*1dd10*/  @!P0 BRA `(.L_x_1658) ;  /* 0x0000000000048947 */ /* 0x010fea0003800000 */
[----:B------:R-:W-:Y:S01]  /*1dd20*/  BPT.TRAP 0x1 ;  /* 0x000000040000795c */ /* 0x000fe20000300000 */
.L_x_1658:
[----:B--2---:R-:W2:Y:S01]  /*1dd30*/  LDL.LU R2, [R1] ;  /* 0x0000000001027983 */ /* 0x004ea20000300800 */
        /* <DEDUP_REMOVED lines=22> */
[----:B---3--:R-:W-:Y:S01]  /*1dea0*/  UMOV UR8, UR15 ;  /* 0x0000000f00087c82 */ /* 0x008fe20008000000 */
[----:B------:R-:W-:Y:S02]  /*1deb0*/  UMOV UR10, UR17 ;  /* 0x00000011000a7c82 */ /* 0x000fe40008000000 */
[----:B------:R3:W-:Y:S02]  /*1dec0*/  UTMALDG.4D [UR8], [UR4], desc[UR6] ;  /* 0x00000608040075b4 */ /* 0x0007e40008019000 */
[----:B---3--:R-:W-:Y:S01]  /*1ded0*/  UMOV UR8, UR16 ;  /* 0x0000001000087c82 */ /* 0x008fe20008000000 */
[----:B------:R-:W-:-:S02]  /*1dee0*/  UMOV UR10, UR14 ;  /* 0x0000000e000a7c82 */ /* 0x000fc40008000000 */
[----:B------:R3:W-:Y:S01]  /*1def0*/  UTMALDG.4D [UR8], [UR4], desc[UR6] ;  /* 0x00000608040075b4 */ /* 0x0007e20008019000 */
[----:B--2---:R-:W-:-:S04]  /*1df00*/  LOP3.LUT R2, R2, 0xfffffffe, RZ, 0xc0, !PT ;  /* 0xfffffffe02027812 */ /* 0x004fc800078ec0ff */
[----:B------:R-:W-:-:S05]  /*1df10*/  @P0 LOP3.LUT R2, R2, 0x1, RZ, 0xfc, !PT ;  /* 0x0000000102020812 */ /* 0x000fca00078efcff */
[----:B------:R3:W-:Y:S01]  /*1df20*/  STL [R1], R2 ;  /* 0x0000000201007387 */ /* 0x0007e20000100800 */
[----:B------:R-:W-:Y:S01]  /*1df30*/  NOP ;  /* 0x0000000000007918 */ /* 0x000fe20000000000 */
.L_x_1654:
[----:B------:R-:W4:Y:S01]  /*1df40*/  LDL.LU R3, [R1+0x20] ;  /* 0x0000200001037983 */ /* 0x000f220000300800 */
[----:B------:R-:W-:Y:S05]  /*1df50*/  WARPSYNC.ALL ;  /* 0x0000000000007948 */ /* 0x000fea0003800000 */
[----:B---3--:R-:W-:Y:S01]  /*1df60*/  ULDC.64 UR4, c[0x0][0x298] ;  /* 0x0000a60000047ab9 */ /* 0x008fe20000000a00 */
[----:B--2---:R-:W-:Y:S01]  /*1df70*/  VIADD R0, R22, 0xc400 ;  /* 0x0000c40016007836 */ /* 0x004fe20000000000 */
[----:B------:R-:W-:Y:S01]  /*1df80*/  ULDC.64 UR6, c[0x0][0xa00] ;  /* 0x0002800000067ab9 */ /* 0x000fe20000000a00 */
[----:B------:R-:W-:Y:S01]  /*1df90*/  BSSY B6, `(.L_x_1659) ;  /* 0x0000024000067945 */ /* 0x000fe20003800000 */
[----:B------:R-:W-:Y:S01]  /*1dfa0*/  BAR.SYNC.DEFER_BLOCKING 0x8, 0x200 ;  /* 0x0208000000007b1d */ /* 0x000fe20000010000 */
[----:B------:R-:W-:-:S02]  /*1dfb0*/  ISETP.NE.U32.AND P0, PT, RZ, UR6, PT ;  /* 0x00000006ff007c0c */ /* 0x000fc4000bf05070 */
[----:B------:R-:W-:Y:S02]  /*1dfc0*/  LOP3.LUT P1, RZ, R0, 0x1bf, RZ, 0xc0, !PT ;  /* 0x000001bf00ff7812 */ /* 0x000fe4000782c0ff */
[----:B------:R-:W-:Y:S02]  /*1dfd0*/  ISETP.NE.AND.EX P0, PT, RZ, UR7, PT, P0 ;  /* 0x00000007ff007c0c */ /* 0x000fe4000bf05300 */
[----:B----4-:R-:W-:Y:S01]  /*1dfe0*/  SHF.R.S32.HI R2, RZ, 0x1f, R3 ;  /* 0x0000001fff027819 */ /* 0x010fe20000011403 */
[----:B------:R-:W-:-:S04]  /*1dff0*/  IMAD.WIDE.U32 R4, R3, UR4, RZ ;  /* 0x0000000403047c25 */ /* 0x000fc8000f8e00ff */
[----:B------:R-:W-:Y:S01]  /*1e000*/  IMAD R2, R2, UR4, RZ ;  /* 0x0000000402027c24 */ /* 0x000fe2000f8e02ff */
[----:B------:R-:W-:Y:S03]  /*1e010*/  STL.64 [R1+0x28], R4 ;  /* 0x0000280401007387 */ /* 0x000fe60000100a00 */
[----:B------:R-:W-:Y:S01]  /*1e020*/  IMAD R0, R3, UR5, R2 ;  /* 0x0000000503007c24 */ /* 0x000fe2000f8e0202 */
[----:B------:R-:W-:-:S03]  /*1e030*/  SHF.R.S32.HI R2, RZ, 0x1f, R19 ;  /* 0x0000001fff027819 */ /* 0x000fc60000011413 */
[----:B------:R-:W-:Y:S01]  /*1e040*/  IMAD.IADD R0, R5, 0x1, R0 ;  /* 0x0000000105007824 */ /* 0x000fe200078e0200 */
[----:B------:R-:W-:Y:S02]  /*1e050*/  SEL R3, R2, RZ, !P0 ;  /* 0x000000ff02037207 */ /* 0x000fe40004000000 */
[----:B------:R-:W-:Y:S02]  /*1e060*/  SHF.R.S32.HI R2, RZ, 0x1f, R18 ;  /* 0x0000001fff027819 */ /* 0x000fe40000011412 */
[----:B------:R2:W-:Y:S04]  /*1e070*/  STL [R1+0x30], R0 ;  /* 0x0000300001007387 */ /* 0x0005e80000100800 */
[----:B------:R3:W-:Y:S01]  /*1e080*/  STL [R1+0x38], R3 ;  /* 0x0000380301007387 */ /* 0x0007e20000100800 */
[----:B--2---:R-:W-:-:S05]  /*1e090*/  SEL R0, R19, RZ, !P0 ;  /* 0x000000ff13007207 */ /* 0x004fca0004000000 */
[----:B------:R3:W-:Y:S04]  /*1e0a0*/  STL [R1+0x20], R0 ;  /* 0x0000200001007387 */ /* 0x0007e80000100800 */
[----:B------:R3:W-:Y:S01]  /*1e0b0*/  STL [R1+0x34], R2 ;  /* 0x0000340201007387 */ /* 0x0007e20000100800 */
[----:B------:R-:W-:Y:S05]  /*1e0c0*/  @!P1 BRA `(.L_x_1660) ;  /* 0x0000000000409947 */ /* 0x000fea0003800000 */
[----:B---3--:R-:W-:Y:S01]  /*1e0d0*/  MOV R2, 0x0 ;  /* 0x0000000000027802 */ /* 0x008fe20000000f00 */
[----:B------:R-:W-:Y:S01]  /*1e0e0*/  ULDC.64 UR4, c[0x4][0xa8] ;  /* 0x01002a0000047ab9 */ /* 0x000fe20000000a00 */
[----:B------:R-:W-:Y:S01]  /*1e0f0*/  ULDC.64 UR6, c[0x4][0xb0] ;  /* 0x01002c0000067ab9 */ /* 0x000fe20000000a00 */
[----:B------:R-:W-:Y:S01]  /*1e100*/  ULDC.64 UR8, c[0x4][0x20] ;  /* 0x0100080000087ab9 */ /* 0x000fe20000000a00 */
[----:B------:R-:W-:Y:S02]  /*1e110*/  IMAD.U32 R4, RZ, RZ, UR4 ;  /* 0x00000004ff047e24 */ /* 0x000fe4000f8e00ff */
[----:B------:R-:W2:Y:S01]  /*1e120*/  LDC.64 R2, c[0x4][R2] ;  /* 0x0100000002027b82 */ /* 0x000ea20000000a00 */
[----:B------:R-:W-:Y:S02]  /*1e130*/  IMAD.U32 R5, RZ, RZ, UR5 ;  /* 0x00000005ff057e24 */ /* 0x000fe4000f8e00ff */
[----:B------:R-:W-:Y:S02]  /*1e140*/  IMAD.U32 R6, RZ, RZ, UR6 ;  /* 0x00000006ff067e24 */ /* 0x000fe4000f8e00ff */
[----:B-1----:R-:W-:-:S02]  /*1e150*/  IMAD.U32 R7, RZ, RZ, UR7 ;  /* 0x00000007ff077e24 */ /* 0x002fc4000f8e00ff */
[----:B------:R-:W-:Y:S02]  /*1e160*/  IMAD.U32 R10, RZ, RZ, UR8 ;  /* 0x00000008ff0a7e24 */ /* 0x000fe4000f8e00ff */
[----:B------:R-:W-:Y:S02]  /*1e170*/  IMAD.U32 R11, RZ, RZ, UR9 ;  /* 0x00000009ff0b7e24 */ /* 0x000fe4000f8e00ff */
[----:B------:R-:W-:Y:S02]  /*1e180*/  IMAD.MOV.U32 R8, RZ, RZ, 0x70 ;  /* 0x00000070ff087424 */ /* 0x000fe400078e00ff */
[----:B0-----:R-:W-:Y:S02]  /*1e190*/  IMAD.MOV.U32 R12, RZ, RZ, 0x1 ;  /* 0x00000001ff0c7424 */ /* 0x001fe400078e00ff */
[----:B------:R-:W-:-:S07]  /*1e1a0*/  IMAD.MOV.U32 R13, RZ, RZ, RZ ;  /* 0x000000ffff0d7224 */ /* 0x000fce00078e00ff */
[----:B------:R-:W-:-:S07]  /*1e1b0*/  LEPC R20, `(.L_x_1660) ;  /* 0x000000001014794e */ /* 0x000fce0000000000 */
[----:B--2---:R-:W-:Y:S05]  /*1e1c0*/  CALL.ABS.NOINC R2 ;  /* 0x0000000002007343 */ /* 0x004fea0003c00000 */
.L_x_1660:
[----:B------:R-:W-:Y:S05]  /*1e1d0*/  BSYNC B6 ;  /* 0x0000000000067941 */ /* 0x000fea0003800000 */
.L_x_1659:
[----:B---3--:R-:W2:Y:S01]  /*1e1e0*/  LDL.LU R0, [R1+0x30] ;  /* 0x0000300001007983 */ /* 0x008ea20000300800 */
[----:B------:R-:W3:Y:S01]  /*1e1f0*/  LDC R10, c[0x0][0x448] ;  /* 0x00011200ff0a7b82 */ /* 0x000ee20000000800 */
[----:B------:R-:W-:Y:S01]  /*1e200*/  ULDC.64 UR4, c[0x0][0x2d8] ;  /* 0x0000b60000047ab9 */ /* 0x000fe20000000a00 */
[----:B------:R-:W-:Y:S01]  /*1e210*/  ULDC.64 UR6, c[0x0][0x2c8] ;  /* 0x0000b20000067ab9 */ /* 0x000fe20000000a00 */
[----:B------:R-:W2:Y:S01]  /*1e220*/  LDL.LU.64 R2, [R1+0x28] ;  /* 0x0000280001027983 */ /* 0x000ea20000300a00 */
[----:B------:R-:W-:-:S03]  /*1e230*/  ULDC.64 UR8, c[0x0][0x280] ;  /* 0x0000a00000087ab9 */ /* 0x000fc60000000a00 */
[----:B------:R-:W4:Y:S04]  /*1e240*/  LDL.LU R20, [R1+0x34] ;  /* 0x0000340001147983 */ /* 0x000f280000300800 */
[----:B------:R-:W4:Y:S04]  /*1e250*/  LDL.LU R21, [R1+0x38] ;  /* 0x0000380001157983 */ /* 0x000f280000300800 */
[----:B------:R-:W4:Y:S04]  /*1e260*/  LDL.LU R4, [R1+0x20] ;  /* 0x0000200001047983 */ /* 0x000f280000300800 */
[----:B0-----:R-:W4:Y:S01]  /*1e270*/  LDL R12, [R1+0x10] ;  /* 0x00001000010c7983 */ /* 0x001f220000100800 */
[----:B---3--:R-:W-:-:S13]  /*1e280*/  ISETP.NE.AND P1, PT, R10, 0x1, PT ;  /* 0x000000010a00780c */ /* 0x008fda0003f25270 */
[----:B------:R-:W0:Y:S01]  /*1e290*/  @P1 LDC R5, c[0x0][0x450] ;  /* 0x00011400ff051b82 */ /* 0x000e220000000800 */
[----:B--2---:R-:W-:Y:S02]  /*1e2a0*/  IMAD.MOV.U32 R3, RZ, RZ, R0 ;  /* 0x000000ffff037224 */ /* 0x004fe400078e0000 */
[----:B----4-:R-:W-:Y:S02]  /*1e2b0*/  IMAD R0, R20, UR4, RZ ;  /* 0x0000000414007c24 */ /* 0x010fe4000f8e02ff */
[C---:B------:R-:W-:Y:S01]  /*1e2c0*/  IMAD.WIDE.U32 R2, R18.reuse, UR4, R2 ;  /* 0x0000000412027c25 */ /* 0x040fe2000f8e0002 */
[----:B------:R-:W2:Y:S03]  /*1e2d0*/  S2R R20, SR_TID.X ;  /* 0x0000000000147919 */ /* 0x000ea60000002100 */
[----:B------:R-:W-:Y:S01]  /*1e2e0*/  IMAD R0, R18, UR5, R0 ;  /* 0x0000000512007c24 */ /* 0x000fe2000f8e0200 */
[----:B------:R-:W-:-:S03]  /*1e2f0*/  ULDC.64 UR4, c[0x0][0x2e0] ;  /* 0x0000b80000047ab9 */ /* 0x000fc60000000a00 */
[----:B------:R-:W-:Y:S02]  /*1e300*/  IMAD.IADD R3, R3, 0x1, R0 ;  /* 0x0000000103037824 */ /* 0x000fe400078e0200 */
[----:B------:R-:W-:Y:S02]  /*1e310*/  IMAD R0, R21, UR4, RZ ;  /* 0x0000000415007c24 */ /* 0x000fe4000f8e02ff */
[----:B------:R-:W3:Y:S01]  /*1e320*/  S2R R21, SR_TID.X ;  /* 0x0000000000157919 */ /* 0x000ee20000002100 */
[----:B------:R-:W-:-:S04]  /*1e330*/  IMAD.WIDE.U32 R2, R4, UR4, R2 ;  /* 0x0000000404027c25 */ /* 0x000fc8000f8e0002 */
[----:B------:R-:W-:Y:S01]  /*1e340*/  IMAD R0, R4, UR5, R0 ;  /* 0x0000000504007c24 */ /* 0x000fe2000f8e0200 */
[----:B------:R-:W-:Y:S01]  /*1e350*/  ULDC.64 UR4, c[0x0][0x2d0] ;  /* 0x0000b40000047ab9 */ /* 0x000fe20000000a00 */
[----:B------:R-:W4:Y:S01]  /*1e360*/  @P1 LDC R4, c[0x0][0x44c] ;  /* 0x00011300ff041b82 */ /* 0x000f220000000800 */
[----:B--2---:R-:W-:-:S04]  /*1e370*/  LOP3.LUT R20, R20, 0x7f, RZ, 0xc0, !PT ;  /* 0x0000007f14147812 */ /* 0x004fc800078ec0ff */
[----:B------:R-:W-:Y:S01]  /*1e380*/  SHF.R.U32.HI R20, RZ, 0x2, R20 ;  /* 0x00000002ff147819 */ /* 0x000fe20000011614 */
[----:B---3--:R-:W-:-:S05]  /*1e390*/  IMAD.SHL.U32 R6, R21, 0x20, RZ ;  /* 0x0000002015067824 */ /* 0x008fca00078e00ff */
[----:B------:R-:W-:Y:S01]  /*1e3a0*/  LOP3.LUT R6, R20, 0x60, R6, 0xf8, !PT ;  /* 0x0000006014067812 */ /* 0x000fe200078ef806 */
[----:B------:R-:W-:-:S04]  /*1e3b0*/  IMAD.IADD R3, R3, 0x1, R0 ;  /* 0x0000000103037824 */ /* 0x000fc800078e0200 */
[----:B------:R-:W-:-:S04]  /*1e3c0*/  IMAD.IADD R8, R6, 0x1, R12 ;  /* 0x0000000106087824 */ /* 0x000fc800078e020c */
[----:B----4-:R-:W-:-:S04]  /*1e3d0*/  @P1 IMAD.HI.U32 R0, R8, R4, RZ ;  /* 0x0000000408001227 */ /* 0x010fc800078e00ff */
[----:B------:R-:W-:Y:S01]  /*1e3e0*/  IMAD.MOV.U32 R4, RZ, RZ, R8 ;  /* 0x000000ffff047224 */ /* 0x000fe200078e0008 */
[----:B0-----:R-:W-:-:S04]  /*1e3f0*/  @P1 SHF.R.U32.HI R4, RZ, R5, R0 ;  /* 0x00000005ff041219 */ /* 0x001fc80000011600 */
[----:B------:R-:W-:-:S05]  /*1e400*/  SHF.R.S32.HI R0, RZ, 0x1f, R4 ;  /* 0x0000001fff007819 */ /* 0x000fca0000011404 */
[----:B------:R-:W-:-:S04]  /*1e410*/  IMAD R0, R0, UR4, RZ ;  /* 0x0000000400007c24 */ /* 0x000fc8000f8e02ff */
[----:B------:R-:W-:Y:S02]  /*1e420*/  IMAD R6, R4, UR5, R0 ;  /* 0x0000000504067c24 */ /* 0x000fe4000f8e0200 */
[----:B------:R-:W-:-:S04]  /*1e430*/  IMAD.MOV R0, RZ, RZ, -R4 ;  /* 0x000000ffff007224 */ /* 0x000fc800078e0a04 */
[----:B------:R-:W-:Y:S02]  /*1e440*/  IMAD R0, R10, R0, R8 ;  /* 0x000000000a007224 */ /* 0x000fe400078e0208 */
[----:B------:R-:W-:-:S03]  /*1e450*/  IMAD.WIDE.U32 R4, R4, UR4, R2 ;  /* 0x0000000404047c25 */ /* 0x000fc6000f8e0002 */
[----:B------:R-:W-:Y:S01]  /*1e460*/  SHF.R.S32.HI R9, RZ, 0x1f, R0 ;  /* 0x0000001fff097819 */ /* 0x000fe20000011400 */
[----:B------:R-:W-:-:S04]  /*1e470*/  IMAD.IADD R5, R5, 0x1, R6 ;  /* 0x0000000105057824 */ /* 0x000fc800078e0206 */
[----:B------:R-:W-:Y:S02]  /*1e480*/  IMAD R9, R9, UR6, RZ ;  /* 0x0000000609097c24 */ /* 0x000fe4000f8e02ff */
[C---:B-1----:R-:W-:Y:S02]  /*1e490*/  IMAD.WIDE.U32 R6, R0.reuse, UR6, R4 ;  /* 0x0000000600067c25 */ /* 0x042fe4000f8e0004 */
[----:B------:R-:W0:Y:S02]  /*1e4a0*/  @P1 LDC R5, c[0x0][0x450] ;  /* 0x00011400ff051b82 */ /* 0x000e240000000800 */
[----:B------:R-:W-:Y:S02]  /*1e4b0*/  IMAD R0, R0, UR7, R9 ;  /* 0x0000000700007c24 */ /* 0x000fe4000f8e0209 */
[----:B------:R1:W5:Y:S01]  /*1e4c0*/  LDL R9, [R1+0xc] ;  /* 0x00000c0001097983 */ /* 0x0003620000100800 */
[----:B------:R-:W-:Y:S01]  /*1e4d0*/  LEA R4, P0, R6, UR8, 0x1 ;  /* 0x0000000806047c11 */ /* 0x000fe2000f8008ff */
[----:B------:R-:W-:-:S05]  /*1e4e0*/  IMAD.IADD R0, R7, 0x1, R0 ;  /* 0x0000000107007824 */ /* 0x000fca00078e0200 */
[----:B------:R-:W-:Y:S02]  /*1e4f0*/  LEA.HI.X R0, R6, UR9, R0, 0x1, P0 ;  /* 0x0000000906007c11 */ /* 0x000fe400080f0c00 */
[----:B------:R-:W2:Y:S01]  /*1e500*/  @P1 LDC R6, c[0x0][0x44c] ;  /* 0x00011300ff061b82 */ /* 0x000ea20000000800 */
[----:B------:R-:W3:Y:S01]  /*1e510*/  S2R R13, SR_TID.X ;  /* 0x00000000000d7919 */ /* 0x000ee20000002100 */
[----:B------:R-:W-:Y:S01]  /*1e520*/  VIADD R8, R8, 0x80 ;  /* 0x0000008008087836 */ /* 0x000fe20000000000 */
[----:B------:R-:W4:Y:S03]  /*1e530*/  S2R R11, SR_TID.X ;  /* 0x00000000000b7919 */ /* 0x000f260000002100 */
[----:B--2---:R-:W-:-:S04]  /*1e540*/  @P1 IMAD.HI.U32 R7, R8, R6, RZ ;  /* 0x0000000608071227 */ /* 0x004fc800078e00ff */
[----:B------:R-:W-:Y:S01]  /*1e550*/  IMAD.MOV.U32 R6, RZ, RZ, R8 ;  /* 0x000000ffff067224 */ /* 0x000fe200078e0008 */
[----:B0-----:R-:W-:-:S04]  /*1e560*/  @P1 SHF.R.U32.HI R6, RZ, R5, R7 ;  /* 0x00000005ff061219 */ /* 0x001fc80000011607 */
[--C-:B------:R-:W-:Y:S01]  /*1e570*/  SHF.R.S32.HI R7, RZ, 0x1f, R6.reuse ;  /* 0x0000001fff077819 */ /* 0x100fe20000011406 */
[----:B------:R-:W-:-:S04]  /*1e580*/  IMAD.MOV R5, RZ, RZ, -R6 ;  /* 0x000000ffff057224 */ /* 0x000fc800078e0a06 */
[----:B------:R-:W-:Y:S02]  /*1e590*/  IMAD R5, R10, R5, R8 ;  /* 0x000000050a057224 */ /* 0x000fe400078e0208 */
[----:B------:R-:W-:Y:S02]  /*1e5a0*/  IMAD R7, R7, UR4, RZ ;  /* 0x0000000407077c24 */ /* 0x000fe4000f8e02ff */
[----:B------:R-:W-:Y:S01]  /*1e5b0*/  IMAD.WIDE.U32 R2, R6, UR4, R2 ;  /* 0x0000000406027c25 */ /* 0x000fe2000f8e0002 */
[----:B------:R-:W-:-:S03]  /*1e5c0*/  ULDC UR4, c[0x0][0x2b8] ;  /* 0x0000ae0000047ab9 */ /* 0x000fc60000000800 */
[----:B------:R-:W-:Y:S01]  /*1e5d0*/  IMAD R7, R6, UR5, R7 ;  /* 0x0000000506077c24 */ /* 0x000fe2000f8e0207 */
[----:B------:R-:W-:Y:S01]  /*1e5e0*/  SHF.R.S32.HI R6, RZ, 0x1f, R5 ;  /* 0x0000001fff067819 */ /* 0x000fe20000011405 */
[----:B---3--:R-:W-:Y:S02]  /*1e5f0*/  IMAD.SHL.U32 R21, R13, 0x8, RZ ;  /* 0x000000080d157824 */ /* 0x008fe400078e00ff */
[----:B------:R-:W-:Y:S02]  /*1e600*/  IMAD.IADD R3, R3, 0x1, R7 ;  /* 0x0000000103037824 */ /* 0x000fe400078e0207 */
[----:B------:R-:W-:Y:S01]  /*1e610*/  IMAD R6, R6, UR6, RZ ;  /* 0x0000000606067c24 */ /* 0x000fe2000f8e02ff */
[----:B------:R-:W-:Y:S01]  /*1e620*/  LOP3.LUT R21, R21, 0x18, RZ, 0xc0, !PT ;  /* 0x0000001815157812 */ /* 0x000fe200078ec0ff */
[----:B----4-:R-:W-:Y:S02]  /*1e630*/  IMAD.SHL.U32 R20, R11, 0x8, RZ ;  /* 0x000000080b147824 */ /* 0x010fe400078e00ff */
[----:B------:R-:W-:Y:S01]  /*1e640*/  IMAD.WIDE.U32 R2, R5, UR6, R2 ;  /* 0x0000000605027c25 */ /* 0x000fe2000f8e0002 */
[----:B------:R-:W-:-:S03]  /*1e650*/  LOP3.LUT R14, R21, 0x20, RZ, 0xfc, !PT ;  /* 0x00000020150e7812 */ /* 0x000fc600078efcff */
[----:B------:R-:W-:Y:S01]  /*1e660*/  IMAD R6, R5, UR7, R6 ;  /* 0x0000000705067c24 */ /* 0x000fe2000f8e0206 */
[----:B------:R-:W-:Y:S02]  /*1e670*/  LOP3.LUT R20, R20, 0x18, RZ, 0xc0, !PT ;  /* 0x0000001814147812 */ /* 0x000fe400078ec0ff */
[----:B------:R-:W-:Y:S01]  /*1e680*/  LOP3.LUT R13, R21, 0x40, RZ, 0xfc, !PT ;  /* 0x00000040150d7812 */ /* 0x000fe200078efcff */
[----:B------:R-:W-:Y:S01]  /*1e690*/  IMAD.IADD R6, R3, 0x1, R6 ;  /* 0x0000000103067824 */ /* 0x000fe200078e0206 */
[----:B------:R-:W-:Y:S02]  /*1e6a0*/  LEA R8, P3, R2, UR8, 0x1 ;  /* 0x0000000802087c11 */ /* 0x000fe4000f8608ff */
[----:B------:R-:W-:Y:S02]  /*1e6b0*/  ISETP.GE.AND P2, PT, R20, UR4, PT ;  /* 0x0000000414007c0c */ /* 0x000fe4000bf46270 */
[----:B------:R-:W-:Y:S02]  /*1e6c0*/  ISETP.GE.AND P1, PT, R14, UR4, PT ;  /* 0x000000040e007c0c */ /* 0x000fe4000bf26270 */
[----:B------:R-:W-:Y:S01]  /*1e6d0*/  ISETP.GE.AND P0, PT, R13, UR4, PT ;  /* 0x000000040d007c0c */ /* 0x000fe2000bf06270 */
[----:B------:R-:W-:Y:S01]  /*1e6e0*/  UMOV UR4, 0xffffffff ;  /* 0xffffffff00047882 */ /* 0x000fe20000000000 */
[----:B------:R-:W-:-:S02]  /*1e6f0*/  LOP3.LUT R21, R11, 0x7f, RZ, 0xc0, !PT ;  /* 0x0000007f0b157812 */ /* 0x000fc400078ec0ff */
[----:B------:R-:W-:Y:S02]  /*1e700*/  LEA.HI.X R7, R2, UR9, R6, 0x1, P3 ;  /* 0x0000000902077c11 */ /* 0x000fe400098f0c06 */
[----:B------:R-:W-:Y:S01]  /*1e710*/  SHF.R.U32.HI R21, RZ, 0x2, R21 ;  /* 0x00000002ff157819 */ /* 0x000fe20000011615 */
[----:B-1----:R-:W-:Y:S06]  /*1e720*/  BRA.DIV UR4, `(.L_x_1661) ;  /* 0x0000004e047c7947 */ /* 0x002fec000b800000 */
[----:B------:R-:W2:Y:S04]  /*1e730*/  LDL.LU R3, [R1+0x1c] ;  /* 0x00001c0001037983 */ /* 0x000ea80000300800 */
[----:B------:R-:W3:Y:S04]  /*1e740*/  LDL.LU R11, [R1+0x10] ;  /* 0x00001000010b7983 */ /* 0x000ee80000300800 */
[----:B------:R-:W-:Y:S01]  /*1e750*/  SHFL.IDX PT, R2, R0, RZ, 0x1c1f ;  /* 0x001c1fff00027589 */ /* 0x000fe200000e0000 */
[----:B--2---:R-:W-:-:S03]  /*1e760*/  IMAD R5, R3, R10, RZ ;  /* 0x0000000a03057224 */ /* 0x004fc600078e02ff */
[----:B------:R-:W0:Y:S01]  /*1e770*/  SHFL.IDX PT, R3, R4, RZ, 0x1c1f ;  /* 0x001c1fff04037589 */ /* 0x000e2200000e0000 */
[----:B---3--:R-:W-:-:S05]  /*1e780*/  IMAD.IADD R6, R21, 0x1, R11 ;  /* 0x0000000115067824 */ /* 0x008fca00078e020b */
        /* <DEDUP_REMOVED lines=56> */
.L_x_1813:
[----:B------:R-:W-:Y:S02]  /*1eb10*/  VIADD R6, R6, 0xa0 ;  /* 0x000000a006067836 */ /* 0x000fe40000000000 */
[----:B0-----:R-:W-:-:S03]  /*1eb20*/  VIADD R8, R22, 0x2d800 ;  /* 0x0002d80016087836 */ /* 0x001fc60000000000 */
        /* <DEDUP_REMOVED lines=11> */
.L_x_1662:
        /* <DEDUP_REMOVED lines=18> */
.L_x_1814:
[----:B------:R-:W-:Y:S05]  /*1ed00*/  BSYNC B0 ;  /* 0x0000000000007941 */ /* 0x000fea0003800000 */
.L_x_1663:
[----:B------:R-:W2:Y:S04]  /*1ed10*/  LDL R4, [R1+0x14] ;  /* 0x0000140001047983 */ /* 0x000ea80000100800 */
[----:B------:R-:W3:Y:S01]  /*1ed20*/  LDL R2, [R1+0x8] ;  /* 0x0000080001027983 */ /* 0x000ee20000100800 */
[----:B------:R-:W-:Y:S01]  /*1ed30*/  BSSY B0, `(.L_x_1665) ;  /* 0x000022d000007945 */ /* 0x000fe20003800000 */
[----:B--2---:R-:W-:-:S05]  /*1ed40*/  VIADD R0, R4, 0xfffffffe ;  /* 0xfffffffe04007836 */ /* 0x004fca0000000000 */
[----:B---3--:R-:W-:-:S13]  /*1ed50*/  ISETP.GE.AND P0, PT, R0, R2, PT ;  /* 0x000000020000720c */ /* 0x008fda0003f06270 */
[----:B------:R-:W-:Y:S05]  /*1ed60*/  @!P0 BRA `(.L_x_1666) ;  /* 0x0000002000a48947 */ /* 0x000fea0003800000 */
[----:B------:R-:W-:Y:S01]  /*1ed70*/  LOP3.LUT R7, RZ, R2, RZ, 0x33, !PT ;  /* 0x00000002ff077212 */ /* 0x000fe200078e33ff */
[----:B------:R-:W-:Y:S01]  /*1ed80*/  IMAD.MOV R2, RZ, RZ, -R4 ;  /* 0x000000ffff027224 */ /* 0x000fe200078e0a04 */
[----:B------:R-:W-:Y:S04]  /*1ed90*/  BSSY B2, `(.L_x_1667) ;  /* 0x00000bb000027945 */ /* 0x000fe80003800000 */
        /* <DEDUP_REMOVED lines=20> */
[----:B------:R-:W1:Y:S01]  /*1eee0*/  LDC R5, c[0x0][0x43c] ;  /* 0x00010f00ff057b82 */ /* 0x000e620000000800 */
[----:B------:R-:W-:Y:S01]  /*1eef0*/  ULDC.64 UR6, c[0x0][0x428] ;  /* 0x00010a0000067ab9 */ /* 0x000fe20000000a00 */
[----:B-1----:R-:W-:-:S13]  /*1ef00*/  ISETP.NE.AND P0, PT, R5, 0x1, PT ;  /* 0x000000010500780c */ /* 0x002fda0003f05270 */
[----:B0-----:R-:W0:Y:S02]  /*1ef10*/  @P0 LDC.64 R2, c[0x0][0x440] ;  /* 0x00011000ff020b82 */ /* 0x001e240000000a00 */
        /* <DEDUP_REMOVED lines=13> */
.L_x_1671:
[----:B0-----:R-:W-:Y:S01]  /*1eff0*/  IMAD R3, R6, 0x8, R22 ;  /* 0x0000000806037824 */ /* 0x001fe200078e0216 */
[----:B------:R-:W-:Y:S01]  /*1f000*/  SHF.L.U32 R2, R9, 0x1f, RZ ;  /* 0x0000001f09027819 */ /* 0x000fe200000006ff */
[----:B------:R-:W-:Y:S03]  /*1f010*/  BSSY B3, `(.L_x_1672) ;  /* 0x0000003000037945 */ /* 0x000fe60003800000 */
[----:B------:R-:W0:Y:S02]  /*1f020*/  SYNCS.PHASECHK.TRANS64.TRYWAIT P0, [R3+URZ+0x2d840], R2 ;  /* 0x02d84002030075a7 */ /* 0x000e24000800017f */
[----:B0-----:R-:W-:Y:S05]  /*1f030*/  @!P0 BRA `(.L_x_1673) ;  /* 0x0000004c00608947 */ /* 0x001fea0003800000 */
.L_x_1815:
[----:B------:R-:W-:Y:S05]  /*1f040*/  BSYNC B3 ;  /* 0x0000000000037941 */ /* 0x000fea0003800000 */
.L_x_1672:
[----:B-1----:R-:W1:Y:S01]  /*1f050*/  S2R R4, SR_TID.X ;  /* 0x0000000000047919 */ /* 0x002e620000002100 */
[----:B------:R-:W-:Y:S01]  /*1f060*/  BSSY B3, `(.L_x_1674) ;  /* 0x000000b000037945 */ /* 0x000fe20003800000 */
[----:B-1----:R-:W-:-:S04]  /*1f070*/  LOP3.LUT R4, R4, 0x7f, RZ, 0xc0, !PT ;  /* 0x0000007f04047812 */ /* 0x002fc800078ec0ff */
[----:B------:R-:W-:-:S13]  /*1f080*/  ISETP.NE.AND P1, PT, R4, RZ, PT ;  /* 0x000000ff0400720c */ /* 0x000fda0003f25270 */
        /* <DEDUP_REMOVED lines=8> */
.L_x_1675:
[----:B------:R-:W-:Y:S05]  /*1f110*/  BSYNC B3 ;  /* 0x0000000000037941 */ /* 0x000fea0003800000 */
.L_x_1674:
[----:B------:R-:W-:Y:S01]  /*1f120*/  IMAD.MOV.U32 R11, RZ, RZ, RZ ;  /* 0x000000ffff0b7224 */ /* 0x000fe200078e00ff */
[----:B------:R-:W-:Y:S01]  /*1f130*/  UIADD3 UR4, UP0, UR40, 0x370, URZ ;  /* 0x0000037028047890 */ /* 0x000fe2000ff1e03f */
[----:B------:R-:W-:Y:S01]  /*1f140*/  IMAD R4, R6, 0x6000, R22 ;  /* 0x0000600006047824 */ /* 0x000fe200078e0216 */
[----:B------:R-:W-:Y:S01]  /*1f150*/  PLOP3.LUT P0, PT, PT, PT, PT, 0x80, 0x0 ;  /* 0x000000000000781c */ /* 0x000fe20003f0f070 */
[----:B0-----:R-:W-:Y:S01]  /*1f160*/  VIADD R3, R3, 0x2d830 ;  /* 0x0002d83003037836 */ /* 0x001fe20000000000 */
[----:B------:R-:W-:Y:S01]  /*1f170*/  R2UR UR10, R11 ;  /* 0x000000000b0a72ca */ /* 0x000fe200000e0000 */
[----:B------:R-:W-:Y:S01]  /*1f180*/  IMAD R2, R0, 0x80, R27 ;  /* 0x0000008000027824 */ /* 0x000fe200078e021b */
[----:B------:R-:W-:Y:S01]  /*1f190*/  UIADD3.X UR5, URZ, UR41, URZ, UP0, !UPT ;  /* 0x000000293f057290 */ /* 0x000fe200087fe43f */
[----:B------:R-:W-:Y:S01]  /*1f1a0*/  VIADD R10, R4, 0x15400 ;  /* 0x00015400040a7836 */ /* 0x000fe20000000000 */
[----:B------:R-:W-:Y:S01]  /*1f1b0*/  UMOV UR6, 0x0 ;  /* 0x0000000000067882 */ /* 0x000fe20000000000 */
[----:B------:R-:W-:-:S10]  /*1f1c0*/  UMOV UR7, 0x14f00000 ;  /* 0x14f0000000077882 */ /* 0x000fd40000000000 */
.L_x_1676:
        /* <DEDUP_REMOVED lines=16> */
.L_x_1677:
        /* <DEDUP_REMOVED lines=16> */
.L_x_1678:
        /* <DEDUP_REMOVED lines=15> */
.L_x_1816:
[----:B------:R-:W-:Y:S05]  /*1f4c0*/  BSYNC B3 ;  /* 0x0000000000037941 */ /* 0x000fea0003800000 */
.L_x_1679:
        /* <DEDUP_REMOVED lines=12> */
.L_x_1682:
[----:B------:R-:W-:Y:S05]  /*1f590*/  BSYNC B3 ;  /* 0x0000000000037941 */ /* 0x000fea0003800000 */
.L_x_1681:
        /* <DEDUP_REMOVED lines=11> */
.L_x_1683:
        /* <DEDUP_REMOVED lines=15> */
.L_x_1684:
        /* <DEDUP_REMOVED lines=15> */
.L_x_1685:
        /* <DEDUP_REMOVED lines=12> */
.L_x_1670:
[----:B------:R-:W-:Y:S05]  /*1f8f0*/  BSYNC B1 ;  /* 0x0000000000017941 */ /* 0x000fea0003800000 */
.L_x_1669:
[----:B------:R-:W2:Y:S01]  /*1f900*/  LDL R0, [R1+0x14] ;  /* 0x0000140001007983 */ /* 0x000ea20000100800 */
[----:B------:R-:W-:Y:S02]  /*1f910*/  IMAD.MOV.U32 R23, RZ, RZ, R6 ;  /* 0x000000ffff177224 */ /* 0x000fe400078e0006 */
[----:B------:R-:W-:Y:S02]  /*1f920*/  IMAD.MOV.U32 R26, RZ, RZ, R9 ;  /* 0x000000ffff1a7224 */ /* 0x000fe400078e0009 */
[----:B--2---:R-:W-:-:S07]  /*1f930*/  VIADD R0, R0, 0xfffffffd ;  /* 0xfffffffd00007836 */ /* 0x004fce0000000000 */
.L_x_1668:
[----:B------:R-:W-:Y:S05]  /*1f940*/  BSYNC B2 ;  /* 0x0000000000027941 */ /* 0x000fea0003800000 */
.L_x_1667:
[----:B------:R-:W2:Y:S01]  /*1f950*/  LDL.LU R2, [R1+0x14] ;  /* 0x0000140001027983 */ /* 0x000ea20000300800 */
[----:B------:R-:W-:Y:S01]  /*1f960*/  VIADD R7, R7, 0xfffffffe ;  /* 0xfffffffe07077836 */ /* 0x000fe20000000000 */
[----:B--2---:R-:W-:-:S04]  /*1f970*/  LOP3.LUT R2, RZ, R2, RZ, 0x33, !PT ;  /* 0x00000002ff027212 */ /* 0x004fc800078e33ff */
[----:B------:R-:W-:-:S13]  /*1f980*/  ISETP.NE.AND P0, PT, R7, R2, PT ;  /* 0x000000020700720c */ /* 0x000fda0003f05270 */
[----:B------:R-:W-:Y:S05]  /*1f990*/  @!P0 BRA `(.L_x_1666) ;  /* 0x0000001400988947 */ /* 0x000fea0003800000 */
[----:B------:R-:W-:-:S07]  /*1f9a0*/  IMAD.MOV.U32 R4, RZ, RZ, R17 ;  /* 0x000000ffff047224 */ /* 0x000fce00078e0011 */
.L_x_1720:
        /* <DEDUP_REMOVED lines=33> */
.L_x_1688:
[----:B0-----:R-:W-:Y:S01]  /*1fbc0*/  IMAD R3, R6, 0x8, R22 ;  /* 0x0000000806037824 */ /* 0x001fe200078e0216 */
[----:B------:R-:W-:Y:S01]  /*1fbd0*/  SHF.L.U32 R2, R7, 0x1f, RZ ;  /* 0x0000001f07027819 */ /* 0x000fe200000006ff */
[----:B------:R-:W-:Y:S03]  /*1fbe0*/  BSSY B2, `(.L_x_1689) ;  /* 0x0000003000027945 */ /* 0x000fe60003800000 */
[----:B------:R-:W0:Y:S02]  /*1fbf0*/  SYNCS.PHASECHK.TRANS64.TRYWAIT P0, [R3+URZ+0x2d840], R2 ;  /* 0x02d84002030075a7 */ /* 0x000e24000800017f */
[----:B0-----:R-:W-:Y:S05]  /*1fc00*/  @!P0 BRA `(.L_x_1690) ;  /* 0x0000004000948947 */ /* 0x001fea0003800000 */
.L_x_1817:
[----:B------:R-:W-:Y:S05]  /*1fc10*/  BSYNC B2 ;  /* 0x0000000000027941 */ /* 0x000fea0003800000 */
.L_x_1689:
        /* <DEDUP_REMOVED lines=12> */
.L_x_1692:
[----:B------:R-:W-:Y:S05]  /*1fce0*/  BSYNC B2 ;  /* 0x0000000000027941 */ /* 0x000fea0003800000 */
.L_x_1691:
        /* <DEDUP_REMOVED lines=11> */
.L_x_1693:
        /* <DEDUP_REMOVED lines=16> */
.L_x_1694:
        /* <DEDUP_REMOVED lines=16> */
.L_x_1695:
        /* <DEDUP_REMOVED lines=15> */
.L_x_1818:
[----:B------:R-:W-:Y:S05]  /*20090*/  BSYNC B2 ;  /* 0x0000000000027941 */ /* 0x000fea0003800000 */
.L_x_1696:
        /* <DEDUP_REMOVED lines=11> */
.L_x_1699:
[----:B------:R-:W-:Y:S05]  /*20150*/  BSYNC B2 ;  /* 0x0000000000027941 */ /* 0x000fea0003800000 */
.L_x_1698:
        /* <DEDUP_REMOVED lines=10> */
.L_x_1700:
        /* <DEDUP_REMOVED lines=15> */
.L_x_1701:
        /* <DEDUP_REMOVED lines=15> */
.L_x_1702:
        /* <DEDUP_REMOVED lines=12> */
.L_x_1687:
[----:B------:R-:W-:Y:S05]  /*204a0*/  BSYNC B1 ;  /* 0x0000000000017941 */ /* 0x000fea0003800000 */
.L_x_1686:
        /* <DEDUP_REMOVED lines=33> */
.L_x_1705:
[----:B------:R-:W-:Y:S01]  /*206c0*/  IMAD R2, R23, 0x8, R22 ;  /* 0x0000000817027824 */ /* 0x000fe200078e0216 */
[----:B0-----:R-:W-:Y:S01]  /*206d0*/  SHF.L.U32 R3, R26, 0x1f, RZ ;  /* 0x0000001f1a037819 */ /* 0x001fe200000006ff */
[----:B------:R-:W-:Y:S03]  /*206e0*/  BSSY B2, `(.L_x_1706) ;  /* 0x0000003000027945 */ /* 0x000fe60003800000 */
[----:B------:R-:W0:Y:S02]  /*206f0*/  SYNCS.PHASECHK.TRANS64.TRYWAIT P0, [R2+URZ+0x2d840], R3 ;  /* 0x02d84003020075a7 */ /* 0x000e24000800017f */
[----:B0-----:R-:W-:Y:S05]  /*20700*/  @!P0 BRA `(.L_x_1707) ;  /* 0x0000003400fc8947 */ /* 0x001fea0003800000 */
.L_x_1819:
[----:B------:R-:W-:Y:S05]  /*20710*/  BSYNC B2 ;  /* 0x0000000000027941 */ /* 0x000fea0003800000 */
.L_x_1706:
        /* <DEDUP_REMOVED lines=12> */
.L_x_1709:
[----:B------:R-:W-:Y:S05]  /*207e0*/  BSYNC B2 ;  /* 0x0000000000027941 */ /* 0x000fea0003800000 */
.L_x_1708:
[----:B------:R-:W-:Y:S01]  /*207f0*/  IMAD.MOV.U32 R12, RZ, RZ, RZ ;  /* 0x000000ffff0c7224 */ /* 0x000fe200078e00ff */
[----:B------:R-:W-:Y:S01]  /*20800*/  UIADD3 UR4, UP0, UR40, 0x370, URZ ;  /* 0x0000037028047890 */ /* 0x000fe2000ff1e03f */
[C---:B0-----:R-:W-:Y:S01]  /*20810*/  IMAD R3, R23.reuse, 0x8, R8 ;  /* 0x0000000817037824 */ /* 0x041fe200078e0208 */
        /* <DEDUP_REMOVED lines=9> */
.L_x_1710:
        /* <DEDUP_REMOVED lines=16> */
.L_x_1711:
        /* <DEDUP_REMOVED lines=16> */
.L_x_1712:
        /* <DEDUP_REMOVED lines=15> */
.L_x_1820:
[----:B------:R-:W-:Y:S05]  /*20ba0*/  BSYNC B2 ;  /* 0x0000000000027941 */ /* 0x000fea0003800000 */
.L_x_1713:
        /* <DEDUP_REMOVED lines=11> */
.L_x_1716:
[----:B------:R-:W-:Y:S05]  /*20c60*/  BSYNC B2 ;  /* 0x0000000000027941 */ /* 0x000fea0003800000 */
.L_x_1715:
        /* <DEDUP_REMOVED lines=10> */
.L_x_1717:
        /* <DEDUP_REMOVED lines=15> */
.L_x_1718:
        /* <DEDUP_REMOVED lines=15> */
.L_x_1719:
        /* <DEDUP_REMOVED lines=12> */
.L_x_1704:
[----:B------:R-:W-:Y:S05]  /*20fb0*/  BSYNC B1 ;  /* 0x0000000000017941 */ /* 0x000fea0003800000 */
.L_x_1703:
[----:B------:R-:W2:Y:S01]  /*20fc0*/  LDL R2, [R1+0x8] ;  /* 0x0000080001027983 */ /* 0x000ea20000100800 */
[----:B------:R-:W-:Y:S01]  /*20fd0*/  VIADD R0, R0, 0xfffffffe ;  /* 0xfffffffe00007836 */ /* 0x000fe20000000000 */
[----:B--2---:R-:W-:-:S13]  /*20fe0*/  ISETP.GT.AND P0, PT, R9, R2, PT ;  /* 0x000000020900720c */ /* 0x004fda0003f04270 */
[----:B------:R-:W-:Y:S05]  /*20ff0*/  @P0 BRA `(.L_x_1720) ;  /* 0xffffffe8006c0947 */ /* 0x000fea000383ffff */
.L_x_1666:
[----:B------:R-:W-:Y:S05]  /*21000*/  BSYNC B0 ;  /* 0x0000000000007941 */ /* 0x000fea0003800000 */
.L_x_1665:
        /* <DEDUP_REMOVED lines=17> */
.L_x_1722:
[----:B------:R-:W-:Y:S05]  /*21120*/  BSYNC B0 ;  /* 0x0000000000007941 */ /* 0x000fea0003800000 */
.L_x_1721:
        /* <DEDUP_REMOVED lines=10> */
.L_x_1821:
[----:B------:R-:W-:Y:S05]  /*211d0*/  BSYNC B1 ;  /* 0x0000000000017941 */ /* 0x000fea0003800000 */
.L_x_1725:
        /* <DEDUP_REMOVED lines=9> */
.L_x_1728:
[----:B------:R-:W-:Y:S05]  /*21270*/  BSYNC B1 ;  /* 0x0000000000017941 */ /* 0x000fea0003800000 */
.L_x_1727:
        /* <DEDUP_REMOVED lines=10> */
.L_x_1729:
        /* <DEDUP_REMOVED lines=15> */
.L_x_1730:
        /* <DEDUP_REMOVED lines=15> */
.L_x_1731:
        /* <DEDUP_REMOVED lines=10> */
.L_x_1724:
[----:B------:R-:W-:Y:S05]  /*215a0*/  BSYNC B0 ;  /* 0x0000000000007941 */ /* 0x000fea0003800000 */
.L_x_1723:
[----:B------:R-:W-:-:S05]  /*215b0*/  VIADD R23, R23, 0x1 ;  /* 0x0000000117177836 */ /* 0x000fca0000000000 */
[----:B------:R-:W-:-:S04]  /*215c0*/  ISETP.NE.AND P0, PT, R23, 0x2, PT ;  /* 0x000000021700780c */ /* 0x000fc80003f05270 */
[----:B0-----:R-:W-:Y:S02]  /*215d0*/  SEL R3, RZ, 0x1, P0 ;  /* 0x00000001ff037807 */ /* 0x001fe40000000000 */
[----:B------:R-:W-:Y:S02]  /*215e0*/  SEL R23, R23, RZ, P0 ;  /* 0x000000ff17177207 */ /* 0x000fe40000000000 */
[----:B------:R-:W-:-:S07]  /*215f0*/  LOP3.LUT R26, R26, R3, RZ, 0x3c, !PT ;  /* 0x000000031a1a7212 */ /* 0x000fce00078e3cff */
.L_x_1647:
[----:B------:R-:W-:Y:S05]  /*21600*/  BSYNC B7 ;  /* 0x0000000000077941 */ /* 0x000fea0003800000 */
.L_x_1645:
[----:B------:R-:W2:Y:S02]  /*21610*/  LDL R0, [R1] ;  /* 0x0000000001007983 */ /* 0x000ea40000100800 */
[----:B--2---:R-:W-:-:S13]  /*21620*/  LOP3.LUT P0, RZ, R0, 0x2, RZ, 0xc0, !PT ;  /* 0x0000000200ff7812 */ /* 0x004fda000780c0ff */
[----:B------:R-:W-:Y:S05]  /*21630*/  @!P0 BRA `(.L_x_1732) ;  /* 0x0000000000248947 */ /* 0x000fea0003800000 */
[----:B------:R-:W-:Y:S05]  /*21640*/  WARPSYNC.ALL ;  /* 0x0000000000007948 */ /* 0x000fea0003800000 */
[----:B------:R-:W1:Y:S08]  /*21650*/  S2UR UR5, SR_CgaCtaId ;  /* 0x00000000000579c3 */ /* 0x000e700000008800 */
[----:B------:R-:W-:Y:S06]  /*21660*/  BAR.SYNC.DEFER_BLOCKING 0x5, 0x200 ;  /* 0x0148000000007b1d */ /* 0x000fec0000010000 */
[----:B------:R-:W-:-:S02]  /*21670*/  UMOV UR4, 0x400 ;  /* 0x0000040000047882 */ /* 0x000fc40000000000 */
[----:B-1----:R-:W-:-:S06]  /*21680*/  ULEA UR4, UR5, UR4, 0x18 ;  /* 0x0000000405047291 */ /* 0x002fcc000f8ec03f */
[----:B------:R-:W-:-:S05]  /*21690*/  IMAD.U32 R22, RZ, RZ, UR4 ;  /* 0x00000004ff167e24 */ /* 0x000fca000f8e00ff */
[----:B------:R1:W2:Y:S01]  /*216a0*/  LDS.128 R16, [R22+0x2d8d0] ;  /* 0x02d8d00016107984 */ /* 0x0002a20000000c00 */
[----:B------:R-:W-:Y:S06]  /*216b0*/  BAR.ARV 0x4, 0x200 ;  /* 0x0108000000007b1d */ /* 0x000fec0000002000 */
[----:B------:R-:W-:Y:S05]  /*216c0*/  BRA `(.L_x_1733) ;  /* 0x0000000800cc7947 */ /* 0x000fea0003800000 */
.L_x_1732:
[----:B------:R-:W1:Y:S01]  /*216d0*/  S2R R0, SR_TID.X ;  /* 0x0000000000007919 */ /* 0x000e620000002100 */
        /* <DEDUP_REMOVED lines=34> */
[----:B------:R1:W2:Y:S02]  /*21900*/  SHFL.IDX PT, R14, R3, 0x1f, 0x1f ;  /* 0x03e01f00030e7f89 */ /* 0x0002a400000e0000 */
.L_x_1831:
[----:B------:R-:W-:Y:S02]  /*21910*/  ULDC UR4, c[0x0][0xc38] ;  /* 0x00030e0000047ab9 */ /* 0x000fe40000000800 */
[----:B------:R-:W-:-:S04]  /*21920*/  IMAD.U32 R4, RZ, RZ, UR4 ;  /* 0x00000004ff047e24 */ /* 0x000fc8000f8e00ff */
[----:B--2---:R-:W-:-:S04]  /*21930*/  IMAD R5, R14, R4, RZ ;  /* 0x000000040e057224 */ /* 0x004fc800078e02ff */
[----:B------:R-:W-:-:S05]  /*21940*/  IMAD.IADD R16, R16, 0x1, R5 ;  /* 0x0000000110107824 */ /* 0x000fca00078e0205 */
[----:B------:R-:W-:-:S13]  /*21950*/  ISETP.GT.AND P6, PT, R16, R0, PT ;  /* 0x000000001000720c */ /* 0x000fda0003fc4270 */
[----:B------:R-:W-:Y:S05]  /*21960*/  @P6 BRA `(.L_x_1735) ;  /* 0x00000000009c6947 */ /* 0x000fea0003800000 */
.L_x_1740:
[----:B------:R-:W2:Y:S01]  /*21970*/  LDC R4, c[0x0][0xc3c] ;  /* 0x00030f00ff047b82 */ /* 0x000ea20000000800 */
[----:B------:R-:W-:-:S05]  /*21980*/  VIADD R19, R19, 0x1f ;  /* 0x0000001f13137836 */ /* 0x000fca0000000000 */
[----:B--2---:R-:W-:-:S13]  /*21990*/  ISETP.GE.AND P6, PT, R19, R4, PT ;  /* 0x000000041300720c */ /* 0x004fda0003fc6270 */
[----:B------:R-:W-:Y:S05]  /*219a0*/  @P6 BRA `(.L_x_1736) ;  /* 0x0000000400d06947 */ /* 0x000fea0003800000 */
[----:B------:R-:W2:Y:S01]  /*219b0*/  S2R R2, SR_TID.X ;  /* 0x0000000000027919 */ /* 0x000ea20000002100 */
[----:B------:R-:W-:Y:S01]  /*219c0*/  BSSY B0, `(.L_x_1737) ;  /* 0x0000009000007945 */ /* 0x000fe20003800000 */
[----:B--2---:R-:W-:-:S05]  /*219d0*/  LOP3.LUT R2, R2, 0x1f, RZ, 0xc0, !PT ;  /* 0x0000001f02027812 */ /* 0x004fca00078ec0ff */
[----:B------:R-:W-:Y:S02]  /*219e0*/  IMAD.IADD R5, R19, 0x1, R2 ;  /* 0x0000000113057824 */ /* 0x000fe400078e0202 */
[----:B------:R-:W-:-:S03]  /*219f0*/  IMAD.MOV.U32 R2, RZ, RZ, RZ ;  /* 0x000000ffff027224 */ /* 0x000fc600078e00ff */
[----:B------:R-:W-:-:S13]  /*21a00*/  ISETP.GE.OR P6, PT, R5, R4, !P0 ;  /* 0x000000040500720c */ /* 0x000fda00047c6670 */
[----:B------:R-:W-:Y:S05]  /*21a10*/  @P6 BRA `(.L_x_1738) ;  /* 0x00000000000c6947 */ /* 0x000fea0003800000 */
[----:B-1----:R-:W1:Y:S02]  /*21a20*/  LDC.64 R2, c[0x0][0xc80] ;  /* 0x00032000ff027b82 */ /* 0x002e640000000a00 */
[----:B-1----:R-:W-:-:S06]  /*21a30*/  IMAD.WIDE R2, R5, 0x4, R2 ;  /* 0x0000000405027825 */ /* 0x002fcc00078e0202 */
[----:B------:R2:W5:Y:S02]  /*21a40*/  LDG.E R2, desc[UR38][R2.64] ;  /* 0x0000002602027981 */ /* 0x000564000c1e1900 */
.L_x_1738:
[----:B------:R-:W-:Y:S05]  /*21a50*/  BSYNC B0 ;  /* 0x0000000000007941 */ /* 0x000fea0003800000 */
.L_x_1737:
[----:B------:R-:W-:-:S03]  /*21a60*/  UMOV UR4, 0xffffffff ;  /* 0xffffffff00047882 */ /* 0x000fc60000000000 */
[----:B------:R-:W-:Y:S05]  /*21a70*/  BRA.DIV UR4, `(.L_x_1739) ;  /* 0x0000002a04807947 */ /* 0x000fea000b800000 */
[----:B-----5:R-:W3:Y:S02]  /*21a80*/  SHFL.UP PT, R14, R2, 0x1, RZ ;  /* 0x04200000020e7989 */ /* 0x020ee400000e00ff */
[----:B---3--:R-:W-:-:S05]  /*21a90*/  SEL R13, R14, RZ, P1 ;  /* 0x000000ff0e0d7207 */ /* 0x008fca0000800000 */
[----:B------:R-:W-:-:S05]  /*21aa0*/  IMAD.IADD R13, R2, 0x1, R13 ;  /* 0x00000001020d7824 */ /* 0x000fca00078e020d */
[----:B------:R-:W3:Y:S02]  /*21ab0*/  SHFL.UP PT, R14, R13, 0x2, RZ ;  /* 0x044000000d0e7989 */ /* 0x000ee400000e00ff */
[----:B---3--:R-:W-:-:S05]  /*21ac0*/  SEL R14, R14, RZ, P2 ;  /* 0x000000ff0e0e7207 */ /* 0x008fca0001000000 */
[----:B-12---:R-:W-:-:S05]  /*21ad0*/  IMAD.IADD R3, R13, 0x1, R14 ;  /* 0x000000010d037824 */ /* 0x006fca00078e020e */
        /* <DEDUP_REMOVED lines=10> */
.L_x_1839:
[----:B------:R-:W-:Y:S02]  /*21b80*/  ULDC UR4, c[0x0][0xc38] ;  /* 0x00030e0000047ab9 */ /* 0x000fe40000000800 */
[----:B------:R-:W-:-:S04]  /*21b90*/  IMAD.U32 R4, RZ, RZ, UR4 ;  /* 0x00000004ff047e24 */ /* 0x000fc8000f8e00ff */
[----:B--2---:R-:W-:-:S04]  /*21ba0*/  IMAD R5, R14, R4, RZ ;  /* 0x000000040e057224 */ /* 0x004fc800078e02ff */
[----:B------:R-:W-:-:S05]  /*21bb0*/  IMAD.IADD R16, R5, 0x1, R16 ;  /* 0x0000000105107824 */ /* 0x000fca00078e0210 */
[----:B------:R-:W-:-:S13]  /*21bc0*/  ISETP.GT.AND P6, PT, R16, R0, PT ;  /* 0x000000001000720c */ /* 0x000fda0003fc4270 */
[----:B------:R-:W-:Y:S05]  /*21bd0*/  @!P6 BRA `(.L_x_1740) ;  /* 0xfffffffc0064e947 */ /* 0x000fea000383ffff */
.L_x_1735:
[----:B------:R-:W-:Y:S01]  /*21be0*/  IMAD.IADD R16, R16, 0x1, -R5 ;  /* 0x0000000110107824 */ /* 0x000fe200078e0a05 */
[----:B------:R-:W-:-:S03]  /*21bf0*/  UMOV UR4, 0xffffffff ;  /* 0xffffffff00047882 */ /* 0x000fc60000000000 */
[----:B------:R-:W-:-:S05]  /*21c00*/  IMAD R5, R3, R4, R16 ;  /* 0x0000000403057224 */ /* 0x000fca00078e0210 */
[----:B------:R-:W-:Y:S01]  /*21c10*/  ISETP.GT.AND P6, PT, R5, R0, PT ;  /* 0x000000000500720c */ /* 0x000fe20003fc4270 */
[----:B------:R-:W-:-:S12]  /*21c20*/  BRA.DIV UR4, `(.L_x_1741) ;  /* 0x0000002a04d07947 */ /* 0x000fd8000b800000 */
[----:B------:R-:W-:-:S04]  /*21c30*/  VOTE.ANY R5, PT, !P6 ;  /* 0x0000000000057806 */ /* 0x000fc800070e0100 */
[----:B------:R-:W2:Y:S02]  /*21c40*/  POPC R6, R5 ;  /* 0x0000000500067309 */ /* 0x000ea40000000000 */
[----:B--2---:R2:W3:Y:S02]  /*21c50*/  SHFL.IDX PT, R17, R2, R6, 0x1f ;  /* 0x00001f0602117589 */ /* 0x0044e400000e0000 */
.L_x_1843:
[----:B------:R-:W-:Y:S01]  /*21c60*/  ISETP.NE.AND P0, PT, R5, RZ, PT ;  /* 0x000000ff0500720c */ /* 0x000fe20003f05270 */
[----:B------:R-:W-:-:S12]  /*21c70*/  IMAD.MOV.U32 R5, RZ, RZ, RZ ;  /* 0x000000ffff057224 */ /* 0x000fd800078e00ff */
[----:B------:R-:W-:Y:S05]  /*21c80*/  @!P0 BRA `(.L_x_1742) ;  /* 0x0000000000108947 */ /* 0x000fea0003800000 */
[----:B------:R-:W-:Y:S01]  /*21c90*/  UMOV UR4, 0xffffffff ;  /* 0xffffffff00047882 */ /* 0x000fe20000000000 */
[----:B0-----:R-:W-:Y:S02]  /*21ca0*/  VIADD R12, R6, 0xffffffff ;  /* 0xffffffff060c7836 */ /* 0x001fe40000000000 */
[----:B------:R-:W-:Y:S05]  /*21cb0*/  BRA.DIV UR4, `(.L_x_1743) ;  /* 0x0000002a04f47947 */ /* 0x000fea000b800000 */
[----:B------:R4:W0:Y:S02]  /*21cc0*/  SHFL.IDX PT, R5, R3, R12, 0x1f ;  /* 0x00001f0c03057589 */ /* 0x00082400000e0000 */
.L_x_1742:
[----:B-12-4-:R-:W1:Y:S01]  /*21cd0*/  LDC.64 R2, c[0x0][0xc90] ;  /* 0x00032400ff027b82 */ /* 0x016e620000000a00 */
[----:B------:R-:W-:-:S04]  /*21ce0*/  IMAD.IADD R19, R6, 0x1, R19 ;  /* 0x0000000106137824 */ /* 0x000fc800078e0213 */
[----:B-1----:R-:W-:-:S05]  /*21cf0*/  IMAD.WIDE R2, R19, 0x4, R2 ;  /* 0x0000000413027825 */ /* 0x002fca00078e0202 */
[----:B------:R1:W3:Y:S01]  /*21d00*/  LDG.E R7, desc[UR38][R2.64] ;  /* 0x0000002602077981 */ /* 0x0002e2000c1e1900 */
[----:B0-----:R-:W-:Y:S02]  /*21d10*/  IMAD R16, R5, R4, R16 ;  /* 0x0000000405107224 */ /* 0x001fe400078e0210 */
[----:B-1----:R-:W-:Y:S02]  /*21d20*/  IMAD.MOV.U32 R2, RZ, RZ, RZ ;  /* 0x000000ffff027224 */ /* 0x002fe400078e00ff */
[----:B---3--:R-:W-:-:S05]  /*21d30*/  IMAD R6, R17, R7, RZ ;  /* 0x0000000711067224 */ /* 0x008fca00078e02ff */
[----:B------:R-:W-:-:S04]  /*21d40*/  IABS R8, R6 ;  /* 0x0000000600087213 */ /* 0x000fc80000000000 */
[----:B------:R-:W0:Y:S08]  /*21d50*/  I2F.RP R9, R8 ;  /* 0x0000000800097306 */ /* 0x000e300000209400 */
[----:B0-----:R-:W0:Y:S02]  /*21d60*/  MUFU.RCP R9, R9 ;  /* 0x0000000900097308 */ /* 0x001e240000001000 */
[----:B0-----:R-:W-:-:S06]  /*21d70*/  VIADD R10, R9, 0xffffffe ;  /* 0x0ffffffe090a7836 */ /* 0x001fcc0000000000 */
[----:B------:R-:W0:Y:S02]  /*21d80*/  F2I.FTZ.U32.TRUNC.NTZ R3, R10 ;  /* 0x0000000a00037305 */ /* 0x000e24000021f000 */
[----:B0-----:R-:W-:-:S04]  /*21d90*/  IMAD.MOV R11, RZ, RZ, -R3 ;  /* 0x000000ffff0b7224 */ /* 0x001fc800078e0a03 */
[----:B------:R-:W-:-:S04]  /*21da0*/  IMAD R5, R11, R8, RZ ;  /* 0x000000080b057224 */ /* 0x000fc800078e02ff */
[----:B------:R-:W-:-:S04]  /*21db0*/  IMAD.HI.U32 R2, R3, R5, R2 ;  /* 0x0000000503027227 */ /* 0x000fc800078e0002 */
[----:B------:R-:W-:Y:S01]  /*21dc0*/  IMAD.IADD R5, R0, 0x1, -R16 ;  /* 0x0000000100057824 */ /* 0x000fe200078e0a10 */
[----:B------:R-:W-:-:S04]  /*21dd0*/  IABS R0, R6 ;  /* 0x0000000600007213 */ /* 0x000fc80000000000 */
[----:B------:R-:W-:Y:S01]  /*21de0*/  IABS R3, R5 ;  /* 0x0000000500037213 */ /* 0x000fe20000000000 */
[----:B------:R-:W-:-:S04]  /*21df0*/  IMAD.MOV R0, RZ, RZ, -R0 ;  /* 0x000000ffff007224 */ /* 0x000fc800078e0a00 */
        /* <DEDUP_REMOVED lines=12> */
[----:B------:R-:W-:Y:S02]  /*21ec0*/  IMAD R0, R7, R2, RZ ;  /* 0x0000000207007224 */ /* 0x000fe400078e02ff */
[----:B------:R-:W-:Y:S02]  /*21ed0*/  IMAD.MOV R2, RZ, RZ, -R2 ;  /* 0x000000ffff027224 */ /* 0x000fe400078e0a02 */
[----:B------:R-:W-:Y:S02]  /*21ee0*/  IMAD.MOV R3, RZ, RZ, -R0 ;  /* 0x000000ffff037224 */ /* 0x000fe400078e0a00 */
[----:B------:R-:W-:-:S03]  /*21ef0*/  IMAD R5, R6, R2, R5 ;  /* 0x0000000206057224 */ /* 0x000fc600078e0205 */
[----:B------:R-:W-:-:S04]  /*21f00*/  VIADDMNMX R4, R3, R4, R7, PT ;  /* 0x0000000403047246 */ /* 0x000fc80003800107 */
[-C--:B------:R-:W-:Y:S02]  /*21f10*/  IABS R7, R4.reuse ;  /* 0x0000000400077213 */ /* 0x080fe40000000000 */
[----:B------:R-:W-:Y:S02]  /*21f20*/  IABS R6, R4 ;  /* 0x0000000400067213 */ /* 0x000fe40000000000 */
[----:B------:R-:W0:Y:S03]  /*21f30*/  I2F.RP R8, R7 ;  /* 0x0000000700087306 */ /* 0x000e260000209400 */
[----:B------:R-:W-:-:S05]  /*21f40*/  IMAD.MOV R6, RZ, RZ, -R6 ;  /* 0x000000ffff067224 */ /* 0x000fca00078e0a06 */
[----:B0-----:R-:W0:Y:S02]  /*21f50*/  MUFU.RCP R8, R8 ;  /* 0x0000000800087308 */ /* 0x001e240000001000 */
[----:B0-----:R-:W-:-:S06]  /*21f60*/  VIADD R3, R8, 0xffffffe ;  /* 0x0ffffffe08037836 */ /* 0x001fcc0000000000 */
[----:B------:R-:W0:Y:S02]  /*21f70*/  F2I.FTZ.U32.TRUNC.NTZ R3, R3 ;  /* 0x0000000300037305 */ /* 0x000e24000021f000 */
[----:B0-----:R-:W-:-:S04]  /*21f80*/  IMAD.MOV R2, RZ, RZ, -R3 ;  /* 0x000000ffff027224 */ /* 0x001fc800078e0a03 */
[----:B------:R-:W-:Y:S02]  /*21f90*/  IMAD R9, R2, R7, RZ ;  /* 0x0000000702097224 */ /* 0x000fe400078e02ff */
[----:B------:R-:W-:-:S04]  /*21fa0*/  IMAD.MOV.U32 R2, RZ, RZ, RZ ;  /* 0x000000ffff027224 */ /* 0x000fc800078e00ff */
[----:B------:R-:W-:Y:S01]  /*21fb0*/  IMAD.HI.U32 R2, R3, R9, R2 ;  /* 0x0000000903027227 */ /* 0x000fe200078e0002 */
[----:B------:R-:W-:Y:S02]  /*21fc0*/  IABS R9, R5 ;  /* 0x0000000500097213 */ /* 0x000fe40000000000 */
[C---:B------:R-:W-:Y:S01]  /*21fd0*/  LOP3.LUT R3, R5.reuse, R4, RZ, 0x3c, !PT ;  /* 0x0000000405037212 */ /* 0x040fe200078e3cff */
[----:B------:R-:W-:Y:S02]  /*21fe0*/  IMAD.IADD R5, R5, 0x1, R0 ;  /* 0x0000000105057824 */ /* 0x000fe400078e0200 */
[----:B------:R-:W-:Y:S01]  /*21ff0*/  IMAD.HI.U32 R2, R2, R9, RZ ;  /* 0x0000000902027227 */ /* 0x000fe200078e00ff */
[----:B------:R-:W-:-:S03]  /*22000*/  ISETP.GE.AND P2, PT, R3, RZ, PT ;  /* 0x000000ff0300720c */ /* 0x000fc60003f46270 */
        /* <DEDUP_REMOVED lines=14> */
.L_x_1736:
[----:B------:R-:W-:Y:S01]  /*220f0*/  UMOV UR4, URZ ;  /* 0x0000003f00047c82 */ /* 0x000fe20008000000 */
[----:B------:R-:W-:Y:S01]  /*22100*/  UMOV UR5, URZ ;  /* 0x0000003f00057c82 */ /* 0x000fe20008000000 */
[----:B------:R-:W-:Y:S01]  /*22110*/  ULDC UR6, c[0x0][0xc3c] ;  /* 0x00030f0000067ab9 */ /* 0x000fe20000000800 */
[----:B------:R-:W-:Y:S02]  /*22120*/  IMAD.MOV.U32 R16, RZ, RZ, R0 ;  /* 0x000000ffff107224 */ /* 0x000fe400078e0000 */
[----:B------:R-:W-:Y:S02]  /*22130*/  IMAD.U32 R17, RZ, RZ, UR4 ;  /* 0x00000004ff117e24 */ /* 0x000fe4000f8e00ff */
[----:B------:R-:W-:Y:S02]  /*22140*/  IMAD.U32 R18, RZ, RZ, UR5 ;  /* 0x00000005ff127e24 */ /* 0x000fe4000f8e00ff */
[----:B------:R-:W-:-:S07]  /*22150*/  IMAD.U32 R19, RZ, RZ, UR6 ;  /* 0x00000006ff137e24 */ /* 0x000fce000f8e00ff */
.L_x_1744:
[----:B------:R-:W2:Y:S01]  /*22160*/  S2R R0, SR_TID.X ;  /* 0x0000000000007919 */ /* 0x000ea20000002100 */
[----:B------:R-:W-:Y:S05]  /*22170*/  WARPSYNC.ALL ;  /* 0x0000000000007948 */ /* 0x000fea0003800000 */
[----:B------:R-:W-:Y:S01]  /*22180*/  BAR.SYNC.DEFER_BLOCKING 0x4, 0x200 ;  /* 0x0108000000007b1d */ /* 0x000fe20000010000 */
[----:B--2---:R-:W-:-:S04]  /*22190*/  LOP3.LUT R0, R0, 0x1f, RZ, 0xc0, !PT ;  /* 0x0000001f00007812 */ /* 0x004fc800078ec0ff */
[----:B------:R-:W-:-:S13]  /*221a0*/  ISETP.NE.AND P0, PT, R0, RZ, PT ;  /* 0x000000ff0000720c */ /* 0x000fda0003f05270 */
[----:B-1----:R-:W1:Y:S01]  /*221b0*/  @!P0 S2R R3, SR_CgaCtaId ;  /* 0x0000000000038919 */ /* 0x002e620000008800 */
[----:B------:R-:W-:-:S04]  /*221c0*/  @!P0 MOV R0, 0x400 ;  /* 0x0000040000008802 */ /* 0x000fc80000000f00 */
[----:B-1----:R-:W-:-:S05]  /*221d0*/  @!P0 LEA R22, R3, R0, 0x18 ;  /* 0x0000000003168211 */ /* 0x002fca00078ec0ff */
[----:B------:R3:W-:Y:S01]  /*221e0*/  @!P0 STS.128 [R22+0x2d8d0], R16 ;  /* 0x02d8d01016008388 */ /* 0x0007e20000000c00 */
[----:B------:R-:W-:Y:S06]  /*221f0*/  BAR.ARV 0x5, 0x200 ;  /* 0x0148000000007b1d */ /* 0x000fec0000002000 */
.L_x_1733:
[----:B------:R-:W-:Y:S02]  /*22200*/  ULDC UR4, c[0x0][0xc3c] ;  /* 0x00030f0000047ab9 */ /* 0x000fe40000000800 */
[----:B--2---:R-:W-:-:S13]  /*22210*/  ISETP.GE.AND P0, PT, R19, UR4, PT ;  /* 0x0000000413007c0c */ /* 0x004fda000bf06270 */
[----:B------:R-:W-:Y:S05]  /*22220*/  @!P0 BRA `(.L_x_1745) ;  /* 0xffffff8c00e08947 */ /* 0x000fea000383ffff */
[----:B------:R-:W-:Y:S05]  /*22230*/  BSYNC B8 ;  /* 0x0000000000087941 */ /* 0x000fea0003800000 */
.L_x_1585:
[----:B--2---:R-:W2:Y:S01]  /*22240*/  LDL.LU R0, [R1+0x24] ;  /* 0x0000240001007983 */ /* 0x004ea20000300800 */
[----:B------:R-:W-:Y:S01]  /*22250*/  BSSY B0, `(.L_x_1746) ;  /* 0x000000b000007945 */ /* 0x000fe20003800000 */
[----:B------:R-:W4:Y:S01]  /*22260*/  S2R R5, SR_CgaCtaId ;  /* 0x0000000000057919 */ /* 0x000f220000008800 */
[----:B--2---:R-:W-:-:S05]  /*22270*/  VIADD R0, R0, 0x1 ;  /* 0x0000000100007836 */ /* 0x004fca0000000000 */
[----:B0-----:R-:W-:-:S04]  /*22280*/  LEA.HI R2, R0, R0, RZ, 0x1 ;  /* 0x0000000000027211 */ /* 0x001fc800078f08ff */
[----:B------:R-:W-:Y:S02]  /*22290*/  LOP3.LUT R3, R2, 0xfffffffe, RZ, 0xc0, !PT ;  /* 0xfffffffe02037812 */ /* 0x000fe400078ec0ff */
[----:B------:R-:W-:-:S03]  /*222a0*/  MOV R2, 0x400 ;  /* 0x0000040000027802 */ /* 0x000fc60000000f00 */
[----:B------:R-:W-:Y:S01]  /*222b0*/  IMAD.IADD R0, R0, 0x1, -R3 ;  /* 0x0000000100007824 */ /* 0x000fe200078e0a03 */
[----:B----4-:R-:W-:-:S04]  /*222c0*/  LEA R9, R5, R2, 0x18 ;  /* 0x0000000205097211 */ /* 0x010fc800078ec0ff */
[----:B------:R-:W-:-:S04]  /*222d0*/  SHF.L.U32 R0, R0, 0x1f, RZ ;  /* 0x0000001f00007819 */ /* 0x000fc800000006ff */
[----:B------:R-:W0:Y:S02]  /*222e0*/  SYNCS.PHASECHK.TRANS64.TRYWAIT P0, [R9+URZ+0x2d820], R0 ;  /* 0x02d82000090075a7 */ /* 0x000e24000800017f */
[----:B0-----:R-:W-:Y:S05]  /*222f0*/  @!P0 BRA `(.L_x_1747) ;  /* 0x00000024008c8947 */ /* 0x001fea0003800000 */
.L_x_1846:
[----:B------:R-:W-:Y:S05]  /*22300*/  BSYNC B0 ;  /* 0x0000000000007941 */ /* 0x000fea0003800000 */
.L_x_1746:
[----:B------:R-:W-:-:S03]  /*22310*/  UMOV UR4, 0xffffffff ;  /* 0xffffffff00047882 */ /* 0x000fc60000000000 */
[----:B------:R-:W-:Y:S05]  /*22320*/  BRA.DIV UR4, `(.L_x_1748) ;  /* 0x0000002604947947 */ /* 0x000fea000b800000 */
[----:B0-----:R-:W0:Y:S02]  /*22330*/  S2R R0, SR_TID.X ;  /* 0x0000000000007919 */ /* 0x001e240000002100 */
[----:B0-----:R-:W-:-:S04]  /*22340*/  SHF.R.U32.HI R0, RZ, 0x5, R0 ;  /* 0x00000005ff007819 */ /* 0x001fc80000011600 */
[----:B------:R-:W-:-:S05]  /*22350*/  LOP3.LUT R0, R0, 0x3, RZ, 0xc0, !PT ;  /* 0x0000000300007812 */ /* 0x000fca00078ec0ff */
[----:B------:R0:W2:Y:S02]  /*22360*/  SHFL.IDX PT, R14, R0, RZ, 0x1f ;  /* 0x00001fff000e7589 */ /* 0x0000a400000e0000 */
.L_x_1849:
[----:B--2---:R-:W-:-:S13]  /*22370*/  ISETP.NE.AND P0, PT, R14, RZ, PT ;  /* 0x000000ff0e00720c */ /* 0x004fda0003f05270 */
[----:B------:R-:W-:Y:S05]  /*22380*/  @P0 BRA `(.L_x_1370) ;  /* 0x0000000000880947 */ /* 0x000fea0003800000 */
[----:B------:R-:W-:-:S03]  /*22390*/  UMOV UR4, 0xffffffff ;  /* 0xffffffff00047882 */ /* 0x000fc60000000000 */
[----:B------:R-:W-:Y:S05]  /*223a0*/  BRA.DIV UR4, `(.L_x_1749) ;  /* 0x0000002604a87947 */ /* 0x000fea000b800000 */
[----:B------:R-:W-:-:S13]  /*223b0*/  ELECT P6, URZ, PT ;  /* 0x00000000003f782f */ /* 0x000fda00038c0000 */
.L_x_1852:
[----:B------:R-:W-:Y:S05]  /*223c0*/  @!P6 BRA `(.L_x_1370) ;  /* 0x000000000078e947 */ /* 0x000fea0003800000 */
[----:B------:R-:W-:-:S06]  /*223d0*/  ULOP3.LUT UR4, UR36, 0x2, URZ, 0xfc, !UPT ;  /* 0x0000000224047892 */ /* 0x000fcc000f8efc3f */
[----:B0-----:R-:W-:-:S05]  /*223e0*/  IMAD.U32 R0, RZ, RZ, UR4 ;  /* 0x00000004ff007e24 */ /* 0x001fca000f8e00ff */
[----:B------:R-:W-:-:S13]  /*223f0*/  ISETP.NE.AND P2, PT, R0, 0x3, PT ;  /* 0x000000030000780c */ /* 0x000fda0003f45270 */
[----:B------:R-:W-:Y:S05]  /*22400*/  @!P2 BRA `(.L_x_1750) ;  /* 0x000000000004a947 */ /* 0x000fea0003800000 */
[----:B------:R-:W-:Y:S01]  /*22410*/  BPT.TRAP 0x1 ;  /* 0x000000040000795c */ /* 0x000fe20000300000 */
.L_x_1750:
        /* <DEDUP_REMOVED lines=12> */
.L_x_1853:
[----:B------:R-:W2:Y:S02]  /*224e0*/  SYNCS.PHASECHK.TRANS64.TRYWAIT P0, [R3+URZ], R2 ;  /* 0x00000002030075a7 */ /* 0x000ea4000800017f */
[----:B--2---:R-:W-:Y:S05]  /*224f0*/  @!P0 BRA `(.L_x_1752) ;  /* 0x0000002400888947 */ /* 0x004fea0003800000 */
.L_x_1854:
[----:B------:R-:W-:Y:S05]  /*22500*/  @!P2 BRA `(.L_x_1753) ;  /* 0x000000000004a947 */ /* 0x000fea0003800000 */
[----:B------:R-:W-:Y:S01]  /*22510*/  BPT.TRAP 0x1 ;  /* 0x000000040000795c */ /* 0x000fe20000300000 */
.L_x_1753:
[----:B------:R-:W-:-:S04]  /*22520*/  VIADD R0, R9, 0x2d860 ;  /* 0x0002d86009007836 */ /* 0x000fc80000000000 */
[----:B------:R-:W-:-:S04]  /*22530*/  IMAD R23, R23, 0x8, R0 ;  /* 0x0000000817177824 */ /* 0x000fc800078e0200 */
[----:B------:R-:W4:Y:S02]  /*22540*/  SYNCS.PHASECHK.TRANS64.TRYWAIT P0, [R23+URZ], R4 ;  /* 0x00000004170075a7 */ /* 0x000f24000800017f */
[----:B----4-:R-:W-:Y:S05]  /*22550*/  @!P0 BRA `(.L_x_1754) ;  /* 0x0000002400848947 */ /* 0x010fea0003800000 */
.L_x_1855:
[----:B------:R-:W-:-:S07]  /*22560*/  IMAD R7, R7, 0x8, R0 ;  /* 0x0000000807077824 */ /* 0x000fce00078e0200 */
.L_x_1755:
[----:B------:R0:W0:Y:S02]  /*22570*/  SYNCS.PHASECHK.TRANS64.TRYWAIT P0, [R7+URZ], R2 ;  /* 0x00000002070075a7 */ /* 0x000024000800017f */
[----:B0-----:R-:W-:Y:S05]  /*22580*/  @!P0 NANOSLEEP.SYNCS 0x989680 ;  /* 0x009896800000895d */ /* 0x001fea0003900000 */
[----:B------:R-:W0:Y:S02]  /*22590*/  @!P0 SYNCS.PHASECHK.TRANS64 P0, [R7+URZ], R2 ;  /* 0x00000002070085a7 */ /* 0x000e24000800007f */
[----:B0-----:R-:W-:Y:S05]  /*225a0*/  @!P0 BRA `(.L_x_1755) ;  /* 0xfffffffc00f08947 */ /* 0x001fea000383ffff */
.L_x_1370:
[----:B------:R-:W-:Y:S05]  /*225b0*/  BSYNC B9 ;  /* 0x0000000000097941 */ /* 0x000fea0003800000 */
.L_x_1367:
[----:B------:R-:W-:Y:S05]  /*225c0*/  EXIT ;  /* 0x000000000000794d */ /* 0x000fea0003800000 */
.L_x_1394:
[----:B0-----:R0:W1:Y:S02]  /*225d0*/  SYNCS.PHASECHK.TRANS64.TRYWAIT P5, [R14+URZ+0x2d890], R85 ;  /* 0x02d890550e0075a7 */ /* 0x00106400080a017f */
[----:B-1----:R-:W-:Y:S05]  /*225e0*/  @!P5 NANOSLEEP.SYNCS 0x989680 ;  /* 0x009896800000d95d */ /* 0x002fea0003900000 */
[----:B------:R-:W1:Y:S02]  /*225f0*/  @!P5 SYNCS.PHASECHK.TRANS64 P5, [R14+URZ+0x2d890], R85 ;  /* 0x02d890550e00d5a7 */ /* 0x000e6400080a007f */
[----:B-1----:R-:W-:Y:S05]  /*22600*/  @!P5 BRA `(.L_x_1394) ;  /* 0xfffffffc00f0d947 */ /* 0x002fea000383ffff */
[----:B------:R-:W-:Y:S05]  /*22610*/  BRA `(.L_x_1756) ;  /* 0xfffffe0c00647947 */ /* 0x000fea000383ffff */
.L_x_1422:
[----:B0-----:R0:W1:Y:S02]  /*22620*/  SYNCS.PHASECHK.TRANS64.TRYWAIT P5, [R14+URZ+0x2d890], R85 ;  /* 0x02d890550e0075a7 */ /* 0x00106400080a017f */
[----:B-1----:R-:W-:Y:S05]  /*22630*/  @!P5 NANOSLEEP.SYNCS 0x989680 ;  /* 0x009896800000d95d */ /* 0x002fea0003900000 */
[----:B------:R-:W1:Y:S02]  /*22640*/  @!P5 SYNCS.PHASECHK.TRANS64 P5, [R14+URZ+0x2d890], R85 ;  /* 0x02d890550e00d5a7 */ /* 0x000e6400080a007f */
[----:B-1----:R-:W-:Y:S05]  /*22650*/  @!P5 BRA `(.L_x_1422) ;  /* 0xfffffffc00f0d947 */ /* 0x002fea000383ffff */
[----:B------:R-:W-:Y:S05]  /*22660*/  BRA `(.L_x_1757) ;  /* 0xfffffe2400d47947 */ /* 0x000fea000383ffff */
.L_x_1435:
[----:B0-----:R0:W1:Y:S02]  /*22670*/  SYNCS.PHASECHK.TRANS64.TRYWAIT P4, [R14+URZ+0x2d890], R85 ;  /* 0x02d890550e0075a7 */ /* 0x001064000808017f */
[----:B-1----:R-:W-:Y:S05]  /*22680*/  @!P4 NANOSLEEP.SYNCS 0x989680 ;  /* 0x009896800000c95d */ /* 0x002fea0003900000 */
[----:B------:R-:W1:Y:S02]  /*22690*/  @!P4 SYNCS.PHASECHK.TRANS64 P4, [R14+URZ+0x2d890], R85 ;  /* 0x02d890550e00c5a7 */ /* 0x000e64000808007f */
[----:B-1----:R-:W-:Y:S05]  /*226a0*/  @!P4 BRA `(.L_x_1435) ;  /* 0xfffffffc00f0c947 */ /* 0x002fea000383ffff */
[----:B------:R-:W-:Y:S05]  /*226b0*/  BRA `(.L_x_1758) ;  /* 0xfffffe40003c7947 */ /* 0x000fea000383ffff */
.L_x_1439:
[----:B--2---:R2:W3:Y:S02]  /*226c0*/  SYNCS.PHASECHK.TRANS64.TRYWAIT P3, [R14+URZ+0x2d8b0], R85 ;  /* 0x02d8b0550e0075a7 */ /* 0x0044e4000806017f */
[----:B---3--:R-:W-:Y:S05]  /*226d0*/  @!P3 NANOSLEEP.SYNCS 0x989680 ;  /* 0x009896800000b95d */ /* 0x008fea0003900000 */
[----:B------:R-:W3:Y:S02]  /*226e0*/  @!P3 SYNCS.PHASECHK.TRANS64 P3, [R14+URZ+0x2d8b0], R85 ;  /* 0x02d8b0550e00b5a7 */ /* 0x000ee4000806007f */
[----:B---3--:R-:W-:Y:S05]  /*226f0*/  @!P3 BRA `(.L_x_1439) ;  /* 0xfffffffc00f0b947 */ /* 0x008fea000383ffff */
[----:B------:R-:W-:Y:S05]  /*22700*/  BRA `(.L_x_1759) ;  /* 0xfffffe4000d47947 */ /* 0x000fea000383ffff */
.L_x_1453:
[----:B------:R-:W0:Y:S01]  /*22710*/  S2R R4, SR_TID.X ;  /* 0x0000000000047919 */ /* 0x000e220000002100 */
[----:B------:R-:W-:Y:S01]  /*22720*/  BSSY B0, `(.L_x_1760) ;  /* 0x000000c000007945 */ /* 0x000fe20003800000 */
[----:B------:R-:W-:Y:S02]  /*22730*/  IMAD.MOV.U32 R12, RZ, RZ, RZ ;  /* 0x000000ffff0c7224 */ /* 0x000fe400078e00ff */
[----:B------:R-:W-:Y:S02]  /*22740*/  IMAD.MOV.U32 R11, RZ, RZ, 0x1f ;  /* 0x0000001fff0b7424 */ /* 0x000fe400078e00ff */
[----:B------:R-:W-:Y:S02]  /*22750*/  IMAD.MOV.U32 R15, RZ, RZ, -0x1 ;  /* 0xffffffffff0f7424 */ /* 0x000fe400078e00ff */
[----:B0-----:R-:W-:-:S05]  /*22760*/  VIADD R5, R4, 0xffffff80 ;  /* 0xffffff8004057836 */ /* 0x001fca0000000000 */
[----:B------:R-:W-:-:S04]  /*22770*/  SHF.R.S32.HI R4, RZ, 0x1f, R5 ;  /* 0x0000001fff047819 */ /* 0x000fc80000011405 */
[----:B------:R-:W-:-:S04]  /*22780*/  LEA.HI R4, R4, R5, RZ, 0x7 ;  /* 0x0000000504047211 */ /* 0x000fc800078f38ff */
[----:B------:R-:W-:-:S05]  /*22790*/  SHF.R.S32.HI R4, RZ, 0x7, R4 ;  /* 0x00000007ff047819 */ /* 0x000fca0000011404 */
[----:B------:R-:W-:-:S07]  /*227a0*/  IMAD.MOV.U32 R13, RZ, RZ, R4 ;  /* 0x000000ffff0d7224 */ /* 0x000fce00078e0004 */
[----:B-----5:R-:W-:Y:S05]  /*227b0*/  WARPSYNC.COLLECTIVE R15, `(.L_x_1761) ;  /* 0x000000000f087348 */ /* 0x020fea0003c00000 */
[----:B------:R0:W1:Y:S02]  /*227c0*/  SHFL.IDX P6, R14, R13, R12, R11 ;  /* 0x0000000c0d0e7389 */ /* 0x00006400000c000b */
[----:B01---5:R-:W-:Y:S01]  /*227d0*/  ENDCOLLECTIVE ;  /* 0x000000000000791b */ /* 0x023fe20003800000 */
.L_x_1761:
[----:B------:R-:W-:Y:S05]  /*227e0*/  BSYNC B0 ;  /* 0x0000000000007941 */ /* 0x000fea0003800000 */
.L_x_1760:
[----:B------:R-:W-:Y:S01]  /*227f0*/  IMAD.MOV.U32 R156, RZ, RZ, R14 ;  /* 0x000000ffff9c7224 */ /* 0x000fe200078e000e */
[----:B------:R-:W-:Y:S06]  /*22800*/  BRA `(.L_x_1762) ;  /* 0xfffffe4c00307947 */ /* 0x000fec000383ffff */
.L_x_1464:
[----:B------:R-:W-:Y:S01]  /*22810*/  BSSY B1, `(.L_x_1763) ;  /* 0x0000007000017945 */ /* 0x000fe20003800000 */
[----:B------:R-:W-:Y:S02]  /*22820*/  IMAD.MOV.U32 R12, RZ, RZ, RZ ;  /* 0x000000ffff0c7224 */ /* 0x000fe400078e00ff */
[----:B------:R-:W-:Y:S02]  /*22830*/  IMAD.MOV.U32 R11, RZ, RZ, 0x1e1f ;  /* 0x00001e1fff0b7424 */ /* 0x000fe400078e00ff */
[----:B------:R-:W-:-:S07]  /*22840*/  IMAD.MOV.U32 R15, RZ, RZ, -0x1 ;  /* 0xffffffffff0f7424 */ /* 0x000fce00078e00ff */
[----:B------:R-:W-:Y:S05]  /*22850*/  WARPSYNC.COLLECTIVE R15, `(.L_x_1764) ;  /* 0x000000000f087348 */ /* 0x000fea0003c00000 */
[----:B------:R0:W1:Y:S02]  /*22860*/  SHFL.IDX P6, R14, R13, R12, R11 ;  /* 0x0000000c0d0e7389 */ /* 0x00006400000c000b */
[----:B01----:R-:W-:Y:S01]  /*22870*/  ENDCOLLECTIVE ;  /* 0x000000000000791b */ /* 0x003fe20003800000 */
.L_x_1764:
[----:B------:R-:W-:Y:S05]  /*22880*/  BSYNC B1 ;  /* 0x0000000000017941 */ /* 0x000fea0003800000 */
.L_x_1763:
        /* <DEDUP_REMOVED lines=8> */
.L_x_1765:
[----:B------:R-:W-:Y:S02]  /*22910*/  IMAD.MOV.U32 R13, RZ, RZ, R5 ;  /* 0x000000ffff0d7224 */ /* 0x000fe400078e0005 */
[----:B------:R-:W-:-:S07]  /*22920*/  IMAD.MOV.U32 R0, RZ, RZ, R14 ;  /* 0x000000ffff007224 */ /* 0x000fce00078e000e */
[----:B------:R-:W-:Y:S05]  /*22930*/  WARPSYNC.COLLECTIVE R15, `(.L_x_1766) ;  /* 0x000000000f087348 */ /* 0x000fea0003c00000 */
[----:B------:R0:W1:Y:S02]  /*22940*/  SHFL.IDX P6, R14, R13, R12, R11 ;  /* 0x0000000c0d0e7389 */ /* 0x00006400000c000b */
[----:B01----:R-:W-:Y:S01]  /*22950*/  ENDCOLLECTIVE ;  /* 0x000000000000791b */ /* 0x003fe20003800000 */
.L_x_1766:
[----:B------:R-:W-:Y:S02]  /*22960*/  IMAD.MOV.U32 R13, RZ, RZ, R4 ;  /* 0x000000ffff0d7224 */ /* 0x000fe400078e0004 */
[----:B------:R-:W-:-:S07]  /*22970*/  IMAD.MOV.U32 R5, RZ, RZ, R14 ;  /* 0x000000ffff057224 */ /* 0x000fce00078e000e */
[----:B------:R-:W-:Y:S05]  /*22980*/  WARPSYNC.COLLECTIVE R15, `(.L_x_1767) ;  /* 0x000000000f087348 */ /* 0x000fea0003c00000 */
[----:B------:R0:W1:Y:S02]  /*22990*/  SHFL.IDX P6, R14, R13, R12, R11 ;  /* 0x0000000c0d0e7389 */ /* 0x00006400000c000b */
[----:B01----:R-:W-:Y:S01]  /*229a0*/  ENDCOLLECTIVE ;  /* 0x000000000000791b */ /* 0x003fe20003800000 */
.L_x_1767:
[----:B------:R-:W-:Y:S05]  /*229b0*/  BRA `(.L_x_1768) ;  /* 0xfffffe5000ac7947 */ /* 0x000fea000383ffff */
.L_x_1468:
[----:B0-----:R0:W1:Y:S02]  /*229c0*/  SYNCS.PHASECHK.TRANS64.TRYWAIT P1, [R2+URZ+0x2d800], R3 ;  /* 0x02d80003020075a7 */ /* 0x001064000802017f */
[----:B-1----:R-:W-:Y:S05]  /*229d0*/  @!P1 NANOSLEEP.SYNCS 0x989680 ;  /* 0x009896800000995d */ /* 0x002fea0003900000 */
[----:B------:R-:W1:Y:S02]  /*229e0*/  @!P1 SYNCS.PHASECHK.TRANS64 P1, [R2+URZ+0x2d800], R3 ;  /* 0x02d80003020095a7 */ /* 0x000e64000802007f */
[----:B-1----:R-:W-:Y:S05]  /*229f0*/  @!P1 BRA `(.L_x_1468) ;  /* 0xfffffffc00f09947 */ /* 0x002fea000383ffff */
[----:B------:R-:W-:Y:S05]  /*22a00*/  BRA `(.L_x_1769) ;  /* 0xfffffe5800dc7947 */ /* 0x000fea000383ffff */
.L_x_1480:
[----:B------:R-:W-:Y:S01]  /*22a10*/  BSSY B1, `(.L_x_1770) ;  /* 0x0000007000017945 */ /* 0x000fe20003800000 */
[----:B------:R-:W-:Y:S02]  /*22a20*/  IMAD.MOV.U32 R12, RZ, RZ, RZ ;  /* 0x000000ffff0c7224 */ /* 0x000fe400078e00ff */
[----:B------:R-:W-:Y:S02]  /*22a30*/  IMAD.MOV.U32 R11, RZ, RZ, 0x1e1f ;  /* 0x00001e1fff0b7424 */ /* 0x000fe400078e00ff */
[----:B------:R-:W-:-:S07]  /*22a40*/  IMAD.MOV.U32 R15, RZ, RZ, -0x1 ;  /* 0xffffffffff0f7424 */ /* 0x000fce00078e00ff */
[----:B------:R-:W-:Y:S05]  /*22a50*/  WARPSYNC.COLLECTIVE R15, `(.L_x_1771) ;  /* 0x000000000f087348 */ /* 0x000fea0003c00000 */
[----:B------:R0:W1:Y:S02]  /*22a60*/  SHFL.IDX P6, R14, R13, R12, R11 ;  /* 0x0000000c0d0e7389 */ /* 0x00006400000c000b */
[----:B01----:R-:W-:Y:S01]  /*22a70*/  ENDCOLLECTIVE ;  /* 0x000000000000791b */ /* 0x003fe20003800000 */
.L_x_1771:
[----:B------:R-:W-:Y:S05]  /*22a80*/  BSYNC B1 ;  /* 0x0000000000017941 */ /* 0x000fea0003800000 */
.L_x_1770:
        /* <DEDUP_REMOVED lines=8> */
.L_x_1772:
[----:B------:R-:W-:Y:S02]  /*22b10*/  IMAD.MOV.U32 R37, RZ, RZ, R3 ;  /* 0x000000ffff257224 */ /* 0x000fe400078e0003 */
[----:B------:R-:W-:Y:S02]  /*22b20*/  IMAD.MOV.U32 R13, RZ, RZ, R5 ;  /* 0x000000ffff0d7224 */ /* 0x000fe400078e0005 */
[----:B------:R-:W-:-:S07]  /*22b30*/  IMAD.MOV.U32 R0, RZ, RZ, R14 ;  /* 0x000000ffff007224 */ /* 0x000fce00078e000e */
[----:B------:R-:W-:Y:S05]  /*22b40*/  WARPSYNC.COLLECTIVE R15, `(.L_x_1773) ;  /* 0x000000000f087348 */ /* 0x000fea0003c00000 */
[----:B------:R0:W1:Y:S02]  /*22b50*/  SHFL.IDX P6, R14, R13, R12, R11 ;  /* 0x0000000c0d0e7389 */ /* 0x00006400000c000b */
[----:B01----:R-:W-:Y:S01]  /*22b60*/  ENDCOLLECTIVE ;  /* 0x000000000000791b */ /* 0x003fe20003800000 */
.L_x_1773:
[----:B------:R-:W-:Y:S02]  /*22b70*/  IMAD.MOV.U32 R36, RZ, RZ, R0 ;  /* 0x000000ffff247224 */ /* 0x000fe400078e0000 */
[----:B------:R-:W-:Y:S02]  /*22b80*/  IMAD.MOV.U32 R13, RZ, RZ, R4 ;  /* 0x000000ffff0d7224 */ /* 0x000fe400078e0004 */
[----:B------:R-:W-:-:S07]  /*22b90*/  IMAD.MOV.U32 R5, RZ, RZ, R14 ;  /* 0x000000ffff057224 */ /* 0x000fce00078e000e */
[----:B------:R-:W-:Y:S05]  /*22ba0*/  WARPSYNC.COLLECTIVE R15, `(.L_x_1774) ;  /* 0x000000000f087348 */ /* 0x000fea0003c00000 */
[----:B------:R0:W1:Y:S02]  /*22bb0*/  SHFL.IDX P6, R14, R13, R12, R11 ;  /* 0x0000000c0d0e7389 */ /* 0x00006400000c000b */
[----:B01----:R-:W-:Y:S01]  /*22bc0*/  ENDCOLLECTIVE ;  /* 0x000000000000791b */ /* 0x003fe20003800000 */
.L_x_1774:
[----:B------:R-:W-:Y:S05]  /*22bd0*/  BRA `(.L_x_1775) ;  /* 0xfffffe6c00d07947 */ /* 0x000fea000383ffff */
.L_x_1484:
[----:B0-----:R0:W1:Y:S02]  /*22be0*/  SYNCS.PHASECHK.TRANS64.TRYWAIT P1, [R2+URZ+0x2d800], R3 ;  /* 0x02d80003020075a7 */ /* 0x001064000802017f */
[----:B-1----:R-:W-:Y:S05]  /*22bf0*/  @!P1 NANOSLEEP.SYNCS 0x989680 ;  /* 0x009896800000995d */ /* 0x002fea0003900000 */
[----:B------:R-:W1:Y:S02]  /*22c00*/  @!P1 SYNCS.PHASECHK.TRANS64 P1, [R2+URZ+0x2d800], R3 ;  /* 0x02d80003020095a7 */ /* 0x000e64000802007f */
[----:B-1----:R-:W-:Y:S05]  /*22c10*/  @!P1 BRA `(.L_x_1484) ;  /* 0xfffffffc00f09947 */ /* 0x002fea000383ffff */
[----:B------:R-:W-:Y:S05]  /*22c20*/  BRA `(.L_x_1776) ;  /* 0xfffffe74004c7947 */ /* 0x000fea000383ffff */
.L_x_1492:
[----:B-1----:R1:W2:Y:S02]  /*22c30*/  SYNCS.PHASECHK.TRANS64.TRYWAIT P2, [R11+URZ+0x2d830], R0 ;  /* 0x02d830000b0075a7 */ /* 0x0022a4000804017f */
[----:B--2---:R-:W-:Y:S05]  /*22c40*/  @!P2 NANOSLEEP.SYNCS 0x989680 ;  /* 0x009896800000a95d */ /* 0x004fea0003900000 */
[----:B------:R-:W2:Y:S02]  /*22c50*/  @!P2 SYNCS.PHASECHK.TRANS64 P2, [R11+URZ+0x2d830], R0 ;  /* 0x02d830000b00a5a7 */ /* 0x000ea4000804007f */
[----:B--2---:R-:W-:Y:S05]  /*22c60*/  @!P2 BRA `(.L_x_1492) ;  /* 0xfffffffc00f0a947 */ /* 0x004fea000383ffff */
[----:B------:R-:W-:Y:S05]  /*22c70*/  BRA `(.L_x_1491) ;  /* 0xfffffe8800a87947 */ /* 0x000fea000383ffff */
.L_x_1510:
[----:B-1----:R1:W2:Y:S02]  /*22c80*/  SYNCS.PHASECHK.TRANS64.TRYWAIT P4, [R9+URZ+0x2d830], R8 ;  /* 0x02d83008090075a7 */ /* 0x0022a4000808017f */
[----:B--2---:R-:W-:Y:S05]  /*22c90*/  @!P4 NANOSLEEP.SYNCS 0x989680 ;  /* 0x009896800000c95d */ /* 0x004fea0003900000 */
[----:B------:R-:W2:Y:S02]  /*22ca0*/  @!P4 SYNCS.PHASECHK.TRANS64 P4, [R9+URZ+0x2d830], R8 ;  /* 0x02d830080900c5a7 */ /* 0x000ea4000808007f */
[----:B--2---:R-:W-:Y:S05]  /*22cb0*/  @!P4 BRA `(.L_x_1510) ;  /* 0xfffffffc00f0c947 */ /* 0x004fea000383ffff */
[----:B------:R-:W-:Y:S05]  /*22cc0*/  BRA `(.L_x_1509) ;  /* 0xfffffec000307947 */ /* 0x000fea000383ffff */
.L_x_1514:
[----:B-1----:R1:W2:Y:S02]  /*22cd0*/  SYNCS.PHASECHK.TRANS64.TRYWAIT P3, [R9+URZ+0x2d850], R8 ;  /* 0x02d85008090075a7 */ /* 0x0022a4000806017f */
[----:B--2---:R-:W-:Y:S05]  /*22ce0*/  @!P3 NANOSLEEP.SYNCS 0x989680 ;  /* 0x009896800000b95d */ /* 0x004fea0003900000 */
[----:B------:R-:W2:Y:S02]  /*22cf0*/  @!P3 SYNCS.PHASECHK.TRANS64 P3, [R9+URZ+0x2d850], R8 ;  /* 0x02d850080900b5a7 */ /* 0x000ea4000806007f */
[----:B--2---:R-:W-:Y:S05]  /*22d00*/  @!P3 BRA `(.L_x_1514) ;  /* 0xfffffffc00f0b947 */ /* 0x004fea000383ffff */
[----:B------:R-:W-:Y:S05]  /*22d10*/  BRA `(.L_x_1511) ;  /* 0xfffffec400307947 */ /* 0x000fea000383ffff */
.L_x_1533:
[----:B-1----:R1:W2:Y:S02]  /*22d20*/  SYNCS.PHASECHK.TRANS64.TRYWAIT P3, [R0+URZ+0x2d830], R11 ;  /* 0x02d8300b000075a7 */ /* 0x0022a4000806017f */
[----:B--2---:R-:W-:Y:S05]  /*22d30*/  @!P3 NANOSLEEP.SYNCS 0x989680 ;  /* 0x009896800000b95d */ /* 0x004fea0003900000 */
[----:B------:R-:W2:Y:S02]  /*22d40*/  @!P3 SYNCS.PHASECHK.TRANS64 P3, [R0+URZ+0x2d830], R11 ;  /* 0x02d8300b0000b5a7 */ /* 0x000ea4000806007f */
[----:B--2---:R-:W-:Y:S05]  /*22d50*/  @!P3 BRA `(.L_x_1533) ;  /* 0xfffffffc00f0b947 */ /* 0x004fea000383ffff */
[----:B------:R-:W-:Y:S05]  /*22d60*/  BRA `(.L_x_1532) ;  /* 0xfffffef400b47947 */ /* 0x000fea000383ffff */
.L_x_1537:
[----:B-1----:R1:W2:Y:S02]  /*22d70*/  SYNCS.PHASECHK.TRANS64.TRYWAIT P2, [R6+URZ+0x2d850], R0 ;  /* 0x02d85000060075a7 */ /* 0x0022a4000804017f */
[----:B--2---:R-:W-:Y:S05]  /*22d80*/  @!P2 NANOSLEEP.SYNCS 0x989680 ;  /* 0x009896800000a95d */ /* 0x004fea0003900000 */
[----:B------:R-:W2:Y:S02]  /*22d90*/  @!P2 SYNCS.PHASECHK.TRANS64 P2, [R6+URZ+0x2d850], R0 ;  /* 0x02d850000600a5a7 */ /* 0x000ea4000804007f */
[----:B--2---:R-:W-:Y:S05]  /*22da0*/  @!P2 BRA `(.L_x_1537) ;  /* 0xfffffffc00f0a947 */ /* 0x004fea000383ffff */
[----:B------:R-:W-:Y:S05]  /*22db0*/  BRA `(.L_x_1534) ;  /* 0xfffffef800b47947 */ /* 0x000fea000383ffff */
.L_x_1544:
[----:B-1----:R1:W2:Y:S02]  /*22dc0*/  SYNCS.PHASECHK.TRANS64.TRYWAIT P3, [R0+URZ+0x2d830], R11 ;  /* 0x02d8300b000075a7 */ /* 0x0022a4000806017f */
[----:B--2---:R-:W-:Y:S05]  /*22dd0*/  @!P3 NANOSLEEP.SYNCS 0x989680 ;  /* 0x009896800000b95d */ /* 0x004fea0003900000 */
[----:B------:R-:W2:Y:S02]  /*22de0*/  @!P3 SYNCS.PHASECHK.TRANS64 P3, [R0+URZ+0x2d830], R11 ;  /* 0x02d8300b0000b5a7 */ /* 0x000ea4000806007f */
[----:B--2---:R-:W-:Y:S05]  /*22df0*/  @!P3 BRA `(.L_x_1544) ;  /* 0xfffffffc00f0b947 */ /* 0x004fea000383ffff */
[----:B------:R-:W-:Y:S05]  /*22e00*/  BRA `(.L_x_1543) ;  /* 0xffffff1800847947 */ /* 0x000fea000383ffff */
.L_x_1548:
[----:B-1----:R1:W2:Y:S02]  /*22e10*/  SYNCS.PHASECHK.TRANS64.TRYWAIT P2, [R6+URZ+0x2d850], R0 ;  /* 0x02d85000060075a7 */ /* 0x0022a4000804017f */
[----:B--2---:R-:W-:Y:S05]  /*22e20*/  @!P2 NANOSLEEP.SYNCS 0x989680 ;  /* 0x009896800000a95d */ /* 0x004fea0003900000 */
[----:B------:R-:W2:Y:S02]  /*22e30*/  @!P2 SYNCS.PHASECHK.TRANS64 P2, [R6+URZ+0x2d850], R0 ;  /* 0x02d850000600a5a7 */ /* 0x000ea4000804007f */
[----:B--2---:R-:W-:Y:S05]  /*22e40*/  @!P2 BRA `(.L_x_1548) ;  /* 0xfffffffc00f0a947 */ /* 0x004fea000383ffff */
[----:B------:R-:W-:Y:S05]  /*22e50*/  BRA `(.L_x_1545) ;  /* 0xffffff1c00847947 */ /* 0x000fea000383ffff */
.L_x_1561:
[----:B-1----:R1:W2:Y:S02]  /*22e60*/  SYNCS.PHASECHK.TRANS64.TRYWAIT P0, [R10+URZ+0x2d850], R7 ;  /* 0x02d850070a0075a7 */ /* 0x0022a4000800017f */
[----:B--2---:R-:W-:Y:S05]  /*22e70*/  @!P0 NANOSLEEP.SYNCS 0x989680 ;  /* 0x009896800000895d */ /* 0x004fea0003900000 */
[----:B------:R-:W2:Y:S02]  /*22e80*/  @!P0 SYNCS.PHASECHK.TRANS64 P0, [R10+URZ+0x2d850], R7 ;  /* 0x02d850070a0085a7 */ /* 0x000ea4000800007f */
[----:B--2---:R-:W-:Y:S05]  /*22e90*/  @!P0 BRA `(.L_x_1561) ;  /* 0xfffffffc00f08947 */ /* 0x004fea000383ffff */
[----:B------:R-:W-:Y:S05]  /*22ea0*/  BRA `(.L_x_1560) ;  /* 0xffffff4c00507947 */ /* 0x000fea000383ffff */
.L_x_1571:
[----:B------:R-:W-:Y:S02]  /*22eb0*/  IMAD.MOV.U32 R13, RZ, RZ, R4 ;  /* 0x000000ffff0d7224 */ /* 0x000fe400078e0004 */
[----:B------:R-:W-:Y:S02]  /*22ec0*/  IMAD.MOV.U32 R12, RZ, RZ, RZ ;  /* 0x000000ffff0c7224 */ /* 0x000fe400078e00ff */
[----:B------:R-:W-:Y:S02]  /*22ed0*/  IMAD.MOV.U32 R11, RZ, RZ, 0x1c1f ;  /* 0x00001c1fff0b7424 */ /* 0x000fe400078e00ff */
[----:B------:R-:W-:-:S07]  /*22ee0*/  IMAD.MOV.U32 R15, RZ, RZ, -0x1 ;  /* 0xffffffffff0f7424 */ /* 0x000fce00078e00ff */
[----:B-1----:R-:W-:Y:S05]  /*22ef0*/  WARPSYNC.COLLECTIVE R15, `(.L_x_1777) ;  /* 0x000000000f087348 */ /* 0x002fea0003c00000 */
[----:B------:R0:W2:Y:S02]  /*22f00*/  SHFL.IDX P6, R14, R13, R12, R11 ;  /* 0x0000000c0d0e7389 */ /* 0x0000a400000c000b */
[----:B012---:R-:W-:Y:S01]  /*22f10*/  ENDCOLLECTIVE ;  /* 0x000000000000791b */ /* 0x007fe20003800000 */
.L_x_1777:
[----:B------:R-:W-:Y:S02]  /*22f20*/  IMAD.MOV.U32 R13, RZ, RZ, R0 ;  /* 0x000000ffff0d7224 */ /* 0x000fe400078e0000 */
[----:B------:R-:W-:-:S07]  /*22f30*/  IMAD.MOV.U32 R3, RZ, RZ, R14 ;  /* 0x000000ffff037224 */ /* 0x000fce00078e000e */
[----:B------:R-:W-:Y:S05]  /*22f40*/  WARPSYNC.COLLECTIVE R15, `(.L_x_1778) ;  /* 0x000000000f087348 */ /* 0x000fea0003c00000 */
[----:B------:R0:W1:Y:S02]  /*22f50*/  SHFL.IDX P6, R14, R13, R12, R11 ;  /* 0x0000000c0d0e7389 */ /* 0x00006400000c000b */
[----:B01----:R-:W-:Y:S01]  /*22f60*/  ENDCOLLECTIVE ;  /* 0x000000000000791b */ /* 0x003fe20003800000 */
.L_x_1778:
[----:B------:R-:W-:Y:S05]  /*22f70*/  BRA `(.L_x_1779) ;  /* 0xffffff7000787947 */ /* 0x000fea000383ffff */
.L_x_1574:
[----:B------:R-:W-:Y:S01]  /*22f80*/  BSSY B1, `(.L_x_1780) ;  /* 0x0000008000017945 */ /* 0x000fe20003800000 */
[----:B----4-:R-:W-:Y:S02]  /*22f90*/  IMAD.MOV.U32 R13, RZ, RZ, R4 ;  /* 0x000000ffff0d7224 */ /* 0x010fe400078e0004 */
[----:B------:R-:W-:Y:S02]  /*22fa0*/  IMAD.MOV.U32 R12, RZ, RZ, 0x1 ;  /* 0x00000001ff0c7424 */ /* 0x000fe400078e00ff */
[----:B------:R-:W-:Y:S02]  /*22fb0*/  IMAD.MOV.U32 R11, RZ, RZ, 0x1c1f ;  /* 0x00001c1fff0b7424 */ /* 0x000fe400078e00ff */
[----:B------:R-:W-:-:S07]  /*22fc0*/  IMAD.MOV.U32 R15, RZ, RZ, -0x1 ;  /* 0xffffffffff0f7424 */ /* 0x000fce00078e00ff */
[----:B0123--:R-:W-:Y:S05]  /*22fd0*/  WARPSYNC.COLLECTIVE R15, `(.L_x_1781) ;  /* 0x000000000f087348 */ /* 0x00ffea0003c00000 */
[----:B---3--:R3:W4:Y:S02]  /*22fe0*/  SHFL.IDX P6, R14, R13, R12, R11 ;  /* 0x0000000c0d0e7389 */ /* 0x00872400000c000b */
[----:B01234-:R-:W-:Y:S01]  /*22ff0*/  ENDCOLLECTIVE ;  /* 0x000000000000791b */ /* 0x01ffe20003800000 */
.L_x_1781:
[----:B------:R-:W-:Y:S05]  /*23000*/  BSYNC B1 ;  /* 0x0000000000017941 */ /* 0x000fea0003800000 */
.L_x_1780:
        /* <DEDUP_REMOVED lines=8> */
.L_x_1782:
[----:B------:R-:W-:Y:S05]  /*23090*/  BRA `(.L_x_1783) ;  /* 0xffffff70008c7947 */ /* 0x000fea000383ffff */
.L_x_1599:
[----:B------:R-:W1:Y:S01]  /*230a0*/  S2R R11, SR_TID.X ;  /* 0x00000000000b7919 */ /* 0x000e620000002100 */
[----:B------:R-:W-:Y:S01]  /*230b0*/  BSSY B1, `(.L_x_1784) ;  /* 0x000000a000017945 */ /* 0x000fe20003800000 */
[----:B0-----:R-:W-:Y:S02]  /*230c0*/  IMAD.MOV.U32 R12, RZ, RZ, RZ ;  /* 0x000000ffff0c7224 */ /* 0x001fe400078e00ff */
[----:B------:R-:W-:Y:S01]  /*230d0*/  IMAD.MOV.U32 R15, RZ, RZ, -0x1 ;  /* 0xffffffffff0f7424 */ /* 0x000fe200078e00ff */
[----:B-1----:R-:W-:-:S04]  /*230e0*/  SHF.R.U32.HI R11, RZ, 0x5, R11 ;  /* 0x00000005ff0b7819 */ /* 0x002fc8000001160b */
[----:B------:R-:W-:-:S05]  /*230f0*/  LOP3.LUT R11, R11, 0x3, RZ, 0xc0, !PT ;  /* 0x000000030b0b7812 */ /* 0x000fca00078ec0ff */
[----:B------:R-:W-:Y:S02]  /*23100*/  IMAD.MOV.U32 R13, RZ, RZ, R11 ;  /* 0x000000ffff0d7224 */ /* 0x000fe400078e000b */
[----:B------:R-:W-:-:S07]  /*23110*/  IMAD.MOV.U32 R11, RZ, RZ, 0x1f ;  /* 0x0000001fff0b7424 */ /* 0x000fce00078e00ff */
[----:B------:R-:W-:Y:S05]  /*23120*/  WARPSYNC.COLLECTIVE R15, `(.L_x_1785) ;  /* 0x000000000f087348 */ /* 0x000fea0003c00000 */
[----:B------:R0:W1:Y:S02]  /*23130*/  SHFL.IDX P6, R14, R13, R12, R11 ;  /* 0x0000000c0d0e7389 */ /* 0x00006400000c000b */
[----:B01----:R-:W-:Y:S01]  /*23140*/  ENDCOLLECTIVE ;  /* 0x000000000000791b */ /* 0x003fe20003800000 */
.L_x_1785:
[----:B------:R-:W-:Y:S05]  /*23150*/  BSYNC B1 ;  /* 0x0000000000017941 */ /* 0x000fea0003800000 */
.L_x_1784:
[----:B------:R-:W-:Y:S05]  /*23160*/  BRA `(.L_x_1786) ;  /* 0xffffff8800b07947 */ /* 0x000fea000383ffff */
.L_x_1601:
[----:B------:R-:W-:Y:S01]  /*23170*/  BSSY B1, `(.L_x_1787) ;  /* 0x0000006000017945 */ /* 0x000fe20003800000 */
[----:B------:R-:W-:-:S07]  /*23180*/  IMAD.MOV.U32 R15, RZ, RZ, -0x1 ;  /* 0xffffffffff0f7424 */ /* 0x000fce00078e00ff */
[----:B01----:R-:W-:Y:S05]  /*23190*/  WARPSYNC.COLLECTIVE R15, `(.L_x_1788) ;  /* 0x000000000f0c7348 */ /* 0x003fea0003c00000 */
[----:B------:R-:W-:Y:S02]  /*231a0*/  ELECT P6, UR62, PT ;  /* 0x00000000003e782f */ /* 0x000fe400038c0000 */
[----:B------:R-:W-:Y:S01]  /*231b0*/  MOV R14, UR62 ;  /* 0x0000003e000e7c02 */ /* 0x000fe20008000f00 */
[----:B01----:R-:W-:Y:S10]  /*231c0*/  ENDCOLLECTIVE ;  /* 0x000000000000791b */ /* 0x003ff40003800000 */
.L_x_1788:
[----:B------:R-:W-:Y:S05]  /*231d0*/  BSYNC B1 ;  /* 0x0000000000017941 */ /* 0x000fea0003800000 */
.L_x_1787:
[----:B------:R-:W-:Y:S05]  /*231e0*/  BRA `(.L_x_1600) ;  /* 0xffffff8800a87947 */ /* 0x000fea000383ffff */
.L_x_1603:
[----:B-1----:R1:W2:Y:S02]  /*231f0*/  SYNCS.PHASECHK.TRANS64.TRYWAIT P0, [R22+URZ+0x2d820], R3 ;  /* 0x02d82003160075a7 */ /* 0x0022a4000800017f */
[----:B--2---:R-:W-:Y:S05]  /*23200*/  @!P0 NANOSLEEP.SYNCS 0x989680 ;  /* 0x009896800000895d */ /* 0x004fea0003900000 */
[----:B------:R-:W2:Y:S02]  /*23210*/  @!P0 SYNCS.PHASECHK.TRANS64 P0, [R22+URZ+0x2d820], R3 ;  /* 0x02d82003160085a7 */ /* 0x000ea4000800007f */
[----:B--2---:R-:W-:Y:S05]  /*23220*/  @!P0 BRA `(.L_x_1603) ;  /* 0xfffffffc00f08947 */ /* 0x004fea000383ffff */
[----:B------:R-:W-:Y:S05]  /*23230*/  BRA `(.L_x_1789) ;  /* 0xffffff8800b87947 */ /* 0x000fea000383ffff */
.L_x_1607:
[----:B--2---:R2:W3:Y:S02]  /*23240*/  SYNCS.PHASECHK.TRANS64.TRYWAIT P0, [R11+URZ+0x2d8a0], R10 ;  /* 0x02d8a00a0b0075a7 */ /* 0x0044e4000800017f */
[----:B---3--:R-:W-:Y:S05]  /*23250*/  @!P0 NANOSLEEP.SYNCS 0x989680 ;  /* 0x009896800000895d */ /* 0x008fea0003900000 */
[----:B------:R-:W3:Y:S02]  /*23260*/  @!P0 SYNCS.PHASECHK.TRANS64 P0, [R11+URZ+0x2d8a0], R10 ;  /* 0x02d8a00a0b0085a7 */ /* 0x000ee4000800007f */
[----:B---3--:R-:W-:Y:S05]  /*23270*/  @!P0 BRA `(.L_x_1607) ;  /* 0xfffffffc00f08947 */ /* 0x008fea000383ffff */
[----:B------:R-:W-:Y:S05]  /*23280*/  BRA `(.L_x_1790) ;  /* 0xffffff8800d07947 */ /* 0x000fea000383ffff */
.L_x_1614:
[----:B0-----:R0:W1:Y:S02]  /*23290*/  SYNCS.PHASECHK.TRANS64.TRYWAIT P0, [R11+URZ+0x2d8c0], R10 ;  /* 0x02d8c00a0b0075a7 */ /* 0x001064000800017f */
[----:B-1----:R-:W-:Y:S05]  /*232a0*/  @!P0 NANOSLEEP.SYNCS 0x989680 ;  /* 0x009896800000895d */ /* 0x002fea0003900000 */
[----:B------:R-:W1:Y:S02]  /*232b0*/  @!P0 SYNCS.PHASECHK.TRANS64 P0, [R11+URZ+0x2d8c0], R10 ;  /* 0x02d8c00a0b0085a7 */ /* 0x000e64000800007f */
[----:B-1----:R-:W-:Y:S05]  /*232c0*/  @!P0 BRA `(.L_x_1614) ;  /* 0xfffffffc00f08947 */ /* 0x002fea000383ffff */
[----:B------:R-:W-:Y:S05]  /*232d0*/  BRA `(.L_x_1791) ;  /* 0xffffff8c00cc7947 */ /* 0x000fea000383ffff */
.L_x_1623:
[----:B-1----:R1:W2:Y:S02]  /*232e0*/  SYNCS.PHASECHK.TRANS64.TRYWAIT P1, [R6+URZ+0x2d8a0], R3 ;  /* 0x02d8a003060075a7 */ /* 0x0022a4000802017f */
[----:B--2---:R-:W-:Y:S05]  /*232f0*/  @!P1 NANOSLEEP.SYNCS 0x989680 ;  /* 0x009896800000995d */ /* 0x004fea0003900000 */
[----:B------:R-:W2:Y:S02]  /*23300*/  @!P1 SYNCS.PHASECHK.TRANS64 P1, [R6+URZ+0x2d8a0], R3 ;  /* 0x02d8a003060095a7 */ /* 0x000ea4000802007f */
[----:B--2---:R-:W-:Y:S05]  /*23310*/  @!P1 BRA `(.L_x_1623) ;  /* 0xfffffffc00f09947 */ /* 0x004fea000383ffff */
[----:B------:R-:W-:Y:S05]  /*23320*/  BRA `(.L_x_1792) ;  /* 0xffffff9400007947 */ /* 0x000fea000383ffff */
.L_x_1630:
[----:B0-----:R0:W2:Y:S02]  /*23330*/  SYNCS.PHASECHK.TRANS64.TRYWAIT P1, [R6+URZ+0x2d8c0], R3 ;  /* 0x02d8c003060075a7 */ /* 0x0010a4000802017f */
[----:B--2---:R-:W-:Y:S05]  /*23340*/  @!P1 NANOSLEEP.SYNCS 0x989680 ;  /* 0x009896800000995d */ /* 0x004fea0003900000 */
[----:B------:R-:W2:Y:S02]  /*23350*/  @!P1 SYNCS.PHASECHK.TRANS64 P1, [R6+URZ+0x2d8c0], R3 ;  /* 0x02d8c003060095a7 */ /* 0x000ea4000802007f */
[----:B--2---:R-:W-:Y:S05]  /*23360*/  @!P1 BRA `(.L_x_1630) ;  /* 0xfffffffc00f09947 */ /* 0x004fea000383ffff */
[----:B------:R-:W-:Y:S05]  /*23370*/  BRA `(.L_x_1793) ;  /* 0xffffff9400f87947 */ /* 0x000fea000383ffff */
.L_x_1653:
[----:B------:R-:W2:Y:S01]  /*23380*/  S2R R20, SR_TID.X ;  /* 0x0000000000147919 */ /* 0x000ea20000002100 */
[----:B------:R-:W-:Y:S01]  /*23390*/  BSSY B0, `(.L_x_1794) ;  /* 0x000000a000007945 */ /* 0x000fe20003800000 */
[----:B0-----:R-:W-:Y:S02]  /*233a0*/  IMAD.MOV.U32 R12, RZ, RZ, RZ ;  /* 0x000000ffff0c7224 */ /* 0x001fe400078e00ff */
[----:B------:R-:W-:Y:S02]  /*233b0*/  IMAD.MOV.U32 R11, RZ, RZ, 0x1f ;  /* 0x0000001fff0b7424 */ /* 0x000fe400078e00ff */
[----:B------:R-:W-:Y:S01]  /*233c0*/  IMAD.MOV.U32 R15, RZ, RZ, -0x1 ;  /* 0xffffffffff0f7424 */ /* 0x000fe200078e00ff */
[----:B--2---:R-:W-:-:S04]  /*233d0*/  SHF.R.U32.HI R20, RZ, 0x5, R20 ;  /* 0x00000005ff147819 */ /* 0x004fc80000011614 */
[----:B------:R-:W-:-:S05]  /*233e0*/  LOP3.LUT R20, R20, 0x3, RZ, 0xc0, !PT ;  /* 0x0000000314147812 */ /* 0x000fca00078ec0ff */
[----:B------:R-:W-:-:S07]  /*233f0*/  IMAD.MOV.U32 R13, RZ, RZ, R20 ;  /* 0x000000ffff0d7224 */ /* 0x000fce00078e0014 */
[----:B-1----:R-:W-:Y:S05]  /*23400*/  WARPSYNC.COLLECTIVE R15, `(.L_x_1795) ;  /* 0x000000000f087348 */ /* 0x002fea0003c00000 */
[----:B------:R0:W2:Y:S02]  /*23410*/  SHFL.IDX P6, R14, R13, R12, R11 ;  /* 0x0000000c0d0e7389 */ /* 0x0000a400000c000b */
[----:B012---:R-:W-:Y:S01]  /*23420*/  ENDCOLLECTIVE ;  /* 0x000000000000791b */ /* 0x007fe20003800000 */
.L_x_1795:
[----:B------:R-:W-:Y:S05]  /*23430*/  BSYNC B0 ;  /* 0x0000000000007941 */ /* 0x000fea0003800000 */
.L_x_1794:
[----:B------:R-:W-:Y:S05]  /*23440*/  BRA `(.L_x_1796) ;  /* 0xffffffa400807947 */ /* 0x000fea000383ffff */
.L_x_1655:
[----:B------:R-:W-:Y:S01]  /*23450*/  BSSY B0, `(.L_x_1797) ;  /* 0x0000006000007945 */ /* 0x000fe20003800000 */
[----:B------:R-:W-:-:S07]  /*23460*/  IMAD.MOV.U32 R15, RZ, RZ, -0x1 ;  /* 0xffffffffff0f7424 */ /* 0x000fce00078e00ff */
[----:B012---:R-:W-:Y:S05]  /*23470*/  WARPSYNC.COLLECTIVE R15, `(.L_x_1798) ;  /* 0x000000000f0c7348 */ /* 0x007fea0003c00000 */
[----:B------:R-:W-:Y:S02]  /*23480*/  ELECT P6, UR62, PT ;  /* 0x00000000003e782f */ /* 0x000fe400038c0000 */
[----:B------:R-:W-:Y:S01]  /*23490*/  MOV R14, UR62 ;  /* 0x0000003e000e7c02 */ /* 0x000fe20008000f00 */
[----:B012---:R-:W-:Y:S10]  /*234a0*/  ENDCOLLECTIVE ;  /* 0x000000000000791b */ /* 0x007ff40003800000 */
.L_x_1798:
[----:B------:R-:W-:Y:S05]  /*234b0*/  BSYNC B0 ;  /* 0x0000000000007941 */ /* 0x000fea0003800000 */
.L_x_1797:
[----:B------:R-:W-:Y:S05]  /*234c0*/  BRA `(.L_x_1799) ;  /* 0xffffffa400887947 */ /* 0x000fea000383ffff */
.L_x_1657:
[----:B--2---:R2:W3:Y:S02]  /*234d0*/  SYNCS.PHASECHK.TRANS64.TRYWAIT P0, [R0+URZ+0x2d840], R2 ;  /* 0x02d84002000075a7 */ /* 0x0044e4000800017f */
[----:B---3--:R-:W-:Y:S05]  /*234e0*/  @!P0 NANOSLEEP.SYNCS 0x989680 ;  /* 0x009896800000895d */ /* 0x008fea0003900000 */
[----:B------:R-:W3:Y:S02]  /*234f0*/  @!P0 SYNCS.PHASECHK.TRANS64 P0, [R0+URZ+0x2d840], R2 ;  /* 0x02d84002000085a7 */ /* 0x000ee4000800007f */
[----:B---3--:R-:W-:Y:S05]  /*23500*/  @!P0 BRA `(.L_x_1657) ;  /* 0xfffffffc00f08947 */ /* 0x008fea000383ffff */
[----:B------:R-:W-:Y:S05]  /*23510*/  BRA `(.L_x_1800) ;  /* 0xffffffa400d87947 */ /* 0x000fea000383ffff */
.L_x_1661:
        /* <DEDUP_REMOVED lines=13> */
.L_x_1801:
[----:B------:R-:W-:Y:S02]  /*235f0*/  IMAD.MOV.U32 R13, RZ, RZ, R4 ;  /* 0x000000ffff0d7224 */ /* 0x000fe400078e0004 */
[----:B------:R-:W-:-:S07]  /*23600*/  IMAD.MOV.U32 R2, RZ, RZ, R14 ;  /* 0x000000ffff027224 */ /* 0x000fce00078e000e */
[----:B------:R-:W-:Y:S05]  /*23610*/  WARPSYNC.COLLECTIVE R15, `(.L_x_1802) ;  /* 0x000000000f087348 */ /* 0x000fea0003c00000 */
[----:B------:R0:W1:Y:S02]  /*23620*/  SHFL.IDX P6, R14, R13, R12, R11 ;  /* 0x0000000c0d0e7389 */ /* 0x00006400000c000b */
[----:B01----:R-:W-:Y:S01]  /*23630*/  ENDCOLLECTIVE ;  /* 0x000000000000791b */ /* 0x003fe20003800000 */
.L_x_1802:
[----:B------:R-:W-:Y:S02]  /*23640*/  IMAD.MOV.U32 R13, RZ, RZ, R0 ;  /* 0x000000ffff0d7224 */ /* 0x000fe400078e0000 */
[----:B------:R-:W-:Y:S02]  /*23650*/  IMAD.MOV.U32 R12, RZ, RZ, 0x1 ;  /* 0x00000001ff0c7424 */ /* 0x000fe400078e00ff */
[----:B------:R-:W-:-:S07]  /*23660*/  IMAD.MOV.U32 R3, RZ, RZ, R14 ;  /* 0x000000ffff037224 */ /* 0x000fce00078e000e */
[----:B------:R-:W-:Y:S05]  /*23670*/  WARPSYNC.COLLECTIVE R15, `(.L_x_1803) ;  /* 0x000000000f087348 */ /* 0x000fea0003c00000 */
[----:B------:R0:W1:Y:S02]  /*23680*/  SHFL.IDX P6, R14, R13, R12, R11 ;  /* 0x0000000c0d0e7389 */ /* 0x00006400000c000b */
[----:B01----:R-:W-:Y:S01]  /*23690*/  ENDCOLLECTIVE ;  /* 0x000000000000791b */ /* 0x003fe20003800000 */
.L_x_1803:
        /* <DEDUP_REMOVED lines=17> */
.L_x_1804:
[----:B------:R-:W-:Y:S02]  /*237b0*/  IMAD.MOV.U32 R13, RZ, RZ, R0 ;  /* 0x000000ffff0d7224 */ /* 0x000fe400078e0000 */
[----:B------:R-:W-:Y:S02]  /*237c0*/  IMAD.MOV.U32 R12, RZ, RZ, 0x2 ;  /* 0x00000002ff0c7424 */ /* 0x000fe400078e00ff */
[----:B------:R-:W-:-:S07]  /*237d0*/  IMAD.MOV.U32 R3, RZ, RZ, R14 ;  /* 0x000000ffff037224 */ /* 0x000fce00078e000e */
[----:B------:R-:W-:Y:S05]  /*237e0*/  WARPSYNC.COLLECTIVE R15, `(.L_x_1805) ;  /* 0x000000000f087348 */ /* 0x000fea0003c00000 */
[----:B------:R0:W1:Y:S02]  /*237f0*/  SHFL.IDX P6, R14, R13, R12, R11 ;  /* 0x0000000c0d0e7389 */ /* 0x00006400000c000b */
[----:B01----:R-:W-:Y:S01]  /*23800*/  ENDCOLLECTIVE ;  /* 0x000000000000791b */ /* 0x003fe20003800000 */
.L_x_1805:
        /* <DEDUP_REMOVED lines=18> */
.L_x_1806:
[----:B------:R-:W-:Y:S02]  /*23930*/  IMAD.MOV.U32 R13, RZ, RZ, R0 ;  /* 0x000000ffff0d7224 */ /* 0x000fe400078e0000 */
[----:B------:R-:W-:Y:S02]  /*23940*/  IMAD.MOV.U32 R12, RZ, RZ, 0x3 ;  /* 0x00000003ff0c7424 */ /* 0x000fe400078e00ff */
[----:B------:R-:W-:-:S07]  /*23950*/  IMAD.MOV.U32 R3, RZ, RZ, R14 ;  /* 0x000000ffff037224 */ /* 0x000fce00078e000e */
[----:B------:R-:W-:Y:S05]  /*23960*/  WARPSYNC.COLLECTIVE R15, `(.L_x_1807) ;  /* 0x000000000f087348 */ /* 0x000fea0003c00000 */
[----:B------:R0:W1:Y:S02]  /*23970*/  SHFL.IDX P6, R14, R13, R12, R11 ;  /* 0x0000000c0d0e7389 */ /* 0x00006400000c000b */
[----:B01----:R-:W-:Y:S01]  /*23980*/  ENDCOLLECTIVE ;  /* 0x000000000000791b */ /* 0x003fe20003800000 */
.L_x_1807:
        /* <DEDUP_REMOVED lines=10> */
.L_x_1808:
        /* <DEDUP_REMOVED lines=13> */
.L_x_1809:
        /* <DEDUP_REMOVED lines=8> */
.L_x_1810:
        /* <DEDUP_REMOVED lines=12> */
.L_x_1811:
        /* <DEDUP_REMOVED lines=8> */
.L_x_1812:
        /* <DEDUP_REMOVED lines=11> */
.L_x_1664:
[----:B0-----:R0:W1:Y:S02]  /*23d70*/  SYNCS.PHASECHK.TRANS64.TRYWAIT P0, [R22+URZ+0x2d820], R3 ;  /* 0x02d82003160075a7 */ /* 0x001064000800017f */
[----:B-1----:R-:W-:Y:S05]  /*23d80*/  @!P0 NANOSLEEP.SYNCS 0x989680 ;  /* 0x009896800000895d */ /* 0x002fea0003900000 */
[----:B------:R-:W1:Y:S02]  /*23d90*/  @!P0 SYNCS.PHASECHK.TRANS64 P0, [R22+URZ+0x2d820], R3 ;  /* 0x02d82003160085a7 */ /* 0x000e64000800007f */
[----:B-1----:R-:W-:Y:S05]  /*23da0*/  @!P0 BRA `(.L_x_1664) ;  /* 0xfffffffc00f08947 */ /* 0x002fea000383ffff */
[----:B------:R-:W-:Y:S05]  /*23db0*/  BRA `(.L_x_1814) ;  /* 0xffffffac00d07947 */ /* 0x000fea000383ffff */
.L_x_1673:
[----:B0-----:R0:W2:Y:S02]  /*23dc0*/  SYNCS.PHASECHK.TRANS64.TRYWAIT P0, [R3+URZ+0x2d840], R2 ;  /* 0x02d84002030075a7 */ /* 0x0010a4000800017f */
[----:B--2---:R-:W-:Y:S05]  /*23dd0*/  @!P0 NANOSLEEP.SYNCS 0x989680 ;  /* 0x009896800000895d */ /* 0x004fea0003900000 */
[----:B------:R-:W2:Y:S02]  /*23de0*/  @!P0 SYNCS.PHASECHK.TRANS64 P0, [R3+URZ+0x2d840], R2 ;  /* 0x02d84002030085a7 */ /* 0x000ea4000800007f */
[----:B--2---:R-:W-:Y:S05]  /*23df0*/  @!P0 BRA `(.L_x_1673) ;  /* 0xfffffffc00f08947 */ /* 0x004fea000383ffff */
[----:B------:R-:W-:Y:S05]  /*23e00*/  BRA `(.L_x_1815) ;  /* 0xffffffb0008c7947 */ /* 0x000fea000383ffff */
.L_x_1680:
[----:B0-----:R0:W1:Y:S02]  /*23e10*/  SYNCS.PHASECHK.TRANS64.TRYWAIT P0, [R3+URZ+0x60], R2 ;  /* 0x00006002030075a7 */ /* 0x001064000800017f */
[----:B-1----:R-:W-:Y:S05]  /*23e20*/  @!P0 NANOSLEEP.SYNCS 0x989680 ;  /* 0x009896800000895d */ /* 0x002fea0003900000 */
[----:B------:R-:W1:Y:S02]  /*23e30*/  @!P0 SYNCS.PHASECHK.TRANS64 P0, [R3+URZ+0x60], R2 ;  /* 0x00006002030085a7 */ /* 0x000e64000800007f */
[----:B-1----:R-:W-:Y:S05]  /*23e40*/  @!P0 BRA `(.L_x_1680) ;  /* 0xfffffffc00f08947 */ /* 0x002fea000383ffff */
[----:B------:R-:W-:Y:S05]  /*23e50*/  BRA `(.L_x_1816) ;  /* 0xffffffb400987947 */ /* 0x000fea000383ffff */
.L_x_1690:
[----:B0-----:R0:W2:Y:S02]  /*23e60*/  SYNCS.PHASECHK.TRANS64.TRYWAIT P0, [R3+URZ+0x2d840], R2 ;  /* 0x02d84002030075a7 */ /* 0x0010a4000800017f */
[----:B--2---:R-:W-:Y:S05]  /*23e70*/  @!P0 NANOSLEEP.SYNCS 0x989680 ;  /* 0x009896800000895d */ /* 0x004fea0003900000 */
[----:B------:R-:W2:Y:S02]  /*23e80*/  @!P0 SYNCS.PHASECHK.TRANS64 P0, [R3+URZ+0x2d840], R2 ;  /* 0x02d84002030085a7 */ /* 0x000ea4000800007f */
[----:B--2---:R-:W-:Y:S05]  /*23e90*/  @!P0 BRA `(.L_x_1690) ;  /* 0xfffffffc00f08947 */ /* 0x004fea000383ffff */
[----:B------:R-:W-:Y:S05]  /*23ea0*/  BRA `(.L_x_1817) ;  /* 0xffffffbc00587947 */ /* 0x000fea000383ffff */
.L_x_1697:
[----:B0-----:R0:W1:Y:S02]  /*23eb0*/  SYNCS.PHASECHK.TRANS64.TRYWAIT P0, [R11+URZ+0x60], R26 ;  /* 0x0000601a0b0075a7 */ /* 0x001064000800017f */
[----:B-1----:R-:W-:Y:S05]  /*23ec0*/  @!P0 NANOSLEEP.SYNCS 0x989680 ;  /* 0x009896800000895d */ /* 0x002fea0003900000 */
[----:B------:R-:W1:Y:S02]  /*23ed0*/  @!P0 SYNCS.PHASECHK.TRANS64 P0, [R11+URZ+0x60], R26 ;  /* 0x0000601a0b0085a7 */ /* 0x000e64000800007f */
[----:B-1----:R-:W-:Y:S05]  /*23ee0*/  @!P0 BRA `(.L_x_1697) ;  /* 0xfffffffc00f08947 */ /* 0x002fea000383ffff */
[----:B------:R-:W-:Y:S05]  /*23ef0*/  BRA `(.L_x_1818) ;  /* 0xffffffc000647947 */ /* 0x000fea000383ffff */
.L_x_1707:
[----:B0-----:R0:W2:Y:S02]  /*23f00*/  SYNCS.PHASECHK.TRANS64.TRYWAIT P0, [R2+URZ+0x2d840], R3 ;  /* 0x02d84003020075a7 */ /* 0x0010a4000800017f */
[----:B--2---:R-:W-:Y:S05]  /*23f10*/  @!P0 NANOSLEEP.SYNCS 0x989680 ;  /* 0x009896800000895d */ /* 0x004fea0003900000 */
[----:B------:R-:W2:Y:S02]  /*23f20*/  @!P0 SYNCS.PHASECHK.TRANS64 P0, [R2+URZ+0x2d840], R3 ;  /* 0x02d84003020085a7 */ /* 0x000ea4000800007f */
[----:B--2---:R-:W-:Y:S05]  /*23f30*/  @!P0 BRA `(.L_x_1707) ;  /* 0xfffffffc00f08947 */ /* 0x004fea000383ffff */
[----:B------:R-:W-:Y:S05]  /*23f40*/  BRA `(.L_x_1819) ;  /* 0xffffffc400f07947 */ /* 0x000fea000383ffff */
.L_x_1714:
[----:B0-----:R0:W1:Y:S02]  /*23f50*/  SYNCS.PHASECHK.TRANS64.TRYWAIT P0, [R7+URZ+0x60], R2 ;  /* 0x00006002070075a7 */ /* 0x001064000800017f */
[----:B-1----:R-:W-:Y:S05]  /*23f60*/  @!P0 NANOSLEEP.SYNCS 0x989680 ;  /* 0x009896800000895d */ /* 0x002fea0003900000 */
[----:B------:R-:W1:Y:S02]  /*23f70*/  @!P0 SYNCS.PHASECHK.TRANS64 P0, [R7+URZ+0x60], R2 ;  /* 0x00006002070085a7 */ /* 0x000e64000800007f */
[----:B-1----:R-:W-:Y:S05]  /*23f80*/  @!P0 BRA `(.L_x_1714) ;  /* 0xfffffffc00f08947 */ /* 0x002fea000383ffff */
[----:B------:R-:W-:Y:S05]  /*23f90*/  BRA `(.L_x_1820) ;  /* 0xffffffcc00007947 */ /* 0x000fea000383ffff */
.L_x_1726:
[----:B0-----:R0:W1:Y:S02]  /*23fa0*/  SYNCS.PHASECHK.TRANS64.TRYWAIT P0, [R3+URZ+0x2d860], R0 ;  /* 0x02d86000030075a7 */ /* 0x001064000800017f */
[----:B-1----:R-:W-:Y:S05]  /*23fb0*/  @!P0 NANOSLEEP.SYNCS 0x989680 ;  /* 0x009896800000895d */ /* 0x002fea0003900000 */
[----:B------:R-:W1:Y:S02]  /*23fc0*/  @!P0 SYNCS.PHASECHK.TRANS64 P0, [R3+URZ+0x2d860], R0 ;  /* 0x02d86000030085a7 */ /* 0x000e64000800007f */
[----:B-1----:R-:W-:Y:S05]  /*23fd0*/  @!P0 BRA `(.L_x_1726) ;  /* 0xfffffffc00f08947 */ /* 0x002fea000383ffff */
[----:B------:R-:W-:Y:S05]  /*23fe0*/  BRA `(.L_x_1821) ;  /* 0xffffffd000787947 */ /* 0x000fea000383ffff */
.L_x_1734:
[----:B------:R-:W-:Y:S01]  /*23ff0*/  BSSY B0, `(.L_x_1822) ;  /* 0x0000008000007945 */ /* 0x000fe20003800000 */
[----:B------:R-:W-:Y:S02]  /*24000*/  IMAD.MOV.U32 R13, RZ, RZ, R16 ;  /* 0x000000ffff0d7224 */ /* 0x000fe400078e0010 */
[----:B0-----:R-:W-:Y:S02]  /*24010*/  IMAD.MOV.U32 R12, RZ, RZ, RZ ;  /* 0x000000ffff0c7224 */ /* 0x001fe400078e00ff */
[----:B------:R-:W-:Y:S02]  /*24020*/  IMAD.MOV.U32 R11, RZ, RZ, 0x1f ;  /* 0x0000001fff0b7424 */ /* 0x000fe400078e00ff */
[----:B------:R-:W-:-:S07]  /*24030*/  IMAD.MOV.U32 R15, RZ, RZ, -0x1 ;  /* 0xffffffffff0f7424 */ /* 0x000fce00078e00ff */
[----:B------:R-:W-:Y:S05]  /*24040*/  WARPSYNC.COLLECTIVE R15, `(.L_x_1823) ;  /* 0x000000000f087348 */ /* 0x000fea0003c00000 */
[----:B------:R0:W1:Y:S02]  /*24050*/  SHFL.IDX P6, R14, R13, R12, R11 ;  /* 0x0000000c0d0e7389 */ /* 0x00006400000c000b */
[----:B01----:R-:W-:Y:S01]  /*24060*/  ENDCOLLECTIVE ;  /* 0x000000000000791b */ /* 0x003fe20003800000 */
.L_x_1823:
[----:B------:R-:W-:Y:S05]  /*24070*/  BSYNC B0 ;  /* 0x0000000000007941 */ /* 0x000fea0003800000 */
.L_x_1822:
        /* <DEDUP_REMOVED lines=9> */
.L_x_1824:
        /* <DEDUP_REMOVED lines=18> */
.L_x_1825:
[----:B------:R-:W-:Y:S01]  /*24230*/  IMAD.MOV.U32 R12, RZ, RZ, 0x2 ;  /* 0x00000002ff0c7424 */ /* 0x000fe200078e00ff */
[----:B------:R-:W-:-:S05]  /*24240*/  SEL R5, R14, RZ, P1 ;  /* 0x000000ff0e057207 */ /* 0x000fca0000800000 */
[----:B------:R-:W-:-:S04]  /*24250*/  IMAD.IADD R4, R2, 0x1, R5 ;  /* 0x0000000102047824 */ /* 0x000fc800078e0205 */
[----:B------:R-:W-:-:S07]  /*24260*/  IMAD.MOV.U32 R13, RZ, RZ, R4 ;  /* 0x000000ffff0d7224 */ /* 0x000fce00078e0004 */
[----:B------:R-:W-:Y:S05]  /*24270*/  WARPSYNC.COLLECTIVE R15, `(.L_x_1826) ;  /* 0x000000000f087348 */ /* 0x000fea0003c00000 */
[----:B------:R0:W1:Y:S02]  /*24280*/  SHFL.UP P6, R14, R13, R12, R11 ;  /* 0x0400000c0d0e7389 */ /* 0x00006400000c000b */
[----:B01----:R-:W-:Y:S01]  /*24290*/  ENDCOLLECTIVE ;  /* 0x000000000000791b */ /* 0x003fe20003800000 */
.L_x_1826:
[----:B------:R-:W-:Y:S01]  /*242a0*/  IMAD.MOV.U32 R12, RZ, RZ, 0x4 ;  /* 0x00000004ff0c7424 */ /* 0x000fe200078e00ff */
[----:B------:R-:W-:-:S05]  /*242b0*/  SEL R5, R14, RZ, P2 ;  /* 0x000000ff0e057207 */ /* 0x000fca0001000000 */
[----:B------:R-:W-:-:S04]  /*242c0*/  IMAD.IADD R5, R4, 0x1, R5 ;  /* 0x0000000104057824 */ /* 0x000fc800078e0205 */
[----:B------:R-:W-:-:S07]  /*242d0*/  IMAD.MOV.U32 R13, RZ, RZ, R5 ;  /* 0x000000ffff0d7224 */ /* 0x000fce00078e0005 */
[----:B------:R-:W-:Y:S05]  /*242e0*/  WARPSYNC.COLLECTIVE R15, `(.L_x_1827) ;  /* 0x000000000f087348 */ /* 0x000fea0003c00000 */
[----:B------:R0:W1:Y:S02]  /*242f0*/  SHFL.UP P6, R14, R13, R12, R11 ;  /* 0x0400000c0d0e7389 */ /* 0x00006400000c000b */
[----:B01----:R-:W-:Y:S01]  /*24300*/  ENDCOLLECTIVE ;  /* 0x000000000000791b */ /* 0x003fe20003800000 */
.L_x_1827:
[----:B------:R-:W-:Y:S01]  /*24310*/  IMAD.MOV.U32 R12, RZ, RZ, 0x8 ;  /* 0x00000008ff0c7424 */ /* 0x000fe200078e00ff */
[----:B------:R-:W-:-:S05]  /*24320*/  SEL R6, R14, RZ, P3 ;  /* 0x000000ff0e067207 */ /* 0x000fca0001800000 */
[----:B------:R-:W-:-:S04]  /*24330*/  IMAD.IADD R6, R5, 0x1, R6 ;  /* 0x0000000105067824 */ /* 0x000fc800078e0206 */
[----:B------:R-:W-:-:S07]  /*24340*/  IMAD.MOV.U32 R13, RZ, RZ, R6 ;  /* 0x000000ffff0d7224 */ /* 0x000fce00078e0006 */
[----:B------:R-:W-:Y:S05]  /*24350*/  WARPSYNC.COLLECTIVE R15, `(.L_x_1828) ;  /* 0x000000000f087348 */ /* 0x000fea0003c00000 */
[----:B------:R0:W1:Y:S02]  /*24360*/  SHFL.UP P6, R14, R13, R12, R11 ;  /* 0x0400000c0d0e7389 */ /* 0x00006400000c000b */
[----:B01----:R-:W-:Y:S01]  /*24370*/  ENDCOLLECTIVE ;  /* 0x000000000000791b */ /* 0x003fe20003800000 */
.L_x_1828:
[----:B------:R-:W-:Y:S01]  /*24380*/  IMAD.MOV.U32 R12, RZ, RZ, 0x10 ;  /* 0x00000010ff0c7424 */ /* 0x000fe200078e00ff */
[----:B------:R-:W-:-:S05]  /*24390*/  SEL R3, R14, RZ, P4 ;  /* 0x000000ff0e037207 */ /* 0x000fca0002000000 */
[----:B------:R-:W-:-:S04]  /*243a0*/  IMAD.IADD R4, R6, 0x1, R3 ;  /* 0x0000000106047824 */ /* 0x000fc800078e0203 */
[----:B------:R-:W-:-:S07]  /*243b0*/  IMAD.MOV.U32 R13, RZ, RZ, R4 ;  /* 0x000000ffff0d7224 */ /* 0x000fce00078e0004 */
[----:B------:R-:W-:Y:S05]  /*243c0*/  WARPSYNC.COLLECTIVE R15, `(.L_x_1829) ;  /* 0x000000000f087348 */ /* 0x000fea0003c00000 */
[----:B------:R0:W1:Y:S02]  /*243d0*/  SHFL.UP P6, R14, R13, R12, R11 ;  /* 0x0400000c0d0e7389 */ /* 0x00006400000c000b */
[----:B01----:R-:W-:Y:S01]  /*243e0*/  ENDCOLLECTIVE ;  /* 0x000000000000791b */ /* 0x003fe20003800000 */
.L_x_1829:
        /* <DEDUP_REMOVED lines=8> */
.L_x_1830:
[----:B------:R-:W-:Y:S05]  /*24470*/  BRA `(.L_x_1831) ;  /* 0xffffffd400247947 */ /* 0x000fea000383ffff */
.L_x_1739:
[----:B------:R-:W-:Y:S01]  /*24480*/  BSSY B0, `(.L_x_1832) ;  /* 0x0000008000007945 */ /* 0x000fe20003800000 */
[----:B-----5:R-:W-:Y:S02]  /*24490*/  IMAD.MOV.U32 R13, RZ, RZ, R2 ;  /* 0x000000ffff0d7224 */ /* 0x020fe400078e0002 */
[----:B0-----:R-:W-:Y:S02]  /*244a0*/  IMAD.MOV.U32 R12, RZ, RZ, 0x1 ;  /* 0x00000001ff0c7424 */ /* 0x001fe400078e00ff */
[----:B------:R-:W-:Y:S02]  /*244b0*/  IMAD.MOV.U32 R11, RZ, RZ, RZ ;  /* 0x000000ffff0b7224 */ /* 0x000fe400078e00ff */
[----:B------:R-:W-:-:S07]  /*244c0*/  IMAD.MOV.U32 R15, RZ, RZ, -0x1 ;  /* 0xffffffffff0f7424 */ /* 0x000fce00078e00ff */
[----:B-12---:R-:W-:Y:S05]  /*244d0*/  WARPSYNC.COLLECTIVE R15, `(.L_x_1833) ;  /* 0x000000000f087348 */ /* 0x006fea0003c00000 */
[----:B------:R0:W3:Y:S02]  /*244e0*/  SHFL.UP P6, R14, R13, R12, R11 ;  /* 0x0400000c0d0e7389 */ /* 0x0000e400000c000b */
[----:B0123--:R-:W-:Y:S01]  /*244f0*/  ENDCOLLECTIVE ;  /* 0x000000000000791b */ /* 0x00ffe20003800000 */
.L_x_1833:
[----:B------:R-:W-:Y:S05]  /*24500*/  BSYNC B0 ;  /* 0x0000000000007941 */ /* 0x000fea0003800000 */
.L_x_1832:
        /* <DEDUP_REMOVED lines=8> */
.L_x_1834:
[----:B------:R-:W-:Y:S01]  /*24590*/  IMAD.MOV.U32 R12, RZ, RZ, 0x4 ;  /* 0x00000004ff0c7424 */ /* 0x000fe200078e00ff */
[----:B------:R-:W-:-:S05]  /*245a0*/  SEL R14, R14, RZ, P2 ;  /* 0x000000ff0e0e7207 */ /* 0x000fca0001000000 */
[----:B------:R-:W-:-:S04]  /*245b0*/  IMAD.IADD R3, R13, 0x1, R14 ;  /* 0x000000010d037824 */ /* 0x000fc800078e020e */
[----:B------:R-:W-:-:S07]  /*245c0*/  IMAD.MOV.U32 R13, RZ, RZ, R3 ;  /* 0x000000ffff0d7224 */ /* 0x000fce00078e0003 */
[----:B------:R-:W-:Y:S05]  /*245d0*/  WARPSYNC.COLLECTIVE R15, `(.L_x_1835) ;  /* 0x000000000f087348 */ /* 0x000fea0003c00000 */
[----:B------:R0:W1:Y:S02]  /*245e0*/  SHFL.UP P6, R14, R13, R12, R11 ;  /* 0x0400000c0d0e7389 */ /* 0x00006400000c000b */
[----:B01----:R-:W-:Y:S01]  /*245f0*/  ENDCOLLECTIVE ;  /* 0x000000000000791b */ /* 0x003fe20003800000 */
.L_x_1835:
[----:B------:R-:W-:Y:S01]  /*24600*/  IMAD.MOV.U32 R12, RZ, RZ, 0x8 ;  /* 0x00000008ff0c7424 */ /* 0x000fe200078e00ff */
[----:B------:R-:W-:-:S05]  /*24610*/  SEL R4, R14, RZ, P3 ;  /* 0x000000ff0e047207 */ /* 0x000fca0001800000 */
[----:B------:R-:W-:-:S04]  /*24620*/  IMAD.IADD R4, R3, 0x1, R4 ;  /* 0x0000000103047824 */ /* 0x000fc800078e0204 */
[----:B------:R-:W-:-:S07]  /*24630*/  IMAD.MOV.U32 R13, RZ, RZ, R4 ;  /* 0x000000ffff0d7224 */ /* 0x000fce00078e0004 */
[----:B------:R-:W-:Y:S05]  /*24640*/  WARPSYNC.COLLECTIVE R15, `(.L_x_1836) ;  /* 0x000000000f087348 */ /* 0x000fea0003c00000 */
[----:B------:R0:W1:Y:S02]  /*24650*/  SHFL.UP P6, R14, R13, R12, R11 ;  /* 0x0400000c0d0e7389 */ /* 0x00006400000c000b */
[----:B01----:R-:W-:Y:S01]  /*24660*/  ENDCOLLECTIVE ;  /* 0x000000000000791b */ /* 0x003fe20003800000 */
.L_x_1836:
[----:B------:R-:W-:Y:S01]  /*24670*/  IMAD.MOV.U32 R12, RZ, RZ, 0x10 ;  /* 0x00000010ff0c7424 */ /* 0x000fe200078e00ff */
[----:B------:R-:W-:-:S05]  /*24680*/  SEL R5, R14, RZ, P4 ;  /* 0x000000ff0e057207 */ /* 0x000fca0002000000 */
[----:B------:R-:W-:-:S04]  /*24690*/  IMAD.IADD R5, R4, 0x1, R5 ;  /* 0x0000000104057824 */ /* 0x000fc800078e0205 */
[----:B------:R-:W-:-:S07]  /*246a0*/  IMAD.MOV.U32 R13, RZ, RZ, R5 ;  /* 0x000000ffff0d7224 */ /* 0x000fce00078e0005 */
[----:B------:R-:W-:Y:S05]  /*246b0*/  WARPSYNC.COLLECTIVE R15, `(.L_x_1837) ;  /* 0x000000000f087348 */ /* 0x000fea0003c00000 */
[----:B------:R0:W1:Y:S02]  /*246c0*/  SHFL.UP P6, R14, R13, R12, R11 ;  /* 0x0400000c0d0e7389 */ /* 0x00006400000c000b */
[----:B01----:R-:W-:Y:S01]  /*246d0*/  ENDCOLLECTIVE ;  /* 0x000000000000791b */ /* 0x003fe20003800000 */
.L_x_1837:
        /* <DEDUP_REMOVED lines=8> */
.L_x_1838:
[----:B------:R-:W-:Y:S05]  /*24760*/  BRA `(.L_x_1839) ;  /* 0xffffffd400047947 */ /* 0x000fea000383ffff */
.L_x_1741:
[----:B------:R-:W-:Y:S01]  /*24770*/  BSSY B0, `(.L_x_1840) ;  /* 0x0000006000007945 */ /* 0x000fe20003800000 */
[----:B------:R-:W-:Y:S01]  /*24780*/  PLOP3.LUT P6, PT, P6, PT, PT, 0x8, 0x0 ;  /* 0x000000000000781c */ /* 0x000fe200037ce170 */
[----:B------:R-:W-:-:S12]  /*24790*/  IMAD.MOV.U32 R15, RZ, RZ, -0x1 ;  /* 0xffffffffff0f7424 */ /* 0x000fd800078e00ff */
[----:B01----:R-:W-:Y:S05]  /*247a0*/  WARPSYNC.COLLECTIVE R15, `(.L_x_1841) ;  /* 0x000000000f087348 */ /* 0x003fea0003c00000 */
[----:B------:R-:W-:Y:S01]  /*247b0*/  VOTE.ANY R14, PT, P6 ;  /* 0x00000000000e7806 */ /* 0x000fe200030e0100 */
[----:B01----:R-:W-:Y:S06]  /*247c0*/  ENDCOLLECTIVE ;  /* 0x000000000000791b */ /* 0x003fec0003800000 */
.L_x_1841:
[----:B------:R-:W-:Y:S05]  /*247d0*/  BSYNC B0 ;  /* 0x0000000000007941 */ /* 0x000fea0003800000 */
.L_x_1840:
        /* <DEDUP_REMOVED lines=9> */
.L_x_1842:
[----:B------:R-:W-:Y:S01]  /*24870*/  IMAD.MOV.U32 R17, RZ, RZ, R14 ;  /* 0x000000ffff117224 */ /* 0x000fe200078e000e */
[----:B------:R-:W-:Y:S06]  /*24880*/  BRA `(.L_x_1843) ;  /* 0xffffffd000f47947 */ /* 0x000fec000383ffff */
.L_x_1743:
[----:B------:R-:W-:Y:S01]  /*24890*/  BSSY B0, `(.L_x_1844) ;  /* 0x0000007000007945 */ /* 0x000fe20003800000 */
[----:B------:R-:W-:Y:S02]  /*248a0*/  IMAD.MOV.U32 R13, RZ, RZ, R3 ;  /* 0x000000ffff0d7224 */ /* 0x000fe400078e0003 */
[----:B------:R-:W-:Y:S02]  /*248b0*/  IMAD.MOV.U32 R11, RZ, RZ, 0x1f ;  /* 0x0000001fff0b7424 */ /* 0x000fe400078e00ff */
[----:B------:R-:W-:-:S07]  /*248c0*/  IMAD.MOV.U32 R15, RZ, RZ, -0x1 ;  /* 0xffffffffff0f7424 */ /* 0x000fce00078e00ff */
[----:B-123--:R-:W-:Y:S05]  /*248d0*/  WARPSYNC.COLLECTIVE R15, `(.L_x_1845) ;  /* 0x000000000f087348 */ /* 0x00efea0003c00000 */
[----:B------:R0:W4:Y:S02]  /*248e0*/  SHFL.IDX P6, R14, R13, R12, R11 ;  /* 0x0000000c0d0e7389 */ /* 0x00012400000c000b */
[----:B01234-:R-:W-:Y:S01]  /*248f0*/  ENDCOLLECTIVE ;  /* 0x000000000000791b */ /* 0x01ffe20003800000 */
.L_x_1845:
[----:B------:R-:W-:Y:S05]  /*24900*/  BSYNC B0 ;  /* 0x0000000000007941 */ /* 0x000fea0003800000 */
.L_x_1844:
[----:B------:R-:W-:Y:S01]  /*24910*/  IMAD.MOV.U32 R5, RZ, RZ, R14 ;  /* 0x000000ffff057224 */ /* 0x000fe200078e000e */
[----:B------:R-:W-:Y:S06]  /*24920*/  BRA `(.L_x_1742) ;  /* 0xffffffd000e87947 */ /* 0x000fec000383ffff */
.L_x_1747:
[----:B0-----:R0:W2:Y:S02]  /*24930*/  SYNCS.PHASECHK.TRANS64.TRYWAIT P0, [R9+URZ+0x2d820], R0 ;  /* 0x02d82000090075a7 */ /* 0x0010a4000800017f */
[----:B--2---:R-:W-:Y:S05]  /*24940*/  @!P0 NANOSLEEP.SYNCS 0x989680 ;  /* 0x009896800000895d */ /* 0x004fea0003900000 */
[----:B------:R-:W2:Y:S02]  /*24950*/  @!P0 SYNCS.PHASECHK.TRANS64 P0, [R9+URZ+0x2d820], R0 ;  /* 0x02d82000090085a7 */ /* 0x000ea4000800007f */
[----:B--2---:R-:W-:Y:S05]  /*24960*/  @!P0 BRA `(.L_x_1747) ;  /* 0xfffffffc00f08947 */ /* 0x004fea000383ffff */
[----:B------:R-:W-:Y:S05]  /*24970*/  BRA `(.L_x_1846) ;  /* 0xffffffd800607947 */ /* 0x000fea000383ffff */
.L_x_1748:
        /* <DEDUP_REMOVED lines=8> */
[----:B01-3--:R-:W-:Y:S05]  /*24a00*/  WARPSYNC.COLLECTIVE R15, `(.L_x_1848) ;  /* 0x000000000f087348 */ /* 0x00bfea0003c00000 */
[----:B------:R2:W4:Y:S02]  /*24a10*/  SHFL.IDX P6, R14, R13, R12, R11 ;  /* 0x0000000c0d0e7389 */ /* 0x00052400000c000b */
[----:B01234-:R-:W-:Y:S01]  /*24a20*/  ENDCOLLECTIVE ;  /* 0x000000000000791b */ /* 0x01ffe20003800000 */
.L_x_1848:
[----:B------:R-:W-:Y:S05]  /*24a30*/  BSYNC B0 ;  /* 0x0000000000007941 */ /* 0x000fea0003800000 */
.L_x_1847:
[----:B------:R-:W-:Y:S05]  /*24a40*/  BRA `(.L_x_1849) ;  /* 0xffffffd800487947 */ /* 0x000fea000383ffff */
.L_x_1749:
[----:B------:R-:W-:Y:S01]  /*24a50*/  BSSY B0, `(.L_x_1850) ;  /* 0x0000006000007945 */ /* 0x000fe20003800000 */
[----:B------:R-:W-:-:S07]  /*24a60*/  IMAD.MOV.U32 R15, RZ, RZ, -0x1 ;  /* 0xffffffffff0f7424 */ /* 0x000fce00078e00ff */
[----:B01-3--:R-:W-:Y:S05]  /*24a70*/  WARPSYNC.COLLECTIVE R15, `(.L_x_1851) ;  /* 0x000000000f0c7348 */ /* 0x00bfea0003c00000 */
[----:B------:R-:W-:Y:S02]  /*24a80*/  ELECT P6, UR62, PT ;  /* 0x00000000003e782f */ /* 0x000fe400038c0000 */
[----:B------:R-:W-:Y:S01]  /*24a90*/  MOV R14, UR62 ;  /* 0x0000003e000e7c02 */ /* 0x000fe20008000f00 */
[----:B01-3--:R-:W-:Y:S10]  /*24aa0*/  ENDCOLLECTIVE ;  /* 0x000000000000791b */ /* 0x00bff40003800000 */
.L_x_1851:
[----:B------:R-:W-:Y:S05]  /*24ab0*/  BSYNC B0 ;  /* 0x0000000000007941 */ /* 0x000fea0003800000 */
.L_x_1850:
[----:B------:R-:W-:Y:S05]  /*24ac0*/  BRA `(.L_x_1852) ;  /* 0xffffffd8003c7947 */ /* 0x000fea000383ffff */
.L_x_1751:
[----:B0-----:R0:W2:Y:S02]  /*24ad0*/  SYNCS.PHASECHK.TRANS64.TRYWAIT P0, [R5+URZ], R4 ;  /* 0x00000004050075a7 */ /* 0x0010a4000800017f */
[----:B--2---:R-:W-:Y:S05]  /*24ae0*/  @!P0 NANOSLEEP.SYNCS 0x989680 ;  /* 0x009896800000895d */ /* 0x004fea0003900000 */
[----:B------:R-:W2:Y:S02]  /*24af0*/  @!P0 SYNCS.PHASECHK.TRANS64 P0, [R5+URZ], R4 ;  /* 0x00000004050085a7 */ /* 0x000ea4000800007f */
[----:B--2---:R-:W-:Y:S05]  /*24b00*/  @!P0 BRA `(.L_x_1751) ;  /* 0xfffffffc00f08947 */ /* 0x004fea000383ffff */
[----:B------:R-:W-:Y:S05]  /*24b10*/  BRA `(.L_x_1853) ;  /* 0xffffffd800707947 */ /* 0x000fea000383ffff */
.L_x_1752:
[----:B--2---:R2:W4:Y:S02]  /*24b20*/  SYNCS.PHASECHK.TRANS64.TRYWAIT P0, [R3+URZ], R2 ;  /* 0x00000002030075a7 */ /* 0x004524000800017f */
[----:B----4-:R-:W-:Y:S05]  /*24b30*/  @!P0 NANOSLEEP.SYNCS 0x989680 ;  /* 0x009896800000895d */ /* 0x010fea0003900000 */
[----:B------:R-:W4:Y:S02]  /*24b40*/  @!P0 SYNCS.PHASECHK.TRANS64 P0, [R3+URZ], R2 ;  /* 0x00000002030085a7 */ /* 0x000f24000800007f */
[----:B----4-:R-:W-:Y:S05]  /*24b50*/  @!P0 BRA `(.L_x_1752) ;  /* 0xfffffffc00f08947 */ /* 0x010fea000383ffff */
[----:B------:R-:W-:Y:S05]  /*24b60*/  BRA `(.L_x_1854) ;  /* 0xffffffd800647947 */ /* 0x000fea000383ffff */
.L_x_1754:
[----:B----4-:R4:W0:Y:S02]  /*24b70*/  SYNCS.PHASECHK.TRANS64.TRYWAIT P0, [R23+URZ], R4 ;  /* 0x00000004170075a7 */ /* 0x010824000800017f */
[----:B0-----:R-:W-:Y:S05]  /*24b80*/  @!P0 NANOSLEEP.SYNCS 0x989680 ;  /* 0x009896800000895d */ /* 0x001fea0003900000 */
[----:B------:R-:W0:Y:S02]  /*24b90*/  @!P0 SYNCS.PHASECHK.TRANS64 P0, [R23+URZ], R4 ;  /* 0x00000004170085a7 */ /* 0x000e24000800007f */
[----:B0-----:R-:W-:Y:S05]  /*24ba0*/  @!P0 BRA `(.L_x_1754) ;  /* 0xfffffffc00f08947 */ /* 0x001fea000383ffff */
[----:B------:R-:W-:Y:S05]  /*24bb0*/  BRA `(.L_x_1855) ;  /* 0xffffffd800687947 */ /* 0x000fea000383ffff */
.L_x_1856:
        /* <DEDUP_REMOVED lines=12> */
.L_x_2729:


//--------------------- .text._ZN7cutlass13device_kernelIN5flash11enable_sm90INS1_16FlashAttnFwdSm90INS1_25CollectiveMainloopFwdSm90ILi2EN4cute5tupleIJNS5_1CILi1EEES8_S8_EEENS6_IJNS7_ILi192EEENS7_ILi144EEENS7_ILi96EEEEEELi96ENS_6half_tEfNS_4arch4Sm90ELb1ELb0ELb0ELb0ELb0ELb0ELb0ELb0ELb1ELb1ELb0ELb0EEENS1_21CollectiveEpilogueFwdINS6_IJSA_SC_SB_EEES9_SE_SG_Li384ELb0ELb1ELb0ELb0EEENS1_30DynamicPersistentTileSchedulerILi384ELi128ELb0ELb1ELb1EEEEEEEEEvNT_6ParamsE --------------------------
	.section	.text._ZN7cutlass13device_kernelIN5flash11enable_sm90INS1_16FlashAttnFwdSm90INS1_25CollectiveMainloopFwdSm90ILi2EN4cute5tupleIJNS5_1CILi1EEES8_S8_EEENS6_IJNS7_ILi192EEENS7_ILi144EEENS7_ILi96EEEEEELi96ENS_6half_tEfNS_4arch4Sm90ELb1ELb0ELb0ELb0ELb0ELb0ELb0ELb0ELb1ELb1ELb0ELb0EEENS1_21CollectiveEpilogueFwdINS6_IJSA_SC_SB_EEES9_SE_SG_Li384ELb0ELb1ELb0ELb0EEENS1_30DynamicPersistentTileSchedulerILi384ELi128ELb0ELb1ELb1EEEEEEEEEvNT_6ParamsE,"ax",@progbits
	.align	128
.text._ZN7cutlass13device_kernelIN5flash11enable_sm90INS1_16FlashAttnFwdSm90INS1_25CollectiveMainloopFwdSm90ILi2EN4cute5tupleIJNS5_1CILi1EEES8_S8_EEENS6_IJNS7_ILi192EEENS7_ILi144EEENS7_ILi96EEEEEELi96ENS_6half_tEfNS_4arch4Sm90ELb1ELb0ELb0ELb0ELb0ELb0ELb0ELb0ELb1ELb1ELb0ELb0EEENS1_21CollectiveEpilogueFwdINS6_IJSA_SC_SB_EEES9_SE_SG_Li384ELb0ELb1ELb0ELb0EEENS1_30DynamicPersistentTileSchedulerILi384ELi128ELb0ELb1ELb1EEEEEEEEEvNT_6ParamsE:
        .type           _ZN7cutlass13device_kernelIN5flash11enable_sm90INS1_16FlashAttnFwdSm90INS1_25CollectiveMainloopFwdSm90ILi2EN4cute5tupleIJNS5_1CILi1EEES8_S8_EEENS6_IJNS7_ILi192EEENS7_ILi144EEENS7_ILi96EEEEEELi96ENS_6half_tEfNS_4arch4Sm90ELb1ELb0ELb0ELb0ELb0ELb0ELb0ELb0ELb1ELb1ELb0ELb0EEENS1_21CollectiveEpilogueFwdINS6_IJSA_SC_SB_EEES9_SE_SG_Li384ELb0ELb1ELb0ELb0EEENS1_30DynamicPersistentTileSchedulerILi384ELi128ELb0ELb1ELb1EEEEEEEEEvNT_6ParamsE,@function
        .size           _ZN7cutlass13device_kernelIN5flash11enable_sm90INS1_16FlashAttnFwdSm90INS1_25CollectiveMainloopFwdSm90ILi2EN4cute5tupleIJNS5_1CILi1EEES8_S8_EEENS6_IJNS7_ILi192EEENS7_ILi144EEENS7_ILi96EEEEEELi96ENS_6half_tEfNS_4arch4Sm90ELb1ELb0ELb0ELb0ELb0ELb0ELb0ELb0ELb1ELb1ELb0ELb0EEENS1_21CollectiveEpilogueFwdINS6_IJSA_SC_SB_EEES9_SE_SG_Li384ELb0ELb1ELb0ELb0EEENS1_30DynamicPersistentTileSchedulerILi384ELi128ELb0ELb1ELb1EEEEEEEEEvNT_6ParamsE,(.L_x_2730 - _ZN7cutlass13device_kernelIN5flash11enable_sm90INS1_16FlashAttnFwdSm90INS1_25CollectiveMainloopFwdSm90ILi2EN4cute5tupleIJNS5_1CILi1EEES8_S8_EEENS6_IJNS7_ILi192EEENS7_ILi144EEENS7_ILi96EEEEEELi96ENS_6half_tEfNS_4arch4Sm90ELb1ELb0ELb0ELb0ELb0ELb0ELb0ELb0ELb1ELb1ELb0ELb0EEENS1_21CollectiveEpilogueFwdINS6_IJSA_SC_SB_EEES9_SE_SG_Li384ELb0ELb1ELb0ELb0EEENS1_30DynamicPersistentTileSchedulerILi384ELi128ELb0ELb1ELb1EEEEEEEEEvNT_6ParamsE)
        .other          _ZN7cutlass13device_kernelIN5flash11enable_sm90INS1_16FlashAttnFwdSm90INS1_25CollectiveMainloopFwdSm90ILi2EN4cute5tupleIJNS5_1CILi1EEES8_S8_EEENS6_IJNS7_ILi192EEENS7_ILi144EEENS7_ILi96EEEEEELi96ENS_6half_tEfNS_4arch4Sm90ELb1ELb0ELb0ELb0ELb0ELb0ELb0ELb0ELb1ELb1ELb0ELb0EEENS1_21CollectiveEpilogueFwdINS6_IJSA_SC_SB_EEES9_SE_SG_Li384ELb0ELb1ELb0ELb0EEENS1_30DynamicPersistentTileSchedulerILi384ELi128ELb0ELb1ELb1EEEEEEEEEvNT_6ParamsE,@"STO_CUDA_ENTRY STV_DEFAULT"
_ZN7cutlass13device_kernelIN5flash11enable_sm90INS1_16FlashAttnFwdSm90INS1_25CollectiveMainloopFwdSm90ILi2EN4cute5tupleIJNS5_1CILi1EEES8_S8_EEENS6_IJNS7_ILi192EEENS7_ILi144EEENS7_ILi96EEEEEELi96ENS_6half_tEfNS_4arch4Sm90ELb1ELb0ELb0ELb0ELb0ELb0ELb0ELb0ELb1ELb1ELb0ELb0EEENS1_21CollectiveEpilogueFwdINS6_IJSA_SC_SB_EEES9_SE_SG_Li384ELb0ELb1ELb0ELb0EEENS1_30DynamicPersistentTileSchedulerILi384ELi128ELb0ELb1ELb1EEEEEEEEEvNT_6ParamsE:
        /* <DEDUP_REMOVED lines=18> */
.L_x_1858:
[----:B------:R-:W-:Y:S05]  /*0120*/  BSYNC B0 ;  /* 0x0000000000007941 */ /* 0x000fea0003800000 */
.L_x_1857:
        /* <DEDUP_REMOVED lines=41> */
.L_x_1859:
        /* <DEDUP_REMOVED lines=22> */
.L_x_1860:
        /* <DEDUP_REMOVED lines=18> */
.L_x_1861:
        /* <DEDUP_REMOVED lines=22> */
.L_x_1862:
        /* <DEDUP_REMOVED lines=22> */
.L_x_1863:
[----:B0-----:R-:W-:Y:S01]  /*0900*/  UMOV UR4, 0x1 ;  /* 0x0000000100047882 */ /* 0x001fe20000000000 */
[----:B------:R-:W-:Y:S01]  /*0910*/  PLOP3.LUT P0, PT, PT, PT, UP0, 0x80, 0x0 ;  /* 0x000000000000781c */ /* 0x000fe20003f0f008 */
[----:B------:R-:W-:Y:S01]  /*0920*/  USEL UR4, UR4, 0x2, !UP0 ;  /* 0x0000000204047887 */ /* 0x000fe2000c000000 */
[----:B------:R-:W-:-:S05]  /*0930*/  NOP ;  /* 0x0000000000007918 */ /* 0x000fca0000000000 */
[----:B------:R-:W-:-:S05]  /*0940*/  IMAD.U32 R2, RZ, RZ, UR4 ;  /* 0x00000004ff027e24 */ /* 0x000fca000f8e00ff */
[----:B------:R0:W-:Y:S01]  /*0950*/  STL [R1+0x8], R2 ;  /* 0x0000080201007387 */ /* 0x0001e20000100800 */
[----:B-12-4-:R-:W-:Y:S06]  /*0960*/  BAR.SYNC.DEFER_BLOCKING 0x0 ;  /* 0x0000000000007b1d */ /* 0x016fec0000010000 */
[----:B------:R-:W-:Y:S05]  /*0970*/  @!P0 BRA `(.L_x_1864) ;  /* 0x000000e400248947 */ /* 0x000fea0003800000 */
.L_x_1865:
[----:B------:R-:W-:-:S08]  /*0980*/  NOP ;  /* 0x0000000000007918 */ /* 0x000fd00000000000 */
[----:B------:R-:W1:Y:S02]  /*0990*/  USETMAXREG.TRY_ALLOC.CTAPOOL UP0, 0xa0 ;  /* 0x000000a0000079c8 */ /* 0x000e640008000600 */
[----:B-1----:R-:W-:-:S13]  /*09a0*/  PLOP3.LUT P0, PT, PT, PT, UP0, 0x80, 0x0 ;  /* 0x000000000000781c */ /* 0x002fda0003f0f008 */
[----:B------:R-:W-:Y:S05]  /*09b0*/  @!P0 BRA `(.L_x_1865) ;  /* 0xfffffffc00f08947 */ /* 0x000fea000383ffff */
[----:B------:R-:W1:Y:S01]  /*09c0*/  S2R R0, SR_TID.X ;  /* 0x0000000000007919 */ /* 0x000e620000002100 */
[----:B------:R-:W2:Y:S08]  /*09d0*/  S2UR UR4, SR_CTAID.X ;  /* 0x00000000000479c3 */ /* 0x000eb00000002500 */
[----:B------:R-:W-:Y:S08]  /*09e0*/  BAR.ARV 0x4, 0x200 ;  /* 0x0108000000007b1d */ /* 0x000ff00000002000 */
[----:B------:R-:W-:Y:S06]  /*09f0*/  BAR.ARV 0x8, 0x200 ;  /* 0x0208000000007b1d */ /* 0x000fec0000002000 */
[----:B-1----:R-:W-:-:S04]  /*0a00*/  SHF.R.U32.HI R0, RZ, 0x7, R0 ;  /* 0x00000007ff007819 */ /* 0x002fc80000011600 */
[----:B------:R-:W-:Y:S02]  /*0a10*/  ISETP.NE.AND P0, PT, R0, 0x1, PT ;  /* 0x000000010000780c */ /* 0x000fe40003f05270 */
[----:B------:R-:W2:Y:S11]  /*0a20*/  LDC R0, c[0x0][0xc38] ;  /* 0x00030e00ff007b82 */ /* 0x000eb60000000800 */
[----:B------:R-:W-:Y:S06]  /*0a30*/  @!P0 BAR.ARV 0x9, 0x100 ;  /* 0x0244000000008b1d */ /* 0x000fec0000002000 */
[----:B--2---:R-:W-:-:S13]  /*0a40*/  ISETP.LE.AND P0, PT, R0, UR4, PT ;  /* 0x0000000400007c0c */ /* 0x004fda000bf03270 */
[----:B------:R-:W-:Y:S05]  /*0a50*/  @P0 EXIT ;  /* 0x000000000000094d */ /* 0x000fea0003800000 */
[----:B------:R-:W2:Y:S01]  /*0a60*/  LDL R3, [R1+0x8] ;  /* 0x0000080001037983 */ /* 0x000ea20000100800 */
[----:B------:R-:W1:Y:S01]  /*0a70*/  S2UR UR5, SR_CgaCtaId ;  /* 0x00000000000579c3 */ /* 0x000e620000008800 */
[----:B------:R-:W-:Y:S01]  /*0a80*/  UMOV UR37, 0x400 ;  /* 0x0000040000257882 */ /* 0x000fe20000000000 */
[----:B------:R-:W-:Y:S01]  /*0a90*/  UMOV UR38, URZ ;  /* 0x0000003f00267c82 */ /* 0x000fe20008000000 */
[----:B0-----:R-:W0:Y:S01]  /*0aa0*/  S2R R2, SR_TID.X ;  /* 0x0000000000027919 */ /* 0x001e220000002100 */
[----:B------:R-:W-:Y:S01]  /*0ab0*/  UMOV UR36, URZ ;  /* 0x0000003f00247c82 */ /* 0x000fe20008000000 */
[----:B-1----:R-:W-:Y:S01]  /*0ac0*/  ULEA UR37, UR5, UR37, 0x18 ;  /* 0x0000002505257291 */ /* 0x002fe2000f8ec03f */
[----:B0-----:R-:W-:-:S05]  /*0ad0*/  VIADD R157, R2, 0xffffff80 ;  /* 0xffffff80029d7836 */ /* 0x001fca0000000000 */
[----:B------:R-:W-:-:S04]  /*0ae0*/  SHF.R.S32.HI R0, RZ, 0x1f, R157 ;  /* 0x0000001fff007819 */ /* 0x000fc8000001149d */
[CC--:B------:R-:W-:Y:S02]  /*0af0*/  LEA.HI R2, R0.reuse, R157.reuse, RZ, 0x4 ;  /* 0x0000009d00027211 */ /* 0x0c0fe400078f20ff */
[-C--:B------:R-:W-:Y:S02]  /*0b00*/  LEA.HI R151, R0, R157.reuse, RZ, 0x7 ;  /* 0x0000009d00977211 */ /* 0x080fe400078f38ff */
[----:B------:R-:W-:Y:S02]  /*0b10*/  LOP3.LUT R4, R2, 0xfffffff0, RZ, 0xc0, !PT ;  /* 0xfffffff002047812 */ /* 0x000fe400078ec0ff */
[----:B------:R-:W-:Y:S02]  /*0b20*/  LEA.HI R5, R0, R157, RZ, 0x5 ;  /* 0x0000009d00057211 */ /* 0x000fe400078f28ff */
[----:B------:R-:W-:Y:S01]  /*0b30*/  LOP3.LUT R150, R151, 0xffffff80, RZ, 0xc0, !PT ;  /* 0xffffff8097967812 */ /* 0x000fe200078ec0ff */
[----:B------:R-:W-:Y:S01]  /*0b40*/  IMAD.IADD R4, R157, 0x1, -R4 ;  /* 0x000000019d047824 */ /* 0x000fe200078e0a04 */
[----:B------:R-:W-:-:S02]  /*0b50*/  SHF.R.S32.HI R9, RZ, 0x5, R5 ;  /* 0x00000005ff097819 */ /* 0x000fc40000011405 */
[----:B------:R-:W-:Y:S01]  /*0b60*/  SHF.R.S32.HI R5, RZ, 0x4, R2 ;  /* 0x00000004ff057819 */ /* 0x000fe20000011402 */
[----:B------:R-:W-:Y:S01]  /*0b70*/  IMAD.IADD R150, R157, 0x1, -R150 ;  /* 0x000000019d967824 */ /* 0x000fe200078e0a96 */
[----:B------:R-:W-:Y:S01]  /*0b80*/  LEA.HI R0, R0, R157, RZ, 0x2 ;  /* 0x0000009d00007211 */ /* 0x000fe200078f10ff */
[----:B------:R-:W-:Y:S01]  /*0b90*/  IMAD R153, R9, 0x10, R4 ;  /* 0x0000001009997824 */ /* 0x000fe200078e0204 */
[----:B------:R-:W-:Y:S02]  /*0ba0*/  LEA.HI R2, R2, R5, RZ, 0x1 ;  /* 0x0000000502027211 */ /* 0x000fe400078f08ff */
[----:B------:R-:W-:Y:S02]  /*0bb0*/  SHF.R.S32.HI R11, RZ, 0x1f, R150 ;  /* 0x0000001fff0b7819 */ /* 0x000fe40000011496 */
[----:B------:R-:W-:Y:S02]  /*0bc0*/  LOP3.LUT R2, R2, 0x1ffffffe, RZ, 0xc0, !PT ;  /* 0x1ffffffe02027812 */ /* 0x000fe400078ec0ff */
[----:B------:R-:W-:-:S02]  /*0bd0*/  SHF.R.S32.HI R151, RZ, 0x7, R151 ;  /* 0x00000007ff977819 */ /* 0x000fc40000011497 */
[----:B------:R-:W-:Y:S01]  /*0be0*/  SHF.R.S32.HI R148, RZ, 0x2, R0 ;  /* 0x00000002ff947819 */ /* 0x000fe20000011400 */
[----:B------:R-:W-:Y:S02]  /*0bf0*/  IMAD.IADD R2, R5, 0x1, -R2 ;  /* 0x0000000105027824 */ /* 0x000fe400078e0a02 */
[----:B------:R-:W-:-:S04]  /*0c00*/  IMAD.HI R5, R151, 0x55555556, RZ ;  /* 0x5555555697057827 */ /* 0x000fc800078e02ff */
[----:B------:R-:W-:Y:S01]  /*0c10*/  IMAD.SHL.U32 R2, R2, 0x8, RZ ;  /* 0x0000000802027824 */ /* 0x000fe200078e00ff */
[----:B------:R-:W-:-:S03]  /*0c20*/  LEA.HI R8, R5, R5, RZ, 0x1 ;  /* 0x0000000505087211 */ /* 0x000fc600078f08ff */
[----:B------:R-:W-:Y:S02]  /*0c30*/  IMAD.U32 R153, R153, 0x20, R2 ;  /* 0x0000002099997824 */ /* 0x000fe400078e0002 */
[----:B------:R-:W-:Y:S01]  /*0c40*/  IMAD R8, R8, -0x3, R151 ;  /* 0xfffffffd08087824 */ /* 0x000fe200078e0297 */
[----:B--2---:R-:W-:Y:S02]  /*0c50*/  R2UR UR6, R3 ;  /* 0x00000000030672ca */ /* 0x004fe400000e0000 */
[----:B------:R-:W-:-:S04]  /*0c60*/  SHF.R.S32.HI R3, RZ, 0x1f, R4 ;  /* 0x0000001fff037819 */ /* 0x000fc80000011404 */
[CC--:B------:R-:W-:Y:S02]  /*0c70*/  LEA.HI R6, R3.reuse, R4.reuse, RZ, 0x3 ;  /* 0x0000000403067211 */ /* 0x0c0fe400078f18ff */
[----:B------:R-:W-:-:S03]  /*0c80*/  LEA.HI R3, R3, R4, RZ, 0x2 ;  /* 0x0000000403037211 */ /* 0x000fc600078f10ff */
[----:B------:R-:W-:Y:S01]  /*0c90*/  IMAD.SHL.U32 R6, R6, 0x10, RZ ;  /* 0x0000001006067824 */ /* 0x000fe200078e00ff */
[----:B------:R-:W-:Y:S01]  /*0ca0*/  LOP3.LUT R7, R3, 0x7fffffc, RZ, 0xc0, !PT ;  /* 0x07fffffc03077812 */ /* 0x000fe200078ec0ff */
[----:B------:R-:W-:Y:S01]  /*0cb0*/  ULOP3.LUT UR7, UR6, 0x1, URZ, 0xfc, !UPT ;  /* 0x0000000106077892 */ /* 0x000fe2000f8efc3f */
[----:B------:R-:W-:Y:S02]  /*0cc0*/  SHF.R.S32.HI R3, RZ, 0x2, R3 ;  /* 0x00000002ff037819 */ /* 0x000fe40000011403 */
[----:B------:R-:W-:Y:S01]  /*0cd0*/  LOP3.LUT R6, R6, 0x7fffff80, RZ, 0xc0, !PT ;  /* 0x7fffff8006067812 */ /* 0x000fe200078ec0ff */
[----:B------:R-:W-:Y:S01]  /*0ce0*/  IMAD.IADD R7, R4, 0x1, -R7 ;  /* 0x0000000104077824 */ /* 0x000fe200078e0a07 */
[----:B------:R-:W-:Y:S01]  /*0cf0*/  UMOV UR6, URZ ;  /* 0x0000003f00067c82 */ /* 0x000fe20008000000 */
[----:B------:R-:W-:Y:S02]  /*0d00*/  IMAD.SHL.U32 R3, R3, 0x40, RZ ;  /* 0x0000004003037824 */ /* 0x000fe400078e00ff */
[----:B------:R-:W-:Y:S01]  /*0d10*/  IMAD R6, R9, 0x100, R6 ;  /* 0x0000010009067824 */ /* 0x000fe200078e0206 */
[----:B------:R-:W-:Y:S01]  /*0d20*/  LEA.HI R9, R11, R150, RZ, 0x2 ;  /* 0x000000960b097211 */ /* 0x000fe200078f10ff */
[----:B------:R-:W-:Y:S01]  /*0d30*/  IMAD.U32 R154, RZ, RZ, UR7 ;  /* 0x00000007ff9a7e24 */ /* 0x000fe2000f8e00ff */
[----:B------:R-:W-:Y:S01]  /*0d40*/  LOP3.LUT R3, R3, 0x40, RZ, 0xc0, !PT ;  /* 0x0000004003037812 */ /* 0x000fe200078ec0ff */
[----:B------:R-:W-:Y:S01]  /*0d50*/  IMAD R6, R7, 0x10, R6 ;  /* 0x0000001007067824 */ /* 0x000fe200078e0206 */
[--C-:B------:R-:W-:Y:S01]  /*0d60*/  SHF.R.S32.HI R7, RZ, 0x2, R9.reuse ;  /* 0x00000002ff077819 */ /* 0x100fe20000011409 */
[----:B------:R-:W-:Y:S01]  /*0d70*/  IMAD.U32 R149, RZ, RZ, UR6 ;  /* 0x00000006ff957e24 */ /* 0x000fe2000f8e00ff */
[----:B------:R-:W-:-:S02]  /*0d80*/  SHF.R.S32.HI R4, RZ, 0x1f, R9 ;  /* 0x0000001fff047819 */ /* 0x000fc40000011409 */
[----:B------:R-:W-:Y:S02]  /*0d90*/  LEA.HI R11, R11, R150, RZ, 0x5 ;  /* 0x000000960b0b7211 */ /* 0x000fe400078f28ff */
[----:B------:R-:W-:Y:S02]  /*0da0*/  LEA.HI R4, R4, R7, RZ, 0x3 ;  /* 0x0000000704047211 */ /* 0x000fe400078f18ff */
[----:B------:R-:W-:Y:S02]  /*0db0*/  SHF.R.S32.HI R11, RZ, 0x5, R11 ;  /* 0x00000005ff0b7819 */ /* 0x000fe4000001140b */
[----:B------:R-:W-:Y:S02]  /*0dc0*/  LOP3.LUT R10, R4, 0xfffffff8, RZ, 0xc0, !PT ;  /* 0xfffffff8040a7812 */ /* 0x000fe400078ec0ff */
[----:B------:R-:W-:Y:S02]  /*0dd0*/  LOP3.LUT R4, R3, 0x8, R2, 0xf8, !PT ;  /* 0x0000000803047812 */ /* 0x000fe400078ef802 */
[----:B------:R-:W-:Y:S01]  /*0de0*/  SHF.R.U32.HI R3, RZ, 0x3, R3 ;  /* 0x00000003ff037819 */ /* 0x000fe20000011603 */
[----:B------:R-:W-:Y:S01]  /*0df0*/  IMAD.IADD R10, R7, 0x1, -R10 ;  /* 0x00000001070a7824 */ /* 0x000fe200078e0a0a */
[----:B------:R-:W-:-:S02]  /*0e00*/  LOP3.LUT R9, R9, 0x7ffffffc, RZ, 0xc0, !PT ;  /* 0x7ffffffc09097812 */ /* 0x000fc400078ec0ff */
[----:B------:R-:W-:Y:S01]  /*0e10*/  LOP3.LUT R3, R4, R3, RZ, 0x3c, !PT ;  /* 0x0000000304037212 */ /* 0x000fe200078e3cff */
[----:B------:R-:W-:Y:S01]  /*0e20*/  IMAD R11, R11, 0x10, R10 ;  /* 0x000000100b0b7824 */ /* 0x000fe200078e020a */
[----:B------:R-:W-:Y:S01]  /*0e30*/  LOP3.LUT R4, R0, 0xfffffffc, RZ, 0xc0, !PT ;  /* 0xfffffffc00047812 */ /* 0x000fe200078ec0ff */
[----:B------:R-:W-:Y:S02]  /*0e40*/  IMAD.IADD R18, R150, 0x1, -R9 ;  /* 0x0000000196127824 */ /* 0x000fe400078e0a09 */
[----:B------:R-:W-:Y:S02]  /*0e50*/  IMAD.IADD R2, R3, 0x1, R6 ;  /* 0x0000000103027824 */ /* 0x000fe400078e0206 */
[----:B------:R-:W-:Y:S02]  /*0e60*/  IMAD.IADD R147, R157, 0x1, -R4 ;  /* 0x000000019d937824 */ /* 0x000fe400078e0a04 */
[----:B------:R-:W-:Y:S01]  /*0e70*/  IMAD R152, R8, 0x40, R11 ;  /* 0x0000004008987824 */ /* 0x000fe200078e020b */
[----:B------:R-:W-:Y:S01]  /*0e80*/  LEA R2, R2, UR37, 0x1 ;  /* 0x0000002502027c11 */ /* 0x000fe2000f8e08ff */
[C---:B------:R-:W-:Y:S01]  /*0e90*/  IMAD.SHL.U32 R22, R147.reuse, 0x8, RZ ;  /* 0x0000000893167824 */ /* 0x040fe200078e00ff */
[----:B------:R-:W-:-:S03]  /*0ea0*/  LEA.HI R3, R147, R147, RZ, 0x1 ;  /* 0x0000009393037211 */ /* 0x000fc600078f08ff */
[C---:B------:R-:W-:Y:S01]  /*0eb0*/  VIADD R23, R22.reuse, 0x20 ;  /* 0x0000002016177836 */ /* 0x040fe20000000000 */
[----:B------:R-:W-:Y:S01]  /*0ec0*/  LOP3.LUT R0, R3, 0x1ffffffe, RZ, 0xc0, !PT ;  /* 0x1ffffffe03007812 */ /* 0x000fe200078ec0ff */
[----:B------:R-:W-:-:S03]  /*0ed0*/  VIADD R146, R22, 0x40 ;  /* 0x0000004016927836 */ /* 0x000fc60000000000 */
[----:B------:R-:W-:Y:S01]  /*0ee0*/  SHF.R.S32.HI R156, RZ, 0x1f, R23 ;  /* 0x0000001fff9c7819 */ /* 0x000fe20000011417 */
[----:B------:R-:W-:Y:S01]  /*0ef0*/  IMAD.IADD R19, R147, 0x1, -R0 ;  /* 0x0000000193137824 */ /* 0x000fe200078e0a00 */
[----:B------:R-:W-:-:S03]  /*0f00*/  SHF.R.S32.HI R155, RZ, 0x1f, R146 ;  /* 0x0000001fff9b7819 */ /* 0x000fc60000011492 */
[----:B------:R-:W-:-:S07]  /*0f10*/  IMAD R19, R19, 0x8, R152 ;  /* 0x0000000813137824 */ /* 0x000fce00078e0298 */
.L_x_1908:
        /* <DEDUP_REMOVED lines=21> */
.L_x_1866:
[----:B------:R-:W-:Y:S01]  /*1070*/  ULDC UR8, c[0x0][0xc54] ;  /* 0x0003150000087ab9 */ /* 0x000fe20000000800 */
[----:B------:R-:W-:Y:S01]  /*1080*/  UMOV UR4, UR9 ;  /* 0x0000000900047c82 */ /* 0x000fe20008000000 */
[----:B------:R-:W-:-:S11]  /*1090*/  UISETP.NE.AND UP0, UPT, UR8, 0x1, UPT ;  /* 0x000000010800788c */ /* 0x000fd6000bf05270 */
[----:B------:R-:W-:Y:S02]  /*10a0*/  @UP0 ULDC.64 UR10, c[0x0][0xc58] ;  /* 0x00031600000a0ab9 */ /* 0x000fe40000000a00 */
[----:B------:R-:W-:-:S04]  /*10b0*/  UIMAD.WIDE.U32 UR6, UR9, UR10, URZ ;  /* 0x0000000a090672a5 */ /* 0x000fc8000f8e003f */
[----:B------:R-:W-:-:S04]  /*10c0*/  @UP0 USHF.R.U32.HI UR4, URZ, UR11, UR7 ;  /* 0x0000000b3f040299 */ /* 0x000fc80008011607 */
[----:B------:R-:W-:-:S12]  /*10d0*/  UIMAD UR6, UR4, UR8, URZ ;  /* 0x00000008040672a4 */ /* 0x000fd8000f8e023f */
.L_x_1867:
[----:B------:R-:W-:Y:S01]  /*10e0*/  ULDC.64 UR10, c[0x0][0x418] ;  /* 0x00010600000a7ab9 */ /* 0x000fe20000000a00 */
[----:B------:R-:W-:Y:S01]  /*10f0*/  ULOP3.LUT UR4, URZ, UR4, URZ, 0x33, !UPT ;  /* 0x000000043f047292 */ /* 0x000fe2000f8e333f */
[----:B------:R-:W-:Y:S01]  /*1100*/  PLOP3.LUT P0, PT, PT, PT, PT, 0x80, 0x0 ;  /* 0x000000000000781c */ /* 0x000fe20003f0f070 */
[----:B------:R-:W-:Y:S01]  /*1110*/  UISETP.NE.U32.AND UP0, UPT, UR10, URZ, UPT ;  /* 0x0000003f0a00728c */ /* 0x000fe2000bf05070 */
[----:B------:R-:W-:Y:S01]  /*1120*/  CS2R R72, SRZ ;  /* 0x0000000000487805 */ /* 0x000fe2000001ff00 */
[----:B------:R-:W-:Y:S01]  /*1130*/  UIADD3 UR10, UR9, -UR6, URZ ;  /* 0x80000006090a7290 */ /* 0x000fe2000fffe03f */
[----:B------:R-:W-:Y:S01]  /*1140*/  IMAD.MOV.U32 R3, RZ, RZ, RZ ;  /* 0x000000ffff037224 */ /* 0x000fe200078e00ff */
[----:B------:R-:W-:Y:S01]  /*1150*/  ULDC UR7, c[0x0][0x448] ;  /* 0x0001120000077ab9 */ /* 0x000fe20000000800 */
[----:B------:R-:W-:Y:S01]  /*1160*/  ULDC UR6, c[0x0][0xc3c] ;  /* 0x00030f0000067ab9 */ /* 0x000fe20000000800 */
[----:B------:R-:W-:Y:S01]  /*1170*/  UISETP.NE.AND UP2, UPT, UR7, 0x1, UPT ;  /* 0x000000010700788c */ /* 0x000fe2000bf45270 */
[----:B------:R-:W-:Y:S01]  /*1180*/  IMAD.MOV.U32 R66, RZ, RZ, RZ ;  /* 0x000000ffff427224 */ /* 0x000fe200078e00ff */
[----:B------:R-:W-:Y:S01]  /*1190*/  UIADD3 UR4, UR4, UR6, URZ ;  /* 0x0000000604047290 */ /* 0x000fe2000fffe03f */
[----:B------:R-:W-:Y:S01]  /*11a0*/  CS2R R38, SRZ ;  /* 0x0000000000267805 */ /* 0x000fe2000001ff00 */
[----:B------:R-:W-:Y:S01]  /*11b0*/  UISETP.NE.AND.EX UP0, UPT, UR11, URZ, UPT, UP0 ;  /* 0x0000003f0b00728c */ /* 0x000fe2000bf05300 */
[----:B------:R-:W-:Y:S01]  /*11c0*/  CS2R R68, SRZ ;  /* 0x0000000000447805 */ /* 0x000fe2000001ff00 */
[----:B------:R-:W-:Y:S01]  /*11d0*/  UIMAD UR61, UR4, 0xc0, URZ ;  /* 0x000000c0043d78a4 */ /* 0x000fe2000f8e023f */
[----:B------:R-:W-:Y:S01]  /*11e0*/  CS2R R36, SRZ ;  /* 0x0000000000247805 */ /* 0x000fe2000001ff00 */
[----:B------:R-:W-:Y:S01]  /*11f0*/  ULDC UR9, c[0x0][0x424] ;  /* 0x0001090000097ab9 */ /* 0x000fe20000000800 */
[----:B------:R-:W-:Y:S01]  /*1200*/  ULDC UR8, c[0x0][0x288] ;  /* 0x0000a20000087ab9 */ /* 0x000fe20000000800 */
[----:B------:R-:W-:Y:S01]  /*1210*/  UIADD3 UR4, UR61, 0xbf, URZ ;  /* 0x000000bf3d047890 */ /* 0x000fe2000fffe03f */
[----:B------:R-:W-:Y:S01]  /*1220*/  CS2R R64, SRZ ;  /* 0x0000000000407805 */ /* 0x000fe2000001ff00 */
[----:B------:R-:W-:Y:S01]  /*1230*/  @UP2 ULDC UR6, c[0x0][0x44c] ;  /* 0x0001130000062ab9 */ /* 0x000fe20000000800 */
[----:B------:R-:W-:Y:S01]  /*1240*/  UIADD3 UR8, -UR8, 0x90, URZ ;  /* 0x0000009008087890 */ /* 0x000fe2000fffe13f */
[----:B------:R-:W-:Y:S01]  /*1250*/  CS2R R26, SRZ ;  /* 0x00000000001a7805 */ /* 0x000fe2000001ff00 */
[----:B------:R-:W-:Y:S01]  /*1260*/  UIMAD.WIDE.U32 UR6, UR4, UR6, URZ ;  /* 0x00000006040672a5 */ /* 0x000fe2000f8e003f */
[----:B------:R-:W-:Y:S01]  /*1270*/  CS2R R60, SRZ ;  /* 0x00000000003c7805 */ /* 0x000fe2000001ff00 */
[----:B------:R-:W-:Y:S01]  /*1280*/  USEL UR14, UR9, 0x1, UP0 ;  /* 0x00000001090e7887 */ /* 0x000fe20008000000 */
[----:B------:R-:W-:Y:S01]  /*1290*/  IMAD.MOV.U32 R59, RZ, RZ, RZ ;  /* 0x000000ffff3b7224 */ /* 0x000fe200078e00ff */
[----:B------:R-:W-:Y:S01]  /*12a0*/  ULDC UR12, c[0x0][0x2f0] ;  /* 0x0000bc00000c7ab9 */ /* 0x000fe20000000800 */
[----:B------:R-:W-:Y:S01]  /*12b0*/  @UP2 ULDC UR9, c[0x0][0x450] ;  /* 0x0001140000092ab9 */ /* 0x000fe20000000800 */
[----:B------:R-:W-:Y:S01]  /*12c0*/  UIMAD UR8, UR14, UR12, UR8 ;  /* 0x0000000c0e0872a4 */ /* 0x000fe2000f8e0208 */
[----:B------:R-:W-:Y:S01]  /*12d0*/  CS2R R56, SRZ ;  /* 0x0000000000387805 */ /* 0x000fe2000001ff00 */
[----:B------:R-:W-:Y:S01]  /*12e0*/  @UP2 USHF.R.U32.HI UR4, URZ, UR9, UR7 ;  /* 0x000000093f042299 */ /* 0x000fe20008011607 */
[----:B------:R-:W-:Y:S01]  /*12f0*/  IMAD.U32 R17, RZ, RZ, UR14 ;  /* 0x0000000eff117e24 */ /* 0x000fe2000f8e00ff */
[----:B------:R-:W-:Y:S01]  /*1300*/  UIMAD UR6, UR14, UR12, 0x8f ;  /* 0x0000008f0e0674a4 */ /* 0x000fe2000f8e020c */
[----:B------:R-:W-:Y:S01]  /*1310*/  CS2R R54, SRZ ;  /* 0x0000000000367805 */ /* 0x000fe2000001ff00 */
[----:B------:R-:W-:Y:S01]  /*1320*/  UIADD3 UR8, UR8, UR4, URZ ;  /* 0x0000000408087290 */ /* 0x000fe2000fffe03f */
[----:B------:R-:W-:Y:S01]  /*1330*/  CS2R R52, SRZ ;  /* 0x0000000000347805 */ /* 0x000fe2000001ff00 */
[----:B------:R-:W-:Y:S01]  /*1340*/  UIMAD.WIDE UR6, UR6, 0x38e38e39, URZ ;  /* 0x38e38e39060678a5 */ /* 0x000fe2000f8e023f */
[----:B------:R-:W-:Y:S01]  /*1350*/  CS2R R50, SRZ ;  /* 0x0000000000327805 */ /* 0x000fe2000001ff00 */
[----:B------:R-:W-:Y:S01]  /*1360*/  UIMAD.WIDE UR8, UR8, 0x38e38e39, URZ ;  /* 0x38e38e39080878a5 */ /* 0x000fe2000f8e023f */
[----:B------:R-:W-:Y:S01]  /*1370*/  CS2R R48, SRZ ;  /* 0x0000000000307805 */ /* 0x000fe2000001ff00 */
[----:B------:R-:W-:Y:S01]  /*1380*/  ULDC UR13, c[0x0][0xc54] ;  /* 0x00031500000d7ab9 */ /* 0x000fe20000000800 */
[----:B------:R-:W-:Y:S01]  /*1390*/  USHF.R.U32.HI UR4, URZ, 0x1f, UR7 ;  /* 0x0000001f3f047899 */ /* 0x000fe20008011607 */
[----:B------:R-:W-:Y:S01]  /*13a0*/  CS2R R46, SRZ ;  /* 0x00000000002e7805 */ /* 0x000fe2000001ff00 */
[----:B------:R-:W-:Y:S01]  /*13b0*/  UIMAD UR12, UR5, UR13, UR10 ;  /* 0x0000000d050c72a4 */ /* 0x000fe2000f8e020a */
[----:B------:R-:W-:Y:S01]  /*13c0*/  CS2R R44, SRZ ;  /* 0x00000000002c7805 */ /* 0x000fe2000001ff00 */
[----:B------:R-:W-:Y:S01]  /*13d0*/  USHF.R.U32.HI UR5, URZ, 0x1f, UR9 ;  /* 0x0000001f3f057899 */ /* 0x000fe20008011609 */
[----:B------:R-:W-:Y:S01]  /*13e0*/  CS2R R42, SRZ ;  /* 0x00000000002a7805 */ /* 0x000fe2000001ff00 */
[----:B------:R-:W-:Y:S01]  /*13f0*/  ULDC UR11, c[0x0][0xc48] ;  /* 0x00031200000b7ab9 */ /* 0x000fe20000000800 */
[----:B------:R-:W-:Y:S01]  /*1400*/  ULEA.HI.SX32 UR7, UR7, UR4, 0x1b ;  /* 0x0000000407077291 */ /* 0x000fe2000f8fda3f */
[----:B------:R-:W-:Y:S01]  /*1410*/  CS2R R40, SRZ ;  /* 0x0000000000287805 */ /* 0x000fe2000001ff00 */
[----:B------:R-:W-:Y:S01]  /*1420*/  UISETP.NE.AND UP1, UPT, UR11, 0x1, UPT ;  /* 0x000000010b00788c */ /* 0x000fe2000bf25270 */
[----:B------:R-:W-:Y:S01]  /*1430*/  CS2R R82, SRZ ;  /* 0x0000000000527805 */ /* 0x000fe2000001ff00 */
[----:B------:R-:W-:Y:S01]  /*1440*/  ULEA.HI.SX32 UR9, UR9, UR5, 0x1b ;  /* 0x0000000509097291 */ /* 0x000fe2000f8fda3f */
[----:B------:R-:W-:Y:S01]  /*1450*/  CS2R R78, SRZ ;  /* 0x00000000004e7805 */ /* 0x000fe2000001ff00 */
[----:B------:R-:W-:Y:S01]  /*1460*/  UMOV UR14, UR12 ;  /* 0x0000000c000e7c82 */ /* 0x000fe20008000000 */
[----:B------:R-:W-:Y:S01]  /*1470*/  CS2R R76, SRZ ;  /* 0x00000000004c7805 */ /* 0x000fe2000001ff00 */
[----:B------:R-:W-:Y:S01]  /*1480*/  UISETP.LT.AND UP0, UPT, UR7, UR9, UPT ;  /* 0x000000090700728c */ /* 0x000fe2000bf01270 */
[----:B------:R-:W-:-:S02]  /*1490*/  CS2R R80, SRZ ;  /* 0x0000000000507805 */ /* 0x000fc4000001ff00 */
[----:B------:R-:W-:Y:S02]  /*14a0*/  CS2R R74, SRZ ;  /* 0x00000000004a7805 */ /* 0x000fe4000001ff00 */
[----:B------:R-:W-:Y:S01]  /*14b0*/  CS2R R84, SRZ ;  /* 0x0000000000547805 */ /* 0x000fe2000001ff00 */
[----:B------:R-:W-:Y:S01]  /*14c0*/  USEL UR39, UR7, UR9, UP0 ;  /* 0x0000000907277287 */ /* 0x000fe20008000000 */
[----:B------:R-:W-:Y:S01]  /*14d0*/  CS2R R6, SRZ ;  /* 0x0000000000067805 */ /* 0x000fe2000001ff00 */
[----:B------:R-:W-:Y:S01]  /*14e0*/  @UP1 ULDC UR10, c[0x0][0xc4c] ;  /* 0x00031300000a1ab9 */ /* 0x000fe20000000800 */
[----:B------:R-:W-:Y:S01]  /*14f0*/  @UP1 ULDC UR6, c[0x0][0xc50] ;  /* 0x0003140000061ab9 */ /* 0x000fe20000000800 */
[----:B------:R-:W-:Y:S01]  /*1500*/  UIMAD.WIDE.U32 UR4, UR12, UR10, URZ ;  /* 0x0000000a0c0472a5 */ /* 0x000fe2000f8e003f */
[----:B------:R-:W-:Y:S01]  /*1510*/  IMAD.MOV.U32 R86, RZ, RZ, RZ ;  /* 0x000000ffff567224 */ /* 0x000fe200078e00ff */
[----:B------:R-:W-:Y:S02]  /*1520*/  UISETP.GE.AND UP0, UPT, UR39, 0x1, UPT ;  /* 0x000000012700788c */ /* 0x000fe4000bf06270 */
[----:B------:R-:W-:-:S04]  /*1530*/  @UP1 USHF.R.U32.HI UR14, URZ, UR6, UR5 ;  /* 0x000000063f0e1299 */ /* 0x000fc80008011605 */
[----:B------:R-:W-:Y:S01]  /*1540*/  PLOP3.LUT P1, PT, PT, PT, UP0, 0x80, 0x0 ;  /* 0x000000000000781c */ /* 0x000fe20003f2f008 */
[----:B------:R-:W-:Y:S02]  /*1550*/  UIADD3 UR4, -UR14, URZ, URZ ;  /* 0x0000003f0e047290 */ /* 0x000fe4000fffe13f */
[----:B------:R-:W-:Y:S02]  /*1560*/  IMAD.U32 R145, RZ, RZ, UR14 ;  /* 0x0000000eff917e24 */ /* 0x000fe4000f8e00ff */
[----:B------:R-:W-:-:S06]  /*1570*/  UIMAD UR4, UR11, UR4, UR12 ;  /* 0x000000040b0472a4 */ /* 0x000fcc000f8e020c */
[----:B------:R-:W-:Y:S02]  /*1580*/  IMAD.U32 R144, RZ, RZ, UR4 ;  /* 0x00000004ff907e24 */ /* 0x000fe4000f8e00ff */
[----:B------:R-:W-:Y:S05]  /*1590*/  @!P1 BRA `(.L_x_1868) ;  /* 0x000000bc00fc9947 */ /* 0x000fea0003800000 */
[----:B------:R-:W0:Y:S01]  /*15a0*/  SHFL.IDX PT, R0, R151, RZ, 0x1f ;  /* 0x00001fff97007589 */ /* 0x000e2200000e0000 */
[----:B------:R-:W-:-:S04]  /*15b0*/  UIADD3 UR6, UR37, 0x24300, URZ ;  /* 0x0002430025067890 */ /* 0x000fc8000fffe03f */
[----:B------:R-:W-:-:S06]  /*15c0*/  ULOP3.LUT UP0, URZ, UR6, 0x9f, URZ, 0xc0, !UPT ;  /* 0x0000009f063f7892 */ /* 0x000fcc000f80c03f */
[----:B------:R-:W-:Y:S02]  /*15d0*/  PLOP3.LUT P0, PT, PT, PT, UP0, 0x80, 0x0 ;  /* 0x000000000000781c */ /* 0x000fe40003f0f008 */
[----:B0-----:R-:W-:-:S13]  /*15e0*/  R2UR UR7, R0 ;  /* 0x00000000000772ca */ /* 0x001fda00000e0000 */
[----:B------:R-:W-:Y:S02]  /*15f0*/  UIMAD.WIDE UR4, UR7, 0x55555556, URZ ;  /* 0x55555556070478a5 */ /* 0x000fe4000f8e023f */
[----:B------:R-:W-:Y:S02]  /*1600*/  IMAD.U32 R16, RZ, RZ, UR7 ;  /* 0x00000007ff107e24 */ /* 0x000fe4000f8e00ff */
[----:B------:R-:W-:-:S04]  /*1610*/  ULEA.HI UR5, UR5, UR5, URZ, 0x1 ;  /* 0x0000000505057291 */ /* 0x000fc8000f8f083f */
[----:B------:R-:W-:-:S04]  /*1620*/  UIMAD UR5, UR5, -0x3, UR7 ;  /* 0xfffffffd050578a4 */ /* 0x000fc8000f8e0207 */
[----:B------:R-:W-:Y:S02]  /*1630*/  ULEA UR4, UR5, UR37, 0xc ;  /* 0x0000002505047291 */ /* 0x000fe4000f8e603f */
[----:B------:R-:W-:Y:S02]  /*1640*/  ULEA UR5, UR5, UR6, 0xb ;  /* 0x0000000605057291 */ /* 0x000fe4000f8e583f */
[----:B------:R-:W-:Y:S02]  /*1650*/  UIADD3 UR4, UR4, 0xda00, URZ ;  /* 0x0000da0004047890 */ /* 0x000fe4000fffe03f */
[----:B------:R-:W-:Y:S02]  /*1660*/  USHF.R.U32.HI UR5, URZ, 0x4, UR5 ;  /* 0x000000043f057899 */ /* 0x000fe40008011605 */
[----:B------:R-:W-:Y:S02]  /*1670*/  USHF.R.U32.HI UR4, URZ, 0x4, UR4 ;  /* 0x000000043f047899 */ /* 0x000fe40008011604 */
[----:B------:R-:W-:-:S02]  /*1680*/  ULOP3.LUT UR60, UR5, 0x3fff, URZ, 0xc0, !UPT ;  /* 0x00003fff053c7892 */ /* 0x000fc4000f8ec03f */
        /* <DEDUP_REMOVED lines=18> */
.L_x_1869:
[----:B------:R-:W-:Y:S02]  /*17b0*/  R2UR UR6, R149 ;  /* 0x00000000950672ca */ /* 0x000fe400000e0000 */
[----:B------:R-:W-:-:S11]  /*17c0*/  R2UR UR5, R154 ;  /* 0x000000009a0572ca */ /* 0x000fd600000e0000 */
[----:B------:R-:W-:Y:S02]  /*17d0*/  ULEA.HI UR4, UR6, UR6, URZ, 0x1 ;  /* 0x0000000606047291 */ /* 0x000fe4000f8f083f */
[----:B------:R-:W-:Y:S02]  /*17e0*/  IMAD.U32 R3, RZ, RZ, UR5 ;  /* 0x00000005ff037e24 */ /* 0x000fe4000f8e00ff */
[----:B------:R-:W-:-:S03]  /*17f0*/  ULOP3.LUT UR4, UR4, 0xfffffffe, URZ, 0xc0, !UPT ;  /* 0xfffffffe04047892 */ /* 0x000fc6000f8ec03f */
[----:B------:R-:W-:Y:S01]  /*1800*/  ISETP.NE.AND P0, PT, R3, 0x3, PT ;  /* 0x000000030300780c */ /* 0x000fe20003f05270 */
[----:B------:R-:W-:-:S06]  /*1810*/  UIADD3 UR4, UR6, -UR4, URZ ;  /* 0x8000000406047290 */ /* 0x000fcc000fffe03f */
[----:B------:R-:W-:-:S05]  /*1820*/  IMAD.U32 R0, RZ, RZ, UR4 ;  /* 0x00000004ff007e24 */ /* 0x000fca000f8e00ff */
[----:B------:R-:W-:-:S04]  /*1830*/  SHF.L.U32 R0, R0, 0x1f, RZ ;  /* 0x0000001f00007819 */ /* 0x000fc800000006ff */
[----:B------:R-:W0:Y:S02]  /*1840*/  SYNCS.PHASECHK.TRANS64.TRYWAIT P1, [UR37+0x31c00], R0 ;  /* 0x031c0000ff0075a7 */ /* 0x000e240008020165 */
[----:B0-----:R-:W-:Y:S05]  /*1850*/  @!P1 BRA `(.L_x_1870) ;  /* 0x0000012000449947 */ /* 0x001fea0003800000 */
.L_x_2014:
[----:B------:R-:W-:Y:S05]  /*1860*/  @!P0 BRA `(.L_x_1871) ;  /* 0x0000000000048947 */ /* 0x000fea0003800000 */
[----:B------:R-:W-:Y:S01]  /*1870*/  BPT.TRAP 0x1 ;  /* 0x000000040000795c */ /* 0x000fe20000300000 */
.L_x_1871:
[----:B0-----:R-:W-:Y:S02]  /*1880*/  IMAD.U32 R3, RZ, RZ, UR36 ;  /* 0x00000024ff037e24 */ /* 0x001fe4000f8e00ff */
[----:B------:R-:W-:-:S03]  /*1890*/  IMAD.U32 R0, RZ, RZ, UR38 ;  /* 0x00000026ff007e24 */ /* 0x000fc6000f8e00ff */
[----:B------:R-:W-:Y:S02]  /*18a0*/  LEA R3, R3, UR37, 0x3 ;  /* 0x0000002503037c11 */ /* 0x000fe4000f8e18ff */
[----:B------:R-:W-:-:S04]  /*18b0*/  SHF.L.U32 R0, R0, 0x1f, RZ ;  /* 0x0000001f00007819 */ /* 0x000fc800000006ff */
[----:B------:R0:W1:Y:S01]  /*18c0*/  SYNCS.PHASECHK.TRANS64.TRYWAIT P2, [R3+URZ+0x31c30], R0 ;  /* 0x031c3000030075a7 */ /* 0x000062000804017f */
[----:B------:R-:W-:Y:S05]  /*18d0*/  @!P0 BRA `(.L_x_1872) ;  /* 0x0000000000048947 */ /* 0x000fea0003800000 */
[----:B------:R-:W-:Y:S01]  /*18e0*/  BPT.TRAP 0x1 ;  /* 0x000000040000795c */ /* 0x000fe20000300000 */
.L_x_1872:
[----:B------:R-:W2:Y:S02]  /*18f0*/  S2R R4, SR_TID.X ;  /* 0x0000000000047919 */ /* 0x000ea40000002100 */
[----:B--2---:R-:W-:Y:S01]  /*1900*/  LOP3.LUT P1, RZ, R4, 0x7f, RZ, 0xc0, !PT ;  /* 0x0000007f04ff7812 */ /* 0x004fe2000782c0ff */
[----:B-1----:R-:W-:-:S12]  /*1910*/  @P2 BRA `(.L_x_1873) ;  /* 0x0000000000082947 */ /* 0x002fd80003800000 */
[----:B------:R-:W1:Y:S02]  /*1920*/  SYNCS.PHASECHK.TRANS64.TRYWAIT P2, [R3+URZ+0x31c30], R0 ;  /* 0x031c3000030075a7 */ /* 0x000e64000804017f */
[----:B-1----:R-:W-:Y:S05]  /*1930*/  @!P2 BRA `(.L_x_1874) ;  /* 0x000001200024a947 */ /* 0x002fea0003800000 */
.L_x_1873:
[----:B------:R-:W-:Y:S05]  /*1940*/  WARPSYNC.ALL ;  /* 0x0000000000007948 */ /* 0x000fea0003800000 */
[----:B------:R-:W-:Y:S01]  /*1950*/  UIADD3 UR4, UR37, 0x16a00, URZ ;  /* 0x00016a0025047890 */ /* 0x000fe2000fffe03f */
[----:B------:R-:W-:Y:S01]  /*1960*/  WARPGROUP.ARRIVE ;  /* 0x00000000000079c5 */ /* 0x000fe20000000000 */
[----:B------:R-:W-:Y:S01]  /*1970*/  ULOP3.LUT UR6, UR40, 0x10000, URZ, 0xfc, !UPT ;  /* 0x0001000028067892 */ /* 0x000fe2000f8efc3f */
[----:B------:R-:W-:Y:S01]  /*1980*/  VIADD R12, R19, UR61 ;  /* 0x0000003d130c7c36 */ /* 0x000fe20008000000 */
[----:B------:R-:W-:Y:S01]  /*1990*/  USHF.R.U32.HI UR4, URZ, 0x4, UR4 ;  /* 0x000000043f047899 */ /* 0x000fe20008011604 */
[----:B------:R-:W-:Y:S01]  /*19a0*/  R2UR UR32, R17 ;  /* 0x00000000112072ca */ /* 0x000fe200000e0000 */
[----:B------:R-:W-:Y:S01]  /*19b0*/  UMOV UR29, 0x80000020 ;  /* 0x80000020001d7882 */ /* 0x000fe20000000000 */
[----:B------:R-:W-:Y:S01]  /*19c0*/  UMOV UR31, 0x80000020 ;  /* 0x80000020001f7882 */ /* 0x000fe20000000000 */
[----:B------:R-:W-:Y:S01]  /*19d0*/  ULOP3.LUT UR4, UR4, 0x3fff, URZ, 0xc0, !UPT ;  /* 0x00003fff04047892 */ /* 0x000fe2000f8ec03f */
[----:B01----:R-:W-:Y:S01]  /*19e0*/  @!P1 VIADD R3, R3, 0x31c40 ;  /* 0x00031c4003039836 */ /* 0x003fe20000000000 */
[----:B------:R-:W-:Y:S01]  /*19f0*/  UMOV UR28, UR6 ;  /* 0x00000006001c7c82 */ /* 0x000fe20008000000 */
[----:B------:R-:W-:Y:S01]  /*1a00*/  UMOV UR9, UR29 ;  /* 0x0000001d00097c82 */ /* 0x000fe20008000000 */
[----:B------:R-:W-:Y:S01]  /*1a10*/  ULOP3.LUT UR5, UR4, 0x10000, URZ, 0xfc, !UPT ;  /* 0x0001000004057892 */ /* 0x000fe2000f8efc3f */
[----:B------:R-:W-:Y:S01]  /*1a20*/  UMOV UR8, UR28 ;  /* 0x0000001c00087c82 */ /* 0x000fe20008000000 */
[----:B------:R-:W-:-:S02]  /*1a30*/  UMOV UR11, 0x80000020 ;  /* 0x80000020000b7882 */ /* 0x000fc40000000000 */
[----:B------:R-:W-:Y:S02]  /*1a40*/  UIMAD UR4, UR36, 0x6c0, UR5 ;  /* 0x000006c0240478a4 */ /* 0x000fe4000f8e0205 */
[----:B------:R-:W-:Y:S02]  /*1a50*/  UIADD3 UR13, UR6, 0x2, URZ ;  /* 0x00000002060d7890 */ /* 0x000fe4000fffe03f */
[----:B------:R-:W-:Y:S02]  /*1a60*/  UIADD3 UR10, UR4, 0x40, URZ ;  /* 0x00000040040a7890 */ /* 0x000fe4000fffe03f */
[----:B------:R-:W-:Y:S02]  /*1a70*/  UIADD3 UR7, UR4, 0xc0, URZ ;  /* 0x000000c004077890 */ /* 0x000fe4000fffe03f */
[----:B------:R-:W-:Y:S01]  /*1a80*/  UMOV UR30, UR4 ;  /* 0x00000004001e7c82 */ /* 0x000fe20008000000 */
[----:B------:R-:W-:Y:S01]  /*1a90*/  UIADD3 UR12, UR4, 0x100, URZ ;  /* 0x00000100040c7890 */ /* 0x000fe2000fffe03f */
[----:B------:R-:W-:Y:S01]  /*1aa0*/  HGMMA.64x16x16.F32 R88, gdesc[UR28], RZ, !UPT, gsb0 ;  /* 0x002000001c5879f0 */ /* 0x000fe2000c0008ff */
[----:B------:R-:W-:Y:S01]  /*1ab0*/  UIADD3 UR14, UR4, 0x240, URZ ;  /* 0x00000240040e7890 */ /* 0x000fe2000fffe03f */
        /* <DEDUP_REMOVED lines=67> */
[----:B------:R-:W-:Y:S02]  /*1ef0*/  UIADD3 UR12, UR6, 0x300, URZ ;  /* 0x00000300060c7890 */ /* 0x000fe4000fffe03f */
        /* <DEDUP_REMOVED lines=59> */
[----:B------:R-:W-:Y:S01]  /*22b0*/  UIADD3 UR10, UR4, 0x340, URZ ;  /* 0x00000340040a7890 */ /* 0x000fe2000fffe03f */
[----:B------:R-:W-:Y:S01]  /*22c0*/  UMOV UR11, UR61 ;  /* 0x0000003d000b7c82 */ /* 0x000fe20008000000 */
        /* <DEDUP_REMOVED lines=88> */
[----:B------:R-:W-:Y:S02]  /*2850*/  ULDC UR7, c[0x0][0x448] ;  /* 0x0001120000077ab9 */ /* 0x000fe40000000800 */
[----:B------:R-:W-:Y:S02]  /*2860*/  UISETP.NE.AND UP0, UPT, UR7, 0x1, UPT ;  /* 0x000000010700788c */ /* 0x000fe4000bf05270 */
[----:B------:R-:W-:-:S04]  /*2870*/  UIADD3 UR7, UR4, 0x580, URZ ;  /* 0x0000058004077890 */ /* 0x000fc8000fffe03f */
[----:B------:R-:W-:-:S05]  /*2880*/  PLOP3.LUT P2, PT, PT, PT, UP0, 0x80, 0x0 ;  /* 0x000000000000781c */ /* 0x000fca0003f4f008 */
[----:B------:R-:W-:Y:S02]  /*2890*/  @UP0 ULDC UR14, c[0x0][0x44c] ;  /* 0x00011300000e0ab9 */ /* 0x000fe40000000800 */
[----:B------:R-:W-:Y:S01]  /*28a0*/  UIMAD.WIDE.U32 UR14, UR61, UR14, URZ ;  /* 0x0000000e3d0e72a5 */ /* 0x000fe2000f8e003f */
        /* <DEDUP_REMOVED lines=47> */
[----:B------:R-:W-:Y:S02]  /*2ba0*/  @UP0 ULDC UR6, c[0x0][0x44c] ;  /* 0x0001130000060ab9 */ /* 0x000fe40000000800 */
[----:B------:R-:W-:Y:S01]  /*2bb0*/  @P2 IMAD.HI.U32 R0, R12, UR6, RZ ;  /* 0x000000060c002c27 */ /* 0x000fe2000f8e00ff */
[----:B------:R-:W-:-:S04]  /*2bc0*/  @UP0 ULDC UR6, c[0x0][0x450] ;  /* 0x0001140000060ab9 */ /* 0x000fc80000000800 */
[----:B------:R-:W-:Y:S01]  /*2bd0*/  @P2 SHF.R.U32.HI R12, RZ, UR6, R0 ;  /* 0x00000006ff0c2c19 */ /* 0x000fe20008011600 */
[----:B------:R-:W-:Y:S02]  /*2be0*/  ULDC UR6, c[0x0][0x2f0] ;  /* 0x0000bc0000067ab9 */ /* 0x000fe40000000800 */
[----:B------:R-:W-:Y:S02]  /*2bf0*/  IMAD.U32 R4, RZ, RZ, UR6 ;  /* 0x00000006ff047e24 */ /* 0x000fe4000f8e00ff */
[----:B------:R-:W-:Y:S04]  /*2c00*/  SHFL.IDX PT, R0, R12, RZ, 0x1c1f ;  /* 0x001c1fff0c007589 */ /* 0x000fe800000e0000 */
[----:B------:R-:W0:Y:S01]  /*2c10*/  SHFL.IDX PT, R12, R12, 0x1, 0x1c1f ;  /* 0x003c1f000c0c7f89 */ /* 0x000e2200000e0000 */
[----:B------:R-:W-:-:S02]  /*2c20*/  WARPGROUP.DEPBAR.LE gsb0, 0x0 ;  /* 0x00008000000079c5 */ /* 0x000fc40000010000 */
[----:B------:R-:W-:-:S06]  /*2c30*/  WARPGROUP.ARRIVE ;  /* 0x00000000000079c5 */ /* 0x000fcc0000000000 */
[----:B------:R-:W-:Y:S01]  /*2c40*/  HGMMA.64x16x16.F32 R32, gdesc[UR20], R32, gsb0 ;  /* 0x00200000142079f0 */ /* 0x000fe20008000820 */
[----:B------:R-:W-:Y:S01]  /*2c50*/  UMOV UR22, UR7 ;  /* 0x0000000700167c82 */ /* 0x000fe20008000000 */
[----:B------:R-:W-:Y:S01]  /*2c60*/  UMOV UR23, 0x80000020 ;  /* 0x8000002000177882 */ /* 0x000fe20000000000 */
[----:B------:R-:W-:-:S04]  /*2c70*/  UIMAD UR7, UR39, -0x90, URZ ;  /* 0xffffff70270778a4 */ /* 0x000fc8000f8e023f */
[----:B------:R-:W-:Y:S02]  /*2c80*/  UIADD3 UR10, UR7, 0x91, URZ ;  /* 0x00000091070a7890 */ /* 0x000fe4000fffe03f */
[----:B------:R-:W-:-:S04]  /*2c90*/  UIMAD UR7, UR32, UR6, UR7 ;  /* 0x00000006200772a4 */ /* 0x000fc8000f8e0207 */
[----:B------:R-:W-:Y:S01]  /*2ca0*/  IMAD.U32 R9, RZ, RZ, UR10 ;  /* 0x0000000aff097e24 */ /* 0x000fe2000f8e00ff */
[----:B------:R-:W-:Y:S01]  /*2cb0*/  UIADD3 UR7, UR7, 0x90, URZ ;  /* 0x0000009007077890 */ /* 0x000fe2000fffe03f */
[----:B------:R-:W-:Y:S02]  /*2cc0*/  ULDC UR10, c[0x0][0x288] ;  /* 0x0000a200000a7ab9 */ /* 0x000fe40000000800 */
[----:B------:R-:W-:Y:S01]  /*2cd0*/  IMAD R9, R18, -0x2, R9 ;  /* 0xfffffffe12097824 */ /* 0x000fe200078e0209 */
[----:B------:R-:W-:Y:S02]  /*2ce0*/  UIMAD UR6, UR32, UR6, -UR10 ;  /* 0x00000006200672a4 */ /* 0x000fe4000f8e0a0a */
[----:B------:R-:W-:Y:S01]  /*2cf0*/  IMAD.U32 R5, RZ, RZ, UR7 ;  /* 0x00000007ff057e24 */ /* 0x000fe2000f8e00ff */
[----:B------:R-:W-:Y:S01]  /*2d00*/  UIADD3 UR7, UR39, -0x2, URZ ;  /* 0xfffffffe27077890 */ /* 0x000fe2000fffe03f */
[----:B------:R-:W-:Y:S02]  /*2d10*/  IMAD R9, R4, UR32, R9 ;  /* 0x0000002004097c24 */ /* 0x000fe4000f8e0209 */
[----:B------:R-:W-:-:S02]  /*2d20*/  IMAD R6, R18, -0x2, R5 ;  /* 0xfffffffe12067824 */ /* 0x000fc400078e0205 */
[----:B------:R-:W-:Y:S01]  /*2d30*/  VIADD R5, R9, -UR10 ;  /* 0x8000000a09057c36 */ /* 0x000fe20008000000 */
[----:B0-----:R-:W-:Y:S01]  /*2d40*/  IADD3 R9, R12, -UR10, R9 ;  /* 0x8000000a0c097c10 */ /* 0x001fe2000fffe009 */
[----:B------:R-:W-:Y:S02]  /*2d50*/  @UP0 ULDC UR10, c[0x0][0x450] ;  /* 0x00011400000a0ab9 */ /* 0x000fe40000000800 */
[----:B------:R-:W-:Y:S01]  /*2d60*/  @UP0 USHF.R.U32.HI UR11, URZ, UR10, UR15 ;  /* 0x0000000a3f0b0299 */ /* 0x000fe2000801160f */
[----:B------:R-:W-:-:S03]  /*2d70*/  VIADDMNMX R0, R0, R5, R6, PT ;  /* 0x0000000500007246 */ /* 0x000fc60003800106 */
[----:B------:R-:W-:Y:S01]  /*2d80*/  UIADD3 UR6, UR6, UR11, URZ ;  /* 0x0000000b06067290 */ /* 0x000fe2000fffe03f */
[C---:B------:R-:W-:Y:S02]  /*2d90*/  ISETP.GT.AND P3, PT, R0.reuse, RZ, PT ;  /* 0x000000ff0000720c */ /* 0x040fe40003f64270 */
[C---:B------:R-:W-:Y:S01]  /*2da0*/  ISETP.GT.AND P4, PT, R0.reuse, 0x1, PT ;  /* 0x000000010000780c */ /* 0x040fe20003f84270 */
[----:B------:R-:W-:Y:S01]  /*2db0*/  UIMAD.WIDE UR10, UR6, 0x38e38e39, URZ ;  /* 0x38e38e39060a78a5 */ /* 0x000fe2000f8e023f */
[----:B------:R-:W-:-:S03]  /*2dc0*/  ISETP.GT.AND P5, PT, R0, 0x8, PT ;  /* 0x000000080000780c */ /* 0x000fc60003fa4270 */
[----:B------:R-:W-:-:S04]  /*2dd0*/  USHF.R.U32.HI UR6, URZ, 0x1f, UR11 ;  /* 0x0000001f3f067899 */ /* 0x000fc8000801160b */
[----:B------:R-:W-:-:S04]  /*2de0*/  ULEA.HI.SX32 UR6, UR11, UR6, 0x1b ;  /* 0x000000060b067291 */ /* 0x000fc8000f8fda3f */
[----:B------:R-:W-:Y:S01]  /*2df0*/  UISETP.LT.AND UP1, UPT, URZ, UR6, UPT ;  /* 0x000000063f00728c */ /* 0x000fe2000bf21270 */
[----:B------:R-:W-:Y:S02]  /*2e00*/  WARPGROUP.DEPBAR.LE gsb0, 0x0 ;  /* 0x00008000000079c5 */ /* 0x000fe40000010000 */
[----:B------:R-:W-:Y:S01]  /*2e10*/  WARPGROUP.ARRIVE ;  /* 0x00000000000079c5 */ /* 0x000fe20000000000 */
[----:B------:R-:W-:-:S04]  /*2e20*/  USEL UR18, URZ, UR6, !UP1 ;  /* 0x000000063f127287 */ /* 0x000fc8000c800000 */
[----:B------:R-:W-:Y:S01]  /*2e30*/  UISETP.GE.AND UP1, UPT, UR7, UR18, UPT ;  /* 0x000000120700728c */ /* 0x000fe2000bf26270 */
        /* <DEDUP_REMOVED lines=10> */
[----:B------:R-:W-:Y:S01]  /*2ee0*/  ISETP.GT.AND P3, PT, R0, 0x9, PT ;  /* 0x000000090000780c */ /* 0x000fe20003f64270 */
[----:B------:R-:W-:Y:S01]  /*2ef0*/  HGMMA.64x16x16.F32 R80, gdesc[UR24], R80, gsb0 ;  /* 0x00200000185079f0 */ /* 0x000fe20008000850 */
[----:B------:R-:W-:Y:S01]  /*2f00*/  UIADD3 UR26, UR4, 0x502, URZ ;  /* 0x00000502041a7890 */ /* 0x000fe2000fffe03f */
[----:B------:R-:W-:Y:S01]  /*2f10*/  FSEL R97, R92, -INF , P5 ;  /* 0xff8000005c617808 */ /* 0x000fe20002800000 */
[----:B------:R-:W-:Y:S01]  /*2f20*/  UMOV UR27, 0x80000020 ;  /* 0x80000020001b7882 */ /* 0x000fe20000000000 */
[----:B------:R-:W-:-:S02]  /*2f30*/  FMNMX.FTZ R4, R7, R99, !PT ;  /* 0x0000006307047209 */ /* 0x000fc40007810000 */
[C---:B------:R-:W-:Y:S02]  /*2f40*/  ISETP.GT.AND P4, PT, R0.reuse, 0x10, PT ;  /* 0x000000100000780c */ /* 0x040fe40003f84270 */
[----:B------:R-:W-:Y:S02]  /*2f50*/  FSEL R93, R93, -INF , P3 ;  /* 0xff8000005d5d7808 */ /* 0x000fe40001800000 */
[----:B------:R-:W-:Y:S02]  /*2f60*/  FMNMX.FTZ R4, R97, R4, !PT ;  /* 0x0000000461047209 */ /* 0x000fe40007810000 */
[----:B------:R-:W-:Y:S02]  /*2f70*/  ISETP.GT.AND P3, PT, R0, 0x11, PT ;  /* 0x000000110000780c */ /* 0x000fe40003f64270 */
[----:B------:R-:W-:Y:S01]  /*2f80*/  FMNMX.FTZ R4, R93, R4, !PT ;  /* 0x000000045d047209 */ /* 0x000fe20007810000 */
[----:B------:R-:W-:Y:S02]  /*2f90*/  WARPGROUP.DEPBAR.LE gsb0, 0x0 ;  /* 0x00008000000079c5 */ /* 0x000fe40000010000 */
[----:B------:R-:W-:Y:S01]  /*2fa0*/  WARPGROUP.ARRIVE ;  /* 0x00000000000079c5 */ /* 0x000fe20000000000 */
[----:B------:R-:W-:-:S02]  /*2fb0*/  FSEL R89, R80, -INF , P4 ;  /* 0xff80000050597808 */ /* 0x000fc40002000000 */
[C---:B------:R-:W-:Y:S02]  /*2fc0*/  ISETP.GT.AND P4, PT, R0.reuse, 0x18, PT ;  /* 0x000000180000780c */ /* 0x040fe40003f84270 */
[----:B------:R-:W-:Y:S01]  /*2fd0*/  FSEL R13, R81, -INF , P3 ;  /* 0xff800000510d7808 */ /* 0x000fe20001800000 */
[----:B------:R-:W-:Y:S01]  /*2fe0*/  HGMMA.64x16x16.F32 R72, gdesc[UR24], R72, gsb0 ;  /* 0x00200000184879f0 */ /* 0x000fe20008000848 */
[----:B------:R-:W-:Y:S01]  /*2ff0*/  UIADD3 UR26, UR4, 0x542, URZ ;  /* 0x00000542041a7890 */ /* 0x000fe2000fffe03f */
[----:B------:R-:W-:Y:S01]  /*3000*/  FMNMX.FTZ R4, R89, R4, !PT ;  /* 0x0000000459047209 */ /* 0x000fe20007810000 */
[----:B------:R-:W-:Y:S01]  /*3010*/  UMOV UR27, 0x80000020 ;  /* 0x80000020001b7882 */ /* 0x000fe20000000000 */
[----:B------:R-:W-:Y:S02]  /*3020*/  ISETP.GT.AND P3, PT, R0, 0x19, PT ;  /* 0x000000190000780c */ /* 0x000fe40003f64270 */
[----:B------:R-:W-:Y:S02]  /*3030*/  FSEL R15, R84, -INF , P4 ;  /* 0xff800000540f7808 */ /* 0x000fe40002000000 */
        /* <DEDUP_REMOVED lines=39> */
[----:B------:R-:W-:Y:S02]  /*32b0*/  FMNMX.FTZ R101, R69, R4, !PT ;  /* 0x0000000445657209 */ /* 0x000fe40007810000 */
[----:B------:R-:W-:-:S04]  /*32c0*/  VIMNMX R64, R6, R9, PT ;  /* 0x0000000906407248 */ /* 0x000fc80003fe0100 */
[----:B------:R-:W-:-:S04]  /*32d0*/  ISETP.GT.AND P5, PT, R64, 0x8, PT ;  /* 0x000000084000780c */ /* 0x000fc80003fa4270 */
[----:B------:R-:W-:Y:S01]  /*32e0*/  FSEL R94, R94, -INF , P5 ;  /* 0xff8000005e5e7808 */ /* 0x000fe20002800000 */
[----:B------:R-:W-:Y:S02]  /*32f0*/  WARPGROUP.DEPBAR.LE gsb0, 0x0 ;  /* 0x00008000000079c5 */ /* 0x000fe40000010000 */
[----:B------:R-:W-:Y:S01]  /*3300*/  WARPGROUP.ARRIVE ;  /* 0x00000000000079c5 */ /* 0x000fe20000000000 */
[----:B------:R-:W-:Y:S02]  /*3310*/  FSEL R56, R56, -INF , P4 ;  /* 0xff80000038387808 */ /* 0x000fe40002000000 */
[----:B------:R-:W-:Y:S02]  /*3320*/  ISETP.GT.AND P4, PT, R0, 0x48, PT ;  /* 0x000000480000780c */ /* 0x000fe40003f84270 */
[----:B------:R-:W-:Y:S01]  /*3330*/  FSEL R57, R57, -INF , P3 ;  /* 0xff80000039397808 */ /* 0x000fe20001800000 */
[----:B------:R-:W-:Y:S01]  /*3340*/  HGMMA.64x16x16.F32 R48, gdesc[UR24], R48, gsb0 ;  /* 0x00200000183079f0 */ /* 0x000fe20008000830 */
[----:B------:R-:W-:Y:S01]  /*3350*/  UIADD3 UR26, UR4, 0x602, URZ ;  /* 0x00000602041a7890 */ /* 0x000fe2000fffe03f */
[----:B------:R-:W-:Y:S01]  /*3360*/  FMNMX.FTZ R4, R56, R101, !PT ;  /* 0x0000006538047209 */ /* 0x000fe20007810000 */
[----:B------:R-:W-:Y:S01]  /*3370*/  UMOV UR27, 0x80000020 ;  /* 0x80000020001b7882 */ /* 0x000fe20000000000 */
[----:B------:R-:W-:-:S02]  /*3380*/  ISETP.GT.AND P3, PT, R0, 0x49, PT ;  /* 0x000000490000780c */ /* 0x000fc40003f64270 */
[----:B------:R-:W-:Y:S02]  /*3390*/  FSEL R60, R60, -INF , P4 ;  /* 0xff8000003c3c7808 */ /* 0x000fe40002000000 */
[----:B------:R-:W-:Y:S02]  /*33a0*/  FMNMX.FTZ R101, R57, R4, !PT ;  /* 0x0000000439657209 */ /* 0x000fe40007810000 */
[----:B------:R-:W-:Y:S02]  /*33b0*/  ISETP.GT.AND P4, PT, R0, 0x50, PT ;  /* 0x000000500000780c */ /* 0x000fe40003f84270 */
[----:B------:R-:W-:Y:S02]  /*33c0*/  FSEL R61, R61, -INF , P3 ;  /* 0xff8000003d3d7808 */ /* 0x000fe40001800000 */
[----:B------:R-:W-:Y:S02]  /*33d0*/  FMNMX.FTZ R4, R60, R101, !PT ;  /* 0x000000653c047209 */ /* 0x000fe40007810000 */
[----:B------:R-:W-:-:S02]  /*33e0*/  ISETP.GT.AND P3, PT, R0, 0x51, PT ;  /* 0x000000510000780c */ /* 0x000fc40003f64270 */
[----:B------:R-:W-:Y:S01]  /*33f0*/  FMNMX.FTZ R101, R61, R4, !PT ;  /* 0x000000043d657209 */ /* 0x000fe20007810000 */
        /* <DEDUP_REMOVED lines=26> */
[----:B------:R-:W-:Y:S01]  /*35a0*/  ISETP.GT.AND P3, PT, R0, 0x69, PT ;  /* 0x000000690000780c */ /* 0x000fe20003f64270 */
[----:B------:R-:W-:Y:S01]  /*35b0*/  ULDC UR4, c[0x0][0x988] ;  /* 0x0002620000047ab9 */ /* 0x000fe20000000800 */
[----:B------:R-:W-:-:S02]  /*35c0*/  FSEL R44, R44, -INF , P4 ;  /* 0xff8000002c2c7808 */ /* 0x000fc40002000000 */
[----:B------:R-:W-:Y:S02]  /*35d0*/  FMNMX.FTZ R101, R41, R4, !PT ;  /* 0x0000000429657209 */ /* 0x000fe40007810000 */
[----:B------:R-:W-:Y:S02]  /*35e0*/  ISETP.GT.AND P4, PT, R0, 0x70, PT ;  /* 0x000000700000780c */ /* 0x000fe40003f84270 */
[----:B------:R-:W-:Y:S02]  /*35f0*/  FSEL R45, R45, -INF , P3 ;  /* 0xff8000002d2d7808 */ /* 0x000fe40001800000 */
[----:B------:R-:W-:Y:S02]  /*3600*/  FMNMX.FTZ R4, R44, R101, !PT ;  /* 0x000000652c047209 */ /* 0x000fe40007810000 */
[----:B------:R-:W-:Y:S02]  /*3610*/  ISETP.GT.AND P3, PT, R0, 0x71, PT ;  /* 0x000000710000780c */ /* 0x000fe40003f64270 */
[----:B------:R-:W-:Y:S01]  /*3620*/  FMNMX.FTZ R101, R45, R4, !PT ;  /* 0x000000042d657209 */ /* 0x000fe20007810000 */
[----:B------:R-:W-:-:S02]  /*3630*/  WARPGROUP.DEPBAR.LE gsb0, 0x0 ;  /* 0x00008000000079c5 */ /* 0x000fc40000010000 */
[----:B------:R-:W-:Y:S01]  /*3640*/  WARPGROUP.ARRIVE ;  /* 0x00000000000079c5 */ /* 0x000fe20000000000 */
[----:B------:R-:W-:Y:S02]  /*3650*/  FSEL R32, R32, -INF , P4 ;  /* 0xff80000020207808 */ /* 0x000fe40002000000 */
[----:B------:R-:W-:Y:S02]  /*3660*/  ISETP.GT.AND P4, PT, R0, 0x78, PT ;  /* 0x000000780000780c */ /* 0x000fe40003f84270 */
[----:B------:R-:W-:Y:S01]  /*3670*/  FSEL R33, R33, -INF , P3 ;  /* 0xff80000021217808 */ /* 0x000fe20001800000 */
[----:B------:R-:W-:Y:S01]  /*3680*/  HGMMA.64x16x16.F32 R24, gdesc[UR24], R24, gsb0 ;  /* 0x00200000181879f0 */ /* 0x000fe20008000818 */
        /* <DEDUP_REMOVED lines=10> */
[----:B------:R-:W-:Y:S02]  /*3730*/  FSEL R24, R24, -INF , P4 ;  /* 0xff80000018187808 */ /* 0x000fe40002000000 */
[----:B------:R-:W-:Y:S02]  /*3740*/  ISETP.GT.AND P4, PT, R0, 0x88, PT ;  /* 0x000000880000780c */ /* 0x000fe40003f84270 */
[----:B------:R-:W-:Y:S02]  /*3750*/  FSEL R25, R25, -INF , P3 ;  /* 0xff80000019197808 */ /* 0x000fe40001800000 */
[----:B------:R-:W-:Y:S02]  /*3760*/  FMNMX.FTZ R4, R24, R101, !PT ;  /* 0x0000006518047209 */ /* 0x000fe40007810000 */
[----:B------:R-:W-:Y:S02]  /*3770*/  ISETP.GT.AND P3, PT, R0, 0x89, PT ;  /* 0x000000890000780c */ /* 0x000fe40003f64270 */
[----:B------:R-:W-:-:S02]  /*3780*/  FSEL R28, R28, -INF , P4 ;  /* 0xff8000001c1c7808 */ /* 0x000fc40002000000 */
[----:B------:R-:W-:Y:S02]  /*3790*/  FMNMX.FTZ R101, R25, R4, !PT ;  /* 0x0000000419657209 */ /* 0x000fe40007810000 */
[----:B------:R-:W-:Y:S02]  /*37a0*/  FSEL R29, R29, -INF , P3 ;  /* 0xff8000001d1d7808 */ /* 0x000fe40001800000 */
[----:B------:R-:W-:Y:S02]  /*37b0*/  FMNMX.FTZ R0, R28, R101, !PT ;  /* 0x000000651c007209 */ /* 0x000fe40007810000 */
[----:B------:R-:W-:Y:S02]  /*37c0*/  ISETP.GT.AND P4, PT, R64, 0x1, PT ;  /* 0x000000014000780c */ /* 0x000fe40003f84270 */
[----:B------:R-:W-:Y:S02]  /*37d0*/  FMNMX.FTZ R10, R29, R0, !PT ;  /* 0x000000001d0a7209 */ /* 0x000fe40007810000 */
[----:B------:R-:W-:-:S02]  /*37e0*/  FSEL R91, R91, -INF , P4 ;  /* 0xff8000005b5b7808 */ /* 0x000fc40002000000 */
[C---:B------:R-:W-:Y:S01]  /*37f0*/  ISETP.GT.AND P4, PT, R64.reuse, 0x11, PT ;  /* 0x000000114000780c */ /* 0x040fe20003f84270 */
[----:B------:R-:W0:Y:S03]  /*3800*/  SHFL.BFLY PT, R101, R10, 0x2, 0x1f ;  /* 0x0c401f000a657f89 */ /* 0x000e2600000e0000 */
[----:B------:R-:W-:Y:S02]  /*3810*/  FSEL R83, R83, -INF , P4 ;  /* 0xff80000053537808 */ /* 0x000fe40002000000 */
[----:B------:R-:W-:-:S04]  /*3820*/  ISETP.GT.AND P4, PT, R64, 0x19, PT ;  /* 0x000000194000780c */ /* 0x000fc80003f84270 */
[----:B------:R-:W-:Y:S02]  /*3830*/  FSEL R87, R87, -INF , P4 ;  /* 0xff80000057577808 */ /* 0x000fe40002000000 */
[----:B------:R-:W-:-:S04]  /*3840*/  ISETP.GT.AND P4, PT, R64, 0x21, PT ;  /* 0x000000214000780c */ /* 0x000fc80003f84270 */
[----:B------:R-:W-:Y:S02]  /*3850*/  FSEL R75, R75, -INF , P4 ;  /* 0xff8000004b4b7808 */ /* 0x000fe40002000000 */
[----:B------:R-:W-:-:S04]  /*3860*/  ISETP.GT.AND P4, PT, R64, 0x29, PT ;  /* 0x000000294000780c */ /* 0x000fc80003f84270 */
[----:B------:R-:W-:Y:S02]  /*3870*/  FSEL R79, R79, -INF , P4 ;  /* 0xff8000004f4f7808 */ /* 0x000fe40002000000 */
[----:B------:R-:W-:Y:S02]  /*3880*/  ISETP.GT.AND P4, PT, R64, 0x31, PT ;  /* 0x000000314000780c */ /* 0x000fe40003f84270 */
[----:B0-----:R-:W-:-:S05]  /*3890*/  FMNMX.FTZ R101, R10, R101, !PT ;  /* 0x000000650a657209 */ /* 0x001fca0007810000 */
[----:B------:R-:W0:Y:S02]  /*38a0*/  SHFL.BFLY PT, R0, R101, 0x1, 0x1f ;  /* 0x0c201f0065007f89 */ /* 0x000e2400000e0000 */
[----:B0-----:R-:W-:-:S04]  /*38b0*/  FMNMX.FTZ R0, R101, R0, !PT ;  /* 0x0000000065007209 */ /* 0x001fc80007810000 */
[C---:B------:R-:W-:Y:S01]  /*38c0*/  FSETP.NEU.FTZ.AND P3, PT, R0.reuse, -INF , PT ;  /* 0xff8000000000780b */ /* 0x040fe20003f7d000 */
[----:B------:R-:W-:-:S05]  /*38d0*/  FMUL.FTZ R4, R0, UR4 ;  /* 0x0000000400047c20 */ /* 0x000fca0008410000 */
[----:B------:R-:W-:Y:S02]  /*38e0*/  FSEL R4, R4, RZ, P3 ;  /* 0x000000ff04047208 */ /* 0x000fe40001800000 */
[----:B------:R-:W-:-:S03]  /*38f0*/  ISETP.GT.AND P3, PT, R64, RZ, PT ;  /* 0x000000ff4000720c */ /* 0x000fc60003f64270 */
[--C-:B------:R-:W-:Y:S01]  /*3900*/  FFMA.FTZ R12, R89, UR4, -R4.reuse ;  /* 0x00000004590c7c23 */ /* 0x100fe20008010804 */
[----:B------:R-:W-:Y:S01]  /*3910*/  FSEL R90, R90, -INF , P3 ;  /* 0xff8000005a5a7808 */ /* 0x000fe20001800000 */
[--C-:B------:R-:W-:Y:S01]  /*3920*/  FFMA.FTZ R14, R15, UR4, -R4.reuse ;  /* 0x000000040f0e7c23 */ /* 0x100fe20008010804 */
[----:B------:R-:W-:Y:S01]  /*3930*/  ISETP.GT.AND P3, PT, R64, 0x9, PT ;  /* 0x000000094000780c */ /* 0x000fe20003f64270 */
[--C-:B------:R-:W-:Y:S01]  /*3940*/  FFMA.FTZ R68, R81, UR4, -R4.reuse ;  /* 0x0000000451447c23 */ /* 0x100fe20008010804 */
[----:B------:R-:W-:Y:S01]  /*3950*/  FMNMX.FTZ R89, R90, R91, !PT ;  /* 0x0000005b5a597209 */ /* 0x000fe20007810000 */
        /* <DEDUP_REMOVED lines=9> */
[----:B------:R-:W-:Y:S01]  /*39f0*/  FMNMX.FTZ R15, R95, R6, !PT ;  /* 0x000000065f0f7209 */ /* 0x000fe20007810000 */
        /* <DEDUP_REMOVED lines=12> */
[----:B------:R-:W-:Y:S01]  /*3ac0*/  FFMA.FTZ R45, R45, UR4, -R4 ;  /* 0x000000042d2d7c23 */ /* 0x000fe20008010804 */
[----:B------:R-:W-:Y:S01]  /*3ad0*/  FSEL R74, R74, -INF , P3 ;  /* 0xff8000004a4a7808 */ /* 0x000fe20001800000 */
[----:B------:R-:W-:Y:S01]  /*3ae0*/  MUFU.EX2 R8, R8 ;  /* 0x0000000800087308 */ /* 0x000fe20000000800 */
[----:B------:R-:W-:-:S02]  /*3af0*/  FMNMX.FTZ R81, R87, R6, !PT ;  /* 0x0000000657517209 */ /* 0x000fc40007810000 */
[----:B------:R-:W-:Y:S02]  /*3b00*/  ISETP.GT.AND P3, PT, R64, 0x28, PT ;  /* 0x000000284000780c */ /* 0x000fe40003f64270 */
[----:B------:R-:W-:Y:S02]  /*3b10*/  FMNMX.FTZ R20, R74, R81, !PT ;  /* 0x000000514a147209 */ /* 0x000fe40007810000 */
[----:B------:R-:W-:Y:S01]  /*3b20*/  FSEL R78, R78, -INF , P3 ;  /* 0xff8000004e4e7808 */ /* 0x000fe20001800000 */
[----:B------:R0:W-:Y:S01]  /*3b30*/  MUFU.EX2 R6, R68 ;  /* 0x0000004400067308 */ /* 0x0001e20000000800 */
[----:B------:R-:W-:Y:S02]  /*3b40*/  FMNMX.FTZ R81, R75, R20, !PT ;  /* 0x000000144b517209 */ /* 0x000fe40007810000 */
[----:B------:R-:W-:Y:S02]  /*3b50*/  ISETP.GT.AND P3, PT, R64, 0x30, PT ;  /* 0x000000304000780c */ /* 0x000fe40003f64270 */
[----:B------:R-:W-:-:S02]  /*3b60*/  FMNMX.FTZ R20, R78, R81, !PT ;  /* 0x000000514e147209 */ /* 0x000fc40007810000 */
[----:B------:R-:W-:Y:S01]  /*3b70*/  FSEL R66, R66, -INF , P3 ;  /* 0xff80000042427808 */ /* 0x000fe20001800000 */
[----:B------:R-:W1:Y:S01]  /*3b80*/  MUFU.EX2 R7, R7 ;  /* 0x0000000700077308 */ /* 0x000e620000000800 */
[----:B------:R-:W-:Y:S02]  /*3b90*/  FMNMX.FTZ R81, R79, R20, !PT ;  /* 0x000000144f517209 */ /* 0x000fe40007810000 */
[----:B------:R-:W-:Y:S02]  /*3ba0*/  ISETP.GT.AND P3, PT, R64, 0x38, PT ;  /* 0x000000384000780c */ /* 0x000fe40003f64270 */
[----:B------:R-:W-:Y:S01]  /*3bb0*/  FSEL R11, R67, -INF , P4 ;  /* 0xff800000430b7808 */ /* 0x000fe20002000000 */
[----:B------:R-:W-:Y:S01]  /*3bc0*/  FFMA.FTZ R67, R77, UR4, -R4 ;  /* 0x000000044d437c23 */ /* 0x000fe20008010804 */
[----:B0-----:R-:W-:Y:S01]  /*3bd0*/  FMNMX.FTZ R68, R66, R81, !PT ;  /* 0x0000005142447209 */ /* 0x001fe20007810000 */
[----:B------:R0:W-:Y:S01]  /*3be0*/  MUFU.EX2 R20, R76 ;  /* 0x0000004c00147308 */ /* 0x0001e20000000800 */
[----:B------:R-:W-:-:S02]  /*3bf0*/  ISETP.GT.AND P4, PT, R64, 0x39, PT ;  /* 0x000000394000780c */ /* 0x000fc40003f84270 */
[----:B------:R-:W-:Y:S02]  /*3c00*/  FSEL R70, R70, -INF , P3 ;  /* 0xff80000046467808 */ /* 0x000fe40001800000 */
[----:B------:R-:W-:Y:S02]  /*3c10*/  FMNMX.FTZ R77, R11, R68, !PT ;  /* 0x000000440b4d7209 */ /* 0x000fe40007810000 */
[----:B------:R-:W-:Y:S01]  /*3c20*/  ISETP.GT.AND P3, PT, R64, 0x40, PT ;  /* 0x000000404000780c */ /* 0x000fe20003f64270 */
[----:B------:R-:W2:Y:S01]  /*3c30*/  MUFU.EX2 R10, R10 ;  /* 0x0000000a000a7308 */ /* 0x000ea20000000800 */
[----:B------:R-:W-:Y:S01]  /*3c40*/  FSEL R71, R71, -INF , P4 ;  /* 0xff80000047477808 */ /* 0x000fe20002000000 */
[----:B-1----:R-:W-:Y:S01]  /*3c50*/  FADD.FTZ R85, R8, R7 ;  /* 0x0000000708557221 */ /* 0x002fe20000010000 */
[----:B------:R-:W-:Y:S02]  /*3c60*/  FMNMX.FTZ R72, R70, R77, !PT ;  /* 0x0000004d46487209 */ /* 0x000fe40007810000 */
[----:B------:R-:W-:Y:S01]  /*3c70*/  FSEL R68, R58, -INF , P3 ;  /* 0xff8000003a447808 */ /* 0x000fe20001800000 */
[----:B------:R-:W-:Y:S01]  /*3c80*/  FFMA.FTZ R58, R73, UR4, -R4 ;  /* 0x00000004493a7c23 */ /* 0x000fe20008010804 */
[----:B------:R-:W-:Y:S01]  /*3c90*/  ISETP.GT.AND P4, PT, R64, 0x41, PT ;  /* 0x000000414000780c */ /* 0x000fe20003f84270 */
[----:B------:R-:W1:Y:S01]  /*3ca0*/  MUFU.EX2 R9, R93 ;  /* 0x0000005d00097308 */ /* 0x000e620000000800 */
[----:B------:R-:W-:-:S02]  /*3cb0*/  FMNMX.FTZ R73, R71, R72, !PT ;  /* 0x0000004847497209 */ /* 0x000fc40007810000 */
[----:B------:R-:W-:Y:S02]  /*3cc0*/  ISETP.GT.AND P3, PT, R64, 0x48, PT ;  /* 0x000000484000780c */ /* 0x000fe40003f64270 */
[----:B------:R-:W-:Y:S01]  /*3cd0*/  FSEL R72, R59, -INF , P4 ;  /* 0xff8000003b487808 */ /* 0x000fe20002000000 */
[----:B------:R-:W-:Y:S01]  /*3ce0*/  FFMA.FTZ R59, R65, UR4, -R4 ;  /* 0x00000004413b7c23 */ /* 0x000fe20008010804 */
[----:B------:R-:W-:Y:S01]  /*3cf0*/  FMNMX.FTZ R73, R68, R73, !PT ;  /* 0x0000004944497209 */ /* 0x000fe20007810000 */
[----:B------:R-:W3:Y:S01]  /*3d00*/  MUFU.EX2 R12, R12 ;  /* 0x0000000c000c7308 */ /* 0x000ee20000000800 */
[----:B------:R-:W-:Y:S02]  /*3d10*/  ISETP.GT.AND P4, PT, R64, 0x49, PT ;  /* 0x000000494000780c */ /* 0x000fe40003f84270 */
[----:B------:R-:W-:Y:S02]  /*3d20*/  FSEL R62, R62, -INF , P3 ;  /* 0xff8000003e3e7808 */ /* 0x000fe40001800000 */
[----:B------:R-:W-:-:S02]  /*3d30*/  FMNMX.FTZ R73, R72, R73, !PT ;  /* 0x0000004948497209 */ /* 0x000fc40007810000 */
[----:B------:R-:W-:Y:S01]  /*3d40*/  FSEL R65, R63, -INF , P4 ;  /* 0xff8000003f417808 */ /* 0x000fe20002000000 */
[----:B------:R-:W4:Y:S01]  /*3d50*/  MUFU.EX2 R13, R13 ;  /* 0x0000000d000d7308 */ /* 0x000f220000000800 */
[----:B------:R-:W-:Y:S02]  /*3d60*/  ISETP.GT.AND P3, PT, R64, 0x50, PT ;  /* 0x000000504000780c */ /* 0x000fe40003f64270 */
[----:B0-----:R-:W-:Y:S02]  /*3d70*/  FMNMX.FTZ R76, R62, R73, !PT ;  /* 0x000000493e4c7209 */ /* 0x001fe40007810000 */
[----:B------:R-:W-:Y:S02]  /*3d80*/  ISETP.GT.AND P4, PT, R64, 0x51, PT ;  /* 0x000000514000780c */ /* 0x000fe40003f84270 */
[----:B------:R-:W-:Y:S01]  /*3d90*/  FSEL R63, R50, -INF , P3 ;  /* 0xff800000323f7808 */ /* 0x000fe20001800000 */
[----:B------:R-:W-:Y:S01]  /*3da0*/  FFMA.FTZ R50, R5, UR4, -R4 ;  /* 0x0000000405327c23 */ /* 0x000fe20008010804 */
[----:B------:R-:W-:Y:S01]  /*3db0*/  FMNMX.FTZ R76, R65, R76, !PT ;  /* 0x0000004c414c7209 */ /* 0x000fe20007810000 */
[----:B------:R-:W-:Y:S01]  /*3dc0*/  MUFU.EX2 R14, R14 ;  /* 0x0000000e000e7308 */ /* 0x000fe20000000800 */
[----:B------:R-:W-:-:S02]  /*3dd0*/  ISETP.GT.AND P3, PT, R64, 0x58, PT ;  /* 0x000000584000780c */ /* 0x000fc40003f64270 */
[----:B------:R-:W-:Y:S01]  /*3de0*/  FSEL R73, R51, -INF , P4 ;  /* 0xff80000033497808 */ /* 0x000fe20002000000 */
[----:B------:R-:W-:Y:S01]  /*3df0*/  FFMA.FTZ R51, R69, UR4, -R4 ;  /* 0x0000000445337c23 */ /* 0x000fe20008010804 */
[----:B------:R-:W-:Y:S02]  /*3e00*/  FMNMX.FTZ R76, R63, R76, !PT ;  /* 0x0000004c3f4c7209 */ /* 0x000fe40007810000 */
[----:B------:R-:W-:Y:S01]  /*3e10*/  ISETP.GT.AND P4, PT, R64, 0x59, PT ;  /* 0x000000594000780c */ /* 0x000fe20003f84270 */
[----:B------:R-:W-:Y:S01]  /*3e20*/  MUFU.EX2 R15, R15 ;  /* 0x0000000f000f7308 */ /* 0x000fe20000000800 */
[----:B------:R-:W-:Y:S02]  /*3e30*/  FSEL R54, R54, -INF , P3 ;  /* 0xff80000036367808 */ /* 0x000fe40001800000 */
[----:B------:R-:W-:Y:S02]  /*3e40*/  FMNMX.FTZ R5, R73, R76, !PT ;  /* 0x0000004c49057209 */ /* 0x000fe40007810000 */
[----:B------:R-:W-:-:S02]  /*3e50*/  FSEL R55, R55, -INF , P4 ;  /* 0xff80000037377808 */ /* 0x000fc40002000000 */
[----:B------:R-:W-:Y:S01]  /*3e60*/  ISETP.GT.AND P3, PT, R64, 0x60, PT ;  /* 0x000000604000780c */ /* 0x000fe20003f64270 */
[----:B------:R-:W-:Y:S01]  /*3e70*/  MUFU.EX2 R21, R21 ;  /* 0x0000001500157308 */ /* 0x000fe20000000800 */
[----:B------:R-:W-:Y:S02]  /*3e80*/  FMNMX.FTZ R76, R54, R5, !PT ;  /* 0x00000005364c7209 */ /* 0x000fe40007810000 */
[----:B------:R-:W-:Y:S02]  /*3e90*/  ISETP.GT.AND P4, PT, R64, 0x61, PT ;  /* 0x000000614000780c */ /* 0x000fe40003f84270 */
[----:B------:R-:W-:Y:S01]  /*3ea0*/  FSEL R69, R42, -INF , P3 ;  /* 0xff8000002a457808 */ /* 0x000fe20001800000 */
[----:B------:R-:W-:Y:S01]  /*3eb0*/  FFMA.FTZ R42, R56, UR4, -R4 ;  /* 0x00000004382a7c23 */ /* 0x000fe20008010804 */
[----:B------:R-:W-:Y:S01]  /*3ec0*/  FMNMX.FTZ R76, R55, R76, !PT ;  /* 0x0000004c374c7209 */ /* 0x000fe20007810000 */
[----:B------:R-:W-:Y:S01]  /*3ed0*/  MUFU.EX2 R67, R67 ;  /* 0x0000004300437308 */ /* 0x000fe20000000800 */
[----:B------:R-:W-:-:S02]  /*3ee0*/  ISETP.GT.AND P3, PT, R64, 0x68, PT ;  /* 0x000000684000780c */ /* 0x000fc40003f64270 */
[----:B------:R-:W-:Y:S01]  /*3ef0*/  FSEL R56, R43, -INF , P4 ;  /* 0xff8000002b387808 */ /* 0x000fe20002000000 */
[--C-:B------:R-:W-:Y:S01]  /*3f00*/  FFMA.FTZ R43, R57, UR4, -R4.reuse ;  /* 0x00000004392b7c23 */ /* 0x100fe20008010804 */
[----:B------:R-:W-:Y:S02]  /*3f10*/  FMNMX.FTZ R5, R69, R76, !PT ;  /* 0x0000004c45057209 */ /* 0x000fe40007810000 */
[----:B------:R-:W-:Y:S01]  /*3f20*/  ISETP.GT.AND P4, PT, R64, 0x69, PT ;  /* 0x000000694000780c */ /* 0x000fe20003f84270 */
[----:B------:R-:W-:Y:S01]  /*3f30*/  MUFU.EX2 R58, R58 ;  /* 0x0000003a003a7308 */ /* 0x000fe20000000800 */
[----:B------:R-:W-:Y:S02]  /*3f40*/  FSEL R76, R46, -INF , P3 ;  /* 0xff8000002e4c7808 */ /* 0x000fe40001800000 */
[----:B------:R-:W-:Y:S02]  /*3f50*/  FMNMX.FTZ R5, R56, R5, !PT ;  /* 0x0000000538057209 */ /* 0x000fe40007810000 */
[----:B------:R-:W-:Y:S01]  /*3f60*/  FSEL R57, R47, -INF , P4 ;  /* 0xff8000002f397808 */ /* 0x000fe20002000000 */
[----:B------:R-:W-:Y:S01]  /*3f70*/  FFMA.FTZ R47, R52, UR4, -R4 ;  /* 0x00000004342f7c23 */ /* 0x000fe20008010804 */
[----:B------:R-:W-:Y:S01]  /*3f80*/  ISETP.GT.AND P3, PT, R64, 0x70, PT ;  /* 0x000000704000780c */ /* 0x000fe20003f64270 */
[----:B------:R-:W-:Y:S01]  /*3f90*/  MUFU.EX2 R59, R59 ;  /* 0x0000003b003b7308 */ /* 0x000fe20000000800 */
[----:B------:R-:W-:-:S02]  /*3fa0*/  FMNMX.FTZ R46, R76, R5, !PT ;  /* 0x000000054c2e7209 */ /* 0x000fc40007810000 */
[----:B------:R-:W-:Y:S02]  /*3fb0*/  ISETP.GT.AND P4, PT, R64, 0x71, PT ;  /* 0x000000714000780c */ /* 0x000fe40003f84270 */
[----:B------:R-:W-:Y:S01]  /*3fc0*/  FSEL R77, R34, -INF , P3 ;  /* 0xff800000224d7808 */ /* 0x000fe20001800000 */
[--C-:B------:R-:W-:Y:S01]  /*3fd0*/  FFMA.FTZ R34, R60, UR4, -R4.reuse ;  /* 0x000000043c227c23 */ /* 0x100fe20008010804 */
[----:B------:R-:W-:Y:S01]  /*3fe0*/  FMNMX.FTZ R46, R57, R46, !PT ;  /* 0x0000002e392e7209 */ /* 0x000fe20007810000 */
[----:B------:R-:W-:Y:S01]  /*3ff0*/  MUFU.EX2 R50, R50 ;  /* 0x0000003200327308 */ /* 0x000fe20000000800 */
[----:B------:R-:W-:Y:S02]  /*4000*/  ISETP.GT.AND P3, PT, R64, 0x78, PT ;  /* 0x000000784000780c */ /* 0x000fe40003f64270 */
[----:B------:R-:W-:Y:S01]  /*4010*/  FSEL R60, R35, -INF , P4 ;  /* 0xff800000233c7808 */ /* 0x000fe20002000000 */
[----:B------:R-:W-:Y:S01]  /*4020*/  FFMA.FTZ R35, R61, UR4, -R4 ;  /* 0x000000043d237c23 */ /* 0x000fe20008010804 */
[----:B------:R-:W-:-:S02]  /*4030*/  FMNMX.FTZ R5, R77, R46, !PT ;  /* 0x0000002e4d057209 */ /* 0x000fc40007810000 */
[----:B------:R-:W-:Y:S01]  /*4040*/  ISETP.GT.AND P4, PT, R64, 0x79, PT ;  /* 0x000000794000780c */ /* 0x000fe20003f84270 */
[----:B------:R-:W-:Y:S01]  /*4050*/  MUFU.EX2 R51, R51 ;  /* 0x0000003300337308 */ /* 0x000fe20000000800 */
[----:B------:R-:W-:Y:S02]  /*4060*/  FSEL R80, R38, -INF , P3 ;  /* 0xff80000026507808 */ /* 0x000fe40001800000 */
[----:B------:R-:W-:Y:S02]  /*4070*/  FMNMX.FTZ R5, R60, R5, !PT ;  /* 0x000000053c057209 */ /* 0x000fe40007810000 */
[----:B------:R-:W-:Y:S01]  /*4080*/  FSEL R61, R39, -INF , P4 ;  /* 0xff800000273d7808 */ /* 0x000fe20002000000 */
[--C-:B------:R-:W-:Y:S01]  /*4090*/  FFMA.FTZ R39, R32, UR4, -R4.reuse ;  /* 0x0000000420277c23 */ /* 0x100fe20008010804 */
[----:B------:R-:W-:Y:S01]  /*40a0*/  ISETP.GT.AND P3, PT, R64, 0x80, PT ;  /* 0x000000804000780c */ /* 0x000fe20003f64270 */
[----:B------:R-:W-:Y:S01]  /*40b0*/  FFMA.FTZ R32, R24, UR4, -R4 ;  /* 0x0000000418207c23 */ /* 0x000fe20008010804 */
[----:B------:R-:W-:Y:S01]  /*40c0*/  FMNMX.FTZ R38, R80, R5, !PT ;  /* 0x0000000550267209 */ /* 0x000fe20007810000 */
[----:B------:R-:W-:Y:S01]  /*40d0*/  MUFU.EX2 R42, R42 ;  /* 0x0000002a002a7308 */ /* 0x000fe20000000800 */
[----:B------:R-:W-:-:S02]  /*40e0*/  ISETP.GT.AND P4, PT, R64, 0x81, PT ;  /* 0x000000814000780c */ /* 0x000fc40003f84270 */
[----:B------:R-:W-:Y:S02]  /*40f0*/  FSEL R26, R26, -INF , P3 ;  /* 0xff8000001a1a7808 */ /* 0x000fe40001800000 */
[----:B------:R-:W-:Y:S02]  /*4100*/  FMNMX.FTZ R5, R61, R38, !PT ;  /* 0x000000263d057209 */ /* 0x000fe40007810000 */
[----:B------:R-:W-:Y:S01]  /*4110*/  ISETP.GT.AND P3, PT, R64, 0x88, PT ;  /* 0x000000884000780c */ /* 0x000fe20003f64270 */
[----:B------:R0:W-:Y:S01]  /*4120*/  MUFU.EX2 R38, R48 ;  /* 0x0000003000267308 */ /* 0x0001e20000000800 */
[----:B------:R-:W-:Y:S02]  /*4130*/  FSEL R27, R27, -INF , P4 ;  /* 0xff8000001b1b7808 */ /* 0x000fe40002000000 */
[----:B------:R-:W-:Y:S02]  /*4140*/  FMNMX.FTZ R46, R26, R5, !PT ;  /* 0x000000051a2e7209 */ /* 0x000fe40007810000 */
[----:B------:R-:W-:-:S02]  /*4150*/  ISETP.GT.AND P4, PT, R64, 0x89, PT ;  /* 0x000000894000780c */ /* 0x000fc40003f84270 */
[----:B------:R-:W-:Y:S01]  /*4160*/  FSEL R30, R30, -INF , P3 ;  /* 0xff8000001e1e7808 */ /* 0x000fe20001800000 */
[----:B------:R-:W-:Y:S01]  /*4170*/  MUFU.EX2 R43, R43 ;  /* 0x0000002b002b7308 */ /* 0x000fe20000000800 */
[----:B------:R-:W-:Y:S01]  /*4180*/  FMNMX.FTZ R5, R27, R46, !PT ;  /* 0x0000002e1b057209 */ /* 0x000fe20007810000 */
[--C-:B0-----:R-:W-:Y:S01]  /*4190*/  FFMA.FTZ R48, R53, UR4, -R4.reuse ;  /* 0x0000000435307c23 */ /* 0x101fe20008010804 */
[----:B------:R-:W-:Y:S01]  /*41a0*/  FSEL R31, R31, -INF , P4 ;  /* 0xff8000001f1f7808 */ /* 0x000fe20002000000 */
[--C-:B------:R-:W-:Y:S01]  /*41b0*/  FFMA.FTZ R53, R29, UR4, -R4.reuse ;  /* 0x000000041d357c23 */ /* 0x100fe20008010804 */
[----:B------:R-:W-:Y:S02]  /*41c0*/  FMNMX.FTZ R46, R30, R5, !PT ;  /* 0x000000051e2e7209 */ /* 0x000fe40007810000 */
[----:B------:R-:W-:Y:S01]  /*41d0*/  F2FP.F16.F32.PACK_AB R8, R7, R8 ;  /* 0x000000080708723e */ /* 0x000fe200000000ff */
[----:B------:R-:W-:Y:S01]  /*41e0*/  MUFU.EX2 R34, R34 ;  /* 0x0000002200227308 */ /* 0x000fe20000000800 */
[----:B------:R-:W-:Y:S01]  /*41f0*/  FMNMX.FTZ R5, R31, R46, !PT ;  /* 0x0000002e1f057209 */ /* 0x000fe20007810000 */
[--C-:B------:R-:W-:Y:S01]  /*4200*/  FFMA.FTZ R46, R40, UR4, -R4.reuse ;  /* 0x00000004282e7c23 */ /* 0x100fe20008010804 */
[--C-:B------:R-:W-:Y:S01]  /*4210*/  FFMA.FTZ R40, R44, UR4, -R4.reuse ;  /* 0x000000042c287c23 */ /* 0x100fe20008010804 */
[--C-:B------:R-:W-:Y:S01]  /*4220*/  FFMA.FTZ R44, R33, UR4, -R4.reuse ;  /* 0x00000004212c7c23 */ /* 0x100fe20008010804 */
[--C-:B------:R-:W-:Y:S01]  /*4230*/  FFMA.FTZ R33, R36, UR4, -R4.reuse ;  /* 0x0000000424217c23 */ /* 0x100fe20008010804 */
[----:B------:R-:W0:Y:S01]  /*4240*/  SHFL.BFLY PT, R52, R5, 0x2, 0x1f ;  /* 0x0c401f0005347f89 */ /* 0x000e2200000e0000 */
[--C-:B------:R-:W-:Y:S01]  /*4250*/  FFMA.FTZ R36, R37, UR4, -R4.reuse ;  /* 0x0000000425247c23 */ /* 0x100fe20008010804 */
[----:B------:R-:W-:Y:S01]  /*4260*/  FFMA.FTZ R37, R25, UR4, -R4 ;  /* 0x0000000419257c23 */ /* 0x000fe20008010804 */
[----:B------:R-:W-:Y:S08]  /*4270*/  MUFU.EX2 R35, R35 ;  /* 0x0000002300237308 */ /* 0x000ff00000000800 */
[----:B------:R-:W-:Y:S08]  /*4280*/  MUFU.EX2 R49, R49 ;  /* 0x0000003100317308 */ /* 0x000ff00000000800 */
[----:B------:R-:W-:Y:S01]  /*4290*/  MUFU.EX2 R47, R47 ;  /* 0x0000002f002f7308 */ /* 0x000fe20000000800 */
[----:B0-----:R-:W-:-:S07]  /*42a0*/  FMNMX.FTZ R52, R5, R52, !PT ;  /* 0x0000003405347209 */ /* 0x001fce0007810000 */
[----:B------:R-:W-:Y:S01]  /*42b0*/  MUFU.EX2 R48, R48 ;  /* 0x0000003000307308 */ /* 0x000fe20000000800 */
[----:B------:R-:W0:Y:S07]  /*42c0*/  SHFL.BFLY PT, R5, R52, 0x1, 0x1f ;  /* 0x0c201f0034057f89 */ /* 0x000e2e00000e0000 */
[----:B------:R-:W-:Y:S08]  /*42d0*/  MUFU.EX2 R46, R46 ;  /* 0x0000002e002e7308 */ /* 0x000ff00000000800 */
[----:B------:R-:W-:Y:S08]  /*42e0*/  MUFU.EX2 R41, R41 ;  /* 0x0000002900297308 */ /* 0x000ff00000000800 */
[----:B------:R-:W-:Y:S01]  /*42f0*/  MUFU.EX2 R40, R40 ;  /* 0x0000002800287308 */ /* 0x000fe20000000800 */
[----:B0-----:R-:W-:Y:S01]  /*4300*/  FMNMX.FTZ R5, R52, R5, !PT ;  /* 0x0000000534057209 */ /* 0x001fe20007810000 */
[----:B------:R-:W-:-:S03]  /*4310*/  FFMA.FTZ R52, R28, UR4, -R4 ;  /* 0x000000041c347c23 */ /* 0x000fc60008010804 */
[C---:B------:R-:W-:Y:S01]  /*4320*/  FSETP.NEU.FTZ.AND P3, PT, R5.reuse, -INF , PT ;  /* 0xff8000000500780b */ /* 0x040fe20003f7d000 */
[----:B------:R-:W-:Y:S02]  /*4330*/  FMUL.FTZ R24, R5, UR4 ;  /* 0x0000000405187c20 */ /* 0x000fe40008410000 */
[----:B------:R-:W-:Y:S03]  /*4340*/  MUFU.EX2 R45, R45 ;  /* 0x0000002d002d7308 */ /* 0x000fe60000000800 */
[----:B------:R-:W-:Y:S02]  /*4350*/  FSEL R4, R24, RZ, P3 ;  /* 0x000000ff18047208 */ /* 0x000fe40001800000 */
[----:B------:R-:W-:-:S03]  /*4360*/  PLOP3.LUT P3, PT, PT, PT, UP1, 0x80, 0x0 ;  /* 0x000000000000781c */ /* 0x000fc60003f6f018 */
        /* <DEDUP_REMOVED lines=9> */
[----:B------:R-:W-:Y:S01]  /*4400*/  @!P1 PRMT R11, RZ, 0x654, R3 ;  /* 0x00000654ff0b9816 */ /* 0x000fe20000000003 */
[--C-:B------:R-:W-:Y:S01]  /*4410*/  FFMA.FTZ R25, R86, UR4, -R4.reuse ;  /* 0x0000000456197c23 */ /* 0x100fe20008010804 */
[--C-:B------:R-:W-:Y:S01]  /*4420*/  FFMA.FTZ R64, R74, UR4, -R4.reuse ;  /* 0x000000044a407c23 */ /* 0x100fe20008010804 */
[--C-:B------:R-:W-:Y:S01]  /*4430*/  FFMA.FTZ R74, R78, UR4, -R4.reuse ;  /* 0x000000044e4a7c23 */ /* 0x100fe20008010804 */
[----:B------:R0:W-:Y:S01]  /*4440*/  @!P1 SYNCS.ARRIVE.TRANS64.RED.A1T0 RZ, [R11+URZ], RZ ;  /* 0x000000ff0bff99a7 */ /* 0x0001e2000810043f */
[--C-:B------:R-:W-:Y:S01]  /*4450*/  FFMA.FTZ R28, R87, UR4, -R4.reuse ;  /* 0x00000004571c7c23 */ /* 0x100fe20008010804 */
[----:B--2---:R-:W-:Y:S01]  /*4460*/  FADD.FTZ R78, R10, R85 ;  /* 0x000000550a4e7221 */ /* 0x004fe20000010000 */
[----:B------:R-:W0:Y:S01]  /*4470*/  MUFU.EX2 R91, R91 ;  /* 0x0000005b005b7308 */ /* 0x000e220000000800 */
[--C-:B------:R-:W-:Y:S01]  /*4480*/  FFMA.FTZ R83, R72, UR4, -R4.reuse ;  /* 0x0000000448537c23 */ /* 0x100fe20008010804 */
[--C-:B------:R-:W-:Y:S01]  /*4490*/  FFMA.FTZ R63, R63, UR4, -R4.reuse ;  /* 0x000000043f3f7c23 */ /* 0x100fe20008010804 */
[----:B------:R-:W-:Y:S01]  /*44a0*/  FFMA.FTZ R72, R73, UR4, -R4 ;  /* 0x0000000449487c23 */ /* 0x000fe20008010804 */
[----:B-1----:R-:W-:Y:S01]  /*44b0*/  FADD.FTZ R73, R9, R78 ;  /* 0x0000004e09497221 */ /* 0x002fe20000010000 */
[--C-:B------:R-:W-:Y:S01]  /*44c0*/  FFMA.FTZ R75, R75, UR4, -R4.reuse ;  /* 0x000000044b4b7c23 */ /* 0x100fe20008010804 */
[--C-:B------:R-:W-:Y:S01]  /*44d0*/  FFMA.FTZ R7, R54, UR4, -R4.reuse ;  /* 0x0000000436077c23 */ /* 0x100fe20008010804 */
[--C-:B------:R-:W-:Y:S01]  /*44e0*/  FFMA.FTZ R54, R55, UR4, -R4.reuse ;  /* 0x0000000437367c23 */ /* 0x100fe20008010804 */
[----:B------:R-:W1:Y:S01]  /*44f0*/  MUFU.EX2 R94, R94 ;  /* 0x0000005e005e7308 */ /* 0x000e620000000800 */
[----:B---3--:R-:W-:Y:S01]  /*4500*/  FADD.FTZ R78, R12, R73 ;  /* 0x000000490c4e7221 */ /* 0x008fe20000010000 */
[--C-:B------:R-:W-:Y:S01]  /*4510*/  FFMA.FTZ R55, R69, UR4, -R4.reuse ;  /* 0x0000000445377c23 */ /* 0x100fe20008010804 */
[--C-:B------:R-:W-:Y:S01]  /*4520*/  FFMA.FTZ R79, R79, UR4, -R4.reuse ;  /* 0x000000044f4f7c23 */ /* 0x100fe20008010804 */
[----:B------:R-:W-:Y:S01]  /*4530*/  FFMA.FTZ R66, R66, UR4, -R4 ;  /* 0x0000000442427c23 */ /* 0x000fe20008010804 */
[----:B----4-:R-:W-:Y:S01]  /*4540*/  FADD.FTZ R69, R13, R78 ;  /* 0x0000004e0d457221 */ /* 0x010fe20000010000 */
[--C-:B------:R-:W-:Y:S01]  /*4550*/  FFMA.FTZ R70, R70, UR4, -R4.reuse ;  /* 0x0000000446467c23 */ /* 0x100fe20008010804 */
[--C-:B------:R-:W-:Y:S01]  /*4560*/  FFMA.FTZ R71, R71, UR4, -R4.reuse ;  /* 0x0000000447477c23 */ /* 0x100fe20008010804 */
[----:B------:R-:W2:Y:S01]  /*4570*/  MUFU.EX2 R95, R95 ;  /* 0x0000005f005f7308 */ /* 0x000ea20000000800 */
[----:B0-----:R-:W-:Y:S01]  /*4580*/  FADD.FTZ R11, R90, R91 ;  /* 0x0000005b5a0b7221 */ /* 0x001fe20000010000 */
[----:B------:R-:W-:Y:S01]  /*4590*/  FADD.FTZ R78, R14, R69 ;  /* 0x000000450e4e7221 */ /* 0x000fe20000010000 */
[--C-:B------:R-:W-:Y:S01]  /*45a0*/  FFMA.FTZ R69, R60, UR4, -R4.reuse ;  /* 0x000000043c457c23 */ /* 0x100fe20008010804 */
[--C-:B------:R-:W-:Y:S01]  /*45b0*/  FFMA.FTZ R68, R68, UR4, -R4.reuse ;  /* 0x0000000444447c23 */ /* 0x100fe20008010804 */
[----:B------:R-:W-:Y:S01]  /*45c0*/  FFMA.FTZ R62, R62, UR4, -R4 ;  /* 0x000000043e3e7c23 */ /* 0x000fe20008010804 */
[----:B------:R-:W-:Y:S01]  /*45d0*/  FADD.FTZ R73, R15, R78 ;  /* 0x0000004e0f497221 */ /* 0x000fe20000010000 */
[--C-:B------:R-:W-:Y:S01]  /*45e0*/  FFMA.FTZ R65, R65, UR4, -R4.reuse ;  /* 0x0000000441417c23 */ /* 0x100fe20008010804 */
[----:B------:R-:W-:Y:S01]  /*45f0*/  MUFU.EX2 R24, R24 ;  /* 0x0000001800187308 */ /* 0x000fe20000000800 */
[----:B-1----:R-:W-:Y:S01]  /*4600*/  FADD.FTZ R82, R94, R11 ;  /* 0x0000000b5e527221 */ /* 0x002fe20000010000 */
[----:B------:R-:W-:Y:S01]  /*4610*/  FADD.FTZ R60, R6, R73 ;  /* 0x00000049063c7221 */ /* 0x000fe20000010000 */
[--C-:B------:R-:W-:Y:S01]  /*4620*/  FFMA.FTZ R73, R61, UR4, -R4.reuse ;  /* 0x000000043d497c23 */ /* 0x100fe20008010804 */
[--C-:B------:R-:W-:Y:S01]  /*4630*/  FFMA.FTZ R56, R56, UR4, -R4.reuse ;  /* 0x0000000438387c23 */ /* 0x100fe20008010804 */
[----:B------:R-:W-:Y:S01]  /*4640*/  FFMA.FTZ R76, R76, UR4, -R4 ;  /* 0x000000044c4c7c23 */ /* 0x000fe20008010804 */
[----:B------:R-:W-:Y:S01]  /*4650*/  FADD.FTZ R61, R21, R60 ;  /* 0x0000003c153d7221 */ /* 0x000fe20000010000 */
[--C-:B------:R-:W-:Y:S01]  /*4660*/  FFMA.FTZ R60, R30, UR4, -R4.reuse ;  /* 0x000000041e3c7c23 */ /* 0x100fe20008010804 */
[----:B------:R-:W0:Y:S01]  /*4670*/  MUFU.EX2 R29, R29 ;  /* 0x0000001d001d7308 */ /* 0x000e220000000800 */
[--C-:B------:R-:W-:Y:S01]  /*4680*/  FFMA.FTZ R77, R77, UR4, -R4.reuse ;  /* 0x000000044d4d7c23 */ /* 0x100fe20008010804 */
[----:B------:R-:W-:Y:S01]  /*4690*/  FFMA.FTZ R80, R80, UR4, -R4 ;  /* 0x0000000450507c23 */ /* 0x000fe20008010804 */
[----:B------:R-:W-:-:S02]  /*46a0*/  F2FP.F16.F32.PACK_AB R10, R9, R10 ;  /* 0x0000000a090a723e */ /* 0x000fc400000000ff */
[----:B------:R-:W-:Y:S02]  /*46b0*/  F2FP.F16.F32.PACK_AB R9, R91, R90 ;  /* 0x0000005a5b09723e */ /* 0x000fe400000000ff */
[----:B--2---:R-:W-:Y:S01]  /*46c0*/  F2FP.F16.F32.PACK_AB R11, R95, R94 ;  /* 0x0000005e5f0b723e */ /* 0x004fe200000000ff */
[----:B------:R-:W-:Y:S01]  /*46d0*/  MUFU.EX2 R25, R25 ;  /* 0x0000001900197308 */ /* 0x000fe20000000800 */
[----:B------:R-:W-:Y:S02]  /*46e0*/  F2FP.F16.F32.PACK_AB R12, R13, R12 ;  /* 0x0000000c0d0c723e */ /* 0x000fe400000000ff */
[----:B------:R-:W-:Y:S01]  /*46f0*/  F2FP.F16.F32.PACK_AB R14, R15, R14 ;  /* 0x0000000e0f0e723e */ /* 0x000fe200000000ff */
[----:B------:R1:W-:Y:S04]  /*4700*/  STSM.16.M88.4 [R2+0x24300], R8 ;  /* 0x0243000802007844 */ /* 0x0003e80000000200 */
[----:B------:R-:W2:Y:S01]  /*4710*/  MUFU.EX2 R28, R28 ;  /* 0x0000001c001c7308 */ /* 0x000ea20000000800 */
[----:B0-----:R-:W-:-:S07]  /*4720*/  F2FP.F16.F32.PACK_AB R13, R29, R24 ;  /* 0x000000181d0d723e */ /* 0x001fce00000000ff */
[----:B------:R0:W-:Y:S01]  /*4730*/  MUFU.EX2 R3, R63 ;  /* 0x0000003f00037308 */ /* 0x0001e20000000800 */
[----:B-1----:R-:W-:-:S07]  /*4740*/  F2FP.F16.F32.PACK_AB R8, R21, R6 ;  /* 0x000000061508723e */ /* 0x002fce00000000ff */
[----:B------:R-:W1:Y:S01]  /*4750*/  MUFU.EX2 R64, R64 ;  /* 0x0000004000407308 */ /* 0x000e620000000800 */
[----:B0-----:R-:W-:Y:S01]  /*4760*/  FADD.FTZ R63, R95, R82 ;  /* 0x000000525f3f7221 */ /* 0x001fe20000010000 */
[----:B--2---:R-:W-:-:S03]  /*4770*/  F2FP.F16.F32.PACK_AB R15, R28, R25 ;  /* 0x000000191c0f723e */ /* 0x004fc600000000ff */
[----:B------:R-:W-:Y:S01]  /*4780*/  FADD.FTZ R82, R24, R63 ;  /* 0x0000003f18527221 */ /* 0x000fe20000010000 */
[----:B------:R-:W-:Y:S01]  /*4790*/  FFMA.FTZ R63, R57, UR4, -R4 ;  /* 0x00000004393f7c23 */ /* 0x000fe20008010804 */
[----:B------:R-:W-:Y:S01]  /*47a0*/  STSM.16.M88.4 [R2+0x25b00], R12 ;  /* 0x025b000c02007844 */ /* 0x000fe20000000200 */
[----:B------:R-:W0:Y:S01]  /*47b0*/  MUFU.EX2 R75, R75 ;  /* 0x0000004b004b7308 */ /* 0x000e220000000800 */
[----:B------:R-:W-:-:S04]  /*47c0*/  FADD.FTZ R82, R29, R82 ;  /* 0x000000521d527221 */ /* 0x000fc80000010000 */
[----:B------:R-:W-:Y:S01]  /*47d0*/  FADD.FTZ R57, R25, R82 ;  /* 0x0000005219397221 */ /* 0x000fe20000010000 */
[----:B------:R-:W-:Y:S01]  /*47e0*/  FFMA.FTZ R82, R26, UR4, -R4 ;  /* 0x000000041a527c23 */ /* 0x000fe20008010804 */
[----:B------:R-:W-:Y:S01]  /*47f0*/  FADD.FTZ R26, R20, R61 ;  /* 0x0000003d141a7221 */ /* 0x000fe20000010000 */
[----:B------:R-:W2:Y:S01]  /*4800*/  MUFU.EX2 R74, R74 ;  /* 0x0000004a004a7308 */ /* 0x000ea20000000800 */
[----:B------:R-:W-:-:S04]  /*4810*/  FADD.FTZ R57, R28, R57 ;  /* 0x000000391c397221 */ /* 0x000fc80000010000 */
[----:B-1----:R-:W-:Y:S01]  /*4820*/  FADD.FTZ R78, R64, R57 ;  /* 0x00000039404e7221 */ /* 0x002fe20000010000 */
[--C-:B------:R-:W-:Y:S01]  /*4830*/  FFMA.FTZ R57, R27, UR4, -R4.reuse ;  /* 0x000000041b397c23 */ /* 0x100fe20008010804 */
[----:B------:R-:W-:Y:S01]  /*4840*/  FFMA.FTZ R4, R31, UR4, -R4 ;  /* 0x000000041f047c23 */ /* 0x000fe20008010804 */
[----:B------:R-:W1:Y:S01]  /*4850*/  MUFU.EX2 R79, R79 ;  /* 0x0000004f004f7308 */ /* 0x000e620000000800 */
[C---:B0-----:R-:W-:Y:S01]  /*4860*/  FADD.FTZ R27, R75.reuse, R78 ;  /* 0x0000004e4b1b7221 */ /* 0x041fe20000010000 */
[----:B------:R-:W-:-:S06]  /*4870*/  F2FP.F16.F32.PACK_AB R9, R75, R64 ;  /* 0x000000404b09723e */ /* 0x000fcc00000000ff */
[----:B------:R-:W0:Y:S01]  /*4880*/  MUFU.EX2 R66, R66 ;  /* 0x0000004200427308 */ /* 0x000e220000000800 */
[----:B--2---:R-:W-:Y:S01]  /*4890*/  FADD.FTZ R30, R74, R27 ;  /* 0x0000001b4a1e7221 */ /* 0x004fe20000010000 */
[----:B------:R-:W-:-:S04]  /*48a0*/  FADD.FTZ R27, R67, R26 ;  /* 0x0000001a431b7221 */ /* 0x000fc80000010000 */
[----:B------:R-:W-:Y:S02]  /*48b0*/  FADD.FTZ R26, R58, R27 ;  /* 0x0000001b3a1a7221 */ /* 0x000fe40000010000 */
[----:B------:R-:W2:Y:S01]  /*48c0*/  MUFU.EX2 R81, R81 ;  /* 0x0000005100517308 */ /* 0x000ea20000000800 */
[----:B-1----:R-:W-:Y:S01]  /*48d0*/  FADD.FTZ R31, R79, R30 ;  /* 0x0000001e4f1f7221 */ /* 0x002fe20000010000 */
[----:B------:R-:W-:Y:S01]  /*48e0*/  FADD.FTZ R27, R59, R26 ;  /* 0x0000001a3b1b7221 */ /* 0x000fe20000010000 */
[----:B------:R-:W-:-:S03]  /*48f0*/  F2FP.F16.F32.PACK_AB R26, R51, R50 ;  /* 0x00000032331a723e */ /* 0x000fc600000000ff */
[----:B------:R-:W-:Y:S02]  /*4900*/  FADD.FTZ R10, R50, R27 ;  /* 0x0000001b320a7221 */ /* 0x000fe40000010000 */
[----:B------:R-:W1:Y:S01]  /*4910*/  MUFU.EX2 R70, R70 ;  /* 0x0000004600467308 */ /* 0x000e620000000800 */
[----:B0-----:R-:W-:Y:S01]  /*4920*/  FADD.FTZ R30, R66, R31 ;  /* 0x0000001f421e7221 */ /* 0x001fe20000010000 */
[----:B------:R-:W-:Y:S01]  /*4930*/  FADD.FTZ R11, R51, R10 ;  /* 0x0000000a330b7221 */ /* 0x000fe20000010000 */
[----:B------:R-:W-:Y:S02]  /*4940*/  F2FP.F16.F32.PACK_AB R10, R67, R20 ;  /* 0x00000014430a723e */ /* 0x000fe400000000ff */
[----:B------:R-:W-:Y:S01]  /*4950*/  CS2R R50, SRZ ;  /* 0x0000000000327805 */ /* 0x000fe2000001ff00 */
[----:B------:R-:W-:Y:S01]  /*4960*/  FADD.FTZ R6, R42, R11 ;  /* 0x0000000b2a067221 */ /* 0x000fe20000010000 */
[----:B------:R-:W-:Y:S01]  /*4970*/  F2FP.F16.F32.PACK_AB R11, R79, R74 ;  /* 0x0000004a4f0b723e */ /* 0x000fe200000000ff */
[----:B------:R-:W0:Y:S01]  /*4980*/  MUFU.EX2 R71, R71 ;  /* 0x0000004700477308 */ /* 0x000e220000000800 */
[C---:B--2---:R-:W-:Y:S01]  /*4990*/  FADD.FTZ R29, R81.reuse, R30 ;  /* 0x0000001e511d7221 */ /* 0x044fe20000010000 */
[----:B------:R-:W-:-:S02]  /*49a0*/  F2FP.F16.F32.PACK_AB R25, R81, R66 ;  /* 0x000000425119723e */ /* 0x000fc400000000ff */
[----:B------:R-:W-:Y:S01]  /*49b0*/  CS2R R66, SRZ ;  /* 0x0000000000427805 */ /* 0x000fe2000001ff00 */
[----:B------:R2:W-:Y:S03]  /*49c0*/  STSM.16.M88.4 [R2+0x27300], R8 ;  /* 0x0273000802007844 */ /* 0x0005e60000000200 */
[----:B------:R-:W3:Y:S01]  /*49d0*/  MUFU.EX2 R68, R68 ;  /* 0x0000004400447308 */ /* 0x000ee20000000800 */
[----:B-1----:R-:W-:-:S07]  /*49e0*/  FADD.FTZ R24, R70, R29 ;  /* 0x0000001d46187221 */ /* 0x002fce0000010000 */
[----:B------:R-:W1:Y:S01]  /*49f0*/  MUFU.EX2 R83, R83 ;  /* 0x0000005300537308 */ /* 0x000e620000000800 */
[----:B0-----:R-:W-:Y:S01]  /*4a00*/  FADD.FTZ R21, R71, R24 ;  /* 0x0000001847157221 */ /* 0x001fe20000010000 */
[----:B------:R-:W-:Y:S02]  /*4a10*/  F2FP.F16.F32.PACK_AB R24, R59, R58 ;  /* 0x0000003a3b18723e */ /* 0x000fe400000000ff */
[----:B------:R-:W-:-:S04]  /*4a20*/  CS2R R58, SRZ ;  /* 0x00000000003a7805 */ /* 0x000fc8000001ff00 */
[----:B------:R-:W0:Y:S01]  /*4a30*/  MUFU.EX2 R62, R62 ;  /* 0x0000003e003e7308 */ /* 0x000e220000000800 */
[----:B---3--:R-:W-:Y:S01]  /*4a40*/  FADD.FTZ R20, R68, R21 ;  /* 0x0000001544147221 */ /* 0x008fe20000010000 */
[----:B------:R-:W-:-:S06]  /*4a50*/  FADD.FTZ R21, R43, R6 ;  /* 0x000000062b157221 */ /* 0x000fcc0000010000 */
[----:B------:R-:W3:Y:S01]  /*4a60*/  MUFU.EX2 R65, R65 ;  /* 0x0000004100417308 */ /* 0x000ee20000000800 */
[C---:B-1----:R-:W-:Y:S01]  /*4a70*/  FADD.FTZ R27, R83.reuse, R20 ;  /* 0x00000014531b7221 */ /* 0x042fe20000010000 */
        /* <DEDUP_REMOVED lines=8> */
[----:B------:R-:W-:Y:S02]  /*4b00*/  FADD.FTZ R20, R49, R20 ;  /* 0x0000001431147221 */ /* 0x000fe40000010000 */
[----:B------:R-:W0:Y:S01]  /*4b10*/  MUFU.EX2 R7, R7 ;  /* 0x0000000700077308 */ /* 0x000e220000000800 */
[----:B---3--:R-:W-:Y:S01]  /*4b20*/  FADD.FTZ R28, R65, R28 ;  /* 0x0000001c411c7221 */ /* 0x008fe20000010000 */
[----:B------:R3:W-:Y:S03]  /*4b30*/  STSM.16.M88.4 [R2+0x28b00], R24 ;  /* 0x028b001802007844 */ /* 0x0007e60000000200 */
[----:B------:R-:W-:Y:S01]  /*4b40*/  FADD.FTZ R21, R3, R28 ;  /* 0x0000001c03157221 */ /* 0x000fe20000010000 */
[----:B------:R-:W-:-:S02]  /*4b50*/  F2FP.F16.F32.PACK_AB R28, R43, R42 ;  /* 0x0000002a2b1c723e */ /* 0x000fc400000000ff */
[----:B------:R-:W-:Y:S01]  /*4b60*/  CS2R R42, SRZ ;  /* 0x00000000002a7805 */ /* 0x000fe2000001ff00 */
[----:B------:R-:W4:Y:S01]  /*4b70*/  MUFU.EX2 R54, R54 ;  /* 0x0000003600367308 */ /* 0x000f220000000800 */
[C---:B-1----:R-:W-:Y:S01]  /*4b80*/  FADD.FTZ R30, R72.reuse, R21 ;  /* 0x00000015481e7221 */ /* 0x042fe20000010000 */
[----:B------:R-:W-:Y:S01]  /*4b90*/  FADD.FTZ R21, R47, R20 ;  /* 0x000000142f157221 */ /* 0x000fe20000010000 */
[----:B--2---:R-:W-:-:S03]  /*4ba0*/  F2FP.F16.F32.PACK_AB R9, R72, R3 ;  /* 0x000000034809723e */ /* 0x004fc600000000ff */
[----:B------:R-:W-:Y:S02]  /*4bb0*/  FADD.FTZ R21, R48, R21 ;  /* 0x0000001530157221 */ /* 0x000fe40000010000 */
[----:B------:R-:W1:Y:S01]  /*4bc0*/  MUFU.EX2 R55, R55 ;  /* 0x0000003700377308 */ /* 0x000e620000000800 */
[----:B0-----:R-:W-:Y:S01]  /*4bd0*/  FADD.FTZ R31, R7, R30 ;  /* 0x0000001e071f7221 */ /* 0x001fe20000010000 */
[----:B------:R-:W-:Y:S01]  /*4be0*/  FADD.FTZ R10, R46, R21 ;  /* 0x000000152e0a7221 */ /* 0x000fe20000010000 */
[----:B------:R-:W-:Y:S02]  /*4bf0*/  F2FP.F16.F32.PACK_AB R30, R35, R34 ;  /* 0x00000022231e723e */ /* 0x000fe400000000ff */
[----:B---3--:R-:W-:Y:S02]  /*4c00*/  CS2R R26, SRZ ;  /* 0x00000000001a7805 */ /* 0x008fe4000001ff00 */
[----:B------:R-:W-:Y:S01]  /*4c10*/  CS2R R24, SRZ ;  /* 0x0000000000187805 */ /* 0x000fe2000001ff00 */
[----:B------:R-:W-:Y:S01]  /*4c20*/  FADD.FTZ R13, R41, R10 ;  /* 0x0000000a290d7221 */ /* 0x000fe20000010000 */
[----:B------:R-:W-:Y:S01]  /*4c30*/  F2FP.F16.F32.PACK_AB R10, R48, R47 ;  /* 0x0000002f300a723e */ /* 0x000fe200000000ff */
[----:B------:R-:W0:Y:S01]  /*4c40*/  MUFU.EX2 R56, R56 ;  /* 0x0000003800387308 */ /* 0x000e220000000800 */
[----:B----4-:R-:W-:Y:S01]  /*4c50*/  FADD.FTZ R8, R54, R31 ;  /* 0x0000001f36087221 */ /* 0x010fe20000010000 */
[----:B------:R-:W-:Y:S01]  /*4c60*/  FADD.FTZ R14, R40, R13 ;  /* 0x0000000d280e7221 */ /* 0x000fe20000010000 */
[----:B------:R-:W-:-:S02]  /*4c70*/  F2FP.F16.F32.PACK_AB R31, R65, R62 ;  /* 0x0000003e411f723e */ /* 0x000fc400000000ff */
[----:B------:R-:W-:Y:S01]  /*4c80*/  CS2R R64, SRZ ;  /* 0x0000000000407805 */ /* 0x000fe2000001ff00 */
[----:B------:R-:W-:Y:S02]  /*4c90*/  FADD.FTZ R14, R45, R14 ;  /* 0x0000000e2d0e7221 */ /* 0x000fe40000010000 */
[----:B------:R-:W2:Y:S01]  /*4ca0*/  MUFU.EX2 R61, R76 ;  /* 0x0000004c003d7308 */ /* 0x000ea20000000800 */
[----:B-1----:R-:W-:Y:S01]  /*4cb0*/  FADD.FTZ R11, R55, R8 ;  /* 0x00000008370b7221 */ /* 0x002fe20000010000 */
[----:B------:R-:W-:Y:S01]  /*4cc0*/  F2FP.F16.F32.PACK_AB R8, R49, R38 ;  /* 0x000000263108723e */ /* 0x000fe200000000ff */
[----:B------:R1:W-:Y:S01]  /*4cd0*/  STSM.16.M88.4 [R2+0x2a300], R28 ;  /* 0x02a3001c02007844 */ /* 0x0003e20000000200 */
[----:B------:R-:W-:-:S04]  /*4ce0*/  CS2R R48, SRZ ;  /* 0x0000000000307805 */ /* 0x000fc8000001ff00 */
[----:B------:R3:W4:Y:S01]  /*4cf0*/  MUFU.EX2 R78, R63 ;  /* 0x0000003f004e7308 */ /* 0x0007220000000800 */
[----:B0-----:R-:W-:Y:S01]  /*4d00*/  FADD.FTZ R12, R56, R11 ;  /* 0x0000000b380c7221 */ /* 0x001fe20000010000 */
[----:B------:R-:W-:Y:S02]  /*4d10*/  F2FP.F16.F32.PACK_AB R11, R54, R7 ;  /* 0x00000007360b723e */ /* 0x000fe400000000ff */
[----:B------:R-:W-:Y:S02]  /*4d20*/  F2FP.F16.F32.PACK_AB R13, R56, R55 ;  /* 0x00000037380d723e */ /* 0x000fe400000000ff */
[----:B------:R-:W-:Y:S01]  /*4d30*/  CS2R R54, SRZ ;  /* 0x0000000000367805 */ /* 0x000fe2000001ff00 */
[----:B------:R0:W-:Y:S01]  /*4d40*/  STSM.16.M88.4 [R2+0x2bb00], R8 ;  /* 0x02bb000802007844 */ /* 0x0001e20000000200 */
[----:B------:R-:W5:Y:S01]  /*4d50*/  MUFU.EX2 R44, R44 ;  /* 0x0000002c002c7308 */ /* 0x000f620000000800 */
[----:B--2---:R-:W-:Y:S01]  /*4d60*/  FADD.FTZ R3, R61, R12 ;  /* 0x0000000c3d037221 */ /* 0x004fe20000010000 */
[----:B---3--:R-:W-:-:S02]  /*4d70*/  CS2R R62, SRZ ;  /* 0x00000000003e7805 */ /* 0x008fc4000001ff00 */
[----:B-1----:R-:W-:Y:S02]  /*4d80*/  CS2R R30, SRZ ;  /* 0x00000000001e7805 */ /* 0x002fe4000001ff00 */
[----:B------:R-:W-:Y:S02]  /*4d90*/  CS2R R28, SRZ ;  /* 0x00000000001c7805 */ /* 0x000fe4000001ff00 */
[----:B------:R-:W1:Y:S01]  /*4da0*/  MUFU.EX2 R33, R33 ;  /* 0x0000002100217308 */ /* 0x000e620000000800 */
[C---:B----4-:R-:W-:Y:S01]  /*4db0*/  FADD.FTZ R12, R78.reuse, R3 ;  /* 0x000000034e0c7221 */ /* 0x050fe20000010000 */
[----:B------:R-:W-:Y:S01]  /*4dc0*/  FADD.FTZ R3, R39, R14 ;  /* 0x0000000e27037221 */ /* 0x000fe20000010000 */
[----:B------:R-:W-:Y:S01]  /*4dd0*/  F2FP.F16.F32.PACK_AB R15, R78, R61 ;  /* 0x0000003d4e0f723e */ /* 0x000fe200000000ff */
[----:B0-----:R-:W-:-:S04]  /*4de0*/  IMAD.U32 R8, RZ, RZ, UR18 ;  /* 0x00000012ff087e24 */ /* 0x001fc8000f8e00ff */
[----:B------:R-:W0:Y:S01]  /*4df0*/  MUFU.EX2 R77, R77 ;  /* 0x0000004d004d7308 */ /* 0x000e220000000800 */
[C---:B-----5:R-:W-:Y:S01]  /*4e00*/  FADD.FTZ R14, R44.reuse, R3 ;  /* 0x000000032c0e7221 */ /* 0x060fe20000010000 */
[----:B------:R-:W-:Y:S02]  /*4e10*/  F2FP.F16.F32.PACK_AB R44, R44, R39 ;  /* 0x000000272c2c723e */ /* 0x000fe400000000ff */
[----:B------:R-:W-:-:S04]  /*4e20*/  CS2R R38, SRZ ;  /* 0x0000000000267805 */ /* 0x000fc8000001ff00 */
[----:B------:R-:W2:Y:S01]  /*4e30*/  MUFU.EX2 R36, R36 ;  /* 0x0000002400247308 */ /* 0x000ea20000000800 */
[----:B-1----:R-:W-:Y:S01]  /*4e40*/  FADD.FTZ R21, R33, R14 ;  /* 0x0000000e21157221 */ /* 0x002fe20000010000 */
[----:B------:R-:W-:-:S06]  /*4e50*/  F2FP.F16.F32.PACK_AB R14, R45, R40 ;  /* 0x000000282d0e723e */ /* 0x000fcc00000000ff */
[----:B------:R1:W3:Y:S01]  /*4e60*/  MUFU.EX2 R6, R69 ;  /* 0x0000004500067308 */ /* 0x0002e20000000800 */
[----:B0-----:R-:W-:Y:S01]  /*4e70*/  FADD.FTZ R7, R77, R12 ;  /* 0x0000000c4d077221 */ /* 0x001fe20000010000 */
[----:B------:R-:W-:Y:S02]  /*4e80*/  F2FP.F16.F32.PACK_AB R12, R41, R46 ;  /* 0x0000002e290c723e */ /* 0x000fe400000000ff */
[----:B------:R-:W-:-:S03]  /*4e90*/  CS2R R40, SRZ ;  /* 0x0000000000287805 */ /* 0x000fc6000001ff00 */
[----:B------:R-:W-:Y:S01]  /*4ea0*/  STSM.16.M88.4 [R2+0x2d300], R12 ;  /* 0x02d3000c02007844 */ /* 0x000fe20000000200 */
[----:B------:R-:W0:Y:S01]  /*4eb0*/  MUFU.EX2 R32, R32 ;  /* 0x0000002000207308 */ /* 0x000e220000000800 */
[C---:B--2---:R-:W-:Y:S01]  /*4ec0*/  FADD.FTZ R21, R36.reuse, R21 ;  /* 0x0000001524157221 */ /* 0x044fe20000010000 */
[----:B------:R-:W-:Y:S02]  /*4ed0*/  F2FP.F16.F32.PACK_AB R46, R36, R33 ;  /* 0x00000021242e723e */ /* 0x000fe400000000ff */
[----:B-1----:R-:W-:-:S04]  /*4ee0*/  CS2R R68, SRZ ;  /* 0x0000000000447805 */ /* 0x002fc8000001ff00 */
[----:B------:R-:W1:Y:S01]  /*4ef0*/  MUFU.EX2 R80, R80 ;  /* 0x0000005000507308 */ /* 0x000e620000000800 */
[C---:B---3--:R-:W-:Y:S01]  /*4f00*/  FADD.FTZ R7, R6.reuse, R7 ;  /* 0x0000000706077221 */ /* 0x048fe20000010000 */
[----:B------:R-:W-:-:S06]  /*4f10*/  F2FP.F16.F32.PACK_AB R45, R6, R77 ;  /* 0x0000004d062d723e */ /* 0x000fcc00000000ff */
[----:B------:R-:W2:Y:S01]  /*4f20*/  MUFU.EX2 R73, R73 ;  /* 0x0000004900497308 */ /* 0x000ea20000000800 */
[----:B0-----:R-:W-:-:S07]  /*4f30*/  FADD.FTZ R6, R32, R21 ;  /* 0x0000001520067221 */ /* 0x001fce0000010000 */
[----:B------:R-:W0:Y:S01]  /*4f40*/  MUFU.EX2 R37, R37 ;  /* 0x0000002500257308 */ /* 0x000e220000000800 */
[----:B-1----:R-:W-:-:S07]  /*4f50*/  FADD.FTZ R20, R80, R7 ;  /* 0x0000000750147221 */ /* 0x002fce0000010000 */
[----:B------:R-:W-:Y:S01]  /*4f60*/  MUFU.EX2 R52, R52 ;  /* 0x0000003400347308 */ /* 0x000fe20000000800 */
[C---:B--2---:R-:W-:Y:S01]  /*4f70*/  F2FP.F16.F32.PACK_AB R47, R73.reuse, R80 ;  /* 0x00000050492f723e */ /* 0x044fe200000000ff */
[----:B------:R-:W-:-:S04]  /*4f80*/  FADD.FTZ R7, R73, R20 ;  /* 0x0000001449077221 */ /* 0x000fc80000010000 */
[----:B------:R1:W-:Y:S02]  /*4f90*/  STSM.16.M88.4 [R2+0x2eb00], R44 ;  /* 0x02eb002c02007844 */ /* 0x0003e40000000200 */
[----:B------:R-:W2:Y:S01]  /*4fa0*/  MUFU.EX2 R53, R53 ;  /* 0x0000003500357308 */ /* 0x000ea20000000800 */
[----:B0-----:R-:W-:-:S07]  /*4fb0*/  F2FP.F16.F32.PACK_AB R32, R37, R32 ;  /* 0x000000202520723e */ /* 0x001fce00000000ff */
[----:B------:R-:W-:Y:S01]  /*4fc0*/  MUFU.EX2 R82, R82 ;  /* 0x0000005200527308 */ /* 0x000fe20000000800 */
[----:B-1----:R-:W-:Y:S02]  /*4fd0*/  CS2R R46, SRZ ;  /* 0x00000000002e7805 */ /* 0x002fe4000001ff00 */
[----:B------:R-:W-:-:S05]  /*4fe0*/  CS2R R44, SRZ ;  /* 0x00000000002c7805 */ /* 0x000fca000001ff00 */
[----:B------:R-:W0:Y:S01]  /*4ff0*/  MUFU.EX2 R57, R57 ;  /* 0x0000003900397308 */ /* 0x000e220000000800 */
[----:B--2---:R-:W-:-:S07]  /*5000*/  F2FP.F16.F32.PACK_AB R34, R53, R52 ;  /* 0x000000343522723e */ /* 0x004fce00000000ff */
[----:B------:R-:W-:Y:S08]  /*5010*/  MUFU.EX2 R60, R60 ;  /* 0x0000003c003c7308 */ /* 0x000ff00000000800 */
[----:B------:R1:W2:Y:S01]  /*5020*/  MUFU.EX2 R3, R4 ;  /* 0x0000000400037308 */ /* 0x0002a20000000800 */
[----:B0-----:R-:W-:Y:S01]  /*5030*/  F2FP.F16.F32.PACK_AB R33, R57, R82 ;  /* 0x000000523921723e */ /* 0x001fe200000000ff */
[----:B-1----:R-:W-:Y:S01]  /*5040*/  FADD.FTZ R4, R82, R7 ;  /* 0x0000000752047221 */ /* 0x002fe20000010000 */
[----:B------:R-:W-:Y:S01]  /*5050*/  FADD.FTZ R7, R37, R6 ;  /* 0x0000000625077221 */ /* 0x000fe20000010000 */
[----:B------:R-:W-:-:S02]  /*5060*/  CS2R R36, SRZ ;  /* 0x0000000000247805 */ /* 0x000fc4000001ff00 */
[----:B------:R-:W-:Y:S01]  /*5070*/  FADD.FTZ R9, R57, R4 ;  /* 0x0000000439097221 */ /* 0x000fe20000010000 */
[----:B------:R-:W-:Y:S01]  /*5080*/  FADD.FTZ R4, R52, R7 ;  /* 0x0000000734047221 */ /* 0x000fe20000010000 */
[----:B------:R-:W-:Y:S02]  /*5090*/  CS2R R56, SRZ ;  /* 0x0000000000387805 */ /* 0x000fe4000001ff00 */
[----:B--2---:R-:W-:Y:S01]  /*50a0*/  F2FP.F16.F32.PACK_AB R35, R3, R60 ;  /* 0x0000003c0323723e */ /* 0x004fe200000000ff */
[----:B------:R-:W-:Y:S01]  /*50b0*/  FADD.FTZ R60, R60, R9 ;  /* 0x000000093c3c7221 */ /* 0x000fe20000010000 */
[----:B------:R-:W-:Y:S01]  /*50c0*/  FADD.FTZ R4, R53, R4 ;  /* 0x0000000435047221 */ /* 0x000fe20000010000 */
[----:B------:R-:W-:Y:S02]  /*50d0*/  CS2R R52, SRZ ;  /* 0x0000000000347805 */ /* 0x000fe4000001ff00 */
[----:B------:R0:W-:Y:S01]  /*50e0*/  STSM.16.M88.4 [R2+0x30300], R32 ;  /* 0x0303002002007844 */ /* 0x0001e20000000200 */
[----:B------:R-:W-:Y:S01]  /*50f0*/  FADD.FTZ R3, R3, R60 ;  /* 0x0000003c03037221 */ /* 0x000fe20000010000 */
[----:B------:R-:W-:Y:S01]  /*5100*/  CS2R R60, SRZ ;  /* 0x00000000003c7805 */ /* 0x000fe2000001ff00 */
[----:B------:R1:W-:Y:S06]  /*5110*/  MEMBAR.ALL.CTA ;  /* 0x0000000000007992 */ /* 0x0003ec0000008000 */
[----:B-1----:R-:W1:Y:S01]  /*5120*/  FENCE.VIEW.ASYNC.S ;  /* 0x00000000000073c6 */ /* 0x002e620000000000 */
[----:B0-----:R-:W-:-:S02]  /*5130*/  CS2R R34, SRZ ;  /* 0x0000000000227805 */ /* 0x001fc4000001ff00 */
[----:B------:R-:W-:Y:S01]  /*5140*/  CS2R R32, SRZ ;  /* 0x0000000000207805 */ /* 0x000fe2000001ff00 */
[----:B-1----:R-:W-:Y:S01]  /*5150*/  NOP ;  /* 0x0000000000007918 */ /* 0x002fe20000000000 */
[----:B------:R-:W-:Y:S05]  /*5160*/  @!P3 BRA `(.L_x_1875) ;  /* 0x000000400084b947 */ /* 0x000fea0003800000 */
[----:B------:R-:W-:Y:S01]  /*5170*/  IMAD.MOV.U32 R7, RZ, RZ, R5 ;  /* 0x000000ffff077224 */ /* 0x000fe200078e0005 */
[----:B------:R-:W-:Y:S01]  /*5180*/  UMOV UR39, UR38 ;  /* 0x0000002600277c82 */ /* 0x000fe20008000000 */
[----:B------:R-:W-:Y:S01]  /*5190*/  IMAD.MOV.U32 R6, RZ, RZ, R0 ;  /* 0x000000ffff067224 */ /* 0x000fe200078e0000 */
[----:B------:R-:W-:Y:S01]  /*51a0*/  UMOV UR6, UR36 ;  /* 0x0000002400067c82 */ /* 0x000fe20008000000 */
[----:B------:R-:W-:-:S07]  /*51b0*/  IMAD.MOV.U32 R71, RZ, RZ, RZ ;  /* 0x000000ffff477224 */ /* 0x000fce00078e00ff */
.L_x_1884:
[----:B------:R-:W-:Y:S01]  /*51c0*/  R2UR UR4, R16 ;  /* 0x00000000100472ca */ /* 0x000fe200000e0000 */
[----:B------:R-:W-:-:S04]  /*51d0*/  UIADD3 UR36, UR6, 0x1, URZ ;  /* 0x0000000106247890 */ /* 0x000fc8000fffe03f */
[----:B------:R-:W-:-:S04]  /*51e0*/  UISETP.NE.AND UP1, UPT, UR36, 0x2, UPT ;  /* 0x000000022400788c */ /* 0x000fc8000bf25270 */
[----:B------:R-:W-:Y:S02]  /*51f0*/  USEL UR38, URZ, 0x1, UP1 ;  /* 0x000000013f267887 */ /* 0x000fe40008800000 */
[----:B------:R-:W-:Y:S02]  /*5200*/  USEL UR36, UR36, URZ, UP1 ;  /* 0x0000003f24247287 */ /* 0x000fe40008800000 */
[----:B------:R-:W-:Y:S01]  /*5210*/  ISETP.NE.AND P4, PT, RZ, UR4, PT ;  /* 0x00000004ff007c0c */ /* 0x000fe2000bf85270 */
[----:B------:R-:W-:-:S12]  /*5220*/  ULOP3.LUT UR38, UR39, UR38, URZ, 0x3c, !UPT ;  /* 0x0000002627267292 */ /* 0x000fd8000f8e3c3f */
[----:B------:R-:W-:Y:S05]  /*5230*/  @P4 BRA `(.L_x_1876) ;  /* 0x00000000002c4947 */ /* 0x000fea0003800000 */
[----:B------:R-:W-:Y:S05]  /*5240*/  @!P0 BRA `(.L_x_1877) ;  /* 0x0000000000048947 */ /* 0x000fea0003800000 */
[----:B------:R-:W-:Y:S01]  /*5250*/  BPT.TRAP 0x1 ;  /* 0x000000040000795c */ /* 0x000fe20000300000 */
.L_x_1877:
[----:B------:R-:W-:Y:S01]  /*5260*/  ULEA UR4, UR36, UR37, 0x3 ;  /* 0x0000002524047291 */ /* 0x000fe2000f8e183f */
[----:B------:R-:W-:-:S05]  /*5270*/  IMAD.U32 R0, RZ, RZ, UR38 ;  /* 0x00000026ff007e24 */ /* 0x000fca000f8e00ff */
[----:B------:R-:W-:-:S04]  /*5280*/  SHF.L.U32 R0, R0, 0x1f, RZ ;  /* 0x0000001f00007819 */ /* 0x000fc800000006ff */
[----:B------:R0:W1:Y:S01]  /*5290*/  SYNCS.PHASECHK.TRANS64.TRYWAIT P3, [UR4+0x31c30], R0 ;  /* 0x031c3000ff0075a7 */ /* 0x0000620008060144 */
[----:B------:R-:W-:Y:S05]  /*52a0*/  @!P0 BRA `(.L_x_1878) ;  /* 0x0000000000048947 */ /* 0x000fea0003800000 */
[----:B------:R-:W-:Y:S01]  /*52b0*/  BPT.TRAP 0x1 ;  /* 0x000000040000795c */ /* 0x000fe20000300000 */
.L_x_1878:
[----:B-1----:R-:W-:Y:S05]  /*52c0*/  @P3 BRA `(.L_x_1876) ;  /* 0x0000000000083947 */ /* 0x002fea0003800000 */
[----:B------:R-:W1:Y:S02]  /*52d0*/  SYNCS.PHASECHK.TRANS64.TRYWAIT P3, [UR4+0x31c30], R0 ;  /* 0x031c3000ff0075a7 */ /* 0x000e640008060144 */
[----:B-1----:R-:W-:Y:S05]  /*52e0*/  @!P3 BRA `(.L_x_1879) ;  /* 0x000000e400ccb947 */ /* 0x002fea0003800000 */
.L_x_1876:
        /* <DEDUP_REMOVED lines=31> */
[----:B------:R-:W-:Y:S01]  /*54e0*/  UMOV UR11, 0x80000020 ;  /* 0x80000020000b7882 */ /* 0x000fe20000000000 */
[----:B------:R-:W-:Y:S01]  /*54f0*/  UIADD3 UR14, UR4, 0x202, URZ ;  /* 0x00000202040e7890 */ /* 0x000fe2000fffe03f */
[----:B------:R-:W-:-:S02]  /*5500*/  UMOV UR15, 0x80000020 ;  /* 0x80000020000f7882 */ /* 0x000fc40000000000 */
        /* <DEDUP_REMOVED lines=322> */
.L_x_1881:
[----:B------:R-:W-:Y:S01]  /*6930*/  ULEA UR4, UR6, UR37, 0x3 ;  /* 0x0000002506047291 */ /* 0x000fe2000f8e183f */
[----:B------:R-:W-:-:S05]  /*6940*/  IMAD.U32 R0, RZ, RZ, UR39 ;  /* 0x00000027ff007e24 */ /* 0x000fca000f8e00ff */
[----:B------:R-:W-:-:S04]  /*6950*/  SHF.L.U32 R0, R0, 0x1f, RZ ;  /* 0x0000001f00007819 */ /* 0x000fc800000006ff */
[----:B------:R0:W1:Y:S01]  /*6960*/  SYNCS.PHASECHK.TRANS64.TRYWAIT P3, [UR4+0x31c50], R0 ;  /* 0x031c5000ff0075a7 */ /* 0x0000620008060144 */
[----:B------:R-:W-:Y:S05]  /*6970*/  @!P0 BRA `(.L_x_1882) ;  /* 0x0000000000048947 */ /* 0x000fea0003800000 */
[----:B------:R-:W-:Y:S01]  /*6980*/  BPT.TRAP 0x1 ;  /* 0x000000040000795c */ /* 0x000fe20000300000 */
.L_x_1882:
[----:B-1----:R-:W-:Y:S05]  /*6990*/  @P3 BRA `(.L_x_1880) ;  /* 0x0000000000083947 */ /* 0x002fea0003800000 */
[----:B------:R-:W1:Y:S02]  /*69a0*/  SYNCS.PHASECHK.TRANS64.TRYWAIT P3, [UR4+0x31c50], R0 ;  /* 0x031c5000ff0075a7 */ /* 0x000e640008060144 */
[----:B-1----:R-:W-:Y:S05]  /*69b0*/  @!P3 BRA `(.L_x_1883) ;  /* 0x000000d00030b947 */ /* 0x002fea0003800000 */
.L_x_1880:
[----:B------:R-:W-:Y:S01]  /*69c0*/  UIADD3 UR4, UR37, 0x200, URZ ;  /* 0x0000020025047890 */ /* 0x000fe2000fffe03f */
[----:B------:R-:W-:Y:S01]  /*69d0*/  WARPGROUP.ARRIVE ;  /* 0x00000000000079c5 */ /* 0x000fe20000000000 */
[----:B------:R-:W-:Y:S01]  /*69e0*/  ULOP3.LUT UR10, UR60, 0x10000, URZ, 0xfc, !UPT ;  /* 0x000100003c0a7892 */ /* 0x000fe2000f8efc3f */
[----:B01----:R-:W-:Y:S01]  /*69f0*/  VIADD R0, R19, UR61 ;  /* 0x0000003d13007c36 */ /* 0x003fe20008000000 */
[----:B------:R-:W-:Y:S01]  /*6a00*/  USHF.R.U32.HI UR4, URZ, 0x4, UR4 ;  /* 0x000000043f047899 */ /* 0x000fe20008011604 */
[----:B------:R-:W0:Y:S01]  /*6a10*/  LDC R12, c[0x0][0x2f0] ;  /* 0x0000bc00ff0c7b82 */ /* 0x000e220000000800 */
[----:B------:R-:W-:Y:S01]  /*6a20*/  UMOV UR33, 0xc0000010 ;  /* 0xc000001000217882 */ /* 0x000fe20000000000 */
[----:B------:R-:W-:Y:S01]  /*6a30*/  UMOV UR35, 0x80000020 ;  /* 0x8000002000237882 */ /* 0x000fe20000000000 */
[----:B------:R-:W-:Y:S01]  /*6a40*/  ULOP3.LUT UR4, UR4, 0x3fff, URZ, 0xc0, !UPT ;  /* 0x00003fff04047892 */ /* 0x000fe2000f8ec03f */
[----:B------:R-:W-:Y:S01]  /*6a50*/  R2UR UR15, R17 ;  /* 0x00000000110f72ca */ /* 0x000fe200000e0000 */
[----:B------:R-:W-:Y:S01]  /*6a60*/  UMOV UR32, UR10 ;  /* 0x0000000a00207c82 */ /* 0x000fe20008000000 */
[----:B------:R-:W-:Y:S01]  /*6a70*/  IMAD.MOV.U32 R9, RZ, RZ, -0x2 ;  /* 0xfffffffeff097424 */ /* 0x000fe200078e00ff */
[----:B------:R-:W-:Y:S01]  /*6a80*/  ULOP3.LUT UR4, UR4, 0x2400000, URZ, 0xfc, !UPT ;  /* 0x0240000004047892 */ /* 0x000fe2000f8efc3f */
[----:B------:R-:W-:Y:S01]  /*6a90*/  ULDC UR14, c[0x0][0x288] ;  /* 0x0000a200000e7ab9 */ /* 0x000fe20000000800 */
[----:B------:R-:W-:-:S02]  /*6aa0*/  UMOV UR39, UR38 ;  /* 0x0000002600277c82 */ /* 0x000fc40008000000 */
[----:B------:R-:W-:-:S03]  /*6ab0*/  UIMAD UR11, UR6, 0x6c0, UR4 ;  /* 0x000006c0060b78a4 */ /* 0x000fc6000f8e0204 */
[----:B------:R-:W-:Y:S02]  /*6ac0*/  @UP0 ULDC UR4, c[0x0][0x44c] ;  /* 0x0001130000040ab9 */ /* 0x000fe40000000800 */
[----:B------:R-:W-:Y:S01]  /*6ad0*/  @P2 IMAD.HI.U32 R5, R0, UR4, RZ ;  /* 0x0000000400052c27 */ /* 0x000fe2000f8e00ff */
[----:B------:R-:W-:Y:S01]  /*6ae0*/  @UP0 ULDC UR4, c[0x0][0x450] ;  /* 0x0001140000040ab9 */ /* 0x000fe20000000800 */
[----:B------:R-:W-:Y:S02]  /*6af0*/  UMOV UR34, UR11 ;  /* 0x0000000b00227c82 */ /* 0x000fe40008000000 */
[----:B------:R-:W-:Y:S01]  /*6b00*/  HGMMA.64x96x16.F32 R24, gdesc[UR32].tnspB, R24, gsb0 ;  /* 0x41600000201879f0 */ /* 0x000fe20008000818 */
[----:B------:R-:W-:Y:S01]  /*6b10*/  UIADD3 UR32, UR10, 0x180, URZ ;  /* 0x000001800a207890 */ /* 0x000fe2000fffe03f */
[----:B------:R-:W-:Y:S01]  /*6b20*/  @P2 SHF.R.U32.HI R0, RZ, UR4, R5 ;  /* 0x00000004ff002c19 */ /* 0x000fe20008011605 */
[----:B------:R-:W-:Y:S01]  /*6b30*/  UIADD3 UR34, UR11, 0x40, URZ ;  /* 0x000000400b227890 */ /* 0x000fe2000fffe03f */
[----:B------:R-:W-:Y:S01]  /*6b40*/  UMOV UR33, 0xc0000010 ;  /* 0xc000001000217882 */ /* 0x000fe20000000000 */
[----:B------:R-:W-:-:S02]  /*6b50*/  UMOV UR35, 0x80000020 ;  /* 0x8000002000237882 */ /* 0x000fc40000000000 */
[----:B------:R-:W1:Y:S01]  /*6b60*/  SHFL.IDX PT, R10, R0, 0x1, 0x1c1f ;  /* 0x003c1f00000a7f89 */ /* 0x000e6200000e0000 */
[----:B------:R-:W-:Y:S02]  /*6b70*/  UMOV UR4, 0x1 ;  /* 0x0000000100047882 */ /* 0x000fe40000000000 */
[----:B------:R-:W-:Y:S01]  /*6b80*/  UIMAD UR4, UR7, -0x90, UR4 ;  /* 0xffffff70070478a4 */ /* 0x000fe2000f8e0204 */
[----:B------:R-:W2:Y:S05]  /*6b90*/  SHFL.IDX PT, R0, R0, RZ, 0x1c1f ;  /* 0x001c1fff00007589 */ /* 0x000eaa00000e0000 */
[----:B------:R-:W-:Y:S01]  /*6ba0*/  IMAD R9, R18, R9, UR4 ;  /* 0x0000000412097e24 */ /* 0x000fe2000f8e0209 */
[----:B------:R-:W-:-:S03]  /*6bb0*/  ULDC UR4, c[0x0][0x988] ;  /* 0x0002620000047ab9 */ /* 0x000fc60000000800 */
[----:B0-----:R-:W-:-:S05]  /*6bc0*/  IMAD R9, R12, UR15, R9 ;  /* 0x0000000f0c097c24 */ /* 0x001fca000f8e0209 */
[----:B-1----:R-:W-:-:S04]  /*6bd0*/  IADD3 R5, R10, -UR14, R9 ;  /* 0x8000000e0a057c10 */ /* 0x002fc8000fffe009 */
[C---:B------:R-:W-:Y:S02]  /*6be0*/  ISETP.GT.AND P3, PT, R5.reuse, RZ, PT ;  /* 0x000000ff0500720c */ /* 0x040fe40003f64270 */
[C---:B------:R-:W-:Y:S02]  /*6bf0*/  ISETP.GT.AND P4, PT, R5.reuse, 0x1, PT ;  /* 0x000000010500780c */ /* 0x040fe40003f84270 */
[----:B------:R-:W-:Y:S02]  /*6c00*/  FSEL R138, R138, -INF , P3 ;  /* 0xff8000008a8a7808 */ /* 0x000fe40001800000 */
[----:B------:R-:W-:Y:S02]  /*6c10*/  ISETP.GT.AND P3, PT, R5, 0x8, PT ;  /* 0x000000080500780c */ /* 0x000fe40003f64270 */
[----:B------:R-:W-:Y:S02]  /*6c20*/  FSEL R139, R139, -INF , P4 ;  /* 0xff8000008b8b7808 */ /* 0x000fe40002000000 */
[----:B------:R-:W-:-:S02]  /*6c30*/  FMNMX.FTZ R10, R138, R7, !PT ;  /* 0x000000078a0a7209 */ /* 0x000fc40007810000 */
[----:B------:R-:W-:Y:S02]  /*6c40*/  ISETP.GT.AND P4, PT, R5, 0x9, PT ;  /* 0x000000090500780c */ /* 0x000fe40003f84270 */
[----:B------:R-:W-:Y:S02]  /*6c50*/  FSEL R142, R142, -INF , P3 ;  /* 0xff8000008e8e7808 */ /* 0x000fe40001800000 */
[----:B------:R-:W-:Y:S02]  /*6c60*/  FMNMX.FTZ R11, R139, R10, !PT ;  /* 0x0000000a8b0b7209 */ /* 0x000fe40007810000 */
        /* <DEDUP_REMOVED lines=24> */
[----:B------:R-:W-:Y:S01]  /*6df0*/  ISETP.GT.AND P3, PT, R5, 0x30, PT ;  /* 0x000000300500780c */ /* 0x000fe20003f64270 */
[----:B------:R-:W-:Y:S02]  /*6e00*/  WARPGROUP.DEPBAR.LE gsb0, 0x0 ;  /* 0x00008000000079c5 */ /* 0x000fe40000010000 */
[----:B------:R-:W-:Y:S01]  /*6e10*/  WARPGROUP.ARRIVE ;  /* 0x00000000000079c5 */ /* 0x000fe20000000000 */
[----:B------:R-:W-:-:S02]  /*6e20*/  FSEL R127, R127, -INF , P4 ;  /* 0xff8000007f7f7808 */ /* 0x000fc40002000000 */
[----:B------:R-:W-:Y:S02]  /*6e30*/  FMNMX.FTZ R10, R126, R11, !PT ;  /* 0x0000000b7e0a7209 */ /* 0x000fe40007810000 */
[----:B------:R-:W-:Y:S01]  /*6e40*/  ISETP.GT.AND P4, PT, R5, 0x31, PT ;  /* 0x000000310500780c */ /* 0x000fe20003f84270 */
[----:B------:R-:W-:Y:S01]  /*6e50*/  HGMMA.64x96x16.F32 R24, gdesc[UR32].tnspB, R24, gsb0 ;  /* 0x41600000201879f0 */ /* 0x000fe20008000818 */
[----:B------:R-:W-:Y:S01]  /*6e60*/  UIADD3 UR32, UR10, 0x300, URZ ;  /* 0x000003000a207890 */ /* 0x000fe2000fffe03f */
[----:B------:R-:W-:Y:S01]  /*6e70*/  FSEL R114, R114, -INF , P3 ;  /* 0xff80000072727808 */ /* 0x000fe20001800000 */
[----:B------:R-:W-:Y:S01]  /*6e80*/  UIADD3 UR34, UR11, 0x80, URZ ;  /* 0x000000800b227890 */ /* 0x000fe2000fffe03f */
[----:B------:R-:W-:Y:S01]  /*6e90*/  FMNMX.FTZ R11, R127, R10, !PT ;  /* 0x0000000a7f0b7209 */ /* 0x000fe20007810000 */
[----:B------:R-:W-:Y:S01]  /*6ea0*/  UMOV UR33, 0xc0000010 ;  /* 0xc000001000217882 */ /* 0x000fe20000000000 */
        /* <DEDUP_REMOVED lines=48> */
[----:B------:R-:W-:Y:S01]  /*71b0*/  FMNMX.FTZ R11, R95, R10, !PT ;  /* 0x0000000a5f0b7209 */ /* 0x000fe20007810000 */
[----:B------:R-:W-:Y:S02]  /*71c0*/  WARPGROUP.DEPBAR.LE gsb0, 0x0 ;  /* 0x00008000000079c5 */ /* 0x000fe40000010000 */
[----:B------:R-:W-:Y:S01]  /*71d0*/  WARPGROUP.ARRIVE ;  /* 0x00000000000079c5 */ /* 0x000fe20000000000 */
[----:B------:R-:W-:-:S02]  /*71e0*/  ISETP.GT.AND P3, PT, R5, 0x78, PT ;  /* 0x000000780500780c */ /* 0x000fc40003f64270 */
[----:B------:R-:W-:Y:S02]  /*71f0*/  FSEL R83, R83, -INF , P4 ;  /* 0xff80000053537808 */ /* 0x000fe40002000000 */
[----:B------:R-:W-:Y:S01]  /*7200*/  FMNMX.FTZ R10, R82, R11, !PT ;  /* 0x0000000b520a7209 */ /* 0x000fe20007810000 */
[----:B------:R-:W-:Y:S01]  /*7210*/  HGMMA.64x96x16.F32 R24, gdesc[UR32].tnspB, R24, gsb0 ;  /* 0x41600000201879f0 */ /* 0x000fe20008000818 */
[----:B------:R-:W-:Y:S01]  /*7220*/  UIADD3 UR32, UR10, 0x480, URZ ;  /* 0x000004800a207890 */ /* 0x000fe2000fffe03f */
[----:B------:R-:W-:Y:S01]  /*7230*/  ISETP.GT.AND P4, PT, R5, 0x79, PT ;  /* 0x000000790500780c */ /* 0x000fe20003f84270 */
[----:B------:R-:W-:Y:S01]  /*7240*/  UIADD3 UR34, UR11, 0xc0, URZ ;  /* 0x000000c00b227890 */ /* 0x000fe2000fffe03f */
[----:B------:R-:W-:Y:S01]  /*7250*/  FSEL R86, R86, -INF , P3 ;  /* 0xff80000056567808 */ /* 0x000fe20001800000 */
[----:B------:R-:W-:Y:S01]  /*7260*/  UMOV UR33, 0xc0000010 ;  /* 0xc000001000217882 */ /* 0x000fe20000000000 */
[----:B------:R-:W-:Y:S01]  /*7270*/  UMOV UR35, 0x80000020 ;  /* 0x8000002000237882 */ /* 0x000fe20000000000 */
        /* <DEDUP_REMOVED lines=13> */
[----:B------:R-:W-:Y:S02]  /*7350*/  FSEL R79, R79, -INF , P4 ;  /* 0xff8000004f4f7808 */ /* 0x000fe40002000000 */
[----:B------:R-:W-:Y:S02]  /*7360*/  FMNMX.FTZ R10, R78, R5, !PT ;  /* 0x000000054e0a7209 */ /* 0x000fe40007810000 */
[----:B--2---:R-:W-:Y:S02]  /*7370*/  IADD3 R9, R0, -UR14, R9 ;  /* 0x8000000e00097c10 */ /* 0x004fe4000fffe009 */
[----:B------:R-:W-:Y:S02]  /*7380*/  FMNMX.FTZ R10, R79, R10, !PT ;  /* 0x0000000a4f0a7209 */ /* 0x000fe40007810000 */
[C---:B------:R-:W-:Y:S02]  /*7390*/  ISETP.GT.AND P6, PT, R9.reuse, RZ, PT ;  /* 0x000000ff0900720c */ /* 0x040fe40003fc4270 */
[----:B------:R-:W-:Y:S01]  /*73a0*/  ISETP.GT.AND P5, PT, R9, 0x1, PT ;  /* 0x000000010900780c */ /* 0x000fe20003fa4270 */
[----:B------:R-:W0:Y:S01]  /*73b0*/  SHFL.BFLY PT, R5, R10, 0x2, 0x1f ;  /* 0x0c401f000a057f89 */ /* 0x000e2200000e0000 */
[----:B------:R-:W-:-:S02]  /*73c0*/  FSEL R136, R136, -INF , P6 ;  /* 0xff80000088887808 */ /* 0x000fc40003000000 */
[----:B------:R-:W-:Y:S02]  /*73d0*/  ISETP.GT.AND P4, PT, R9, 0x8, PT ;  /* 0x000000080900780c */ /* 0x000fe40003f84270 */
[----:B------:R-:W-:Y:S02]  /*73e0*/  FSEL R137, R137, -INF , P5 ;  /* 0xff80000089897808 */ /* 0x000fe40002800000 */
[----:B------:R-:W-:Y:S02]  /*73f0*/  FMNMX.FTZ R0, R136, R6, !PT ;  /* 0x0000000688007209 */ /* 0x000fe40007810000 */
[----:B------:R-:W-:Y:S02]  /*7400*/  ISETP.GT.AND P6, PT, R9, 0x9, PT ;  /* 0x000000090900780c */ /* 0x000fe40003fc4270 */
[----:B------:R-:W-:Y:S02]  /*7410*/  FSEL R140, R140, -INF , P4 ;  /* 0xff8000008c8c7808 */ /* 0x000fe40002000000 */
[----:B------:R-:W-:-:S02]  /*7420*/  FSEL R141, R141, -INF , P6 ;  /* 0xff8000008d8d7808 */ /* 0x000fc40003000000 */
[C---:B------:R-:W-:Y:S02]  /*7430*/  ISETP.GT.AND P6, PT, R9.reuse, 0x10, PT ;  /* 0x000000100900780c */ /* 0x040fe40003fc4270 */
[C---:B------:R-:W-:Y:S02]  /*7440*/  ISETP.GT.AND P5, PT, R9.reuse, 0x11, PT ;  /* 0x000000110900780c */ /* 0x040fe40003fa4270 */
[----:B------:R-:W-:Y:S02]  /*7450*/  FSEL R128, R128, -INF , P6 ;  /* 0xff80000080807808 */ /* 0x000fe40003000000 */
[----:B------:R-:W-:Y:S02]  /*7460*/  ISETP.GT.AND P4, PT, R9, 0x18, PT ;  /* 0x000000180900780c */ /* 0x000fe40003f84270 */
[----:B------:R-:W-:Y:S02]  /*7470*/  FSEL R129, R129, -INF , P5 ;  /* 0xff80000081817808 */ /* 0x000fe40002800000 */
[----:B0-----:R-:W-:-:S02]  /*7480*/  FMNMX.FTZ R11, R10, R5, !PT ;  /* 0x000000050a0b7209 */ /* 0x001fc40007810000 */
[----:B------:R-:W-:Y:S02]  /*7490*/  ISETP.GT.AND P6, PT, R9, 0x19, PT ;  /* 0x000000190900780c */ /* 0x000fe40003fc4270 */
[----:B------:R-:W-:Y:S01]  /*74a0*/  FSEL R132, R132, -INF , P4 ;  /* 0xff80000084847808 */ /* 0x000fe20002000000 */
[----:B------:R-:W0:Y:S01]  /*74b0*/  SHFL.BFLY PT, R12, R11, 0x1, 0x1f ;  /* 0x0c201f000b0c7f89 */ /* 0x000e2200000e0000 */
[----:B------:R-:W-:Y:S02]  /*74c0*/  FSEL R133, R133, -INF , P6 ;  /* 0xff80000085857808 */ /* 0x000fe40003000000 */
[C---:B------:R-:W-:Y:S02]  /*74d0*/  ISETP.GT.AND P6, PT, R9.reuse, 0x20, PT ;  /* 0x000000200900780c */ /* 0x040fe40003fc4270 */
[C---:B------:R-:W-:Y:S02]  /*74e0*/  ISETP.GT.AND P5, PT, R9.reuse, 0x21, PT ;  /* 0x000000210900780c */ /* 0x040fe40003fa4270 */
[----:B------:R-:W-:-:S02]  /*74f0*/  ISETP.GT.AND P4, PT, R9, 0x28, PT ;  /* 0x000000280900780c */ /* 0x000fc40003f84270 */
[----:B------:R-:W-:Y:S02]  /*7500*/  FSEL R121, R121, -INF , P5 ;  /* 0xff80000079797808 */ /* 0x000fe40002800000 */
[----:B------:R-:W-:Y:S02]  /*7510*/  FSEL R124, R124, -INF , P4 ;  /* 0xff8000007c7c7808 */ /* 0x000fe40002000000 */
[C---:B------:R-:W-:Y:S02]  /*7520*/  ISETP.GT.AND P5, PT, R9.reuse, 0x31, PT ;  /* 0x000000310900780c */ /* 0x040fe40003fa4270 */
[----:B------:R-:W-:Y:S02]  /*7530*/  ISETP.GT.AND P4, PT, R9, 0x38, PT ;  /* 0x000000380900780c */ /* 0x000fe40003f84270 */
[----:B------:R-:W-:Y:S02]  /*7540*/  R2UR UR14, R8 ;  /* 0x00000000080e72ca */ /* 0x000fe400000e0000 */
[----:B------:R-:W-:-:S02]  /*7550*/  FSEL R116, R116, -INF , P4 ;  /* 0xff80000074747808 */ /* 0x000fc40002000000 */
[----:B------:R-:W-:Y:S02]  /*7560*/  ISETP.GT.AND P4, PT, R9, 0x48, PT ;  /* 0x000000480900780c */ /* 0x000fe40003f84270 */
[----:B0-----:R-:W-:Y:S02]  /*7570*/  FMNMX.FTZ R5, R11, R12, !PT ;  /* 0x0000000c0b057209 */ /* 0x001fe40007810000 */
[----:B------:R-:W-:Y:S01]  /*7580*/  FSEL R108, R108, -INF , P4 ;  /* 0xff8000006c6c7808 */ /* 0x000fe20002000000 */
[----:B------:R-:W-:Y:S02]  /*7590*/  WARPGROUP.DEPBAR.LE gsb0, 0x0 ;  /* 0x00008000000079c5 */ /* 0x000fe40000010000 */
[----:B------:R-:W-:Y:S01]  /*75a0*/  WARPGROUP.ARRIVE ;  /* 0x00000000000079c5 */ /* 0x000fe20000000000 */
[C---:B------:R-:W-:Y:S01]  /*75b0*/  FMUL.FTZ R10, R5.reuse, UR4 ;  /* 0x00000004050a7c20 */ /* 0x040fe20008410000 */
[----:B------:R-:W-:Y:S01]  /*75c0*/  FSETP.NEU.FTZ.AND P3, PT, R5, -INF , PT ;  /* 0xff8000000500780b */ /* 0x000fe20003f7d000 */
[----:B------:R-:W-:Y:S01]  /*75d0*/  UISETP.GT.AND UP1, UPT, UR7, UR14, UPT ;  /* 0x0000000e0700728c */ /* 0x000fe2000bf24270 */
[----:B------:R-:W-:-:S02]  /*75e0*/  ISETP.GT.AND P4, PT, R9, 0x58, PT ;  /* 0x000000580900780c */ /* 0x000fc40003f84270 */
[----:B------:R-:W-:Y:S01]  /*75f0*/  HGMMA.64x96x16.F32 R24, gdesc[UR32].tnspB, R24, gsb0 ;  /* 0x41600000201879f0 */ /* 0x000fe20008000818 */
[----:B------:R-:W-:Y:S01]  /*7600*/  UIADD3 UR32, UR10, 0x600, URZ ;  /* 0x000006000a207890 */ /* 0x000fe2000fffe03f */
[----:B------:R-:W-:Y:S01]  /*7610*/  FSEL R10, R10, RZ, P3 ;  /* 0x000000ff0a0a7208 */ /* 0x000fe20001800000 */
[----:B------:R-:W-:Y:S01]  /*7620*/  UIADD3 UR34, UR11, 0x100, URZ ;  /* 0x000001000b227890 */ /* 0x000fe2000fffe03f */
[----:B------:R-:W-:Y:S01]  /*7630*/  FSEL R100, R100, -INF , P4 ;  /* 0xff80000064647808 */ /* 0x000fe20002000000 */
[----:B------:R-:W-:Y:S01]  /*7640*/  UMOV UR33, 0xc0000010 ;  /* 0xc000001000217882 */ /* 0x000fe20000000000 */
[----:B------:R-:W-:Y:S01]  /*7650*/  UMOV UR35, 0x80000020 ;  /* 0x8000002000237882 */ /* 0x000fe20000000000 */
        /* <DEDUP_REMOVED lines=10> */
[----:B------:R-:W-:Y:S01]  /*7700*/  MUFU.EX2 R120, R135 ;  /* 0x0000008700787308 */ /* 0x000fe20000000800 */
[----:B------:R-:W-:Y:S01]  /*7710*/  FSEL R125, R125, -INF , P6 ;  /* 0xff8000007d7d7808 */ /* 0x000fe20003000000 */
[--C-:B------:R-:W-:Y:S01]  /*7720*/  FFMA.FTZ R138, R138, UR4, -R10.reuse ;  /* 0x000000048a8a7c23 */ /* 0x100fe2000801080a */
[----:B------:R-:W-:Y:S01]  /*7730*/  FMNMX.FTZ R0, R128, R131, !PT ;  /* 0x0000008380007209 */ /* 0x000fe20007810000 */
[--C-:B------:R-:W-:Y:S01]  /*7740*/  FFMA.FTZ R14, R143, UR4, -R10.reuse ;  /* 0x000000048f0e7c23 */ /* 0x100fe2000801080a */
[----:B------:R-:W-:Y:S01]  /*7750*/  ISETP.GT.AND P6, PT, R9, 0x30, PT ;  /* 0x000000300900780c */ /* 0x000fe20003fc4270 */
[----:B------:R-:W0:Y:S01]  /*7760*/  S2R R143, SR_TID.X ;  /* 0x00000000008f7919 */ /* 0x000e220000002100 */
[----:B------:R-:W-:Y:S01]  /*7770*/  FMNMX.FTZ R131, R129, R0, !PT ;  /* 0x0000000081837209 */ /* 0x000fe20007810000 */
[----:B------:R1:W-:Y:S01]  /*7780*/  MUFU.EX2 R11, R138 ;  /* 0x0000008a000b7308 */ /* 0x0003e20000000800 */
[----:B------:R-:W-:Y:S01]  /*7790*/  FSEL R112, R112, -INF , P6 ;  /* 0xff80000070707808 */ /* 0x000fe20003000000 */
[--C-:B------:R-:W-:Y:S01]  /*77a0*/  FFMA.FTZ R12, R139, UR4, -R10.reuse ;  /* 0x000000048b0c7c23 */ /* 0x100fe2000801080a */
[----:B------:R-:W-:Y:S01]  /*77b0*/  FMNMX.FTZ R0, R132, R131, !PT ;  /* 0x0000008384007209 */ /* 0x000fe20007810000 */
[--C-:B------:R-:W-:Y:S01]  /*77c0*/  FFMA.FTZ R13, R142, UR4, -R10.reuse ;  /* 0x000000048e0d7c23 */ /* 0x100fe2000801080a */
[----:B------:R-:W-:Y:S01]  /*77d0*/  FSEL R126, R113, -INF , P5 ;  /* 0xff800000717e7808 */ /* 0x000fe20002800000 */
[--C-:B------:R-:W-:Y:S01]  /*77e0*/  FFMA.FTZ R122, R122, UR4, -R10.reuse ;  /* 0x000000047a7a7c23 */ /* 0x100fe2000801080a */
[----:B------:R-:W-:Y:S01]  /*77f0*/  FMNMX.FTZ R131, R133, R0, !PT ;  /* 0x0000000085837209 */ /* 0x000fe20007810000 */
[----:B------:R2:W-:Y:S01]  /*7800*/  MUFU.EX2 R113, R134 ;  /* 0x0000008600717308 */ /* 0x0005e20000000800 */
[----:B------:R-:W-:Y:S01]  /*7810*/  ISETP.GT.AND P6, PT, R9, 0x39, PT ;  /* 0x000000390900780c */ /* 0x000fe20003fc4270 */
[--C-:B-1----:R-:W-:Y:S01]  /*7820*/  FFMA.FTZ R138, R106, UR4, -R10.reuse ;  /* 0x000000046a8a7c23 */ /* 0x102fe2000801080a */
[----:B------:R-:W-:Y:S01]  /*7830*/  FMNMX.FTZ R0, R130, R131, !PT ;  /* 0x0000008382007209 */ /* 0x000fe20007810000 */
[--C-:B------:R-:W-:Y:S01]  /*7840*/  FFMA.FTZ R123, R123, UR4, -R10.reuse ;  /* 0x000000047b7b7c23 */ /* 0x100fe2000801080a */
[----:B------:R-:W-:Y:S01]  /*7850*/  FSEL R117, R117, -INF , P6 ;  /* 0xff80000075757808 */ /* 0x000fe20003000000 */
[--C-:B------:R-:W-:Y:S01]  /*7860*/  FFMA.FTZ R127, R127, UR4, -R10.reuse ;  /* 0x000000047f7f7c23 */ /* 0x100fe2000801080a */
[----:B------:R-:W-:Y:S01]  /*7870*/  FMNMX.FTZ R131, R121, R0, !PT ;  /* 0x0000000079837209 */ /* 0x000fe20007810000 */
[--C-:B------:R-:W-:Y:S01]  /*7880*/  FFMA.FTZ R82, R82, UR4, -R10.reuse ;  /* 0x0000000452527c23 */ /* 0x100fe2000801080a */
[----:B------:R-:W-:Y:S01]  /*7890*/  ISETP.GT.AND P6, PT, R9, 0x40, PT ;  /* 0x000000400900780c */ /* 0x000fe20003fc4270 */
[--C-:B--2---:R-:W-:Y:S01]  /*78a0*/  FFMA.FTZ R134, R114, UR4, -R10.reuse ;  /* 0x0000000472867c23 */ /* 0x104fe2000801080a */
[----:B------:R-:W-:Y:S01]  /*78b0*/  FMNMX.FTZ R0, R124, R131, !PT ;  /* 0x000000837c007209 */ /* 0x000fe20007810000 */
[--C-:B------:R-:W-:Y:S01]  /*78c0*/  FFMA.FTZ R83, R83, UR4, -R10.reuse ;  /* 0x0000000453537c23 */ /* 0x100fe2000801080a */
[----:B------:R-:W-:Y:S01]  /*78d0*/  ISETP.GT.AND P5, PT, R9, 0x41, PT ;  /* 0x000000410900780c */ /* 0x000fe20003fa4270 */
[--C-:B------:R-:W-:Y:S01]  /*78e0*/  FFMA.FTZ R86, R86, UR4, -R10.reuse ;  /* 0x0000000456567c23 */ /* 0x100fe2000801080a */
[----:B------:R-:W-:Y:S01]  /*78f0*/  FMNMX.FTZ R131, R125, R0, !PT ;  /* 0x000000007d837209 */ /* 0x000fe20007810000 */
[--C-:B------:R-:W-:Y:S01]  /*7900*/  FFMA.FTZ R87, R87, UR4, -R10.reuse ;  /* 0x0000000457577c23 */ /* 0x100fe2000801080a */
[----:B------:R-:W-:Y:S01]  /*7910*/  FSEL R104, R104, -INF , P6 ;  /* 0xff80000068687808 */ /* 0x000fe20003000000 */
[----:B------:R-:W-:Y:S01]  /*7920*/  FFMA.FTZ R78, R78, UR4, -R10 ;  /* 0x000000044e4e7c23 */ /* 0x000fe2000801080a */
[----:B------:R-:W-:Y:S01]  /*7930*/  FMNMX.FTZ R131, R112, R131, !PT ;  /* 0x0000008370837209 */ /* 0x000fe20007810000 */
[----:B------:R-:W-:Y:S01]  /*7940*/  MUFU.EX2 R12, R12 ;  /* 0x0000000c000c7308 */ /* 0x000fe20000000800 */
[----:B------:R-:W-:-:S02]  /*7950*/  FSEL R114, R105, -INF , P5 ;  /* 0xff80000069727808 */ /* 0x000fc40002800000 */
[----:B------:R-:W-:Y:S02]  /*7960*/  FMNMX.FTZ R135, R126, R131, !PT ;  /* 0x000000837e877209 */ /* 0x000fe40007810000 */
[----:B------:R-:W-:Y:S02]  /*7970*/  ISETP.GT.AND P6, PT, R9, 0x49, PT ;  /* 0x000000490900780c */ /* 0x000fe40003fc4270 */
[----:B------:R-:W-:Y:S01]  /*7980*/  FMNMX.FTZ R0, R116, R135, !PT ;  /* 0x0000008774007209 */ /* 0x000fe20007810000 */
[----:B------:R1:W-:Y:S01]  /*7990*/  MUFU.EX2 R105, R134 ;  /* 0x0000008600697308 */ /* 0x0003e20000000800 */
[----:B------:R-:W-:Y:S01]  /*79a0*/  FSEL R131, R109, -INF , P6 ;  /* 0xff8000006d837808 */ /* 0x000fe20003000000 */
[----:B------:R-:W-:Y:S01]  /*79b0*/  FFMA.FTZ R109, R115, UR4, -R10 ;  /* 0x00000004736d7c23 */ /* 0x000fe2000801080a */
[----:B------:R-:W-:Y:S02]  /*79c0*/  FMNMX.FTZ R135, R117, R0, !PT ;  /* 0x0000000075877209 */ /* 0x000fe40007810000 */
[----:B------:R-:W-:-:S02]  /*79d0*/  ISETP.GT.AND P6, PT, R9, 0x50, PT ;  /* 0x000000500900780c */ /* 0x000fc40003fc4270 */
[----:B------:R-:W-:Y:S01]  /*79e0*/  FMNMX.FTZ R135, R104, R135, !PT ;  /* 0x0000008768877209 */ /* 0x000fe20007810000 */
[----:B------:R-:W-:Y:S01]  /*79f0*/  MUFU.EX2 R13, R13 ;  /* 0x0000000d000d7308 */ /* 0x000fe20000000800 */
[----:B------:R-:W-:Y:S02]  /*7a00*/  ISETP.GT.AND P5, PT, R9, 0x51, PT ;  /* 0x000000510900780c */ /* 0x000fe40003fa4270 */
[----:B------:R-:W-:Y:S02]  /*7a10*/  FMNMX.FTZ R135, R114, R135, !PT ;  /* 0x0000008772877209 */ /* 0x000fe40007810000 */
[----:B------:R-:W-:Y:S01]  /*7a20*/  FSEL R115, R96, -INF , P6 ;  /* 0xff80000060737808 */ /* 0x000fe20003000000 */
[--C-:B------:R-:W-:Y:S01]  /*7a30*/  FFMA.FTZ R96, R118, UR4, -R10.reuse ;  /* 0x0000000476607c23 */ /* 0x100fe2000801080a */
[----:B------:R-:W-:Y:S01]  /*7a40*/  FMNMX.FTZ R0, R108, R135, !PT ;  /* 0x000000876c007209 */ /* 0x000fe20007810000 */
[----:B------:R-:W-:Y:S01]  /*7a50*/  MUFU.EX2 R14, R14 ;  /* 0x0000000e000e7308 */ /* 0x000fe20000000800 */
[----:B------:R-:W-:Y:S01]  /*7a60*/  FSEL R118, R97, -INF , P5 ;  /* 0xff80000061767808 */ /* 0x000fe20002800000 */
[----:B------:R-:W-:Y:S01]  /*7a70*/  FFMA.FTZ R97, R119, UR4, -R10 ;  /* 0x0000000477617c23 */ /* 0x000fe2000801080a */
[----:B------:R-:W-:-:S02]  /*7a80*/  FMNMX.FTZ R0, R131, R0, !PT ;  /* 0x0000000083007209 */ /* 0x000fc40007810000 */
[----:B------:R-:W-:Y:S02]  /*7a90*/  ISETP.GT.AND P6, PT, R9, 0x59, PT ;  /* 0x000000590900780c */ /* 0x000fe40003fc4270 */
[----:B------:R-:W-:Y:S01]  /*7aa0*/  FMNMX.FTZ R119, R115, R0, !PT ;  /* 0x0000000073777209 */ /* 0x000fe20007810000 */
[----:B------:R-:W-:Y:S01]  /*7ab0*/  MUFU.EX2 R15, R15 ;  /* 0x0000000f000f7308 */ /* 0x000fe20000000800 */
[----:B------:R-:W-:Y:S02]  /*7ac0*/  ISETP.GT.AND P5, PT, R9, 0x61, PT ;  /* 0x000000610900780c */ /* 0x000fe40003fa4270 */
[----:B------:R-:W-:Y:S02]  /*7ad0*/  FMNMX.FTZ R135, R118, R119, !PT ;  /* 0x0000007776877209 */ /* 0x000fe40007810000 */
[----:B------:R-:W-:Y:S02]  /*7ae0*/  FSEL R101, R101, -INF , P6 ;  /* 0xff80000065657808 */ /* 0x000fe40003000000 */
[----:B------:R-:W-:Y:S01]  /*7af0*/  ISETP.GT.AND P6, PT, R9, 0x60, PT ;  /* 0x000000600900780c */ /* 0x000fe20003fc4270 */
[----:B------:R-:W-:Y:S01]  /*7b00*/  MUFU.EX2 R20, R20 ;  /* 0x0000001400147308 */ /* 0x000fe20000000800 */
[----:B------:R-:W-:-:S02]  /*7b10*/  FMNMX.FTZ R0, R100, R135, !PT ;  /* 0x0000008764007209 */ /* 0x000fc40007810000 */
[----:B------:R-:W-:Y:S01]  /*7b20*/  FSEL R119, R89, -INF , P5 ;  /* 0xff80000059777808 */ /* 0x000fe20002800000 */
[----:B------:R-:W-:Y:S01]  /*7b30*/  FFMA.FTZ R89, R107, UR4, -R10 ;  /* 0x000000046b597c23 */ /* 0x000fe2000801080a */
[----:B------:R-:W-:Y:S02]  /*7b40*/  FSEL R106, R88, -INF , P6 ;  /* 0xff800000586a7808 */ /* 0x000fe40003000000 */
[----:B------:R-:W-:Y:S01]  /*7b50*/  FMNMX.FTZ R107, R101, R0, !PT ;  /* 0x00000000656b7209 */ /* 0x000fe20007810000 */
[----:B------:R2:W-:Y:S01]  /*7b60*/  MUFU.EX2 R88, R138 ;  /* 0x0000008a00587308 */ /* 0x0005e20000000800 */
[----:B------:R-:W-:Y:S02]  /*7b70*/  WARPGROUP.DEPBAR.LE gsb0, 0x0 ;  /* 0x00008000000079c5 */ /* 0x000fe40000010000 */
[----:B------:R-:W-:Y:S01]  /*7b80*/  WARPGROUP.ARRIVE ;  /* 0x00000000000079c5 */ /* 0x000fe20000000000 */
[----:B------:R-:W-:Y:S02]  /*7b90*/  ISETP.GT.AND P4, PT, R9, 0x68, PT ;  /* 0x000000680900780c */ /* 0x000fe40003f84270 */
[----:B------:R-:W-:-:S02]  /*7ba0*/  FMNMX.FTZ R0, R106, R107, !PT ;  /* 0x0000006b6a007209 */ /* 0x000fc40007810000 */
[----:B------:R-:W-:Y:S01]  /*7bb0*/  ISETP.GT.AND P6, PT, R9, 0x69, PT ;  /* 0x000000690900780c */ /* 0x000fe20003fc4270 */
[----:B------:R-:W-:Y:S01]  /*7bc0*/  HGMMA.64x96x16.F32 R24, gdesc[UR32].tnspB, R24, gsb0 ;  /* 0x41600000201879f0 */ /* 0x000fe20008000818 */
[----:B------:R-:W-:Y:S01]  /*7bd0*/  UIADD3 UR32, UR10, 0x780, URZ ;  /* 0x000007800a207890 */ /* 0x000fe2000fffe03f */
[----:B-1----:R-:W-:Y:S01]  /*7be0*/  FSEL R134, R92, -INF , P4 ;  /* 0xff8000005c867808 */ /* 0x002fe20002000000 */
[----:B------:R-:W-:Y:S01]  /*7bf0*/  UIADD3 UR34, UR11, 0x140, URZ ;  /* 0x000001400b227890 */ /* 0x000fe2000fffe03f */
[----:B------:R-:W-:Y:S01]  /*7c00*/  FMNMX.FTZ R135, R119, R0, !PT ;  /* 0x0000000077877209 */ /* 0x000fe20007810000 */
[----:B------:R-:W-:Y:S01]  /*7c10*/  UMOV UR33, 0xc0000010 ;  /* 0xc000001000217882 */ /* 0x000fe20000000000 */
[----:B------:R-:W-:Y:S01]  /*7c20*/  UMOV UR35, 0x80000020 ;  /* 0x8000002000237882 */ /* 0x000fe20000000000 */
        /* <DEDUP_REMOVED lines=16> */
[----:B------:R-:W-:Y:S01]  /*7d30*/  FSEL R111, R84, -INF , P4 ;  /* 0xff800000546f7808 */ /* 0x000fe20002000000 */
[----:B------:R-:W-:Y:S01]  /*7d40*/  FFMA.FTZ R84, R99, UR4, -R10 ;  /* 0x0000000463547c23 */ /* 0x000fe2000801080a */
[----:B------:R-:W-:Y:S02]  /*7d50*/  FMNMX.FTZ R0, R110, R135, !PT ;  /* 0x000000876e007209 */ /* 0x000fe40007810000 */
[----:B------:R-:W-:Y:S02]  /*7d60*/  FSEL R98, R85, -INF , P6 ;  /* 0xff80000055627808 */ /* 0x000fe40003000000 */
[----:B------:R-:W-:Y:S01]  /*7d70*/  ISETP.GT.AND P6, PT, R9, 0x80, PT ;  /* 0x000000800900780c */ /* 0x000fe20003fc4270 */
[----:B------:R-:W-:Y:S01]  /*7d80*/  MUFU.EX2 R127, R127 ;  /* 0x0000007f007f7308 */ /* 0x000fe20000000800 */
[----:B------:R-:W-:-:S02]  /*7d90*/  FMNMX.FTZ R85, R111, R0, !PT ;  /* 0x000000006f557209 */ /* 0x000fc40007810000 */
[----:B------:R-:W-:Y:S02]  /*7da0*/  ISETP.GT.AND P5, PT, R9, 0x81, PT ;  /* 0x000000810900780c */ /* 0x000fe40003fa4270 */
[----:B------:R-:W-:Y:S01]  /*7db0*/  FSEL R99, R72, -INF , P6 ;  /* 0xff80000048637808 */ /* 0x000fe20003000000 */
[--C-:B------:R-:W-:Y:S01]  /*7dc0*/  FFMA.FTZ R72, R102, UR4, -R10.reuse ;  /* 0x0000000466487c23 */ /* 0x100fe2000801080a */
[----:B------:R-:W-:Y:S01]  /*7dd0*/  FMNMX.FTZ R0, R98, R85, !PT ;  /* 0x0000005562007209 */ /* 0x000fe20007810000 */
[--C-:B------:R-:W-:Y:S01]  /*7de0*/  FFMA.FTZ R85, R91, UR4, -R10.reuse ;  /* 0x000000045b557c23 */ /* 0x100fe2000801080a */
[----:B------:R-:W-:Y:S01]  /*7df0*/  ISETP.GT.AND P4, PT, R9, 0x88, PT ;  /* 0x000000880900780c */ /* 0x000fe20003f84270 */
[--C-:B------:R-:W-:Y:S01]  /*7e00*/  FFMA.FTZ R91, R95, UR4, -R10.reuse ;  /* 0x000000045f5b7c23 */ /* 0x100fe2000801080a */
[----:B------:R-:W-:Y:S01]  /*7e10*/  FSEL R135, R73, -INF , P5 ;  /* 0xff80000049877808 */ /* 0x000fe20002800000 */
[----:B------:R-:W-:Y:S01]  /*7e20*/  FFMA.FTZ R95, R75, UR4, -R10 ;  /* 0x000000044b5f7c23 */ /* 0x000fe2000801080a */
[----:B------:R-:W-:Y:S01]  /*7e30*/  FMNMX.FTZ R0, R99, R0, !PT ;  /* 0x0000000063007209 */ /* 0x000fe20007810000 */
[----:B------:R-:W-:Y:S01]  /*7e40*/  MUFU.EX2 R109, R109 ;  /* 0x0000006d006d7308 */ /* 0x000fe20000000800 */
[----:B------:R-:W-:-:S02]  /*7e50*/  ISETP.GT.AND P6, PT, R9, 0x89, PT ;  /* 0x000000890900780c */ /* 0x000fc40003fc4270 */
[----:B------:R-:W-:Y:S02]  /*7e60*/  FSEL R102, R76, -INF , P4 ;  /* 0xff8000004c667808 */ /* 0x000fe40002000000 */
[----:B------:R-:W-:Y:S02]  /*7e70*/  FMNMX.FTZ R73, R135, R0, !PT ;  /* 0x0000000087497209 */ /* 0x000fe40007810000 */
[----:B--2---:R-:W-:Y:S01]  /*7e80*/  FSEL R138, R77, -INF , P6 ;  /* 0xff8000004d8a7808 */ /* 0x004fe20003000000 */
[----:B------:R-:W-:Y:S01]  /*7e90*/  MUFU.EX2 R76, R72 ;  /* 0x00000048004c7308 */ /* 0x000fe20000000800 */
[----:B------:R-:W-:Y:S01]  /*7ea0*/  FMNMX.FTZ R73, R102, R73, !PT ;  /* 0x0000004966497209 */ /* 0x000fe20007810000 */
[----:B------:R-:W-:Y:S01]  /*7eb0*/  FFMA.FTZ R77, R103, UR4, -R10 ;  /* 0x00000004674d7c23 */ /* 0x000fe2000801080a */
[----:B0-----:R-:W-:Y:S02]  /*7ec0*/  SHF.R.U32.HI R142, RZ, 0x7, R143 ;  /* 0x00000007ff8e7819 */ /* 0x001fe4000001168f */
[----:B------:R-:W-:-:S02]  /*7ed0*/  FMNMX.FTZ R0, R138, R73, !PT ;  /* 0x000000498a007209 */ /* 0x000fc40007810000 */
[----:B------:R-:W-:Y:S01]  /*7ee0*/  ISETP.GE.U32.AND P4, PT, R143, 0x180, PT ;  /* 0x000001808f00780c */ /* 0x000fe20003f86070 */
[----:B------:R0:W-:Y:S02]  /*7ef0*/  MUFU.EX2 R9, R84 ;  /* 0x0000005400097308 */ /* 0x0001e40000000800 */
[----:B------:R-:W1:Y:S06]  /*7f00*/  SHFL.BFLY PT, R73, R0, 0x2, 0x1f ;  /* 0x0c401f0000497f89 */ /* 0x000e6c00000e0000 */
[----:B------:R-:W-:Y:S01]  /*7f10*/  MUFU.EX2 R96, R96 ;  /* 0x0000006000607308 */ /* 0x000fe20000000800 */
[--C-:B0-----:R-:W-:Y:S01]  /*7f20*/  FFMA.FTZ R84, R90, UR4, -R10.reuse ;  /* 0x000000045a547c23 */ /* 0x101fe2000801080a */
[--C-:B------:R-:W-:Y:S01]  /*7f30*/  FFMA.FTZ R90, R94, UR4, -R10.reuse ;  /* 0x000000045e5a7c23 */ /* 0x100fe2000801080a */
[--C-:B------:R-:W-:Y:S01]  /*7f40*/  FFMA.FTZ R94, R74, UR4, -R10.reuse ;  /* 0x000000044a5e7c23 */ /* 0x100fe2000801080a */
[----:B------:R-:W-:-:S04]  /*7f50*/  FFMA.FTZ R10, R79, UR4, -R10 ;  /* 0x000000044f0a7c23 */ /* 0x000fc8000801080a */
[----:B------:R-:W-:Y:S08]  /*7f60*/  MUFU.EX2 R97, R97 ;  /* 0x0000006100617308 */ /* 0x000ff00000000800 */
[----:B------:R-:W-:Y:S01]  /*7f70*/  MUFU.EX2 R89, R89 ;  /* 0x0000005900597308 */ /* 0x000fe20000000800 */
[----:B-1----:R-:W-:-:S05]  /*7f80*/  FMNMX.FTZ R73, R0, R73, !PT ;  /* 0x0000004900497209 */ /* 0x002fca0007810000 */
[----:B------:R-:W0:Y:S02]  /*7f90*/  SHFL.BFLY PT, R0, R73, 0x1, 0x1f ;  /* 0x0c201f0049007f89 */ /* 0x000e2400000e0000 */
[----:B------:R-:W-:Y:S01]  /*7fa0*/  MUFU.EX2 R92, R92 ;  /* 0x0000005c005c7308 */ /* 0x000fe20000000800 */
[----:B------:R-:W-:Y:S02]  /*7fb0*/  WARPGROUP.DEPBAR.LE gsb0, 0x0 ;  /* 0x00008000000079c5 */ /* 0x000fe40000010000 */
[----:B------:R-:W-:-:S05]  /*7fc0*/  WARPGROUP.ARRIVE ;  /* 0x00000000000079c5 */ /* 0x000fca0000000000 */
[----:B------:R-:W-:Y:S01]  /*7fd0*/  MUFU.EX2 R80, R80 ;  /* 0x0000005000507308 */ /* 0x000fe20000000800 */
[----:B------:R-:W-:Y:S01]  /*7fe0*/  HGMMA.64x96x16.F32 R24, gdesc[UR32].tnspB, R24, gsb0 ;  /* 0x41600000201879f0 */ /* 0x000fe20008000818 */
[----:B------:R-:W-:Y:S02]  /*7ff0*/  UIADD3 UR32, UR10, 0x900, URZ ;  /* 0x000009000a207890 */ /* 0x000fe4000fffe03f */
[----:B------:R-:W-:-:S04]  /*8000*/  UIADD3 UR34, UR11, 0x180, URZ ;  /* 0x000001800b227890 */ /* 0x000fc8000fffe03f */
[----:B------:R-:W-:Y:S01]  /*8010*/  MUFU.EX2 R81, R81 ;  /* 0x0000005100517308 */ /* 0x000fe20000000800 */
[----:B------:R-:W-:Y:S01]  /*8020*/  UMOV UR33, 0xc0000010 ;  /* 0xc000001000217882 */ /* 0x000fe20000000000 */
[----:B------:R-:W-:Y:S01]  /*8030*/  UMOV UR35, 0x80000020 ;  /* 0x8000002000237882 */ /* 0x000fe20000000000 */
[----:B0-----:R-:W-:Y:S01]  /*8040*/  FMNMX.FTZ R0, R73, R0, !PT ;  /* 0x0000000049007209 */ /* 0x001fe20007810000 */
[----:B------:R-:W-:-:S04]  /*8050*/  VIADD R73, R142, 0x9 ;  /* 0x000000098e497836 */ /* 0x000fc80000000000 */
[----:B------:R-:W-:Y:S01]  /*8060*/  MUFU.EX2 R77, R77 ;  /* 0x0000004d004d7308 */ /* 0x000fe20000000800 */
[C---:B------:R-:W-:Y:S01]  /*8070*/  FSETP.NEU.FTZ.AND P5, PT, R0.reuse, -INF , PT ;  /* 0xff8000000000780b */ /* 0x040fe20003fbd000 */
[C---:B------:R-:W-:Y:S01]  /*8080*/  FMUL.FTZ R72, R0.reuse, UR4 ;  /* 0x0000000400487c20 */ /* 0x040fe20008410000 */
[----:B------:R-:W-:Y:S02]  /*8090*/  SEL R73, R73, 0x9, !P4 ;  /* 0x0000000949497807 */ /* 0x000fe40006000000 */
[----:B------:R-:W-:Y:S02]  /*80a0*/  FSEL R75, R0, RZ, P5 ;  /* 0x000000ff004b7208 */ /* 0x000fe40002800000 */
[----:B------:R-:W-:Y:S01]  /*80b0*/  FSEL R79, R72, RZ, P5 ;  /* 0x000000ff484f7208 */ /* 0x000fe20002800000 */
[----:B------:R-:W-:Y:S02]  /*80c0*/  MUFU.EX2 R84, R84 ;  /* 0x0000005400547308 */ /* 0x000fe40000000800 */
[----:B------:R-:W-:-:S02]  /*80d0*/  FADD.FTZ R75, -R75, R6 ;  /* 0x000000064b4b7221 */ /* 0x000fc40000010100 */
[--C-:B------:R-:W-:Y:S01]  /*80e0*/  FFMA.FTZ R103, R140, UR4, -R79.reuse ;  /* 0x000000048c677c23 */ /* 0x100fe2000801084f */
[--C-:B------:R-:W-:Y:S01]  /*80f0*/  FFMA.FTZ R140, R121, UR4, -R79.reuse ;  /* 0x00000004798c7c23 */ /* 0x100fe2000801084f */
[--C-:B------:R-:W-:Y:S01]  /*8100*/  FFMA.FTZ R121, R112, UR4, -R79.reuse ;  /* 0x0000000470797c23 */ /* 0x100fe2000801084f */
[--C-:B------:R-:W-:Y:S01]  /*8110*/  FFMA.FTZ R112, R104, UR4, -R79.reuse ;  /* 0x0000000468707c23 */ /* 0x100fe2000801084f */
[----:B------:R-:W-:Y:S01]  /*8120*/  FSEL R104, R5, RZ, P3 ;  /* 0x000000ff05687208 */ /* 0x000fe20001800000 */
[--C-:B------:R-:W-:Y:S01]  /*8130*/  FFMA.FTZ R72, R136, UR4, -R79.reuse ;  /* 0x0000000488487c23 */ /* 0x100fe2000801084f */
[----:B------:R-:W-:Y:S01]  /*8140*/  FMUL.FTZ R75, R75, UR4 ;  /* 0x000000044b4b7c20 */ /* 0x000fe20008410000 */
[--C-:B------:R-:W-:Y:S01]  /*8150*/  FFMA.FTZ R74, R137, UR4, -R79.reuse ;  /* 0x00000004894a7c23 */ /* 0x100fe2000801084f */
[----:B------:R-:W-:Y:S01]  /*8160*/  FFMA.FTZ R136, R141, UR4, -R79 ;  /* 0x000000048d887c23 */ /* 0x000fe2000801084f */
[----:B------:R-:W-:Y:S01]  /*8170*/  FADD.FTZ R7, -R104, R7 ;  /* 0x0000000768077221 */ /* 0x000fe20000010100 */
[----:B------:R-:W-:Y:S01]  /*8180*/  IMAD.U32 R104, RZ, RZ, UR36 ;  /* 0x00000024ff687e24 */ /* 0x000fe2000f8e00ff */
[----:B------:R-:W-:Y:S01]  /*8190*/  MUFU.EX2 R72, R72 ;  /* 0x0000004800487308 */ /* 0x000fe20000000800 */
[--C-:B------:R-:W-:Y:S01]  /*81a0*/  FFMA.FTZ R137, R128, UR4, -R79.reuse ;  /* 0x0000000480897c23 */ /* 0x100fe2000801084f */
[----:B------:R-:W-:Y:S01]  /*81b0*/  FMUL.FTZ R6, R7, UR4 ;  /* 0x0000000407067c20 */ /* 0x000fe20008410000 */
[--C-:B------:R-:W-:Y:S01]  /*81c0*/  FFMA.FTZ R141, R129, UR4, -R79.reuse ;  /* 0x00000004818d7c23 */ /* 0x100fe2000801084f */
[----:B------:R-:W-:Y:S01]  /*81d0*/  @!P1 LEA R104, R104, UR37, 0x3 ;  /* 0x0000002568689c11 */ /* 0x000fe2000f8e18ff */
[--C-:B------:R-:W-:Y:S01]  /*81e0*/  FFMA.FTZ R132, R132, UR4, -R79.reuse ;  /* 0x0000000484847c23 */ /* 0x100fe2000801084f */
[--C-:B------:R-:W-:Y:S01]  /*81f0*/  FFMA.FTZ R128, R124, UR4, -R79.reuse ;  /* 0x000000047c807c23 */ /* 0x100fe2000801084f */
[----:B------:R-:W-:Y:S01]  /*8200*/  FFMA.FTZ R133, R133, UR4, -R79 ;  /* 0x0000000485857c23 */ /* 0x000fe2000801084f */
[----:B------:R-:W-:Y:S01]  /*8210*/  MUFU.EX2 R6, R6 ;  /* 0x0000000600067308 */ /* 0x000fe20000000800 */
[----:B------:R-:W-:-:S02]  /*8220*/  @!P1 VIADD R7, R104, 0x31c40 ;  /* 0x00031c4068079836 */ /* 0x000fc40000000000 */
[--C-:B------:R-:W-:Y:S01]  /*8230*/  FFMA.FTZ R139, R125, UR4, -R79.reuse ;  /* 0x000000047d8b7c23 */ /* 0x100fe2000801084f */
[--C-:B------:R-:W-:Y:S01]  /*8240*/  FFMA.FTZ R129, R130, UR4, -R79.reuse ;  /* 0x0000000482817c23 */ /* 0x100fe2000801084f */
[--C-:B------:R-:W-:Y:S01]  /*8250*/  FFMA.FTZ R115, R115, UR4, -R79.reuse ;  /* 0x0000000473737c23 */ /* 0x100fe2000801084f */
[----:B------:R-:W-:Y:S01]  /*8260*/  FFMA.FTZ R130, R126, UR4, -R79 ;  /* 0x000000047e827c23 */ /* 0x000fe2000801084f */
[----:B------:R-:W-:Y:S01]  /*8270*/  @!P1 PRMT R7, RZ, 0x654, R7 ;  /* 0x00000654ff079816 */ /* 0x000fe20000000007 */
        /* <DEDUP_REMOVED lines=13> */
[----:B------:R-:W-:Y:S01]  /*8350*/  FFMA.FTZ R102, R102, UR4, -R79 ;  /* 0x0000000466667c23 */ /* 0x000fe2000801084f */
[----:B------:R-:W-:-:S03]  /*8360*/  PLOP3.LUT P3, PT, PT, PT, UP1, 0x80, 0x0 ;  /* 0x000000000000781c */ /* 0x000fc60003f6f018 */
        /* <DEDUP_REMOVED lines=15> */
[----:B------:R-:W0:Y:S08]  /*8460*/  MUFU.EX2 R139, R139 ;  /* 0x0000008b008b7308 */ /* 0x000e300000000800 */
[----:B------:R-:W-:Y:S08]  /*8470*/  MUFU.EX2 R121, R121 ;  /* 0x0000007900797308 */ /* 0x000ff00000000800 */
[----:B------:R-:W-:Y:S01]  /*8480*/  MUFU.EX2 R130, R130 ;  /* 0x0000008200827308 */ /* 0x000fe20000000800 */
[----:B0-----:R-:W-:-:S07]  /*8490*/  F2FP.F16.F32.PACK_AB R126, R139, R128 ;  /* 0x000000808b7e723e */ /* 0x001fce00000000ff */
        /* <DEDUP_REMOVED lines=16> */
[----:B------:R-:W-:-:S05]  /*85a0*/  UIADD3 UR10, UR7, -0x1, URZ ;  /* 0xffffffff070a7890 */ /* 0x000fca000fffe03f */
[----:B------:R-:W-:Y:S02]  /*85b0*/  MUFU.EX2 R82, R82 ;  /* 0x0000005200527308 */ /* 0x000fe40000000800 */
[----:B------:R-:W-:-:S06]  /*85c0*/  UMOV UR7, UR10 ;  /* 0x0000000a00077c82 */ /* 0x000fcc0008000000 */
        /* <DEDUP_REMOVED lines=13> */
[----:B------:R-:W-:Y:S03]  /*86a0*/  HGMMA.64x96x16.F32 R24, gdesc[UR32].tnspB, R24, gsb0 ;  /* 0x41600000201879f0 */ /* 0x000fe60008000818 */
[----:B------:R-:W-:Y:S02]  /*86b0*/  WARPGROUP.DEPBAR.LE gsb0, 0x0 ;  /* 0x00008000000079c5 */ /* 0x000fe40000010000 */
[----:B------:R0:W-:Y:S06]  /*86c0*/  BAR.ARV R73, 0x100 ;  /* 0x000400490000751d */ /* 0x0001ec0000002000 */
[----:B------:R1:W-:Y:S01]  /*86d0*/  @!P1 SYNCS.ARRIVE.TRANS64.RED.A1T0 RZ, [R7+URZ], RZ ;  /* 0x000000ff07ff99a7 */ /* 0x0003e2000810043f */
[-C--:B------:R-:W-:Y:S01]  /*86e0*/  FMUL.FTZ R26, R26, R6.reuse ;  /* 0x000000061a1a7220 */ /* 0x080fe20000410000 */
[----:B0-----:R-:W-:Y:S01]  /*86f0*/  IMAD.U32 R73, RZ, RZ, UR6 ;  /* 0x00000006ff497e24 */ /* 0x001fe2000f8e00ff */
[----:B------:R-:W-:Y:S01]  /*8700*/  UMOV UR6, UR36 ;  /* 0x0000002400067c82 */ /* 0x000fe20008000000 */
[-C--:B------:R-:W-:Y:S01]  /*8710*/  FMUL.FTZ R27, R27, R6.reuse ;  /* 0x000000061b1b7220 */ /* 0x080fe20000410000 */
[-C--:B------:R-:W-:Y:S01]  /*8720*/  FMUL.FTZ R30, R30, R6.reuse ;  /* 0x000000061e1e7220 */ /* 0x080fe20000410000 */
[-C--:B------:R-:W-:Y:S01]  /*8730*/  FMUL.FTZ R31, R31, R6.reuse ;  /* 0x000000061f1f7220 */ /* 0x080fe20000410000 */
[----:B------:R-:W-:Y:S01]  /*8740*/  @!P1 LEA R73, R73, UR37, 0x3 ;  /* 0x0000002549499c11 */ /* 0x000fe2000f8e18ff */
[----:B-1----:R0:W1:Y:S01]  /*8750*/  MUFU.EX2 R7, R75 ;  /* 0x0000004b00077308 */ /* 0x0020620000000800 */
        /* <DEDUP_REMOVED lines=9> */
[----:B0-----:R-:W-:Y:S01]  /*87f0*/  FFMA.FTZ R75, R6, R3, R11 ;  /* 0x00000003064b7223 */ /* 0x001fe2000001000b */
[-C--:B------:R-:W-:Y:S01]  /*8800*/  FMUL.FTZ R47, R47, R6.reuse ;  /* 0x000000062f2f7220 */ /* 0x080fe20000410000 */
[----:B------:R0:W2:Y:S01]  /*8810*/  MUFU.EX2 R3, R115 ;  /* 0x0000007300037308 */ /* 0x0000a20000000800 */
[----:B------:R3:W-:Y:S01]  /*8820*/  @!P1 SYNCS.ARRIVE.TRANS64.RED.A1T0 RZ, [R73+URZ], RZ ;  /* 0x000000ff49ff99a7 */ /* 0x0007e2000810043f */
[----:B------:R-:W-:Y:S01]  /*8830*/  FADD.FTZ R124, R12, R75 ;  /* 0x0000004b0c7c7221 */ /* 0x000fe20000010000 */
[-C--:B------:R-:W-:Y:S01]  /*8840*/  FMUL.FTZ R50, R50, R6.reuse ;  /* 0x0000000632327220 */ /* 0x080fe20000410000 */
[----:B------:R-:W-:Y:S01]  /*8850*/  FMUL.FTZ R51, R51, R6 ;  /* 0x0000000633337220 */ /* 0x000fe20000410000 */
[----:B-1----:R-:W-:Y:S01]  /*8860*/  FMUL.FTZ R24, R24, R7 ;  /* 0x0000000718187220 */ /* 0x002fe20000410000 */
[----:B------:R-:W-:Y:S01]  /*8870*/  FADD.FTZ R75, R13, R124 ;  /* 0x0000007c0d4b7221 */ /* 0x000fe20000010000 */
[----:B------:R-:W-:Y:S01]  /*8880*/  F2FP.F16.F32.PACK_AB R124, R140, R129 ;  /* 0x000000818c7c723e */ /* 0x000fe200000000ff */
[-C--:B------:R-:W-:Y:S01]  /*8890*/  FMUL.FTZ R25, R25, R7.reuse ;  /* 0x0000000719197220 */ /* 0x080fe20000410000 */
[----:B---3--:R-:W-:Y:S01]  /*88a0*/  FFMA.FTZ R73, R7, R4, R72 ;  /* 0x0000000407497223 */ /* 0x008fe20000010048 */
[----:B------:R-:W-:Y:S01]  /*88b0*/  F2FP.F16.F32.PACK_AB R72, R74, R72 ;  /* 0x000000484a48723e */ /* 0x000fe200000000ff */
[----:B------:R-:W-:Y:S01]  /*88c0*/  FFMA.FTZ R4, R118, UR4, -R79 ;  /* 0x0000000476047c23 */ /* 0x000fe2000801084f */
[----:B------:R-:W-:Y:S01]  /*88d0*/  FMUL.FTZ R28, R28, R7 ;  /* 0x000000071c1c7220 */ /* 0x000fe20000410000 */
[----:B------:R-:W-:Y:S01]  /*88e0*/  FADD.FTZ R104, R74, R73 ;  /* 0x000000494a687221 */ /* 0x000fe20000010000 */
[----:B------:R-:W-:Y:S01]  /*88f0*/  F2FP.F16.F32.PACK_AB R73, R12, R11 ;  /* 0x0000000b0c49723e */ /* 0x000fe200000000ff */
[C---:B------:R-:W-:Y:S01]  /*8900*/  FADD.FTZ R12, R14.reuse, R75 ;  /* 0x0000004b0e0c7221 */ /* 0x040fe20000010000 */
[----:B------:R-:W-:Y:S01]  /*8910*/  F2FP.F16.F32.PACK_AB R75, R14, R13 ;  /* 0x0000000d0e4b723e */ /* 0x000fe200000000ff */
[----:B------:R-:W-:Y:S01]  /*8920*/  FADD.FTZ R125, R103, R104 ;  /* 0x00000068677d7221 */ /* 0x000fe20000010000 */
[----:B------:R-:W-:Y:S01]  /*8930*/  F2FP.F16.F32.PACK_AB R74, R136, R103 ;  /* 0x00000067884a723e */ /* 0x000fe200000000ff */
[----:B------:R-:W-:Y:S01]  /*8940*/  FADD.FTZ R103, R15, R12 ;  /* 0x0000000c0f677221 */ /* 0x000fe20000010000 */
[----:B------:R-:W-:Y:S01]  /*8950*/  FFMA.FTZ R11, R100, UR4, -R79 ;  /* 0x00000004640b7c23 */ /* 0x000fe2000801084f */
[----:B------:R-:W-:Y:S01]  /*8960*/  FADD.FTZ R14, R136, R125 ;  /* 0x0000007d880e7221 */ /* 0x000fe20000010000 */
[----:B------:R-:W-:Y:S01]  /*8970*/  FFMA.FTZ R100, R106, UR4, -R79 ;  /* 0x000000046a647c23 */ /* 0x000fe2000801084f */
[----:B------:R-:W-:Y:S01]  /*8980*/  FADD.FTZ R12, R20, R103 ;  /* 0x00000067140c7221 */ /* 0x000fe20000010000 */
[----:B------:R1:W-:Y:S01]  /*8990*/  STSM.16.M88.4 [R2+0x24300], R72 ;  /* 0x0243004802007844 */ /* 0x0003e20000000200 */
[----:B------:R-:W-:Y:S01]  /*89a0*/  FADD.FTZ R14, R137, R14 ;  /* 0x0000000e890e7221 */ /* 0x000fe20000010000 */
[----:B------:R-:W3:Y:S01]  /*89b0*/  MUFU.EX2 R4, R4 ;  /* 0x0000000400047308 */ /* 0x000ee20000000800 */
[----:B------:R-:W-:Y:S01]  /*89c0*/  FADD.FTZ R103, R21, R12 ;  /* 0x0000000c15677221 */ /* 0x000fe20000010000 */
[--C-:B------:R-:W-:Y:S01]  /*89d0*/  FFMA.FTZ R13, R101, UR4, -R79.reuse ;  /* 0x00000004650d7c23 */ /* 0x100fe2000801084f */
[----:B0-----:R-:W-:Y:S01]  /*89e0*/  FADD.FTZ R115, R141, R14 ;  /* 0x0000000e8d737221 */ /* 0x001fe20000010000 */
[--C-:B------:R-:W-:Y:S01]  /*89f0*/  FFMA.FTZ R104, R93, UR4, -R79.reuse ;  /* 0x000000045d687c23 */ /* 0x100fe2000801084f */
[----:B------:R-:W-:Y:S01]  /*8a00*/  FFMA.FTZ R101, R134, UR4, -R79 ;  /* 0x0000000486657c23 */ /* 0x000fe2000801084f */
[-C--:B------:R-:W-:Y:S01]  /*8a10*/  FMUL.FTZ R29, R29, R7.reuse ;  /* 0x000000071d1d7220 */ /* 0x080fe20000410000 */
[----:B------:R-:W-:Y:S01]  /*8a20*/  FADD.FTZ R14, R132, R115 ;  /* 0x00000073840e7221 */ /* 0x000fe20000010000 */
[----:B------:R-:W-:Y:S01]  /*8a30*/  FADD.FTZ R115, R120, R103 ;  /* 0x0000006778737221 */ /* 0x000fe20000010000 */
[----:B------:R-:W-:Y:S01]  /*8a40*/  FFMA.FTZ R103, R98, UR4, -R79 ;  /* 0x0000000462677c23 */ /* 0x000fe2000801084f */
[----:B------:R-:W0:Y:S01]  /*8a50*/  MUFU.EX2 R11, R11 ;  /* 0x0000000b000b7308 */ /* 0x000e220000000800 */
[----:B------:R-:W-:Y:S01]  /*8a60*/  FADD.FTZ R14, R133, R14 ;  /* 0x0000000e850e7221 */ /* 0x000fe20000010000 */
[----:B------:R-:W-:Y:S01]  /*8a70*/  FADD.FTZ R12, R122, R115 ;  /* 0x000000737a0c7221 */ /* 0x000fe20000010000 */
[----:B------:R-:W-:Y:S01]  /*8a80*/  FFMA.FTZ R79, R138, UR4, -R79 ;  /* 0x000000048a4f7c23 */ /* 0x000fe2000801084f */
[-C--:B------:R-:W-:Y:S01]  /*8a90*/  FMUL.FTZ R32, R32, R7.reuse ;  /* 0x0000000720207220 */ /* 0x080fe20000410000 */
[----:B------:R-:W-:Y:S01]  /*8aa0*/  FADD.FTZ R125, R129, R14 ;  /* 0x0000000e817d7221 */ /* 0x000fe20000010000 */
[----:B------:R-:W-:Y:S01]  /*8ab0*/  FADD.FTZ R12, R123, R12 ;  /* 0x0000000c7b0c7221 */ /* 0x000fe20000010000 */
[-C--:B------:R-:W-:Y:S01]  /*8ac0*/  FMUL.FTZ R33, R33, R7.reuse ;  /* 0x0000000721217220 */ /* 0x080fe20000410000 */
[----:B------:R4:W-:Y:S01]  /*8ad0*/  MUFU.EX2 R98, R119 ;  /* 0x0000007700627308 */ /* 0x0009e20000000800 */
[----:B------:R-:W-:Y:S01]  /*8ae0*/  FADD.FTZ R125, R140, R125 ;  /* 0x0000007d8c7d7221 */ /* 0x000fe20000010000 */
[----:B------:R-:W-:Y:S01]  /*8af0*/  FADD.FTZ R12, R113, R12 ;  /* 0x0000000c710c7221 */ /* 0x000fe20000010000 */
[-C--:B------:R-:W-:Y:S01]  /*8b00*/  FMUL.FTZ R36, R36, R7.reuse ;  /* 0x0000000724247220 */ /* 0x080fe20000410000 */
[----:B------:R-:W-:Y:S01]  /*8b10*/  FMUL.FTZ R37, R37, R7 ;  /* 0x0000000725257220 */ /* 0x000fe20000410000 */
[----:B------:R-:W-:Y:S01]  /*8b20*/  FADD.FTZ R14, R128, R125 ;  /* 0x0000007d800e7221 */ /* 0x000fe20000010000 */
[----:B------:R-:W-:Y:S01]  /*8b30*/  FADD.FTZ R106, R127, R12 ;  /* 0x0000000c7f6a7221 */ /* 0x000fe20000010000 */
[----:B------:R-:W-:Y:S01]  /*8b40*/  F2FP.F16.F32.PACK_AB R12, R141, R137 ;  /* 0x000000898d0c723e */ /* 0x000fe200000000ff */
[----:B------:R5:W0:Y:S01]  /*8b50*/  MUFU.EX2 R93, R13 ;  /* 0x0000000d005d7308 */ /* 0x000a220000000800 */
[----:B------:R-:W-:Y:S01]  /*8b60*/  FADD.FTZ R14, R139, R14 ;  /* 0x0000000e8b0e7221 */ /* 0x000fe20000010000 */
[----:B------:R-:W-:Y:S01]  /*8b70*/  FADD.FTZ R106, R105, R106 ;  /* 0x0000006a696a7221 */ /* 0x000fe20000010000 */
[----:B------:R-:W-:Y:S01]  /*8b80*/  F2FP.F16.F32.PACK_AB R125, R123, R122 ;  /* 0x0000007a7b7d723e */ /* 0x000fe200000000ff */
[----:B------:R-:W-:Y:S01]  /*8b90*/  FMUL.FTZ R40, R40, R7 ;  /* 0x0000000728287220 */ /* 0x000fe20000410000 */
[----:B------:R-:W-:Y:S01]  /*8ba0*/  FADD.FTZ R115, R121, R14 ;  /* 0x0000000e79737221 */ /* 0x000fe20000010000 */
[----:B----4-:R-:W-:Y:S01]  /*8bb0*/  FADD.FTZ R119, R109, R106 ;  /* 0x0000006a6d777221 */ /* 0x010fe20000010000 */
[----:B------:R-:W-:Y:S01]  /*8bc0*/  F2FP.F16.F32.PACK_AB R14, R133, R132 ;  /* 0x00000084850e723e */ /* 0x000fe200000000ff */
[----:B------:R-:W4:Y:S01]  /*8bd0*/  MUFU.EX2 R100, R100 ;  /* 0x0000006400647308 */ /* 0x000f220000000800 */
[----:B------:R-:W-:Y:S01]  /*8be0*/  FADD.FTZ R115, R130, R115 ;  /* 0x0000007382737221 */ /* 0x000fe20000010000 */
[----:B-1----:R-:W-:Y:S01]  /*8bf0*/  FADD.FTZ R74, R96, R119 ;  /* 0x00000077604a7221 */ /* 0x002fe20000010000 */
[----:B-----5:R-:W-:Y:S01]  /*8c00*/  F2FP.F16.F32.PACK_AB R13, R20, R15 ;  /* 0x0000000f140d723e */ /* 0x020fe200000000ff */
[----:B------:R-:W-:Y:S01]  /*8c10*/  FMUL.FTZ R41, R41, R7 ;  /* 0x0000000729297220 */ /* 0x000fe20000410000 */
[----:B------:R-:W-:Y:S01]  /*8c20*/  FADD.FTZ R72, R116, R115 ;  /* 0x0000007374487221 */ /* 0x000fe20000010000 */
[----:B------:R-:W-:Y:S01]  /*8c30*/  FADD.FTZ R75, R97, R74 ;  /* 0x0000004a614b7221 */ /* 0x000fe20000010000 */
[----:B------:R-:W-:Y:S01]  /*8c40*/  F2FP.F16.F32.PACK_AB R15, R120, R21 ;  /* 0x00000015780f723e */ /* 0x000fe200000000ff */
[----:B------:R-:W1:Y:S01]  /*8c50*/  MUFU.EX2 R101, R101 ;  /* 0x0000006500657308 */ /* 0x000e620000000800 */
[C---:B------:R-:W-:Y:S01]  /*8c60*/  FADD.FTZ R73, R117.reuse, R72 ;  /* 0x0000004875497221 */ /* 0x040fe20000010000 */
[----:B------:R-:W-:Y:S01]  /*8c70*/  FADD.FTZ R72, R88, R75 ;  /* 0x0000004b58487221 */ /* 0x000fe20000010000 */
[----:B------:R-:W-:Y:S01]  /*8c80*/  F2FP.F16.F32.PACK_AB R106, R117, R116 ;  /* 0x00000074756a723e */ /* 0x000fe200000000ff */
[----:B------:R5:W-:Y:S01]  /*8c90*/  STSM.16.M88.4 [R2+0x25b00], R12 ;  /* 0x025b000c02007844 */ /* 0x000be20000000200 */
[----:B------:R-:W-:Y:S01]  /*8ca0*/  FADD.FTZ R73, R112, R73 ;  /* 0x0000004970497221 */ /* 0x000fe20000010000 */
[----:B------:R-:W-:Y:S01]  /*8cb0*/  FADD.FTZ R75, R89, R72 ;  /* 0x00000048594b7221 */ /* 0x000fe20000010000 */
[----:B------:R-:W-:Y:S01]  /*8cc0*/  F2FP.F16.F32.PACK_AB R127, R127, R113 ;  /* 0x000000717f7f723e */ /* 0x000fe200000000ff */
[----:B------:R2:W1:Y:S01]  /*8cd0*/  MUFU.EX2 R20, R104 ;  /* 0x0000006800147308 */ /* 0x0004620000000800 */
[----:B------:R-:W-:Y:S01]  /*8ce0*/  FADD.FTZ R73, R114, R73 ;  /* 0x0000004972497221 */ /* 0x000fe20000010000 */
[----:B------:R-:W-:Y:S01]  /*8cf0*/  FADD.FTZ R75, R92, R75 ;  /* 0x0000004b5c4b7221 */ /* 0x000fe20000010000 */
[----:B------:R-:W-:Y:S01]  /*8d00*/  F2FP.F16.F32.PACK_AB R105, R109, R105 ;  /* 0x000000696d69723e */ /* 0x000fe200000000ff */
[----:B------:R-:W-:Y:S01]  /*8d10*/  STSM.16.M88.4 [R2+0x27300], R124 ;  /* 0x0273007c02007844 */ /* 0x000fe20000000200 */
[----:B------:R-:W-:Y:S01]  /*8d20*/  FADD.FTZ R72, R108, R73 ;  /* 0x000000496c487221 */ /* 0x000fe20000010000 */
[----:B------:R-:W-:Y:S01]  /*8d30*/  FADD.FTZ R74, R80, R75 ;  /* 0x0000004b504a7221 */ /* 0x000fe20000010000 */
[----:B------:R-:W-:Y:S01]  /*8d40*/  FMUL.FTZ R44, R44, R7 ;  /* 0x000000072c2c7220 */ /* 0x000fe20000410000 */
[----:B------:R0:W1:Y:S01]  /*8d50*/  MUFU.EX2 R21, R107 ;  /* 0x0000006b00157308 */ /* 0x0000620000000800 */
[----:B------:R-:W-:Y:S01]  /*8d60*/  FADD.FTZ R72, R131, R72 ;  /* 0x0000004883487221 */ /* 0x000fe20000010000 */
[----:B------:R-:W-:Y:S01]  /*8d70*/  FADD.FTZ R74, R81, R74 ;  /* 0x0000004a514a7221 */ /* 0x000fe20000010000 */
[----:B--2---:R-:W-:Y:S01]  /*8d80*/  F2FP.F16.F32.PACK_AB R104, R130, R121 ;  /* 0x000000798268723e */ /* 0x004fe200000000ff */
[-C--:B------:R-:W-:Y:S01]  /*8d90*/  FMUL.FTZ R45, R45, R7.reuse ;  /* 0x000000072d2d7220 */ /* 0x080fe20000410000 */
[----:B------:R-:W-:Y:S01]  /*8da0*/  FADD.FTZ R73, R3, R72 ;  /* 0x0000004803497221 */ /* 0x000fe20000010000 */
[----:B-----5:R-:W-:Y:S01]  /*8db0*/  F2FP.F16.F32.PACK_AB R13, R89, R88 ;  /* 0x00000058590d723e */ /* 0x020fe200000000ff */
[-C--:B------:R-:W-:Y:S01]  /*8dc0*/  FMUL.FTZ R48, R48, R7.reuse ;  /* 0x0000000730307220 */ /* 0x080fe20000410000 */
[----:B------:R-:W2:Y:S01]  /*8dd0*/  MUFU.EX2 R116, R103 ;  /* 0x0000006700747308 */ /* 0x000ea20000000800 */
[----:B---3--:R-:W-:Y:S01]  /*8de0*/  FADD.FTZ R72, R4, R73 ;  /* 0x0000004904487221 */ /* 0x008fe20000010000 */
[----:B------:R-:W-:Y:S01]  /*8df0*/  FADD.FTZ R73, R9, R74 ;  /* 0x0000004a09497221 */ /* 0x000fe20000010000 */
[----:B0-----:R-:W-:Y:S01]  /*8e00*/  F2FP.F16.F32.PACK_AB R107, R97, R96 ;  /* 0x00000060616b723e */ /* 0x001fe200000000ff */
[----:B------:R-:W-:Y:S01]  /*8e10*/  FMUL.FTZ R49, R49, R7 ;  /* 0x0000000731317220 */ /* 0x000fe20000410000 */
[----:B------:R-:W-:Y:S01]  /*8e20*/  FADD.FTZ R72, R11, R72 ;  /* 0x000000480b487221 */ /* 0x000fe20000010000 */
[----:B------:R-:W-:Y:S01]  /*8e30*/  FADD.FTZ R74, R76, R73 ;  /* 0x000000494c4a7221 */ /* 0x000fe20000010000 */
[----:B------:R-:W-:Y:S01]  /*8e40*/  F2FP.F16.F32.PACK_AB R12, R114, R112 ;  /* 0x00000070720c723e */ /* 0x000fe200000000ff */
[----:B------:R0:W3:Y:S01]  /*8e50*/  MUFU.EX2 R88, R99 ;  /* 0x0000006300587308 */ /* 0x0000e20000000800 */
[----:B------:R-:W-:Y:S01]  /*8e60*/  FADD.FTZ R15, R93, R72 ;  /* 0x000000485d0f7221 */ /* 0x000fe20000010000 */
[----:B------:R-:W-:Y:S01]  /*8e70*/  FADD.FTZ R73, R77, R74 ;  /* 0x0000004a4d497221 */ /* 0x000fe20000010000 */
[----:B------:R-:W-:Y:S01]  /*8e80*/  F2FP.F16.F32.PACK_AB R72, R4, R3 ;  /* 0x000000030448723e */ /* 0x000fe200000000ff */
[----:B------:R-:W-:Y:S01]  /*8e90*/  STSM.16.M88.4 [R2+0x28b00], R104 ;  /* 0x028b006802007844 */ /* 0x000fe20000000200 */
[----:B----4-:R-:W-:Y:S01]  /*8ea0*/  FADD.FTZ R75, R100, R15 ;  /* 0x0000000f644b7221 */ /* 0x010fe20000010000 */
[----:B------:R-:W-:Y:S01]  /*8eb0*/  FADD.FTZ R74, R84, R73 ;  /* 0x00000049544a7221 */ /* 0x000fe20000010000 */
[----:B------:R-:W-:Y:S01]  /*8ec0*/  F2FP.F16.F32.PACK_AB R14, R131, R108 ;  /* 0x0000006c830e723e */ /* 0x000fe200000000ff */
[----:B------:R-:W4:Y:S01]  /*8ed0*/  MUFU.EX2 R79, R79 ;  /* 0x0000004f004f7308 */ /* 0x000f220000000800 */
[----:B------:R-:W-:Y:S01]  /*8ee0*/  FADD.FTZ R4, R98, R75 ;  /* 0x0000004b62047221 */ /* 0x000fe20000010000 */
[----:B------:R-:W-:Y:S01]  /*8ef0*/  F2FP.F16.F32.PACK_AB R15, R80, R92 ;  /* 0x0000005c500f723e */ /* 0x000fe200000000ff */
[----:B------:R-:W-:Y:S01]  /*8f00*/  FADD.FTZ R3, R85, R74 ;  /* 0x0000004a55037221 */ /* 0x000fe20000010000 */
[----:B------:R-:W-:Y:S01]  /*8f10*/  F2FP.F16.F32.PACK_AB R73, R9, R81 ;  /* 0x000000510949723e */ /* 0x000fe200000000ff */
[----:B-1----:R-:W-:Y:S01]  /*8f20*/  FADD.FTZ R9, R101, R4 ;  /* 0x0000000465097221 */ /* 0x002fe20000010000 */
[----:B------:R-:W-:Y:S01]  /*8f30*/  F2FP.F16.F32.PACK_AB R74, R93, R11 ;  /* 0x0000000b5d4a723e */ /* 0x000fe200000000ff */
[----:B------:R-:W-:Y:S01]  /*8f40*/  FADD.FTZ R4, R90, R3 ;  /* 0x000000035a047221 */ /* 0x000fe20000010000 */
[----:B------:R-:W-:Y:S01]  /*8f50*/  F2FP.F16.F32.PACK_AB R75, R77, R76 ;  /* 0x0000004c4d4b723e */ /* 0x000fe200000000ff */
[----:B------:R1:W-:Y:S01]  /*8f60*/  STSM.16.M88.4 [R2+0x2a300], R12 ;  /* 0x02a3000c02007844 */ /* 0x0003e20000000200 */
[----:B------:R-:W-:Y:S01]  /*8f70*/  F2FP.F16.F32.PACK_AB R96, R98, R100 ;  /* 0x000000646260723e */ /* 0x000fe200000000ff */
[C---:B------:R-:W-:Y:S01]  /*8f80*/  FADD.FTZ R76, R20.reuse, R9 ;  /* 0x00000009144c7221 */ /* 0x040fe20000010000 */
[----:B------:R-:W-:Y:S01]  /*8f90*/  F2FP.F16.F32.PACK_AB R97, R85, R84 ;  /* 0x000000545561723e */ /* 0x000fe200000000ff */
[----:B------:R3:W-:Y:S01]  /*8fa0*/  STSM.16.M88.4 [R2+0x2bb00], R72 ;  /* 0x02bb004802007844 */ /* 0x0007e20000000200 */
[----:B------:R-:W-:Y:S01]  /*8fb0*/  F2FP.F16.F32.PACK_AB R98, R20, R101 ;  /* 0x000000651462723e */ /* 0x000fe200000000ff */
[C---:B------:R-:W-:Y:S01]  /*8fc0*/  FADD.FTZ R3, R91.reuse, R4 ;  /* 0x000000045b037221 */ /* 0x040fe20000010000 */
[----:B0-----:R-:W-:Y:S01]  /*8fd0*/  F2FP.F16.F32.PACK_AB R99, R91, R90 ;  /* 0x0000005a5b63723e */ /* 0x001fe200000000ff */
[----:B------:R-:W-:Y:S01]  /*8fe0*/  FADD.FTZ R9, R21, R76 ;  /* 0x0000004c15097221 */ /* 0x000fe20000010000 */
[-C--:B------:R-:W-:Y:S01]  /*8ff0*/  FMUL.FTZ R52, R52, R7.reuse ;  /* 0x0000000734347220 */ /* 0x080fe20000410000 */
[----:B------:R-:W-:Y:S01]  /*9000*/  FADD.FTZ R4, R82, R3 ;  /* 0x0000000352047221 */ /* 0x000fe20000010000 */
[-C--:B------:R-:W-:Y:S01]  /*9010*/  FMUL.FTZ R53, R53, R7.reuse ;  /* 0x0000000735357220 */ /* 0x080fe20000410000 */
[----:B------:R0:W-:Y:S01]  /*9020*/  STSM.16.M88.4 [R2+0x2d300], R96 ;  /* 0x02d3006002007844 */ /* 0x0001e20000000200 */
[----:B------:R-:W-:Y:S01]  /*9030*/  FADD.FTZ R76, R110, R9 ;  /* 0x000000096e4c7221 */ /* 0x000fe20000010000 */
[----:B------:R-:W-:Y:S01]  /*9040*/  FADD.FTZ R3, R83, R4 ;  /* 0x0000000453037221 */ /* 0x000fe20000010000 */
[----:B------:R-:W-:Y:S01]  /*9050*/  FMUL.FTZ R56, R56, R7 ;  /* 0x0000000738387220 */ /* 0x000fe20000410000 */
[----:B-1----:R-:W-:Y:S01]  /*9060*/  F2FP.F16.F32.PACK_AB R12, R110, R21 ;  /* 0x000000156e0c723e */ /* 0x002fe200000000ff */
[----:B------:R-:W-:Y:S01]  /*9070*/  FADD.FTZ R9, R111, R76 ;  /* 0x0000004c6f097221 */ /* 0x000fe20000010000 */
[----:B------:R-:W-:Y:S01]  /*9080*/  F2FP.F16.F32.PACK_AB R13, R83, R82 ;  /* 0x00000052530d723e */ /* 0x000fe200000000ff */
[----:B------:R-:W-:Y:S01]  /*9090*/  FADD.FTZ R4, R86, R3 ;  /* 0x0000000356047221 */ /* 0x000fe20000010000 */
[C---:B--2---:R-:W-:Y:S01]  /*90a0*/  F2FP.F16.F32.PACK_AB R14, R116.reuse, R111 ;  /* 0x0000006f740e723e */ /* 0x044fe200000000ff */
[----:B------:R-:W-:Y:S01]  /*90b0*/  FADD.FTZ R9, R116, R9 ;  /* 0x0000000974097221 */ /* 0x000fe20000010000 */
[C---:B------:R-:W-:Y:S01]  /*90c0*/  F2FP.F16.F32.PACK_AB R15, R87.reuse, R86 ;  /* 0x00000056570f723e */ /* 0x040fe200000000ff */
[----:B------:R-:W-:Y:S01]  /*90d0*/  FADD.FTZ R3, R87, R4 ;  /* 0x0000000457037221 */ /* 0x000fe20000010000 */
[----:B---3--:R-:W-:Y:S01]  /*90e0*/  F2FP.F16.F32.PACK_AB R72, R135, R88 ;  /* 0x000000588748723e */ /* 0x008fe200000000ff */
[----:B------:R-:W-:Y:S01]  /*90f0*/  FADD.FTZ R9, R88, R9 ;  /* 0x0000000958097221 */ /* 0x000fe20000010000 */
[----:B------:R-:W-:Y:S01]  /*9100*/  F2FP.F16.F32.PACK_AB R73, R95, R94 ;  /* 0x0000005e5f49723e */ /* 0x000fe200000000ff */
[----:B------:R0:W-:Y:S01]  /*9110*/  STSM.16.M88.4 [R2+0x2eb00], R12 ;  /* 0x02eb000c02007844 */ /* 0x0001e20000000200 */
[----:B----4-:R-:W-:Y:S01]  /*9120*/  F2FP.F16.F32.PACK_AB R74, R79, R102 ;  /* 0x000000664f4a723e */ /* 0x010fe200000000ff */
[----:B------:R-:W-:Y:S01]  /*9130*/  FADD.FTZ R4, R94, R3 ;  /* 0x000000035e047221 */ /* 0x000fe20000010000 */
[----:B------:R-:W-:Y:S01]  /*9140*/  F2FP.F16.F32.PACK_AB R75, R10, R78 ;  /* 0x0000004e0a4b723e */ /* 0x000fe200000000ff */
[----:B------:R-:W-:Y:S01]  /*9150*/  FADD.FTZ R9, R135, R9 ;  /* 0x0000000987097221 */ /* 0x000fe20000010000 */
[-C--:B------:R-:W-:Y:S01]  /*9160*/  FMUL.FTZ R57, R57, R7.reuse ;  /* 0x0000000739397220 */ /* 0x080fe20000410000 */
[----:B------:R-:W-:Y:S01]  /*9170*/  FADD.FTZ R3, R95, R4 ;  /* 0x000000045f037221 */ /* 0x000fe20000010000 */
        /* <DEDUP_REMOVED lines=29> */
[----:B-1----:R-:W-:Y:S01]  /*9350*/  NOP ;  /* 0x0000000000007918 */ /* 0x002fe20000000000 */
[----:B0-----:R-:W-:Y:S05]  /*9360*/  @P3 BRA `(.L_x_1884) ;  /* 0xffffffbc00943947 */ /* 0x001fea000383ffff */
[----:B------:R-:W-:-:S05]  /*9370*/  UMOV UR7, UR10 ;  /* 0x0000000a00077c82 */ /* 0x000fca0008000000 */
.L_x_1875:
[----:B------:R-:W-:-:S13]  /*9380*/  ISETP.LE.AND P2, PT, RZ, UR7, PT ;  /* 0x00000007ff007c0c */ /* 0x000fda000bf43270 */
[----:B------:R-:W-:Y:S05]  /*9390*/  @!P2 BRA `(.L_x_1885) ;  /* 0x0000003400dca947 */ /* 0x000fea0003800000 */
[----:B------:R-:W-:Y:S01]  /*93a0*/  IMAD.MOV.U32 R7, RZ, RZ, R5 ;  /* 0x000000ffff077224 */ /* 0x000fe200078e0005 */
[----:B------:R-:W-:Y:S01]  /*93b0*/  UMOV UR39, UR38 ;  /* 0x0000002600277c82 */ /* 0x000fe20008000000 */
[----:B------:R-:W-:Y:S01]  /*93c0*/  IMAD.MOV.U32 R9, RZ, RZ, R0 ;  /* 0x000000ffff097224 */ /* 0x000fe200078e0000 */
[----:B------:R-:W-:-:S06]  /*93d0*/  UMOV UR6, UR36 ;  /* 0x0000002400067c82 */ /* 0x000fcc0008000000 */
.L_x_1894:
[----:B------:R-:W-:Y:S01]  /*93e0*/  R2UR UR4, R16 ;  /* 0x00000000100472ca */ /* 0x000fe200000e0000 */
[----:B------:R-:W-:-:S04]  /*93f0*/  UIADD3 UR36, UR6, 0x1, URZ ;  /* 0x0000000106247890 */ /* 0x000fc8000fffe03f */
[----:B------:R-:W-:-:S04]  /*9400*/  UISETP.NE.AND UP0, UPT, UR36, 0x2, UPT ;  /* 0x000000022400788c */ /* 0x000fc8000bf05270 */
[----:B------:R-:W-:Y:S02]  /*9410*/  USEL UR38, URZ, 0x1, UP0 ;  /* 0x000000013f267887 */ /* 0x000fe40008000000 */
[----:B------:R-:W-:Y:S02]  /*9420*/  USEL UR36, UR36, URZ, UP0 ;  /* 0x0000003f24247287 */ /* 0x000fe40008000000 */
[----:B------:R-:W-:Y:S01]  /*9430*/  ISETP.NE.AND P3, PT, RZ, UR4, PT ;  /* 0x00000004ff007c0c */ /* 0x000fe2000bf65270 */
[----:B------:R-:W-:-:S12]  /*9440*/  ULOP3.LUT UR38, UR39, UR38, URZ, 0x3c, !UPT ;  /* 0x0000002627267292 */ /* 0x000fd8000f8e3c3f */
[----:B--2---:R-:W-:Y:S05]  /*9450*/  @P3 BRA `(.L_x_1886) ;  /* 0x00000000002c3947 */ /* 0x004fea0003800000 */
[----:B------:R-:W-:Y:S05]  /*9460*/  @!P0 BRA `(.L_x_1887) ;  /* 0x0000000000048947 */ /* 0x000fea0003800000 */
[----:B------:R-:W-:Y:S01]  /*9470*/  BPT.TRAP 0x1 ;  /* 0x000000040000795c */ /* 0x000fe20000300000 */
.L_x_1887:
[----:B------:R-:W-:Y:S01]  /*9480*/  ULEA UR4, UR36, UR37, 0x3 ;  /* 0x0000002524047291 */ /* 0x000fe2000f8e183f */
[----:B------:R-:W-:-:S05]  /*9490*/  IMAD.U32 R0, RZ, RZ, UR38 ;  /* 0x00000026ff007e24 */ /* 0x000fca000f8e00ff */
[----:B------:R-:W-:-:S04]  /*94a0*/  SHF.L.U32 R0, R0, 0x1f, RZ ;  /* 0x0000001f00007819 */ /* 0x000fc800000006ff */
[----:B------:R0:W1:Y:S01]  /*94b0*/  SYNCS.PHASECHK.TRANS64.TRYWAIT P2, [UR4+0x31c30], R0 ;  /* 0x031c3000ff0075a7 */ /* 0x0000620008040144 */
[----:B------:R-:W-:Y:S05]  /*94c0*/  @!P0 BRA `(.L_x_1888) ;  /* 0x0000000000048947 */ /* 0x000fea0003800000 */
[----:B------:R-:W-:Y:S01]  /*94d0*/  BPT.TRAP 0x1 ;  /* 0x000000040000795c */ /* 0x000fe20000300000 */
.L_x_1888:
[----:B-1----:R-:W-:Y:S05]  /*94e0*/  @P2 BRA `(.L_x_1886) ;  /* 0x0000000000082947 */ /* 0x002fea0003800000 */
[----:B------:R-:W1:Y:S02]  /*94f0*/  SYNCS.PHASECHK.TRANS64.TRYWAIT P2, [UR4+0x31c30], R0 ;  /* 0x031c3000ff0075a7 */ /* 0x000e640008040144 */
[----:B-1----:R-:W-:Y:S05]  /*9500*/  @!P2 BRA `(.L_x_1889) ;  /* 0x000000a40074a947 */ /* 0x002fea0003800000 */
.L_x_1886:
        /* <DEDUP_REMOVED lines=356> */
.L_x_1891:
[----:B------:R-:W-:Y:S01]  /*ab50*/  ULEA UR4, UR6, UR37, 0x3 ;  /* 0x0000002506047291 */ /* 0x000fe2000f8e183f */
[----:B------:R-:W-:-:S05]  /*ab60*/  IMAD.U32 R0, RZ, RZ, UR39 ;  /* 0x00000027ff007e24 */ /* 0x000fca000f8e00ff */
[----:B------:R-:W-:-:S04]  /*ab70*/  SHF.L.U32 R0, R0, 0x1f, RZ ;  /* 0x0000001f00007819 */ /* 0x000fc800000006ff */
[----:B------:R0:W1:Y:S01]  /*ab80*/  SYNCS.PHASECHK.TRANS64.TRYWAIT P2, [UR4+0x31c50], R0 ;  /* 0x031c5000ff0075a7 */ /* 0x0000620008040144 */
[----:B------:R-:W-:Y:S05]  /*ab90*/  @!P0 BRA `(.L_x_1892) ;  /* 0x0000000000048947 */ /* 0x000fea0003800000 */
[----:B------:R-:W-:Y:S01]  /*aba0*/  BPT.TRAP 0x1 ;  /* 0x000000040000795c */ /* 0x000fe20000300000 */
.L_x_1892:
[----:B-1----:R-:W-:Y:S05]  /*abb0*/  @P2 BRA `(.L_x_1890) ;  /* 0x0000000000082947 */ /* 0x002fea0003800000 */
[----:B------:R-:W1:Y:S02]  /*abc0*/  SYNCS.PHASECHK.TRANS64.TRYWAIT P2, [UR4+0x31c50], R0 ;  /* 0x031c5000ff0075a7 */ /* 0x000e640008040144 */
[----:B-1----:R-:W-:Y:S05]  /*abd0*/  @!P2 BRA `(.L_x_1893) ;  /* 0x0000008c00d8a947 */ /* 0x002fea0003800000 */
.L_x_1890:
        /* <DEDUP_REMOVED lines=11> */
[----:B------:R-:W-:Y:S01]  /*ac90*/  ULDC UR14, c[0x0][0x988] ;  /* 0x00026200000e7ab9 */ /* 0x000fe20000000800 */
[----:B------:R-:W-:Y:S01]  /*aca0*/  ULOP3.LUT UR4, UR4, 0x2400000, URZ, 0xfc, !UPT ;  /* 0x0240000004047892 */ /* 0x000fe2000f8efc3f */
[----:B------:R-:W-:Y:S01]  /*acb0*/  FMNMX.FTZ R0, R140, R5, !PT ;  /* 0x000000058c007209 */ /* 0x000fe20007810000 */
[----:B------:R-:W-:-:S02]  /*acc0*/  UMOV UR39, UR38 ;  /* 0x0000002600277c82 */ /* 0x000fc40008000000 */
[----:B------:R-:W-:Y:S01]  /*acd0*/  UIMAD UR11, UR6, 0x6c0, UR4 ;  /* 0x000006c0060b78a4 */ /* 0x000fe2000f8e0204 */
[----:B------:R-:W-:Y:S02]  /*ace0*/  FMNMX.FTZ R5, R141, R0, !PT ;  /* 0x000000008d057209 */ /* 0x000fe40007810000 */
[----:B------:R-:W-:Y:S02]  /*acf0*/  UMOV UR4, UR14 ;  /* 0x0000000e00047c82 */ /* 0x000fe40008000000 */
        /* <DEDUP_REMOVED lines=43> */
[----:B------:R-:W-:-:S04]  /*afb0*/  FMNMX.FTZ R0, R76, R5, !PT ;  /* 0x000000054c007209 */ /* 0x000fc80007810000 */
[----:B------:R-:W-:-:S05]  /*afc0*/  FMNMX.FTZ R5, R77, R0, !PT ;  /* 0x000000004d057209 */ /* 0x000fca0007810000 */
[----:B------:R-:W0:Y:S02]  /*afd0*/  SHFL.BFLY PT, R0, R5, 0x2, 0x1f ;  /* 0x0c401f0005007f89 */ /* 0x000e2400000e0000 */
[----:B0-----:R-:W-:Y:S02]  /*afe0*/  FMNMX.FTZ R11, R5, R0, !PT ;  /* 0x00000000050b7209 */ /* 0x001fe40007810000 */
[----:B------:R-:W-:-:S03]  /*aff0*/  FMNMX.FTZ R5, R139, R20, !PT ;  /* 0x000000148b057209 */ /* 0x000fc60007810000 */
[----:B------:R-:W0:Y:S02]  /*b000*/  SHFL.BFLY PT, R0, R11, 0x1, 0x1f ;  /* 0x0c201f000b007f89 */ /* 0x000e2400000e0000 */
[----:B0-----:R-:W-:-:S05]  /*b010*/  FMNMX.FTZ R0, R11, R0, !PT ;  /* 0x000000000b007209 */ /* 0x001fca0007810000 */
[C---:B------:R-:W-:Y:S01]  /*b020*/  FMUL.FTZ R8, R0.reuse, UR4 ;  /* 0x0000000400087c20 */ /* 0x040fe20008410000 */
[----:B------:R-:W-:-:S03]  /*b030*/  FADD.FTZ R6, -R0, R9 ;  /* 0x0000000900067221 */ /* 0x000fc60000010100 */
[--C-:B------:R-:W-:Y:S01]  /*b040*/  FFMA.FTZ R20, R120, UR4, -R8.reuse ;  /* 0x0000000478147c23 */ /* 0x100fe20008010808 */
[----:B------:R-:W-:Y:S01]  /*b050*/  FMNMX.FTZ R120, R142, R5, !PT ;  /* 0x000000058e787209 */ /* 0x000fe20007810000 */
[--C-:B------:R-:W-:Y:S01]  /*b060*/  FFMA.FTZ R11, R140, UR4, -R8.reuse ;  /* 0x000000048c0b7c23 */ /* 0x100fe20008010808 */
[--C-:B------:R-:W-:Y:S01]  /*b070*/  FFMA.FTZ R13, R128, UR4, -R8.reuse ;  /* 0x00000004800d7c23 */ /* 0x100fe20008010808 */
[----:B------:R-:W0:Y:S01]  /*b080*/  S2R R140, SR_TID.X ;  /* 0x00000000008c7919 */ /* 0x000e220000002100 */
        /* <DEDUP_REMOVED lines=13> */
[----:B------:R-:W-:Y:S01]  /*b160*/  FFMA.FTZ R112, R112, UR4, -R8 ;  /* 0x0000000470707c23 */ /* 0x000fe20008010808 */
[----:B------:R-:W-:-:S02]  /*b170*/  WARPGROUP.DEPBAR.LE gsb0, 0x0 ;  /* 0x00008000000079c5 */ /* 0x000fc40000010000 */
[----:B------:R-:W-:Y:S01]  /*b180*/  WARPGROUP.ARRIVE ;  /* 0x00000000000079c5 */ /* 0x000fe20000000000 */
[----:B------:R-:W-:Y:S01]  /*b190*/  FMNMX.FTZ R5, R135, R124, !PT ;  /* 0x0000007c87057209 */ /* 0x000fe20007810000 */
[--C-:B------:R-:W-:Y:S01]  /*b1a0*/  FFMA.FTZ R113, R113, UR4, -R8.reuse ;  /* 0x0000000471717c23 */ /* 0x100fe20008010808 */
[--C-:B------:R-:W-:Y:S01]  /*b1b0*/  FFMA.FTZ R116, R116, UR4, -R8.reuse ;  /* 0x0000000474747c23 */ /* 0x100fe20008010808 */
        /* <DEDUP_REMOVED lines=33> */
[----:B------:R-:W-:Y:S01]  /*b3d0*/  FFMA.FTZ R128, R77, UR4, -R8 ;  /* 0x000000044d807c23 */ /* 0x000fe20008010808 */
[----:B------:R-:W-:Y:S01]  /*b3e0*/  FMNMX.FTZ R124, R106, R5, !PT ;  /* 0x000000056a7c7209 */ /* 0x000fe20007810000 */
[----:B------:R-:W-:Y:S01]  /*b3f0*/  FMUL.FTZ R6, R6, UR4 ;  /* 0x0000000406067c20 */ /* 0x000fe20008410000 */
[----:B0-----:R-:W-:Y:S01]  /*b400*/  SHF.R.U32.HI R137, RZ, 0x7, R140 ;  /* 0x00000007ff897819 */ /* 0x001fe2000001168c */
[----:B------:R-:W-:Y:S01]  /*b410*/  MUFU.EX2 R9, R9 ;  /* 0x0000000900097308 */ /* 0x000fe20000000800 */
[----:B------:R-:W-:-:S02]  /*b420*/  FMNMX.FTZ R5, R107, R124, !PT ;  /* 0x0000007c6b057209 */ /* 0x000fc40007810000 */
[----:B------:R-:W-:Y:S02]  /*b430*/  ISETP.GE.U32.AND P2, PT, R140, 0x180, PT ;  /* 0x000001808c00780c */ /* 0x000fe40003f46070 */
[----:B------:R-:W-:-:S03]  /*b440*/  FMNMX.FTZ R124, R110, R5, !PT ;  /* 0x000000056e7c7209 */ /* 0x000fc60007810000 */
[----:B------:R-:W0:Y:S01]  /*b450*/  MUFU.EX2 R6, R6 ;  /* 0x0000000600067308 */ /* 0x000e220000000800 */
        /* <DEDUP_REMOVED lines=21> */
[----:B------:R-:W-:Y:S01]  /*b5b0*/  FMNMX.FTZ R5, R75, R124, !PT ;  /* 0x0000007c4b057209 */ /* 0x000fe20007810000 */
[----:B------:R-:W-:Y:S02]  /*b5c0*/  WARPGROUP.DEPBAR.LE gsb0, 0x0 ;  /* 0x00008000000079c5 */ /* 0x000fe40000010000 */
[----:B------:R-:W-:Y:S01]  /*b5d0*/  WARPGROUP.ARRIVE ;  /* 0x00000000000079c5 */ /* 0x000fe20000000000 */
[----:B------:R-:W-:-:S03]  /*b5e0*/  FMNMX.FTZ R124, R78, R5, !PT ;  /* 0x000000054e7c7209 */ /* 0x000fc60007810000 */
[----:B------:R-:W-:Y:S01]  /*b5f0*/  MUFU.EX2 R20, R20 ;  /* 0x0000001400147308 */ /* 0x000fe20000000800 */
[----:B------:R-:W-:Y:S01]  /*b600*/  FMNMX.FTZ R5, R79, R124, !PT ;  /* 0x0000007c4f057209 */ /* 0x000fe20007810000 */
[----:B------:R-:W-:Y:S01]  /*b610*/  HGMMA.64x96x16.F32 R24, gdesc[UR32].tnspB, R24, gsb0 ;  /* 0x41600000201879f0 */ /* 0x000fe20008000818 */
[----:B------:R-:W-:Y:S02]  /*b620*/  UIADD3 UR32, UR10, 0x600, URZ ;  /* 0x000006000a207890 */ /* 0x000fe4000fffe03f */
[----:B------:R-:W-:Y:S01]  /*b630*/  UIADD3 UR34, UR11, 0x100, URZ ;  /* 0x000001000b227890 */ /* 0x000fe2000fffe03f */
[----:B------:R-:W1:Y:S01]  /*b640*/  SHFL.BFLY PT, R124, R5, 0x2, 0x1f ;  /* 0x0c401f00057c7f89 */ /* 0x000e6200000e0000 */
[----:B------:R-:W-:Y:S01]  /*b650*/  UMOV UR33, 0xc0000010 ;  /* 0xc000001000217882 */ /* 0x000fe20000000000 */
[----:B------:R-:W-:Y:S01]  /*b660*/  UMOV UR35, 0x80000020 ;  /* 0x8000002000237882 */ /* 0x000fe20000000000 */
[----:B------:R-:W-:Y:S08]  /*b670*/  MUFU.EX2 R21, R21 ;  /* 0x0000001500157308 */ /* 0x000ff00000000800 */
[----:B------:R-:W-:Y:S08]  /*b680*/  MUFU.EX2 R120, R120 ;  /* 0x0000007800787308 */ /* 0x000ff00000000800 */
[----:B------:R-:W-:Y:S01]  /*b690*/  MUFU.EX2 R121, R121 ;  /* 0x0000007900797308 */ /* 0x000fe20000000800 */
[----:B-1----:R-:W-:-:S07]  /*b6a0*/  FMNMX.FTZ R124, R5, R124, !PT ;  /* 0x0000007c057c7209 */ /* 0x002fce0007810000 */
[----:B------:R-:W-:Y:S01]  /*b6b0*/  MUFU.EX2 R112, R112 ;  /* 0x0000007000707308 */ /* 0x000fe20000000800 */
[----:B------:R-:W1:Y:S07]  /*b6c0*/  SHFL.BFLY PT, R5, R124, 0x1, 0x1f ;  /* 0x0c201f007c057f89 */ /* 0x000e6e00000e0000 */
[----:B------:R-:W-:Y:S08]  /*b6d0*/  MUFU.EX2 R113, R113 ;  /* 0x0000007100717308 */ /* 0x000ff00000000800 */
[----:B------:R-:W-:Y:S08]  /*b6e0*/  MUFU.EX2 R116, R116 ;  /* 0x0000007400747308 */ /* 0x000ff00000000800 */
[----:B------:R-:W-:Y:S01]  /*b6f0*/  MUFU.EX2 R117, R117 ;  /* 0x0000007500757308 */ /* 0x000fe20000000800 */
[----:B-1----:R-:W-:-:S05]  /*b700*/  FMNMX.FTZ R5, R124, R5, !PT ;  /* 0x000000057c057209 */ /* 0x002fca0007810000 */
[C---:B------:R-:W-:Y:S01]  /*b710*/  FADD.FTZ R8, -R5.reuse, R7 ;  /* 0x0000000705087221 */ /* 0x040fe20000010100 */
[----:B------:R-:W-:Y:S01]  /*b720*/  FMUL.FTZ R124, R5, UR4 ;  /* 0x00000004057c7c20 */ /* 0x000fe20008410000 */
[----:B------:R-:W-:Y:S02]  /*b730*/  MUFU.EX2 R7, R128 ;  /* 0x0000008000077308 */ /* 0x000fe40000000800 */
[----:B------:R-:W-:Y:S01]  /*b740*/  FMUL.FTZ R8, R8, UR4 ;  /* 0x0000000408087c20 */ /* 0x000fe20008410000 */
        /* <DEDUP_REMOVED lines=8> */
[----:B------:R-:W-:Y:S01]  /*b7d0*/  FFMA.FTZ R118, R119, UR4, -R124 ;  /* 0x0000000477767c23 */ /* 0x000fe2000801087c */
[----:B------:R-:W-:-:S02]  /*b7e0*/  IMAD.U32 R119, RZ, RZ, UR36 ;  /* 0x00000024ff777e24 */ /* 0x000fc4000f8e00ff */
[--C-:B------:R-:W-:Y:S01]  /*b7f0*/  FFMA.FTZ R132, R139, UR4, -R124.reuse ;  /* 0x000000048b847c23 */ /* 0x100fe2000801087c */
[--C-:B------:R-:W-:Y:S01]  /*b800*/  FFMA.FTZ R129, R142, UR4, -R124.reuse ;  /* 0x000000048e817c23 */ /* 0x100fe2000801087c */
[--C-:B------:R-:W-:Y:S01]  /*b810*/  FFMA.FTZ R133, R143, UR4, -R124.reuse ;  /* 0x000000048f857c23 */ /* 0x100fe2000801087c */
[----:B------:R-:W2:Y:S01]  /*b820*/  MUFU.EX2 R125, R125 ;  /* 0x0000007d007d7308 */ /* 0x000ea20000000800 */
[----:B-1----:R-:W-:Y:S01]  /*b830*/  VIADD R8, R137, 0x9 ;  /* 0x0000000989087836 */ /* 0x002fe20000000000 */
[----:B------:R-:W-:Y:S01]  /*b840*/  @!P1 LEA R119, R119, UR37, 0x3 ;  /* 0x0000002577779c11 */ /* 0x000fe2000f8e18ff */
[--C-:B------:R-:W-:Y:S01]  /*b850*/  FFMA.FTZ R128, R130, UR4, -R124.reuse ;  /* 0x0000000482807c23 */ /* 0x100fe2000801087c */
[--C-:B------:R-:W-:Y:S01]  /*b860*/  FFMA.FTZ R130, R134, UR4, -R124.reuse ;  /* 0x0000000486827c23 */ /* 0x100fe2000801087c */
[--C-:B------:R-:W-:Y:S01]  /*b870*/  FFMA.FTZ R134, R135, UR4, -R124.reuse ;  /* 0x0000000487867c23 */ /* 0x100fe2000801087c */
[----:B------:R-:W-:Y:S01]  /*b880*/  SEL R8, R8, 0x9, !P2 ;  /* 0x0000000908087807 */ /* 0x000fe20005000000 */
[----:B------:R-:W-:Y:S01]  /*b890*/  @!P1 VIADD R119, R119, 0x31c40 ;  /* 0x00031c4077779836 */ /* 0x000fe20000000000 */
[----:B------:R-:W1:Y:S01]  /*b8a0*/  MUFU.EX2 R132, R132 ;  /* 0x0000008400847308 */ /* 0x000e620000000800 */
[--C-:B------:R-:W-:Y:S01]  /*b8b0*/  FFMA.FTZ R122, R122, UR4, -R124.reuse ;  /* 0x000000047a7a7c23 */ /* 0x100fe2000801087c */
[--C-:B------:R-:W-:Y:S01]  /*b8c0*/  FFMA.FTZ R114, R114, UR4, -R124.reuse ;  /* 0x0000000472727c23 */ /* 0x100fe2000801087c */
[--C-:B------:R-:W-:Y:S01]  /*b8d0*/  FFMA.FTZ R106, R106, UR4, -R124.reuse ;  /* 0x000000046a6a7c23 */ /* 0x100fe2000801087c */
[----:B------:R-:W-:Y:S01]  /*b8e0*/  @!P1 PRMT R135, RZ, 0x654, R119 ;  /* 0x00000654ff879816 */ /* 0x000fe20000000077 */
[--C-:B------:R-:W-:Y:S01]  /*b8f0*/  FFMA.FTZ R119, R107, UR4, -R124.reuse ;  /* 0x000000046b777c23 */ /* 0x100fe2000801087c */
[--C-:B------:R-:W-:Y:S01]  /*b900*/  FFMA.FTZ R107, R110, UR4, -R124.reuse ;  /* 0x000000046e6b7c23 */ /* 0x100fe2000801087c */
[--C-:B------:R-:W-:Y:S01]  /*b910*/  FFMA.FTZ R110, R111, UR4, -R124.reuse ;  /* 0x000000046f6e7c23 */ /* 0x100fe2000801087c */
[----:B------:R-:W3:Y:S01]  /*b920*/  MUFU.EX2 R129, R129 ;  /* 0x0000008100817308 */ /* 0x000ee20000000800 */
[----:B0-----:R-:W-:Y:S01]  /*b930*/  FFMA.FTZ R111, R6, R4, R9 ;  /* 0x00000004066f7223 */ /* 0x001fe20000010009 */
[----:B--2---:R-:W-:Y:S01]  /*b940*/  FFMA.FTZ R3, R77, R3, R125 ;  /* 0x000000034d037223 */ /* 0x004fe2000001007d */
[--C-:B------:R-:W-:Y:S01]  /*b950*/  FFMA.FTZ R4, R103, UR4, -R124.reuse ;  /* 0x0000000467047c23 */ /* 0x100fe2000801087c */
[----:B------:R-:W-:Y:S01]  /*b960*/  FFMA.FTZ R103, R90, UR4, -R124 ;  /* 0x000000045a677c23 */ /* 0x000fe2000801087c */
[----:B------:R-:W-:Y:S01]  /*b970*/  FADD.FTZ R90, R10, R111 ;  /* 0x0000006f0a5a7221 */ /* 0x000fe20000010000 */
[----:B------:R-:W-:-:S02]  /*b980*/  WARPGROUP.DEPBAR.LE gsb0, 0x0 ;  /* 0x00008000000079c5 */ /* 0x000fc40000010000 */
[----:B------:R-:W-:Y:S01]  /*b990*/  WARPGROUP.ARRIVE ;  /* 0x00000000000079c5 */ /* 0x000fe20000000000 */
[----:B------:R-:W0:Y:S01]  /*b9a0*/  MUFU.EX2 R133, R133 ;  /* 0x0000008500857308 */ /* 0x000e220000000800 */
[----:B-1----:R-:W-:Y:S01]  /*b9b0*/  FADD.FTZ R138, R132, R3 ;  /* 0x00000003848a7221 */ /* 0x002fe20000010000 */
[--C-:B------:R-:W-:Y:S01]  /*b9c0*/  FFMA.FTZ R98, R98, UR4, -R124.reuse ;  /* 0x0000000462627c23 */ /* 0x100fe2000801087c */
[--C-:B------:R-:W-:Y:S01]  /*b9d0*/  FFMA.FTZ R94, R94, UR4, -R124.reuse ;  /* 0x000000045e5e7c23 */ /* 0x100fe2000801087c */
[--C-:B------:R-:W-:Y:S01]  /*b9e0*/  FFMA.FTZ R95, R95, UR4, -R124.reuse ;  /* 0x000000045f5f7c23 */ /* 0x100fe2000801087c */
[----:B------:R-:W-:Y:S01]  /*b9f0*/  HGMMA.64x96x16.F32 R24, gdesc[UR32].tnspB, R24, gsb0 ;  /* 0x41600000201879f0 */ /* 0x000fe20008000818 */
[----:B------:R-:W-:Y:S01]  /*ba00*/  UIADD3 UR32, UR10, 0x780, URZ ;  /* 0x000007800a207890 */ /* 0x000fe2000fffe03f */
[----:B------:R-:W-:Y:S01]  /*ba10*/  FFMA.FTZ R83, R83, UR4, -R124 ;  /* 0x0000000453537c23 */ /* 0x000fe2000801087c */
[----:B------:R-:W-:Y:S01]  /*ba20*/  UIADD3 UR34, UR11, 0x140, URZ ;  /* 0x000001400b227890 */ /* 0x000fe2000fffe03f */
[----:B------:R-:W1:Y:S01]  /*ba30*/  MUFU.EX2 R128, R128 ;  /* 0x0000008000807308 */ /* 0x000e620000000800 */
[----:B------:R-:W-:Y:S01]  /*ba40*/  UMOV UR33, 0xc0000010 ;  /* 0xc000001000217882 */ /* 0x000fe20000000000 */
[----:B------:R-:W-:Y:S01]  /*ba50*/  UMOV UR35, 0x80000020 ;  /* 0x8000002000237882 */ /* 0x000fe20000000000 */
[----:B---3--:R-:W-:Y:S01]  /*ba60*/  FADD.FTZ R138, R129, R138 ;  /* 0x0000008a818a7221 */ /* 0x008fe20000010000 */
[--C-:B------:R-:W-:Y:S01]  /*ba70*/  FFMA.FTZ R86, R86, UR4, -R124.reuse ;  /* 0x0000000456567c23 */ /* 0x100fe2000801087c */
[--C-:B------:R-:W-:Y:S01]  /*ba80*/  FFMA.FTZ R87, R87, UR4, -R124.reuse ;  /* 0x0000000457577c23 */ /* 0x100fe2000801087c */
[--C-:B------:R-:W-:Y:S01]  /*ba90*/  FFMA.FTZ R75, R75, UR4, -R124.reuse ;  /* 0x000000044b4b7c23 */ /* 0x100fe2000801087c */
[--C-:B------:R-:W-:Y:S01]  /*baa0*/  FFMA.FTZ R79, R79, UR4, -R124.reuse ;  /* 0x000000044f4f7c23 */ /* 0x100fe2000801087c */
[----:B------:R-:W2:Y:S01]  /*bab0*/  MUFU.EX2 R136, R136 ;  /* 0x0000008800887308 */ /* 0x000ea20000000800 */
[----:B------:R-:W-:Y:S01]  /*bac0*/  FFMA.FTZ R78, R78, UR4, -R124 ;  /* 0x000000044e4e7c23 */ /* 0x000fe2000801087c */
[----:B------:R-:W-:-:S06]  /*bad0*/  ISETP.LT.AND P2, PT, RZ, UR7, PT ;  /* 0x00000007ff007c0c */ /* 0x000fcc000bf41270 */
[----:B------:R-:W3:Y:S08]  /*bae0*/  MUFU.EX2 R130, R130 ;  /* 0x0000008200827308 */ /* 0x000ef00000000800 */
[----:B------:R-:W4:Y:S08]  /*baf0*/  MUFU.EX2 R134, R134 ;  /* 0x0000008600867308 */ /* 0x000f300000000800 */
        /* <DEDUP_REMOVED lines=19> */
[----:B------:R-:W5:Y:S08]  /*bc30*/  MUFU.EX2 R108, R108 ;  /* 0x0000006c006c7308 */ /* 0x000f700000000800 */
[----:B------:R-:W5:Y:S08]  /*bc40*/  MUFU.EX2 R107, R107 ;  /* 0x0000006b006b7308 */ /* 0x000f700000000800 */
[----:B------:R-:W5:Y:S08]  /*bc50*/  MUFU.EX2 R109, R109 ;  /* 0x0000006d006d7308 */ /* 0x000f700000000800 */
[----:B------:R-:W5:Y:S08]  /*bc60*/  MUFU.EX2 R110, R110 ;  /* 0x0000006e006e7308 */ /* 0x000f700000000800 */
[----:B------:R-:W5:Y:S08]  /*bc70*/  MUFU.EX2 R96, R96 ;  /* 0x0000006000607308 */ /* 0x000f700000000800 */
[----:B------:R-:W-:Y:S08]  /*bc80*/  MUFU.EX2 R98, R98 ;  /* 0x0000006200627308 */ /* 0x000ff00000000800 */
[----:B------:R-:W5:Y:S08]  /*bc90*/  MUFU.EX2 R97, R97 ;  /* 0x0000006100617308 */ /* 0x000f700000000800 */
        /* <DEDUP_REMOVED lines=33> */
[----:B------:R-:W-:Y:S02]  /*beb0*/  WARPGROUP.DEPBAR.LE gsb0, 0x0 ;  /* 0x00008000000079c5 */ /* 0x000fe40000010000 */
[----:B------:R-:W-:-:S06]  /*bec0*/  WARPGROUP.ARRIVE ;  /* 0x00000000000079c5 */ /* 0x000fcc0000000000 */
[----:B------:R-:W-:Y:S03]  /*bed0*/  HGMMA.64x96x16.F32 R24, gdesc[UR32].tnspB, R24, gsb0 ;  /* 0x41600000201879f0 */ /* 0x000fe60008000818 */
[----:B------:R-:W-:Y:S02]  /*bee0*/  WARPGROUP.DEPBAR.LE gsb0, 0x0 ;  /* 0x00008000000079c5 */ /* 0x000fe40000010000 */
[----:B------:R0:W-:Y:S06]  /*bef0*/  BAR.ARV R8, 0x100 ;  /* 0x000400080000751d */ /* 0x0001ec0000002000 */
[----:B------:R-:W-:Y:S01]  /*bf00*/  @!P1 SYNCS.ARRIVE.TRANS64.RED.A1T0 RZ, [R135+URZ], RZ ;  /* 0x000000ff87ff99a7 */ /* 0x000fe2000810043f */
[-C--:B------:R-:W-:Y:S01]  /*bf10*/  FMUL.FTZ R24, R24, R6.reuse ;  /* 0x0000000618187220 */ /* 0x080fe20000410000 */
[----:B0-----:R-:W-:Y:S01]  /*bf20*/  IMAD.U32 R8, RZ, RZ, UR6 ;  /* 0x00000006ff087e24 */ /* 0x001fe2000f8e00ff */
[----:B------:R-:W-:Y:S01]  /*bf30*/  UIADD3 UR6, UR7, -0x1, URZ ;  /* 0xffffffff07067890 */ /* 0x000fe2000fffe03f */
[-C--:B------:R-:W-:Y:S01]  /*bf40*/  FMUL.FTZ R25, R25, R6.reuse ;  /* 0x0000000619197220 */ /* 0x080fe20000410000 */
[-C--:B------:R-:W-:Y:S01]  /*bf50*/  FMUL.FTZ R28, R28, R6.reuse ;  /* 0x000000061c1c7220 */ /* 0x080fe20000410000 */
[-C--:B------:R-:W-:Y:S01]  /*bf60*/  FMUL.FTZ R29, R29, R6.reuse ;  /* 0x000000061d1d7220 */ /* 0x080fe20000410000 */
[----:B------:R-:W-:Y:S01]  /*bf70*/  @!P1 LEA R8, R8, UR37, 0x3 ;  /* 0x0000002508089c11 */ /* 0x000fe2000f8e18ff */
[-C--:B------:R-:W-:Y:S01]  /*bf80*/  FMUL.FTZ R32, R32, R6.reuse ;  /* 0x0000000620207220 */ /* 0x080fe20000410000 */
[----:B------:R-:W-:Y:S01]  /*bf90*/  FMUL.FTZ R33, R33, R6 ;  /* 0x0000000621217220 */ /* 0x000fe20000410000 */
[----:B------:R-:W-:Y:S01]  /*bfa0*/  UMOV UR7, UR6 ;  /* 0x0000000600077c82 */ /* 0x000fe20008000000 */
[----:B------:R-:W-:Y:S01]  /*bfb0*/  UMOV UR6, UR36 ;  /* 0x0000002400067c82 */ /* 0x000fe20008000000 */
        /* <DEDUP_REMOVED lines=17> */
[--C-:B0-----:R-:W-:Y:S01]  /*c0d0*/  FFMA.FTZ R8, R99, UR4, -R124.reuse ;  /* 0x0000000463087c23 */ /* 0x101fe2000801087c */
[--C-:B------:R-:W-:Y:S01]  /*c0e0*/  FFMA.FTZ R99, R102, UR4, -R124.reuse ;  /* 0x0000000466637c23 */ /* 0x100fe2000801087c */
[----:B------:R-:W-:Y:S01]  /*c0f0*/  FFMA.FTZ R102, R91, UR4, -R124 ;  /* 0x000000045b667c23 */ /* 0x000fe2000801087c */
[----:B------:R-:W-:Y:S01]  /*c100*/  FADD.FTZ R91, R11, R90 ;  /* 0x0000005a0b5b7221 */ /* 0x000fe20000010000 */
[----:B------:R0:W5:Y:S01]  /*c110*/  MUFU.EX2 R3, R8 ;  /* 0x0000000800037308 */ /* 0x0001620000000800 */
[----:B------:R-:W-:Y:S01]  /*c120*/  FFMA.FTZ R90, R82, UR4, -R124 ;  /* 0x00000004525a7c23 */ /* 0x000fe2000801087c */
[-C--:B------:R-:W-:Y:S01]  /*c130*/  FMUL.FTZ R64, R64, R6.reuse ;  /* 0x0000000640407220 */ /* 0x080fe20000410000 */
[----:B------:R-:W-:Y:S01]  /*c140*/  FADD.FTZ R140, R12, R91 ;  /* 0x0000005b0c8c7221 */ /* 0x000fe20000010000 */
[----:B------:R-:W-:Y:S01]  /*c150*/  FADD.FTZ R91, R133, R138 ;  /* 0x0000008a855b7221 */ /* 0x000fe20000010000 */
[-C--:B------:R-:W-:Y:S01]  /*c160*/  FMUL.FTZ R65, R65, R6.reuse ;  /* 0x0000000641417220 */ /* 0x080fe20000410000 */
[-C--:B------:R-:W-:Y:S01]  /*c170*/  FMUL.FTZ R68, R68, R6.reuse ;  /* 0x0000000644447220 */ /* 0x080fe20000410000 */
[----:B------:R-:W-:Y:S01]  /*c180*/  FADD.FTZ R111, R13, R140 ;  /* 0x0000008c0d6f7221 */ /* 0x000fe20000010000 */
[----:B-1----:R-:W-:Y:S01]  /*c190*/  FADD.FTZ R91, R128, R91 ;  /* 0x0000005b805b7221 */ /* 0x002fe20000010000 */
[----:B------:R-:W1:Y:S01]  /*c1a0*/  MUFU.EX2 R99, R99 ;  /* 0x0000006300637308 */ /* 0x000e620000000800 */
[----:B------:R-:W-:Y:S01]  /*c1b0*/  FMUL.FTZ R69, R69, R6 ;  /* 0x0000000645457220 */ /* 0x000fe20000410000 */
[----:B0-----:R-:W-:Y:S01]  /*c1c0*/  FADD.FTZ R8, R14, R111 ;  /* 0x0000006f0e087221 */ /* 0x001fe20000010000 */
[----:B--2---:R-:W-:Y:S01]  /*c1d0*/  FADD.FTZ R91, R136, R91 ;  /* 0x0000005b885b7221 */ /* 0x004fe20000010000 */
[-C--:B------:R-:W-:Y:S01]  /*c1e0*/  FMUL.FTZ R26, R26, R77.reuse ;  /* 0x0000004d1a1a7220 */ /* 0x080fe20000410000 */
[----:B------:R-:W-:Y:S01]  /*c1f0*/  FMUL.FTZ R27, R27, R77 ;  /* 0x0000004d1b1b7220 */ /* 0x000fe20000410000 */
[----:B------:R-:W-:Y:S01]  /*c200*/  FADD.FTZ R82, R15, R8 ;  /* 0x000000080f527221 */ /* 0x000fe20000010000 */
[----:B---3--:R-:W-:Y:S01]  /*c210*/  FADD.FTZ R91, R130, R91 ;  /* 0x0000005b825b7221 */ /* 0x008fe20000010000 */
[----:B------:R-:W-:Y:S01]  /*c220*/  F2FP.F16.F32.PACK_AB R8, R10, R9 ;  /* 0x000000090a08723e */ /* 0x000fe200000000ff */
[----:B------:R-:W-:Y:S01]  /*c230*/  FMUL.FTZ R30, R30, R77 ;  /* 0x0000004d1e1e7220 */ /* 0x000fe20000410000 */
[----:B------:R-:W-:Y:S01]  /*c240*/  F2FP.F16.F32.PACK_AB R10, R12, R11 ;  /* 0x0000000b0c0a723e */ /* 0x000fe200000000ff */
[----:B------:R-:W-:Y:S01]  /*c250*/  FADD.FTZ R11, R17, R82 ;  /* 0x00000052110b7221 */ /* 0x000fe20000010000 */
[----:B----4-:R-:W-:Y:S01]  /*c260*/  FADD.FTZ R91, R134, R91 ;  /* 0x0000005b865b7221 */ /* 0x010fe20000010000 */
[----:B------:R-:W-:Y:S01]  /*c270*/  F2FP.F16.F32.PACK_AB R9, R132, R125 ;  /* 0x0000007d8409723e */ /* 0x000fe200000000ff */
[----:B------:R0:W2:Y:S01]  /*c280*/  MUFU.EX2 R82, R103 ;  /* 0x0000006700527308 */ /* 0x0000a20000000800 */
[----:B------:R-:W-:Y:S01]  /*c290*/  FADD.FTZ R12, R20, R11 ;  /* 0x0000000b140c7221 */ /* 0x000fe20000010000 */
[----:B-----5:R-:W-:Y:S01]  /*c2a0*/  FADD.FTZ R132, R122, R91 ;  /* 0x0000005b7a847221 */ /* 0x020fe20000010000 */
[----:B------:R-:W-:Y:S01]  /*c2b0*/  F2FP.F16.F32.PACK_AB R11, R133, R129 ;  /* 0x00000081850b723e */ /* 0x000fe200000000ff */
[----:B------:R-:W-:Y:S01]  /*c2c0*/  FFMA.FTZ R91, R74, UR4, -R124 ;  /* 0x000000044a5b7c23 */ /* 0x000fe2000801087c */
[----:B------:R-:W-:Y:S01]  /*c2d0*/  FADD.FTZ R111, R21, R12 ;  /* 0x0000000c156f7221 */ /* 0x000fe20000010000 */
[----:B------:R-:W-:Y:S01]  /*c2e0*/  FADD.FTZ R132, R131, R132 ;  /* 0x0000008483847221 */ /* 0x000fe20000010000 */
[-C--:B------:R-:W-:Y:S01]  /*c2f0*/  FMUL.FTZ R31, R31, R77.reuse ;  /* 0x0000004d1f1f7220 */ /* 0x080fe20000410000 */
[----:B------:R3:W-:Y:S01]  /*c300*/  STSM.16.M88.4 [R2+0x24300], R8 ;  /* 0x0243000802007844 */ /* 0x0007e20000000200 */
[----:B------:R-:W-:Y:S01]  /*c310*/  FADD.FTZ R12, R120, R111 ;  /* 0x0000006f780c7221 */ /* 0x000fe20000010000 */
[----:B0-----:R-:W-:Y:S01]  /*c320*/  FADD.FTZ R103, R123, R132 ;  /* 0x000000847b677221 */ /* 0x001fe20000010000 */
[----:B------:R0:W4:Y:S01]  /*c330*/  MUFU.EX2 R74, R102 ;  /* 0x00000066004a7308 */ /* 0x0001220000000800 */
[-C--:B------:R-:W-:Y:S01]  /*c340*/  FMUL.FTZ R34, R34, R77.reuse ;  /* 0x0000004d22227220 */ /* 0x080fe20000410000 */
[----:B------:R-:W-:Y:S01]  /*c350*/  FADD.FTZ R111, R121, R12 ;  /* 0x0000000c796f7221 */ /* 0x000fe20000010000 */
[----:B------:R-:W-:Y:S01]  /*c360*/  FADD.FTZ R103, R126, R103 ;  /* 0x000000677e677221 */ /* 0x000fe20000010000 */
[-C--:B------:R-:W-:Y:S01]  /*c370*/  FMUL.FTZ R35, R35, R77.reuse ;  /* 0x0000004d23237220 */ /* 0x080fe20000410000 */
[-C--:B------:R-:W-:Y:S01]  /*c380*/  FMUL.FTZ R38, R38, R77.reuse ;  /* 0x0000004d26267220 */ /* 0x080fe20000410000 */
[----:B------:R-:W-:Y:S01]  /*c390*/  FADD.FTZ R12, R112, R111 ;  /* 0x0000006f700c7221 */ /* 0x000fe20000010000 */
[----:B------:R-:W-:Y:S01]  /*c3a0*/  F2FP.F16.F32.PACK_AB R112, R113, R112 ;  /* 0x000000707170723e */ /* 0x000fe200000000ff */
[-C--:B------:R-:W-:Y:S01]  /*c3b0*/  FMUL.FTZ R39, R39, R77.reuse ;  /* 0x0000004d27277220 */ /* 0x080fe20000410000 */
[-C--:B------:R-:W-:Y:S01]  /*c3c0*/  FMUL.FTZ R42, R42, R77.reuse ;  /* 0x0000004d2a2a7220 */ /* 0x080fe20000410000 */
[-C--:B------:R-:W-:Y:S01]  /*c3d0*/  FMUL.FTZ R43, R43, R77.reuse ;  /* 0x0000004d2b2b7220 */ /* 0x080fe20000410000 */
[-C--:B------:R-:W-:Y:S01]  /*c3e0*/  FMUL.FTZ R46, R46, R77.reuse ;  /* 0x0000004d2e2e7220 */ /* 0x080fe20000410000 */
[----:B------:R-:W-:Y:S01]  /*c3f0*/  FMUL.FTZ R47, R47, R77 ;  /* 0x0000004d2f2f7220 */ /* 0x000fe20000410000 */
[----:B---3--:R-:W-:Y:S01]  /*c400*/  F2FP.F16.F32.PACK_AB R8, R14, R13 ;  /* 0x0000000d0e08723e */ /* 0x008fe200000000ff */
[----:B------:R-:W-:Y:S01]  /*c410*/  FADD.FTZ R14, R114, R103 ;  /* 0x00000067720e7221 */ /* 0x000fe20000010000 */
[----:B------:R-:W-:Y:S01]  /*c420*/  FADD.FTZ R13, R113, R12 ;  /* 0x0000000c710d7221 */ /* 0x000fe20000010000 */
[----:B------:R-:W-:Y:S01]  /*c430*/  F2FP.F16.F32.PACK_AB R10, R17, R15 ;  /* 0x0000000f110a723e */ /* 0x000fe200000000ff */
[-C--:B------:R-:W-:Y:S01]  /*c440*/  FMUL.FTZ R50, R50, R77.reuse ;  /* 0x0000004d32327220 */ /* 0x080fe20000410000 */
[----:B------:R-:W-:Y:S01]  /*c450*/  FADD.FTZ R14, R127, R14 ;  /* 0x0000000e7f0e7221 */ /* 0x000fe20000010000 */
[----:B0-----:R-:W-:Y:S01]  /*c460*/  FADD.FTZ R102, R116, R13 ;  /* 0x0000000d74667221 */ /* 0x001fe20000010000 */
[----:B------:R-:W-:Y:S01]  /*c470*/  F2FP.F16.F32.PACK_AB R12, R21, R20 ;  /* 0x00000014150c723e */ /* 0x000fe200000000ff */
[----:B------:R0:W3:Y:S01]  /*c480*/  MUFU.EX2 R17, R90 ;  /* 0x0000005a00117308 */ /* 0x0000e20000000800 */
        /* <DEDUP_REMOVED lines=11> */
[----:B------:R-:W5:Y:S01]  /*c540*/  MUFU.EX2 R20, R83 ;  /* 0x0000005300147308 */ /* 0x000f620000000800 */
[----:B------:R-:W-:Y:S01]  /*c550*/  FADD.FTZ R102, R119, R102 ;  /* 0x0000006677667221 */ /* 0x000fe20000010000 */
[----:B------:R-:W-:Y:S01]  /*c560*/  FADD.FTZ R120, R108, R21 ;  /* 0x000000156c787221 */ /* 0x000fe20000010000 */
[----:B------:R-:W-:Y:S01]  /*c570*/  F2FP.F16.F32.PACK_AB R13, R131, R122 ;  /* 0x0000007a830d723e */ /* 0x000fe200000000ff */
[----:B------:R1:W-:Y:S01]  /*c580*/  STSM.16.M88.4 [R2+0x25b00], R8 ;  /* 0x025b000802007844 */ /* 0x0003e20000000200 */
[----:B------:R-:W-:Y:S01]  /*c590*/  FADD.FTZ R21, R107, R102 ;  /* 0x000000666b157221 */ /* 0x000fe20000010000 */
[----:B------:R-:W-:Y:S01]  /*c5a0*/  FADD.FTZ R103, R109, R120 ;  /* 0x000000786d677221 */ /* 0x000fe20000010000 */
[----:B------:R-:W-:Y:S01]  /*c5b0*/  F2FP.F16.F32.PACK_AB R15, R126, R123 ;  /* 0x0000007b7e0f723e */ /* 0x000fe200000000ff */
[----:B------:R-:W5:Y:S01]  /*c5c0*/  MUFU.EX2 R83, R87 ;  /* 0x0000005700537308 */ /* 0x000f620000000800 */
[----:B------:R-:W-:Y:S01]  /*c5d0*/  FADD.FTZ R21, R110, R21 ;  /* 0x000000156e157221 */ /* 0x000fe20000010000 */
[----:B0-----:R-:W-:Y:S01]  /*c5e0*/  FADD.FTZ R90, R96, R103 ;  /* 0x00000067605a7221 */ /* 0x001fe20000010000 */
[C---:B------:R-:W-:Y:S01]  /*c5f0*/  F2FP.F16.F32.PACK_AB R96, R97.reuse, R96 ;  /* 0x000000606160723e */ /* 0x040fe200000000ff */
        /* <DEDUP_REMOVED lines=8> */
[----:B-1----:R-:W1:Y:S01]  /*c680*/  MUFU.EX2 R11, R91 ;  /* 0x0000005b000b7308 */ /* 0x002e620000000800 */
[----:B------:R-:W-:Y:S01]  /*c690*/  FADD.FTZ R21, R99, R102 ;  /* 0x0000006663157221 */ /* 0x000fe20000010000 */
[----:B------:R-:W-:Y:S01]  /*c6a0*/  FADD.FTZ R9, R101, R90 ;  /* 0x0000005a65097221 */ /* 0x000fe20000010000 */
[----:B------:R-:W-:Y:S01]  /*c6b0*/  F2FP.F16.F32.PACK_AB R99, R4, R99 ;  /* 0x000000630463723e */ /* 0x000fe200000000ff */
[-C--:B------:R-:W-:Y:S01]  /*c6c0*/  FMUL.FTZ R58, R58, R77.reuse ;  /* 0x0000004d3a3a7220 */ /* 0x080fe20000410000 */
[----:B------:R-:W-:Y:S01]  /*c6d0*/  FADD.FTZ R21, R4, R21 ;  /* 0x0000001504157221 */ /* 0x000fe20000010000 */
[----:B------:R-:W-:Y:S01]  /*c6e0*/  FADD.FTZ R8, R88, R9 ;  /* 0x0000000958087221 */ /* 0x000fe20000010000 */
[----:B------:R-:W-:Y:S01]  /*c6f0*/  F2FP.F16.F32.PACK_AB R104, R105, R104 ;  /* 0x000000686968723e */ /* 0x000fe200000000ff */
[----:B0-----:R-:W0:Y:S01]  /*c700*/  MUFU.EX2 R13, R78 ;  /* 0x0000004e000d7308 */ /* 0x001e220000000800 */
[----:B--2---:R-:W-:Y:S01]  /*c710*/  FADD.FTZ R21, R82, R21 ;  /* 0x0000001552157221 */ /* 0x004fe20000010000 */
[----:B------:R-:W-:Y:S01]  /*c720*/  FADD.FTZ R9, R89, R8 ;  /* 0x0000000859097221 */ /* 0x000fe20000010000 */
[----:B------:R-:W-:Y:S01]  /*c730*/  F2FP.F16.F32.PACK_AB R114, R117, R116 ;  /* 0x000000747572723e */ /* 0x000fe200000000ff */
[----:B------:R-:W-:Y:S01]  /*c740*/  FMUL.FTZ R59, R59, R77 ;  /* 0x0000004d3b3b7220 */ /* 0x000fe20000410000 */
[----:B----4-:R-:W-:Y:S01]  /*c750*/  FADD.FTZ R21, R74, R21 ;  /* 0x000000154a157221 */ /* 0x010fe20000010000 */
[----:B------:R-:W-:Y:S01]  /*c760*/  FADD.FTZ R8, R92, R9 ;  /* 0x000000095c087221 */ /* 0x000fe20000010000 */
[----:B------:R-:W-:Y:S01]  /*c770*/  F2FP.F16.F32.PACK_AB R115, R118, R115 ;  /* 0x000000737673723e */ /* 0x000fe200000000ff */
[-C--:B------:R-:W-:Y:S01]  /*c780*/  FMUL.FTZ R62, R62, R77.reuse ;  /* 0x0000004d3e3e7220 */ /* 0x080fe20000410000 */
[----:B------:R-:W-:Y:S01]  /*c790*/  FADD.FTZ R10, R94, R21 ;  /* 0x000000155e0a7221 */ /* 0x000fe20000010000 */
[----:B------:R-:W-:Y:S01]  /*c7a0*/  FADD.FTZ R3, R93, R8 ;  /* 0x000000085d037221 */ /* 0x000fe20000010000 */
[----:B------:R-:W-:Y:S01]  /*c7b0*/  F2FP.F16.F32.PACK_AB R105, R119, R106 ;  /* 0x0000006a7769723e */ /* 0x000fe200000000ff */
[----:B------:R2:W-:Y:S01]  /*c7c0*/  STSM.16.M88.4 [R2+0x28b00], R112 ;  /* 0x028b007002007844 */ /* 0x0005e20000000200 */
[----:B------:R-:W-:Y:S01]  /*c7d0*/  FADD.FTZ R10, R95, R10 ;  /* 0x0000000a5f0a7221 */ /* 0x000fe20000010000 */
[----:B------:R-:W-:Y:S01]  /*c7e0*/  FADD.FTZ R4, R80, R3 ;  /* 0x0000000350047221 */ /* 0x000fe20000010000 */
[----:B------:R-:W-:Y:S01]  /*c7f0*/  F2FP.F16.F32.PACK_AB R106, R109, R108 ;  /* 0x0000006c6d6a723e */ /* 0x000fe200000000ff */
[----:B------:R-:W-:Y:S01]  /*c800*/  FMUL.FTZ R63, R63, R77 ;  /* 0x0000004d3f3f7220 */ /* 0x000fe20000410000 */
[----:B---3--:R-:W-:Y:S01]  /*c810*/  FADD.FTZ R3, R17, R10 ;  /* 0x0000000a11037221 */ /* 0x008fe20000010000 */
[----:B------:R-:W-:Y:S01]  /*c820*/  FADD.FTZ R9, R81, R4 ;  /* 0x0000000451097221 */ /* 0x000fe20000010000 */
[----:B------:R-:W-:Y:S01]  /*c830*/  F2FP.F16.F32.PACK_AB R107, R110, R107 ;  /* 0x0000006b6e6b723e */ /* 0x000fe200000000ff */
[-C--:B------:R-:W-:Y:S01]  /*c840*/  FMUL.FTZ R66, R66, R77.reuse ;  /* 0x0000004d42427220 */ /* 0x080fe20000410000 */
[----:B-----5:R-:W-:Y:S01]  /*c850*/  FADD.FTZ R3, R20, R3 ;  /* 0x0000000314037221 */ /* 0x020fe20000010000 */
[----:B------:R-:W-:Y:S01]  /*c860*/  FADD.FTZ R4, R84, R9 ;  /* 0x0000000954047221 */ /* 0x000fe20000010000 */
[----:B------:R-:W-:Y:S01]  /*c870*/  F2FP.F16.F32.PACK_AB R98, R101, R100 ;  /* 0x000000646562723e */ /* 0x000fe200000000ff */
[----:B------:R2:W-:Y:S01]  /*c880*/  STSM.16.M88.4 [R2+0x2a300], R104 ;  /* 0x02a3006802007844 */ /* 0x0005e20000000200 */
        /* <DEDUP_REMOVED lines=8> */
[----:B-1----:R-:W-:Y:S01]  /*c910*/  FADD.FTZ R8, R11, R8 ;  /* 0x000000080b087221 */ /* 0x002fe20000010000 */
[----:B------:R-:W-:Y:S01]  /*c920*/  F2FP.F16.F32.PACK_AB R90, R93, R92 ;  /* 0x0000005c5d5a723e */ /* 0x000fe200000000ff */
[----:B------:R-:W-:Y:S01]  /*c930*/  FADD.FTZ R3, R73, R4 ;  /* 0x0000000449037221 */ /* 0x000fe20000010000 */
[----:B------:R-:W-:Y:S01]  /*c940*/  F2FP.F16.F32.PACK_AB R91, R95, R94 ;  /* 0x0000005e5f5b723e */ /* 0x000fe200000000ff */
[----:B------:R-:W-:Y:S01]  /*c950*/  FADD.FTZ R8, R75, R8 ;  /* 0x000000084b087221 */ /* 0x000fe20000010000 */
[----:B------:R-:W-:Y:S01]  /*c960*/  F2FP.F16.F32.PACK_AB R80, R81, R80 ;  /* 0x000000505150723e */ /* 0x000fe200000000ff */
[----:B------:R-:W-:Y:S01]  /*c970*/  FADD.FTZ R4, R76, R3 ;  /* 0x000000034c047221 */ /* 0x000fe20000010000 */
[----:B------:R-:W-:Y:S01]  /*c980*/  F2FP.F16.F32.PACK_AB R72, R73, R72 ;  /* 0x000000484948723e */ /* 0x000fe200000000ff */
[----:B------:R2:W-:Y:S01]  /*c990*/  STSM.16.M88.4 [R2+0x2d300], R88 ;  /* 0x02d3005802007844 */ /* 0x0005e20000000200 */
[----:B------:R-:W-:Y:S01]  /*c9a0*/  F2FP.F16.F32.PACK_AB R81, R20, R17 ;  /* 0x000000111451723e */ /* 0x000fe200000000ff */
[----:B0-----:R-:W-:Y:S01]  /*c9b0*/  FADD.FTZ R8, R13, R8 ;  /* 0x000000080d087221 */ /* 0x001fe20000010000 */
[----:B------:R-:W-:Y:S01]  /*c9c0*/  F2FP.F16.F32.PACK_AB R82, R85, R84 ;  /* 0x000000545552723e */ /* 0x000fe200000000ff */
[----:B------:R-:W-:Y:S01]  /*c9d0*/  FADD.FTZ R4, R7, R4 ;  /* 0x0000000407047221 */ /* 0x000fe20000010000 */
[----:B------:R-:W-:Y:S01]  /*c9e0*/  F2FP.F16.F32.PACK_AB R83, R83, R86 ;  /* 0x000000565353723e */ /* 0x000fe200000000ff */
[----:B------:R-:W-:Y:S01]  /*c9f0*/  FADD.FTZ R3, R79, R8 ;  /* 0x000000084f037221 */ /* 0x000fe20000010000 */
[----:B------:R-:W-:Y:S01]  /*ca00*/  F2FP.F16.F32.PACK_AB R73, R75, R11 ;  /* 0x0000000b4b49723e */ /* 0x000fe200000000ff */
[----:B------:R-:W-:Y:S01]  /*ca10*/  FMUL.FTZ R70, R70, R77 ;  /* 0x0000004d46467220 */ /* 0x000fe20000410000 */
[----:B------:R-:W-:Y:S01]  /*ca20*/  F2FP.F16.F32.PACK_AB R74, R7, R76 ;  /* 0x0000004c074a723e */ /* 0x000fe200000000ff */
[----:B------:R2:W-:Y:S01]  /*ca30*/  STSM.16.M88.4 [R2+0x2eb00], R80 ;  /* 0x02eb005002007844 */ /* 0x0005e20000000200 */
[----:B------:R-:W-:Y:S01]  /*ca40*/  F2FP.F16.F32.PACK_AB R75, R79, R13 ;  /* 0x0000000d4f4b723e */ /* 0x000fe200000000ff */
[----:B------:R-:W-:Y:S01]  /*ca50*/  FMUL.FTZ R71, R71, R77 ;  /* 0x0000004d47477220 */ /* 0x000fe20000410000 */
[----:B------:R-:W-:-:S02]  /*ca60*/  IMAD.MOV.U32 R7, RZ, RZ, R5 ;  /* 0x000000ffff077224 */ /* 0x000fc400078e0005 */
[----:B------:R-:W-:Y:S01]  /*ca70*/  IMAD.MOV.U32 R9, RZ, RZ, R0 ;  /* 0x000000ffff097224 */ /* 0x000fe200078e0000 */
[----:B------:R2:W-:Y:S01]  /*ca80*/  STSM.16.M88.4 [R2+0x30300], R72 ;  /* 0x0303004802007844 */ /* 0x0005e20000000200 */
        /* <DEDUP_REMOVED lines=8> */
.L_x_1885:
[----:B------:R-:W-:Y:S06]  /*cb10*/  BAR.ARV 0x8, 0x200 ;  /* 0x0208000000007b1d */ /* 0x000fec0000002000 */
[----:B------:R-:W-:Y:S05]  /*cb20*/  @!P0 BRA `(.L_x_1895) ;  /* 0x0000000000048947 */ /* 0x000fea0003800000 */
[----:B------:R-:W-:Y:S01]  /*cb30*/  BPT.TRAP 0x1 ;  /* 0x000000040000795c */ /* 0x000fe20000300000 */
.L_x_1895:
[----:B------:R-:W-:Y:S01]  /*cb40*/  ULEA UR5, UR36, UR37, 0x3 ;  /* 0x0000002524057291 */ /* 0x000fe2000f8e183f */
[----:B------:R-:W-:-:S05]  /*cb50*/  IMAD.U32 R6, RZ, RZ, UR38 ;  /* 0x00000026ff067e24 */ /* 0x000fca000f8e00ff */
[----:B------:R-:W-:-:S04]  /*cb60*/  SHF.L.U32 R6, R6, 0x1f, RZ ;  /* 0x0000001f06067819 */ /* 0x000fc800000006ff */
[----:B------:R0:W1:Y:S01]  /*cb70*/  SYNCS.PHASECHK.TRANS64.TRYWAIT P2, [UR5+0x31c50], R6 ;  /* 0x031c5006ff0075a7 */ /* 0x0000620008040145 */
[----:B------:R-:W-:Y:S05]  /*cb80*/  @!P0 BRA `(.L_x_1896) ;  /* 0x0000000000048947 */ /* 0x000fea0003800000 */
[----:B------:R-:W-:Y:S01]  /*cb90*/  BPT.TRAP 0x1 ;  /* 0x000000040000795c */ /* 0x000fe20000300000 */
.L_x_1896:
[----:B-1----:R-:W-:Y:S05]  /*cba0*/  @P2 BRA `(.L_x_1897) ;  /* 0x0000000000082947 */ /* 0x002fea0003800000 */
[----:B------:R-:W1:Y:S02]  /*cbb0*/  SYNCS.PHASECHK.TRANS64.TRYWAIT P0, [UR5+0x31c50], R6 ;  /* 0x031c5006ff0075a7 */ /* 0x000e640008000145 */
[----:B-1----:R-:W-:Y:S05]  /*cbc0*/  @!P0 BRA `(.L_x_1898) ;  /* 0x0000006c00f48947 */ /* 0x002fea0003800000 */
.L_x_1897:
[----:B------:R-:W-:Y:S01]  /*cbd0*/  UIADD3 UR37, UR37, 0x200, URZ ;  /* 0x0000020025257890 */ /* 0x000fe2000fffe03f */
[----:B------:R-:W-:Y:S01]  /*cbe0*/  WARPGROUP.ARRIVE ;  /* 0x00000000000079c5 */ /* 0x000fe20000000000 */
[----:B------:R-:W-:Y:S01]  /*cbf0*/  ULOP3.LUT UR60, UR60, 0x10000, URZ, 0xfc, !UPT ;  /* 0x000100003c3c7892 */ /* 0x000fe2000f8efc3f */
[----:B-1----:R-:W1:Y:S01]  /*cc00*/  SHFL.BFLY PT, R7, R4, 0x2, 0x1f ;  /* 0x0c401f0004077f89 */ /* 0x002e6200000e0000 */
[----:B------:R-:W-:Y:S01]  /*cc10*/  USHF.R.U32.HI UR37, URZ, 0x4, UR37 ;  /* 0x000000043f257899 */ /* 0x000fe20008011625 */
[----:B------:R-:W-:Y:S01]  /*cc20*/  R2UR UR7, R149 ;  /* 0x00000000950772ca */ /* 0x000fe200000e0000 */
[----:B------:R-:W-:Y:S01]  /*cc30*/  UMOV UR9, 0xc0000010 ;  /* 0xc000001000097882 */ /* 0x000fe20000000000 */
[----:B------:R-:W-:Y:S01]  /*cc40*/  UMOV UR11, 0x80000020 ;  /* 0x80000020000b7882 */ /* 0x000fe20000000000 */
[----:B------:R-:W-:Y:S01]  /*cc50*/  ULOP3.LUT UR37, UR37, 0x3fff, URZ, 0xc0, !UPT ;  /* 0x00003fff25257892 */ /* 0x000fe2000f8ec03f */
[----:B0-----:R-:W0:Y:S01]  /*cc60*/  SHFL.BFLY PT, R6, R3, 0x2, 0x1f ;  /* 0x0c401f0003067f89 */ /* 0x001e2200000e0000 */
[----:B------:R-:W-:Y:S01]  /*cc70*/  UMOV UR8, UR60 ;  /* 0x0000003c00087c82 */ /* 0x000fe20008000000 */
[----:B------:R-:W-:Y:S01]  /*cc80*/  IMAD.U32 R13, RZ, RZ, UR4 ;  /* 0x00000004ff0d7e24 */ /* 0x000fe2000f8e00ff */
[----:B------:R-:W-:Y:S01]  /*cc90*/  ULOP3.LUT UR6, UR37, 0x2400000, URZ, 0xfc, !UPT ;  /* 0x0240000025067892 */ /* 0x000fe2000f8efc3f */
[----:B--2---:R-:W-:-:S03]  /*cca0*/  IMAD.MOV.U32 R72, RZ, RZ, -0x800000 ;  /* 0xff800000ff487424 */ /* 0x004fc600078e00ff */
[----:B------:R-:W-:Y:S02]  /*ccb0*/  UIMAD UR6, UR36, 0x6c0, UR6 ;  /* 0x000006c0240678a4 */ /* 0x000fe4000f8e0206 */
[----:B------:R-:W-:Y:S02]  /*ccc0*/  UIADD3 UR36, UR36, 0x1, URZ ;  /* 0x0000000124247890 */ /* 0x000fe4000fffe03f */
[----:B------:R-:W-:Y:S02]  /*ccd0*/  UIADD3 UR7, UR7, 0x1, URZ ;  /* 0x0000000107077890 */ /* 0x000fe4000fffe03f */
        /* <DEDUP_REMOVED lines=12> */
[----:B------:R-:W-:Y:S01]  /*cda0*/  IMAD.U32 R149, RZ, RZ, UR7 ;  /* 0x00000007ff957e24 */ /* 0x000fe2000f8e00ff */
[----:B------:R-:W-:-:S02]  /*cdb0*/  USEL UR36, UR36, URZ, UP0 ;  /* 0x0000003f24247287 */ /* 0x000fc40008000000 */
[----:B------:R-:W1:Y:S01]  /*cdc0*/  SHFL.BFLY PT, R9, R8, 0x1, 0x1f ;  /* 0x0c201f0008097f89 */ /* 0x000e6200000e0000 */
[----:B0-----:R-:W-:Y:S01]  /*cdd0*/  FADD.FTZ R11, R7, R6 ;  /* 0x00000006070b7221 */ /* 0x001fe20000010000 */
[----:B------:R-:W-:Y:S01]  /*cde0*/  IMAD.U32 R7, RZ, RZ, UR4 ;  /* 0x00000004ff077e24 */ /* 0x000fe2000f8e00ff */
[----:B------:R-:W-:Y:S01]  /*cdf0*/  USEL UR4, URZ, 0x1, UP0 ;  /* 0x000000013f047887 */ /* 0x000fe20008000000 */
[----:B-1----:R-:W-:Y:S02]  /*ce00*/  FADD.FTZ R12, R8, R9 ;  /* 0x00000009080c7221 */ /* 0x002fe40000010000 */
[----:B------:R-:W-:Y:S01]  /*ce10*/  FSETP.NE.FTZ.AND P0, PT, R11, RZ, PT ;  /* 0x000000ff0b00720b */ /* 0x000fe20003f15000 */
[----:B------:R-:W-:Y:S01]  /*ce20*/  IMAD.U32 R8, RZ, RZ, UR5 ;  /* 0x00000005ff087e24 */ /* 0x000fe2000f8e00ff */
[----:B------:R-:W-:Y:S01]  /*ce30*/  ULOP3.LUT UR38, UR38, UR4, URZ, 0x3c, !UPT ;  /* 0x0000000426267292 */ /* 0x000fe2000f8e3c3f */
        /* <DEDUP_REMOVED lines=68> */
[----:B------:R1:W-:Y:S01]  /*d280*/  @!P1 SYNCS.ARRIVE.TRANS64.RED.A1T0 RZ, [R8+URZ], RZ ;  /* 0x000000ff08ff99a7 */ /* 0x0003e2000810043f */
[-C--:B---3--:R-:W-:Y:S01]  /*d290*/  FMUL.FTZ R73, R36, R4.reuse ;  /* 0x0000000424497220 */ /* 0x088fe20000410000 */
        /* <DEDUP_REMOVED lines=47> */
.L_x_1868:
        /* <DEDUP_REMOVED lines=10> */
[----:B------:R-:W-:Y:S01]  /*d630*/  R2UR UR11, R144 ;  /* 0x00000000900b72ca */ /* 0x000fe200000e0000 */
[----:B------:R-:W-:Y:S01]  /*d640*/  IMAD R9, R148, 0x20, R22 ;  /* 0x0000002094097824 */ /* 0x000fe200078e0216 */
[----:B------:R-:W-:-:S05]  /*d650*/  R2UR UR13, R145 ;  /* 0x00000000910d72ca */ /* 0x000fca00000e0000 */
[----:B------:R-:W-:Y:S01]  /*d660*/  BAR.SYNC.DEFER_BLOCKING 0x1, 0x180 ;  /* 0x0046000000007b1d */ /* 0x000fe20000010000 */
[----:B------:R-:W-:Y:S01]  /*d670*/  VIADD R87, R19, UR61 ;  /* 0x0000003d13577c36 */ /* 0x000fe20008000000 */
[----:B------:R-:W-:Y:S02]  /*d680*/  F2FP.F16.F32.PACK_AB R6, R77, R6 ;  /* 0x000000064d06723e */ /* 0x000fe400000000ff */
[----:B------:R-:W-:Y:S01]  /*d690*/  F2FP.F16.F32.PACK_AB R27, R64, R27 ;  /* 0x0000001b401b723e */ /* 0x000fe200000000ff */
[----:B------:R-:W-:-:S03]  /*d6a0*/  IMAD.MOV.U32 R58, RZ, RZ, R87 ;  /* 0x000000ffff3a7224 */ /* 0x000fc600078e0057 */
[----:B------:R-:W1:Y:S01]  /*d6b0*/  LDC R0, c[0x0][0xbe8] ;  /* 0x0002fa00ff007b82 */ /* 0x000e620000000800 */
[----:B------:R-:W-:Y:S01]  /*d6c0*/  ULDC.64 UR8, c[0x0][0xb90] ;  /* 0x0002e40000087ab9 */ /* 0x000fe20000000a00 */
[----:B------:R-:W-:Y:S01]  /*d6d0*/  F2FP.F16.F32.PACK_AB R37, R38, R37 ;  /* 0x000000252625723e */ /* 0x000fe200000000ff */
[----:B------:R-:W-:Y:S01]  /*d6e0*/  ULDC.64 UR14, c[0x0][0x208] ;  /* 0x00008200000e7ab9 */ /* 0x000fe20000000a00 */
[----:B------:R-:W-:Y:S01]  /*d6f0*/  USHF.R.S32.HI UR10, URZ, 0x1f, UR11 ;  /* 0x0000001f3f0a7899 */ /* 0x000fe2000801140b */
[----:B------:R-:W-:Y:S01]  /*d700*/  F2FP.F16.F32.PACK_AB R36, R65, R36 ;  /* 0x000000244124723e */ /* 0x000fe200000000ff */
[----:B------:R-:W-:Y:S01]  /*d710*/  USHF.R.S32.HI UR12, URZ, 0x1f, UR13 ;  /* 0x0000001f3f0c7899 */ /* 0x000fe2000801140d */
[----:B------:R-:W-:Y:S02]  /*d720*/  F2FP.F16.F32.PACK_AB R38, R69, R68 ;  /* 0x000000444526723e */ /* 0x000fe400000000ff */
[----:B------:R-:W-:Y:S01]  /*d730*/  F2FP.F16.F32.PACK_AB R39, R66, R39 ;  /* 0x000000274227723e */ /* 0x000fe200000000ff */
[----:B------:R-:W-:Y:S01]  /*d740*/  UMOV UR6, UR37 ;  /* 0x0000002500067c82 */ /* 0x000fe20008000000 */
[----:B0-----:R-:W-:Y:S01]  /*d750*/  UMOV UR7, UR5 ;  /* 0x0000000500077c82 */ /* 0x001fe20008000000 */
[----:B------:R-:W-:Y:S01]  /*d760*/  UIMAD UR5, UR10, UR8, URZ ;  /* 0x000000080a0572a4 */ /* 0x000fe2000f8e023f */
[----:B------:R-:W-:-:S02]  /*d770*/  IMAD.U32 R34, RZ, RZ, UR6 ;  /* 0x00000006ff227e24 */ /* 0x000fc4000f8e00ff */
[----:B------:R-:W-:Y:S01]  /*d780*/  IMAD.U32 R35, RZ, RZ, UR7 ;  /* 0x00000007ff237e24 */ /* 0x000fe2000f8e00ff */
[----:B------:R-:W-:Y:S02]  /*d790*/  UIMAD.WIDE.U32 UR6, UR11, UR8, URZ ;  /* 0x000000080b0672a5 */ /* 0x000fe4000f8e003f */
[----:B------:R-:W-:Y:S01]  /*d7a0*/  UIMAD UR5, UR11, UR9, UR5 ;  /* 0x000000090b0572a4 */ /* 0x000fe2000f8e0205 */
[--C-:B------:R-:W-:Y:S02]  /*d7b0*/  IMAD.WIDE R4, R153, 0x2, R34.reuse ;  /* 0x0000000299047825 */ /* 0x100fe400078e0222 */
[----:B------:R-:W-:Y:S01]  /*d7c0*/  ULDC.64 UR8, c[0x0][0xb98] ;  /* 0x0002e60000087ab9 */ /* 0x000fe20000000a00 */
[----:B------:R-:W-:Y:S01]  /*d7d0*/  UIADD3 UR7, UR7, UR5, URZ ;  /* 0x0000000507077290 */ /* 0x000fe2000fffe03f */
[----:B------:R-:W-:Y:S01]  /*d7e0*/  IMAD.WIDE R34, R9, 0x2, R34 ;  /* 0x0000000209227825 */ /* 0x000fe200078e0222 */
[C---:B------:R-:W-:Y:S01]  /*d7f0*/  IADD3 R31, P1, R4.reuse, 0x6000, RZ ;  /* 0x00006000041f7810 */ /* 0x040fe20007f3e0ff */
[----:B------:R-:W-:Y:S01]  /*d800*/  UIMAD UR5, UR12, UR8, URZ ;  /* 0x000000080c0572a4 */ /* 0x000fe2000f8e023f */
[----:B------:R-:W-:Y:S01]  /*d810*/  IADD3 R15, P0, R4, 0x6020, RZ ;  /* 0x00006020040f7810 */ /* 0x000fe20007f1e0ff */
[----:B------:R-:W-:Y:S01]  /*d820*/  UIMAD.WIDE.U32 UR6, UR13, UR8, UR6 ;  /* 0x000000080d0672a5 */ /* 0x000fe2000f8e0006 */
[----:B------:R-:W-:Y:S01]  /*d830*/  LOP3.LUT R16, R31, 0x180, RZ, 0xc0, !PT ;  /* 0x000001801f107812 */ /* 0x000fe200078ec0ff */
[----:B------:R-:W-:Y:S01]  /*d840*/  IMAD.X R25, RZ, RZ, R5, P1 ;  /* 0x000000ffff197224 */ /* 0x000fe200008e0605 */
[----:B-1----:R-:W-:Y:S01]  /*d850*/  ISETP.NE.AND P1, PT, R0, 0x1, PT ;  /* 0x000000010000780c */ /* 0x002fe20003f25270 */
[----:B------:R-:W-:Y:S01]  /*d860*/  UIMAD UR5, UR13, UR9, UR5 ;  /* 0x000000090d0572a4 */ /* 0x000fe2000f8e0205 */
[----:B------:R-:W-:-:S02]  /*d870*/  LOP3.LUT R14, R15, 0x180, RZ, 0xc0, !PT ;  /* 0x000001800f0e7812 */ /* 0x000fc400078ec0ff */
[----:B------:R-:W-:Y:S01]  /*d880*/  SHF.R.U64 R16, R16, 0x3, RZ ;  /* 0x0000000310107819 */ /* 0x000fe200000012ff */
[----:B------:R-:W-:Y:S01]  /*d890*/  ULDC.64 UR8, c[0x0][0xae8] ;  /* 0x0002ba0000087ab9 */ /* 0x000fe20000000a00 */
[----:B------:R-:W-:Y:S02]  /*d8a0*/  IADD3 R63, P5, R34, 0x7800, RZ ;  /* 0x00007800223f7810 */ /* 0x000fe40007fbe0ff */
[----:B------:R-:W-:Y:S02]  /*d8b0*/  SHF.R.U64 R14, R14, 0x3, RZ ;  /* 0x000000030e0e7819 */ /* 0x000fe400000012ff */
[----:B------:R-:W-:Y:S02]  /*d8c0*/  LOP3.LUT R9, R4, 0x180, RZ, 0xc0, !PT ;  /* 0x0000018004097812 */ /* 0x000fe400078ec0ff */
[----:B------:R-:W-:Y:S01]  /*d8d0*/  LOP3.LUT R24, R16, R31, RZ, 0x3c, !PT ;  /* 0x0000001f10187212 */ /* 0x000fe200078e3cff */
[----:B------:R-:W0:Y:S01]  /*d8e0*/  @P1 LDC R62, c[0x0][0xbec] ;  /* 0x0002fb00ff3e1b82 */ /* 0x000e220000000800 */
[----:B------:R-:W-:-:S02]  /*d8f0*/  LOP3.LUT R16, R63, 0x180, RZ, 0xc0, !PT ;  /* 0x000001803f107812 */ /* 0x000fc400078ec0ff */
[----:B------:R-:W-:Y:S01]  /*d900*/  LOP3.LUT R14, R14, R15, RZ, 0x3c, !PT ;  /* 0x0000000f0e0e7212 */ /* 0x000fe200078e3cff */
[--C-:B------:R-:W-:Y:S01]  /*d910*/  IMAD.X R15, RZ, RZ, R5.reuse, P0 ;  /* 0x000000ffff0f7224 */ /* 0x100fe200000e0605 */
[----:B------:R-:W-:Y:S02]  /*d920*/  SHF.R.U64 R9, R9, 0x3, RZ ;  /* 0x0000000309097819 */ /* 0x000fe400000012ff */
[----:B------:R-:W-:Y:S01]  /*d930*/  IADD3 R33, P0, R34, 0x1800, RZ ;  /* 0x0000180022217810 */ /* 0x000fe20007f1e0ff */
[----:B------:R-:W1:Y:S01]  /*d940*/  @P1 LDC R67, c[0x0][0xbf0] ;  /* 0x0002fc00ff431b82 */ /* 0x000e620000000800 */
[C---:B------:R-:W-:Y:S02]  /*d950*/  IADD3 R29, P2, R4.reuse, 0x3020, RZ ;  /* 0x00003020041d7810 */ /* 0x040fe40007f5e0ff */
[C---:B------:R-:W-:Y:S02]  /*d960*/  IADD3 R21, P3, R4.reuse, 0x3000, RZ ;  /* 0x0000300004157810 */ /* 0x040fe40007f7e0ff */
[----:B------:R-:W-:Y:S01]  /*d970*/  IADD3 R17, P4, R4, 0x20, RZ ;  /* 0x0000002004117810 */ /* 0x000fe20007f9e0ff */
[--C-:B------:R-:W-:Y:S01]  /*d980*/  IMAD.X R11, RZ, RZ, R5.reuse, P2 ;  /* 0x000000ffff0b7224 */ /* 0x100fe200010e0605 */
[----:B------:R-:W-:Y:S01]  /*d990*/  SHF.R.U64 R16, R16, 0x3, RZ ;  /* 0x0000000310107819 */ /* 0x000fe200000012ff */
[--C-:B------:R-:W-:Y:S01]  /*d9a0*/  IMAD.X R13, RZ, RZ, R5.reuse, P3 ;  /* 0x000000ffff0d7224 */ /* 0x100fe200018e0605 */
[----:B------:R-:W-:Y:S01]  /*d9b0*/  LOP3.LUT R4, R9, R4, RZ, 0x3c, !PT ;  /* 0x0000000409047212 */ /* 0x000fe200078e3cff */
[----:B------:R-:W-:Y:S01]  /*d9c0*/  IMAD.X R9, RZ, RZ, R5, P4 ;  /* 0x000000ffff097224 */ /* 0x000fe200020e0605 */
[----:B------:R-:W-:-:S02]  /*d9d0*/  LOP3.LUT R32, R33, 0x180, RZ, 0xc0, !PT ;  /* 0x0000018021207812 */ /* 0x000fc400078ec0ff */
[----:B------:R-:W-:Y:S02]  /*d9e0*/  LOP3.LUT R16, R16, R63, RZ, 0x3c, !PT ;  /* 0x0000003f10107212 */ /* 0x000fe400078e3cff */
[----:B------:R-:W-:Y:S01]  /*d9f0*/  MOV R63, R4 ;  /* 0x00000004003f7202 */ /* 0x000fe20000000f00 */
[----:B0-----:R-:W-:Y:S01]  /*da00*/  @P1 IMAD.HI.U32 R62, R87, R62, RZ ;  /* 0x0000003e573e1227 */ /* 0x001fe200078e00ff */
[----:B------:R-:W-:Y:S02]  /*da10*/  LOP3.LUT R10, R29, 0x180, RZ, 0xc0, !PT ;  /* 0x000001801d0a7812 */ /* 0x000fe400078ec0ff */
[----:B------:R-:W-:Y:S02]  /*da20*/  F2FP.F16.F32.PACK_AB R4, R78, R7 ;  /* 0x000000074e04723e */ /* 0x000fe400000000ff */
[----:B------:R-:W-:Y:S02]  /*da30*/  SHF.R.U64 R32, R32, 0x3, RZ ;  /* 0x0000000320207819 */ /* 0x000fe400000012ff */
[----:B------:R-:W-:-:S02]  /*da40*/  F2FP.F16.F32.PACK_AB R5, R86, R83 ;  /* 0x000000535605723e */ /* 0x000fc400000000ff */
[----:B-1----:R-:W-:Y:S02]  /*da50*/  @P1 SHF.R.U32.HI R58, RZ, R67, R62 ;  /* 0x00000043ff3a1219 */ /* 0x002fe4000001163e */
[----:B------:R-:W-:Y:S02]  /*da60*/  F2FP.F16.F32.PACK_AB R7, R85, R84 ;  /* 0x000000545507723e */ /* 0x000fe400000000ff */
[----:B------:R-:W-:Y:S01]  /*da70*/  MOV R67, R14 ;  /* 0x0000000e00437202 */ /* 0x000fe20000000f00 */
[--C-:B------:R-:W-:Y:S01]  /*da80*/  IMAD.MOV R71, RZ, RZ, -R58.reuse ;  /* 0x000000ffff477224 */ /* 0x100fe200078e0a3a */
[----:B------:R-:W-:Y:S01]  /*da90*/  SHF.R.U64 R10, R10, 0x3, RZ ;  /* 0x000000030a0a7819 */ /* 0x000fe200000012ff */
[----:B------:R0:W-:Y:S01]  /*daa0*/  STSM.16.M88.4 [R63], R4 ;  /* 0x000000043f007844 */ /* 0x0001e20000000200 */
[----:B------:R-:W-:Y:S01]  /*dab0*/  LOP3.LUT R32, R32, R33, RZ, 0x3c, !PT ;  /* 0x0000002120207212 */ /* 0x000fe200078e3cff */
[----:B------:R-:W-:Y:S01]  /*dac0*/  IMAD R15, R0, R71, R87 ;  /* 0x00000047000f7224 */ /* 0x000fe200078e0257 */
[----:B------:R-:W-:Y:S01]  /*dad0*/  MOV R77, R24 ;  /* 0x00000018004d7202 */ /* 0x000fe20000000f00 */
[----:B------:R-:W-:Y:S01]  /*dae0*/  IMAD.X R33, RZ, RZ, R35, P0 ;  /* 0x000000ffff217224 */ /* 0x000fe200000e0623 */
[----:B------:R-:W-:Y:S01]  /*daf0*/  SHF.R.S32.HI R14, RZ, 0x1f, R58 ;  /* 0x0000001fff0e7819 */ /* 0x000fe2000001143a */
[----:B------:R-:W-:Y:S01]  /*db00*/  IMAD.U32 R25, RZ, RZ, UR5 ;  /* 0x00000005ff197e24 */ /* 0x000fe2000f8e00ff */
[----:B------:R-:W-:Y:S01]  /*db10*/  LOP3.LUT R10, R10, R29, RZ, 0x3c, !PT ;  /* 0x0000001d0a0a7212 */ /* 0x000fe200078e3cff */
[----:B------:R-:W-:Y:S01]  /*db20*/  ULDC UR5, c[0x0][0xa88] ;  /* 0x0002a20000057ab9 */ /* 0x000fe20000000800 */
[----:B------:R-:W-:-:S02]  /*db30*/  IADD3 R29, P3, R34, 0x4800, RZ ;  /* 0x00004800221d7810 */ /* 0x000fc40007f7e0ff */
[----:B------:R-:W-:Y:S02]  /*db40*/  IADD3 R31, P2, R34, 0x3000, RZ ;  /* 0x00003000221f7810 */ /* 0x000fe40007f5e0ff */
[----:B------:R-:W-:Y:S02]  /*db50*/  LOP3.LUT R28, R29, 0x180, RZ, 0xc0, !PT ;  /* 0x000001801d1c7812 */ /* 0x000fe400078ec0ff */
[----:B------:R-:W-:Y:S02]  /*db60*/  LOP3.LUT R8, R17, 0x180, RZ, 0xc0, !PT ;  /* 0x0000018011087812 */ /* 0x000fe400078ec0ff */
[----:B0-----:R-:W-:Y:S01]  /*db70*/  IADD3 R4, P0, R58, UR6, RZ ;  /* 0x000000063a047c10 */ /* 0x001fe2000ff1e0ff */
[----:B------:R-:W-:Y:S01]  /*db80*/  IMAD R58, R0, UR5, RZ ;  /* 0x00000005003a7c24 */ /* 0x000fe2000f8e02ff */
[----:B------:R-:W-:Y:S02]  /*db90*/  SHF.R.S32.HI R6, RZ, 0x1f, R15 ;  /* 0x0000001fff067819 */ /* 0x000fe4000001140f */
[----:B------:R-:W-:Y:S01]  /*dba0*/  IADD3.X R5, R14, UR7, R25, P0, !PT ;  /* 0x000000070e057c10 */ /* 0x000fe200087fe419 */
[----:B------:R-:W-:Y:S01]  /*dbb0*/  ULDC.64 UR6, c[0x0][0xb88] ;  /* 0x0002e20000067ab9 */ /* 0x000fe20000000a00 */
[----:B------:R-:W-:Y:S01]  /*dbc0*/  LOP3.LUT R30, R31, 0x180, RZ, 0xc0, !PT ;  /* 0x000001801f1e7812 */ /* 0x000fe200078ec0ff */
[----:B------:R-:W-:Y:S01]  /*dbd0*/  IMAD R6, R6, UR6, RZ ;  /* 0x0000000606067c24 */ /* 0x000fe2000f8e02ff */
[----:B------:R-:W-:Y:S01]  /*dbe0*/  LOP3.LUT R12, R21, 0x180, RZ, 0xc0, !PT ;  /* 0x00000180150c7812 */ /* 0x000fe200078ec0ff */
[----:B------:R-:W-:Y:S01]  /*dbf0*/  IMAD.WIDE.U32 R4, R15, UR6, R4 ;  /* 0x000000060f047c25 */ /* 0x000fe2000f8e0004 */
[----:B------:R-:W-:-:S02]  /*dc00*/  SHF.R.U64 R28, R28, 0x3, RZ ;  /* 0x000000031c1c7819 */ /* 0x000fc400000012ff */
[----:B------:R-:W-:Y:S01]  /*dc10*/  MOV R78, R10 ;  /* 0x0000000a004e7202 */ /* 0x000fe20000000f00 */
[----:B------:R-:W-:Y:S01]  /*dc20*/  IMAD R15, R15, UR7, R6 ;  /* 0x000000070f0f7c24 */ /* 0x000fe2000f8e0206 */
[----:B------:R-:W-:Y:S01]  /*dc30*/  SHF.R.U64 R8, R8, 0x3, RZ ;  /* 0x0000000308087819 */ /* 0x000fe200000012ff */
[----:B------:R-:W-:Y:S01]  /*dc40*/  VIADD R11, R152, UR61 ;  /* 0x0000003d980b7c36 */ /* 0x000fe20008000000 */
[----:B------:R-:W-:Y:S01]  /*dc50*/  SHF.R.U64 R30, R30, 0x3, RZ ;  /* 0x000000031e1e7819 */ /* 0x000fe200000012ff */
[----:B------:R-:W-:Y:S01]  /*dc60*/  ULDC.64 UR6, c[0x0][0xb50] ;  /* 0x0002d40000067ab9 */ /* 0x000fe20000000a00 */
[----:B------:R-:W-:Y:S01]  /*dc70*/  SHF.R.U64 R12, R12, 0x3, RZ ;  /* 0x000000030c0c7819 */ /* 0x000fe200000012ff */
[----:B------:R-:W-:Y:S01]  /*dc80*/  VIADD R7, R11, 0x8 ;  /* 0x000000080b077836 */ /* 0x000fe20000000000 */
[----:B------:R-:W-:Y:S01]  /*dc90*/  LOP3.LUT R28, R28, R29, RZ, 0x3c, !PT ;  /* 0x0000001d1c1c7212 */ /* 0x000fe200078e3cff */
[----:B------:R-:W-:Y:S01]  /*dca0*/  IMAD.X R29, RZ, RZ, R35, P3 ;  /* 0x000000ffff1d7224 */ /* 0x000fe200018e0623 */
[----:B------:R-:W-:Y:S01]  /*dcb0*/  LOP3.LUT P0, RZ, R150, 0x3, RZ, 0xc0, !PT ;  /* 0x0000000396ff7812 */ /* 0x000fe2000780c0ff */
[----:B------:R-:W-:Y:S01]  /*dcc0*/  IMAD.IADD R5, R5, 0x1, R15 ;  /* 0x0000000105057824 */ /* 0x000fe200078e020f */
[----:B------:R-:W-:-:S02]  /*dcd0*/  LEA R85, P3, R4, UR6, 0x2 ;  /* 0x0000000604557c11 */ /* 0x000fc4000f8610ff */
[----:B------:R-:W-:Y:S02]  /*dce0*/  LOP3.LUT R8, R8, R17, RZ, 0x3c, !PT ;  /* 0x0000001108087212 */ /* 0x000fe400078e3cff */
[----:B------:R-:W-:Y:S01]  /*dcf0*/  LOP3.LUT R30, R30, R31, RZ, 0x3c, !PT ;  /* 0x0000001f1e1e7212 */ /* 0x000fe200078e3cff */
[----:B------:R-:W-:Y:S01]  /*dd00*/  IMAD.X R31, RZ, RZ, R35, P2 ;  /* 0x000000ffff1f7224 */ /* 0x000fe200010e0623 */
[----:B------:R-:W-:Y:S01]  /*dd10*/  LOP3.LUT R12, R12, R21, RZ, 0x3c, !PT ;  /* 0x000000150c0c7212 */ /* 0x000fe200078e3cff */
[----:B------:R-:W-:Y:S01]  /*dd20*/  SHFL.IDX PT, R62, R85, RZ, 0x1c1f ;  /* 0x001c1fff553e7589 */ /* 0x000fe200000e0000 */
[-C--:B------:R-:W-:Y:S02]  /*dd30*/  ISETP.GE.OR P2, PT, R11, R58.reuse, P0 ;  /* 0x0000003a0b00720c */ /* 0x080fe40000746670 */
[----:B------:R-:W-:Y:S01]  /*dd40*/  ISETP.GE.OR P0, PT, R7, R58, P0 ;  /* 0x0000003a0700720c */ /* 0x000fe20000706670 */
[----:B------:R-:W-:Y:S01]  /*dd50*/  SHFL.IDX PT, R70, R85, 0x1, 0x1c1f ;  /* 0x003c1f0055467f89 */ /* 0x000fe200000e0000 */
[----:B------:R-:W-:-:S02]  /*dd60*/  LEA.HI.X R86, R4, UR7, R5, 0x2, P3 ;  /* 0x0000000704567c11 */ /* 0x000fc400098f1405 */
[----:B------:R-:W-:Y:S02]  /*dd70*/  MOV R84, R8 ;  /* 0x0000000800547202 */ /* 0x000fe40000000f00 */
[----:B------:R-:W-:Y:S01]  /*dd80*/  F2FP.F16.F32.PACK_AB R4, R75, R74 ;  /* 0x0000004a4b04723e */ /* 0x000fe200000000ff */
[----:B------:R-:W0:Y:S01]  /*dd90*/  SHFL.IDX PT, R63, R86, RZ, 0x1c1f ;  /* 0x001c1fff563f7589 */ /* 0x000e2200000e0000 */
[----:B------:R-:W-:Y:S02]  /*dda0*/  F2FP.F16.F32.PACK_AB R5, R81, R80 ;  /* 0x000000505105723e */ /* 0x000fe400000000ff */
[----:B------:R-:W-:Y:S01]  /*ddb0*/  F2FP.F16.F32.PACK_AB R6, R76, R73 ;  /* 0x000000494c06723e */ /* 0x000fe200000000ff */
[----:B------:R-:W1:Y:S01]  /*ddc0*/  SHFL.IDX PT, R71, R86, 0x1, 0x1c1f ;  /* 0x003c1f0056477f89 */ /* 0x000e6200000e0000 */
[----:B------:R-:W-:Y:S02]  /*ddd0*/  F2FP.F16.F32.PACK_AB R7, R82, R79 ;  /* 0x0000004f5207723e */ /* 0x000fe400000000ff */
        /* <DEDUP_REMOVED lines=14> */
[----:B------:R-:W-:Y:S02]  /*dec0*/  F2FP.F16.F32.PACK_AB R26, R61, R60 ;  /* 0x0000003c3d1a723e */ /* 0x000fe400000000ff */
[C---:B------:R-:W-:Y:S01]  /*ded0*/  IADD3 R21, P4, R34.reuse, 0x6000, RZ ;  /* 0x0000600022157810 */ /* 0x040fe20007f9e0ff */
[----:B------:R-:W-:Y:S01]  /*dee0*/  UIMAD UR5, UR10, UR8, URZ ;  /* 0x000000080a0572a4 */ /* 0x000fe2000f8e023f */
[----:B------:R-:W-:Y:S01]  /*def0*/  LOP3.LUT R17, R34, 0x180, RZ, 0xc0, !PT ;  /* 0x0000018022117812 */ /* 0x000fe200078ec0ff */
[----:B------:R-:W-:Y:S01]  /*df00*/  STSM.16.M88.4 [R77], R24 ;  /* 0x000000184d007844 */ /* 0x000fe20000000200 */
[----:B------:R-:W-:Y:S01]  /*df10*/  LOP3.LUT R20, R21, 0x180, RZ, 0xc0, !PT ;  /* 0x0000018015147812 */ /* 0x000fe200078ec0ff */
[----:B--2---:R-:W2:Y:S02]  /*df20*/  @P1 LDC R13, c[0x0][0xbec] ;  /* 0x0002fb00ff0d1b82 */ /* 0x004ea40000000800 */
[----:B------:R-:W-:Y:S01]  /*df30*/  STSM.16.M88.4 [R67], R36 ;  /* 0x0000002443007844 */ /* 0x000fe20000000200 */
[----:B------:R-:W-:-:S05]  /*df40*/  SHF.R.U64 R20, R20, 0x3, RZ ;  /* 0x0000000314147819 */ /* 0x000fca00000012ff */
[----:B------:R-:W3:Y:S08]  /*df50*/  @P1 LDC R15, c[0x0][0xbf0] ;  /* 0x0002fc00ff0f1b82 */ /* 0x000ef00000000800 */
[----:B------:R-:W-:Y:S01]  /*df60*/  BAR.SYNC.DEFER_BLOCKING 0x1, 0x180 ;  /* 0x0046000000007b1d */ /* 0x000fe20000010000 */
[----:B------:R-:W-:Y:S01]  /*df70*/  LOP3.LUT R20, R20, R21, RZ, 0x3c, !PT ;  /* 0x0000001514147212 */ /* 0x000fe200078e3cff */
[----:B------:R-:W-:Y:S01]  /*df80*/  IMAD.X R21, RZ, RZ, R35, P4 ;  /* 0x000000ffff157224 */ /* 0x000fe200020e0623 */
[----:B------:R-:W-:Y:S01]  /*df90*/  UIMAD.WIDE.U32 UR6, UR11, UR8, URZ ;  /* 0x000000080b0672a5 */ /* 0x000fe2000f8e003f */
[----:B------:R-:W-:Y:S01]  /*dfa0*/  SHF.R.U64 R17, R17, 0x3, RZ ;  /* 0x0000000311117819 */ /* 0x000fe200000012ff */
[----:B------:R-:W-:-:S03]  /*dfb0*/  UIMAD UR5, UR11, UR9, UR5 ;  /* 0x000000090b0572a4 */ /* 0x000fc6000f8e0205 */
[----:B------:R-:W-:Y:S01]  /*dfc0*/  ULDC.64 UR10, c[0x0][0xaf0] ;  /* 0x0002bc00000a7ab9 */ /* 0x000fe20000000a00 */
[----:B------:R-:W-:Y:S01]  /*dfd0*/  UIADD3 UR7, UR7, UR5, URZ ;  /* 0x0000000507077290 */ /* 0x000fe2000fffe03f */
[----:B------:R-:W-:Y:S01]  /*dfe0*/  LOP3.LUT R34, R17, R34, RZ, 0x3c, !PT ;  /* 0x0000002211227212 */ /* 0x000fe200078e3cff */
[----:B------:R-:W-:Y:S01]  /*dff0*/  UIMAD UR8, UR12, UR10, URZ ;  /* 0x0000000a0c0872a4 */ /* 0x000fe2000f8e023f */
[----:B------:R-:W-:Y:S01]  /*e000*/  IMAD.X R17, RZ, RZ, R35, P5 ;  /* 0x000000ffff117224 */ /* 0x000fe200028e0623 */
[----:B0-----:R0:W-:Y:S04]  /*e010*/  @!P2 ST.E desc[UR14][R62.64], R3 ;  /* 0x000000033e00a985 */ /* 0x0011e8000c10190e */
[----:B-1----:R1:W-:Y:S04]  /*e020*/  @!P0 ST.E desc[UR14][R70.64], R72 ;  /* 0x0000004846008985 */ /* 0x0023e8000c10190e */
[----:B------:R4:W5:Y:S01]  /*e030*/  LD.E.128 R52, desc[UR14][R20.64] ;  /* 0x0000000e14347980 */ /* 0x000962000c101d00 */
[----:B0-----:R-:W-:Y:S01]  /*e040*/  IMAD R3, R147, 0x60, R148 ;  /* 0x0000006093037824 */ /* 0x001fe200078e0294 */
[----:B------:R-:W-:-:S02]  /*e050*/  UIMAD UR5, UR13, UR11, UR8 ;  /* 0x0000000b0d0572a4 */ /* 0x000fc4000f8e0208 */
[----:B------:R-:W5:Y:S01]  /*e060*/  LD.E.128 R44, desc[UR14][R34.64] ;  /* 0x0000000e222c7980 */ /* 0x000f62000c101d00 */
[----:B------:R-:W-:Y:S01]  /*e070*/  UIMAD.WIDE.U32 UR6, UR13, UR10, UR6 ;  /* 0x0000000a0d0672a5 */ /* 0x000fe2000f8e0006 */
[----:B------:R-:W-:Y:S01]  /*e080*/  ULDC.64 UR8, c[0x0][0xae0] ;  /* 0x0002b80000087ab9 */ /* 0x000fe20000000a00 */
[----:B----4-:R-:W-:Y:S01]  /*e090*/  VIADD R20, R3, UR61 ;  /* 0x0000003d03147c36 */ /* 0x010fe20008000000 */
[----:B------:R-:W5:Y:S03]  /*e0a0*/  LD.E.128 R40, desc[UR14][R32.64] ;  /* 0x0000000e20287980 */ /* 0x000f66000c101d00 */
[----:B--2---:R-:W-:Y:S01]  /*e0b0*/  @P1 IMAD.HI.U32 R12, R20, R13, RZ ;  /* 0x0000000d140c1227 */ /* 0x004fe200078e00ff */
[----:B------:R-:W5:Y:S03]  /*e0c0*/  LD.E.128 R48, desc[UR14][R30.64] ;  /* 0x0000000e1e307980 */ /* 0x000f66000c101d00 */
[----:B------:R-:W-:Y:S01]  /*e0d0*/  IMAD.MOV.U32 R3, RZ, RZ, R20 ;  /* 0x000000ffff037224 */ /* 0x000fe200078e0014 */
[----:B---3--:R-:W-:Y:S01]  /*e0e0*/  @P1 SHF.R.U32.HI R3, RZ, R15, R12 ;  /* 0x0000000fff031219 */ /* 0x008fe2000001160c */
[----:B------:R-:W-:Y:S01]  /*e0f0*/  UIADD3 UR5, UR7, UR5, URZ ;  /* 0x0000000507057290 */ /* 0x000fe2000fffe03f */
[----:B------:R-:W5:Y:S02]  /*e100*/  LD.E.128 R4, desc[UR14][R28.64] ;  /* 0x0000000e1c047980 */ /* 0x000f64000c101d00 */
[--C-:B------:R-:W-:Y:S01]  /*e110*/  SHF.R.S32.HI R14, RZ, 0x1f, R3.reuse ;  /* 0x0000001fff0e7819 */ /* 0x100fe20000011403 */
[----:B------:R-:W-:Y:S01]  /*e120*/  IMAD.MOV R15, RZ, RZ, -R3 ;  /* 0x000000ffff0f7224 */ /* 0x000fe200078e0a03 */
[----:B------:R0:W5:Y:S01]  /*e130*/  LD.E.128 R8, desc[UR14][R16.64] ;  /* 0x0000000e10087980 */ /* 0x000162000c101d00 */
[----:B------:R-:W-:-:S02]  /*e140*/  IMAD.U32 R13, RZ, RZ, UR7 ;  /* 0x00000007ff0d7e24 */ /* 0x000fc4000f8e00ff */
[----:B------:R-:W-:Y:S01]  /*e150*/  IMAD R15, R0, R15, R20 ;  /* 0x0000000f000f7224 */ /* 0x000fe200078e0214 */
[----:B------:R-:W-:Y:S01]  /*e160*/  @!PT LDS RZ, [RZ] ;  /* 0x00000000fffff984 */ /* 0x000fe20000000800 */
[----:B------:R-:W-:Y:S01]  /*e170*/  @!PT LDS RZ, [RZ] ;  /* 0x00000000fffff984 */ /* 0x000fe20000000800 */
[----:B------:R-:W-:Y:S01]  /*e180*/  @!PT LDS RZ, [RZ] ;  /* 0x00000000fffff984 */ /* 0x000fe20000000800 */
[----:B------:R-:W-:Y:S01]  /*e190*/  @!PT LDS RZ, [RZ] ;  /* 0x00000000fffff984 */ /* 0x000fe20000000800 */
[----:B------:R2:W-:Y:S06]  /*e1a0*/  MEMBAR.ALL.CTA ;  /* 0x0000000000007992 */ /* 0x0005ec0000008000 */
[----:B--2---:R-:W2:Y:S01]  /*e1b0*/  FENCE.VIEW.ASYNC.S ;  /* 0x00000000000073c6 */ /* 0x004ea20000000000 */
        /* <DEDUP_REMOVED lines=19> */
[----:B--2---:R1:W0:Y:S01]  /*e2f0*/  SHFL.IDX PT, R14, R0, RZ, 0x1c1f ;  /* 0x001c1fff000e7589 */ /* 0x00422200000e0000 */
[----:B------:R-:W-:Y:S01]  /*e300*/  BSSY B1, `(.L_x_1901) ;  /* 0x0000011000017945 */ /* 0x000fe20003800000 */
[----:B------:R-:W-:Y:S02]  /*e310*/  SYNCS.ARRIVE.TRANS64.RED.A1T0 RZ, [UR5], RZ ;  /* 0x000000ffffff79a7 */ /* 0x000fe40008100405 */
[----:B------:R1:W2:Y:S01]  /*e320*/  SHFL.IDX PT, R15, R24, RZ, 0x1c1f ;  /* 0x001c1fff180f7589 */ /* 0x0002a200000e0000 */
[----:B------:R-:W-:Y:S05]  /*e330*/  @P0 BRA `(.L_x_1902) ;  /* 0x0000000000340947 */ /* 0x000fea0003800000 */
[----:B------:R-:W-:Y:S01]  /*e340*/  ULDC UR5, c[0x0][0xac8] ;  /* 0x0002b20000057ab9 */ /* 0x000fe20000000800 */
[----:B------:R-:W-:Y:S01]  /*e350*/  ULDC.64 UR6, c[0x0][0x208] ;  /* 0x0000820000067ab9 */ /* 0x000fe20000000a00 */
[----:B------:R-:W-:Y:S02]  /*e360*/  ISETP.GE.AND P1, PT, R23, UR5, PT ;  /* 0x0000000517007c0c */ /* 0x000fe4000bf26270 */
[----:B------:R-:W-:Y:S02]  /*e370*/  ISETP.GE.AND P2, PT, R146, UR5, PT ;  /* 0x0000000592007c0c */ /* 0x000fe4000bf46270 */
[----:B------:R-:W-:-:S09]  /*e380*/  ISETP.GE.AND P0, PT, R22, UR5, PT ;  /* 0x0000000516007c0c */ /* 0x000fd2000bf06270 */
[CC--:B0-----:R-:W-:Y:S02]  /*e390*/  @!P1 LEA R16, P3, R23.reuse, R14.reuse, 0x1 ;  /* 0x0000000e17109211 */ /* 0x0c1fe400078608ff */
[----:B------:R-:W-:Y:S02]  /*e3a0*/  @!P2 LEA R20, P4, R146, R14, 0x1 ;  /* 0x0000000e9214a211 */ /* 0x000fe400078808ff */
[----:B--2---:R-:W-:Y:S01]  /*e3b0*/  @!P0 IMAD.WIDE R12, R22, 0x2, R14 ;  /* 0x00000002160c8825 */ /* 0x004fe200078e020e */
[-C--:B------:R-:W-:Y:S02]  /*e3c0*/  @!P1 LEA.HI.X R17, R23, R15.reuse, R156, 0x1, P3 ;  /* 0x0000000f17119211 */ /* 0x080fe400018f0c9c */
[----:B------:R-:W-:Y:S02]  /*e3d0*/  @!P2 LEA.HI.X R21, R146, R15, R155, 0x1, P4 ;  /* 0x0000000f9215a211 */ /* 0x000fe400020f0c9b */
[----:B-----5:R3:W-:Y:S04]  /*e3e0*/  @!P0 ST.E.128 desc[UR6][R12.64], R44 ;  /* 0x0000002c0c008985 */ /* 0x0207e8000c101d06 */
[----:B------:R3:W-:Y:S04]  /*e3f0*/  @!P1 ST.E.128 desc[UR6][R16.64], R48 ;  /* 0x0000003010009985 */ /* 0x0007e8000c101d06 */
[----:B------:R3:W-:Y:S02]  /*e400*/  @!P2 ST.E.128 desc[UR6][R20.64], R52 ;  /* 0x000000341400a985 */ /* 0x0007e4000c101d06 */
.L_x_1902:
[----:B------:R-:W-:Y:S05]  /*e410*/  BSYNC B1 ;  /* 0x0000000000017941 */ /* 0x000fea0003800000 */
.L_x_1901:
[----:B------:R-:W-:Y:S01]  /*e420*/  VIADD R3, R25, 0x60 ;  /* 0x0000006019037836 */ /* 0x000fe20000000000 */
[----:B--2---:R2:W4:Y:S04]  /*e430*/  SHFL.IDX PT, R15, R24, 0x1, 0x1c1f ;  /* 0x003c1f00180f7f89 */ /* 0x00452800000e0000 */
[----:B------:R-:W-:Y:S01]  /*e440*/  ISETP.GE.AND P0, PT, R3, R58, PT ;  /* 0x0000003a0300720c */ /* 0x000fe20003f06270 */
[----:B0-----:R2:W0:-:S12]  /*e450*/  SHFL.IDX PT, R14, R0, 0x1, 0x1c1f ;  /* 0x003c1f00000e7f89 */ /* 0x00141800000e0000 */
[----:B--2---:R-:W-:Y:S05]  /*e460*/  @P0 BRA `(.L_x_1903) ;  /* 0x0000000800500947 */ /* 0x004fea0003800000 */
[----:B------:R-:W-:Y:S01]  /*e470*/  ULDC UR5, c[0x0][0xac8] ;  /* 0x0002b20000057ab9 */ /* 0x000fe20000000800 */
[----:B------:R-:W-:Y:S01]  /*e480*/  ULDC.64 UR6, c[0x0][0x208] ;  /* 0x0000820000067ab9 */ /* 0x000fe20000000a00 */
[----:B------:R-:W-:Y:S02]  /*e490*/  ISETP.GE.AND P2, PT, R23, UR5, PT ;  /* 0x0000000517007c0c */ /* 0x000fe4000bf46270 */
[----:B------:R-:W-:-:S11]  /*e4a0*/  ISETP.GE.AND P1, PT, R22, UR5, PT ;  /* 0x0000000516007c0c */ /* 0x000fd6000bf26270 */
[C---:B0--3--:R-:W-:Y:S02]  /*e4b0*/  @!P2 LEA R16, P0, R23.reuse, R14, 0x1 ;  /* 0x0000000e1710a211 */ /* 0x049fe400078008ff */
[----:B----4-:R-:W-:Y:S02]  /*e4c0*/  @!P1 IMAD.WIDE R12, R22, 0x2, R14 ;  /* 0x00000002160c9825 */ /* 0x010fe400078e020e */
[----:B------:R-:W-:Y:S02]  /*e4d0*/  @!P2 LEA.HI.X R17, R23, R15, R156, 0x1, P0 ;  /* 0x0000000f1711a211 */ /* 0x000fe400000f0c9c */
[----:B------:R-:W-:Y:S01]  /*e4e0*/  ISETP.GE.AND P0, PT, R146, UR5, PT ;  /* 0x0000000592007c0c */ /* 0x000fe2000bf06270 */
[----:B-----5:R2:W-:Y:S04]  /*e4f0*/  @!P1 ST.E.128 desc[UR6][R12.64], R40 ;  /* 0x000000280c009985 */ /* 0x0205e8000c101d06 */
[----:B------:R2:W-:Y:S08]  /*e500*/  @!P2 ST.E.128 desc[UR6][R16.64], R4 ;  /* 0x000000041000a985 */ /* 0x0005f0000c101d06 */
[----:B------:R-:W-:Y:S05]  /*e510*/  @P0 BRA `(.L_x_1903) ;  /* 0x0000000800240947 */ /* 0x000fea0003800000 */
[----:B--2---:R-:W-:Y:S01]  /*e520*/  LEA R4, P0, R146, R14, 0x1 ;  /* 0x0000000e92047211 */ /* 0x004fe200078008ff */
[----:B------:R-:W-:-:S03]  /*e530*/  ULDC.64 UR6, c[0x0][0x208] ;  /* 0x0000820000067ab9 */ /* 0x000fc60000000a00 */
[----:B------:R-:W-:-:S05]  /*e540*/  LEA.HI.X R5, R146, R15, R155, 0x1, P0 ;  /* 0x0000000f92057211 */ /* 0x000fca00000f0c9b */
[----:B------:R0:W-:Y:S01]  /*e550*/  ST.E.128 desc[UR6][R4.64], R8 ;  /* 0x0000000804007985 */ /* 0x0001e2000c101d06 */
[----:B------:R-:W-:Y:S05]  /*e560*/  BRA `(.L_x_1903) ;  /* 0x0000000800107947 */ /* 0x000fea0003800000 */
.L_x_1900:
[----:B------:R-:W0:Y:S01]  /*e570*/  LDC R10, c[0x0][0xbe8] ;  /* 0x0002fa00ff0a7b82 */ /* 0x000e220000000800 */
[----:B------:R-:W-:Y:S01]  /*e580*/  R2UR UR6, R144 ;  /* 0x00000000900672ca */ /* 0x000fe200000e0000 */
[----:B------:R-:W-:Y:S01]  /*e590*/  BSSY B1, `(.L_x_1904) ;  /* 0x0000035000017945 */ /* 0x000fe20003800000 */
[----:B------:R-:W-:Y:S01]  /*e5a0*/  R2UR UR5, R145 ;  /* 0x00000000910572ca */ /* 0x000fe200000e0000 */
[----:B------:R-:W-:Y:S01]  /*e5b0*/  IMAD R8, R147, 0x60, R148 ;  /* 0x0000006093087824 */ /* 0x000fe200078e0294 */
[----:B------:R-:W-:-:S09]  /*e5c0*/  ISETP.GE.AND P0, PT, R157, 0xc0, PT ;  /* 0x000000c09d00780c */ /* 0x000fd20003f06270 */
[----:B------:R-:W-:Y:S02]  /*e5d0*/  USHF.R.S32.HI UR8, URZ, 0x1f, UR6 ;  /* 0x0000001f3f087899 */ /* 0x000fe40008011406 */
[----:B------:R-:W-:Y:S01]  /*e5e0*/  USHF.R.S32.HI UR9, URZ, 0x1f, UR5 ;  /* 0x0000001f3f097899 */ /* 0x000fe20008011405 */
        /* <DEDUP_REMOVED lines=14> */
[----:B------:R-:W-:Y:S01]  /*e6d0*/  R2UR UR13, R144 ;  /* 0x00000000900d72ca */ /* 0x000fe200000e0000 */
[----:B------:R-:W-:Y:S01]  /*e6e0*/  UIMAD UR5, UR8, UR10, URZ ;  /* 0x0000000a080572a4 */ /* 0x000fe2000f8e023f */
[----:B------:R-:W-:Y:S01]  /*e6f0*/  R2UR UR12, R145 ;  /* 0x00000000910c72ca */ /* 0x000fe200000e0000 */
[----:B------:R-:W-:-:S08]  /*e700*/  IMAD.MOV.U32 R4, RZ, RZ, R6 ;  /* 0x000000ffff047224 */ /* 0x000fd000078e0006 */
[----:B------:R-:W2:Y:S02]  /*e710*/  @P0 LDC R3, c[0x0][0xbec] ;  /* 0x0002fb00ff030b82 */ /* 0x000ea40000000800 */
[----:B------:R-:W-:Y:S02]  /*e720*/  UIMAD.WIDE.U32 UR6, UR13, UR10, URZ ;  /* 0x0000000a0d0672a5 */ /* 0x000fe4000f8e003f */
[----:B------:R-:W-:-:S03]  /*e730*/  UIMAD UR5, UR13, UR11, UR5 ;  /* 0x0000000b0d0572a4 */ /* 0x000fc6000f8e0205 */
[----:B------:R-:W-:Y:S01]  /*e740*/  ULDC.64 UR10, c[0x0][0xb98] ;  /* 0x0002e600000a7ab9 */ /* 0x000fe20000000a00 */
[----:B------:R-:W3:Y:S01]  /*e750*/  @P0 LDC R7, c[0x0][0xbf0] ;  /* 0x0002fc00ff070b82 */ /* 0x000ee20000000800 */
[----:B------:R-:W-:Y:S02]  /*e760*/  UIADD3 UR7, UR7, UR5, URZ ;  /* 0x0000000507077290 */ /* 0x000fe4000fffe03f */
[----:B------:R-:W-:Y:S02]  /*e770*/  UIMAD UR5, UR9, UR10, URZ ;  /* 0x0000000a090572a4 */ /* 0x000fe4000f8e023f */
[----:B------:R-:W-:Y:S02]  /*e780*/  UIMAD.WIDE.U32 UR6, UR12, UR10, UR6 ;  /* 0x0000000a0c0672a5 */ /* 0x000fe4000f8e0006 */
[----:B------:R-:W-:-:S03]  /*e790*/  UIMAD UR5, UR12, UR11, UR5 ;  /* 0x0000000b0c0572a4 */ /* 0x000fc6000f8e0205 */
[----:B------:R-:W-:Y:S01]  /*e7a0*/  ULDC.64 UR10, c[0x0][0xb88] ;  /* 0x0002e200000a7ab9 */ /* 0x000fe20000000a00 */
        /* <DEDUP_REMOVED lines=19> */
.L_x_1905:
[----:B------:R-:W-:Y:S05]  /*e8e0*/  BSYNC B1 ;  /* 0x0000000000017941 */ /* 0x000fea0003800000 */
.L_x_1904:
[----:B------:R-:W-:Y:S01]  /*e8f0*/  R2UR UR13, R144 ;  /* 0x00000000900d72ca */ /* 0x000fe200000e0000 */
[----:B------:R-:W-:Y:S01]  /*e900*/  ULDC.64 UR10, c[0x0][0xae8] ;  /* 0x0002ba00000a7ab9 */ /* 0x000fe20000000a00 */
[----:B------:R-:W-:Y:S01]  /*e910*/  R2UR UR12, R145 ;  /* 0x00000000910c72ca */ /* 0x000fe200000e0000 */
[----:B------:R-:W-:Y:S01]  /*e920*/  UIMAD UR5, UR8, UR10, URZ ;  /* 0x0000000a080572a4 */ /* 0x000fe2000f8e023f */
[----:B------:R-:W-:Y:S01]  /*e930*/  VIADD R8, R8, UR61 ;  /* 0x0000003d08087c36 */ /* 0x000fe20008000000 */
[----:B------:R-:W-:Y:S03]  /*e940*/  BSSY B1, `(.L_x_1906) ;  /* 0x0000034000017945 */ /* 0x000fe60003800000 */
[----:B0-----:R-:W-:-:S04]  /*e950*/  @P1 IMAD.HI.U32 R0, R8, R9, RZ ;  /* 0x0000000908001227 */ /* 0x001fc800078e00ff */
[----:B--2---:R-:W-:Y:S01]  /*e960*/  IMAD.MOV.U32 R3, RZ, RZ, R8 ;  /* 0x000000ffff037224 */ /* 0x004fe200078e0008 */
[----:B------:R-:W-:Y:S01]  /*e970*/  UIMAD.WIDE.U32 UR6, UR13, UR10, URZ ;  /* 0x0000000a0d0672a5 */ /* 0x000fe2000f8e003f */
[----:B-1----:R-:W-:Y:S01]  /*e980*/  @P1 SHF.R.U32.HI R3, RZ, R11, R0 ;  /* 0x0000000bff031219 */ /* 0x002fe20000011600 */
[----:B------:R-:W-:-:S03]  /*e990*/  UIMAD UR5, UR13, UR11, UR5 ;  /* 0x0000000b0d0572a4 */ /* 0x000fc6000f8e0205 */
[----:B------:R-:W-:Y:S01]  /*e9a0*/  ULDC.64 UR10, c[0x0][0xaf0] ;  /* 0x0002bc00000a7ab9 */ /* 0x000fe20000000a00 */
[----:B------:R-:W-:Y:S01]  /*e9b0*/  UIADD3 UR7, UR7, UR5, URZ ;  /* 0x0000000507077290 */ /* 0x000fe2000fffe03f */
[--C-:B------:R-:W-:Y:S01]  /*e9c0*/  SHF.R.S32.HI R0, RZ, 0x1f, R3.reuse ;  /* 0x0000001fff007819 */ /* 0x100fe20000011403 */
[----:B------:R-:W-:Y:S01]  /*e9d0*/  UIMAD UR5, UR9, UR10, URZ ;  /* 0x0000000a090572a4 */ /* 0x000fe2000f8e023f */
[----:B------:R-:W-:Y:S01]  /*e9e0*/  IMAD.MOV R7, RZ, RZ, -R3 ;  /* 0x000000ffff077224 */ /* 0x000fe200078e0a03 */
[----:B------:R-:W-:Y:S02]  /*e9f0*/  UIMAD.WIDE.U32 UR6, UR12, UR10, UR6 ;  /* 0x0000000a0c0672a5 */ /* 0x000fe4000f8e0006 */
[----:B------:R-:W-:Y:S01]  /*ea00*/  UIMAD UR5, UR12, UR11, UR5 ;  /* 0x0000000b0c0572a4 */ /* 0x000fe2000f8e0205 */
[----:B------:R-:W-:Y:S01]  /*ea10*/  IMAD R7, R10, R7, R8 ;  /* 0x000000070a077224 */ /* 0x000fe200078e0208 */
[----:B------:R-:W-:Y:S02]  /*ea20*/  ULDC.64 UR8, c[0x0][0xae0] ;  /* 0x0002b80000087ab9 */ /* 0x000fe40000000a00 */
[----:B------:R-:W-:Y:S01]  /*ea30*/  UIADD3 UR5, UR7, UR5, URZ ;  /* 0x0000000507057290 */ /* 0x000fe2000fffe03f */
[----:B------:R-:W-:-:S02]  /*ea40*/  IMAD R0, R0, UR8, RZ ;  /* 0x0000000800007c24 */ /* 0x000fc4000f8e02ff */
[----:B------:R-:W-:Y:S02]  /*ea50*/  IMAD.U32 R5, RZ, RZ, UR7 ;  /* 0x00000007ff057e24 */ /* 0x000fe4000f8e00ff */
        /* <DEDUP_REMOVED lines=21> */
[----:B------:R-:W-:Y:S01]  /*ebb0*/  ULDC UR5, c[0x0][0xac8] ;  /* 0x0002b20000057ab9 */ /* 0x000fe20000000800 */
[----:B------:R-:W-:Y:S01]  /*ebc0*/  ULDC.64 UR6, c[0x0][0x208] ;  /* 0x0000820000067ab9 */ /* 0x000fe20000000a00 */
        /* <DEDUP_REMOVED lines=11> */
.L_x_1907:
[----:B------:R-:W-:Y:S05]  /*ec80*/  BSYNC B1 ;  /* 0x0000000000017941 */ /* 0x000fea0003800000 */
.L_x_1906:
[----:B------:R-:W-:Y:S01]  /*ec90*/  VIADD R0, R0, 0x60 ;  /* 0x0000006000007836 */ /* 0x000fe20000000000 */
[----:B--2---:R2:W4:Y:S04]  /*eca0*/  SHFL.IDX PT, R5, R3, 0x1, 0x1c1f ;  /* 0x003c1f0003057f89 */ /* 0x00452800000e0000 */
[----:B------:R-:W-:Y:S01]  /*ecb0*/  ISETP.GE.AND P0, PT, R0, R7, PT ;  /* 0x000000070000720c */ /* 0x000fe20003f06270 */
[----:B-1----:R2:W1:-:S12]  /*ecc0*/  SHFL.IDX PT, R4, R6, 0x1, 0x1c1f ;  /* 0x003c1f0006047f89 */ /* 0x00245800000e0000 */
[----:B--2---:R-:W-:Y:S05]  /*ecd0*/  @P0 BRA `(.L_x_1903) ;  /* 0x0000000000340947 */ /* 0x004fea0003800000 */
[----:B------:R-:W-:Y:S01]  /*ece0*/  ULDC UR5, c[0x0][0xac8] ;  /* 0x0002b20000057ab9 */ /* 0x000fe20000000800 */
[----:B------:R-:W-:Y:S01]  /*ecf0*/  ULDC.64 UR6, c[0x0][0x208] ;  /* 0x0000820000067ab9 */ /* 0x000fe20000000a00 */
        /* <DEDUP_REMOVED lines=11> */
.L_x_1903:
[----:B------:R-:W-:Y:S05]  /*edb0*/  BSYNC B0 ;  /* 0x0000000000007941 */ /* 0x000fea0003800000 */
.L_x_1899:
[----:B------:R-:W-:Y:S02]  /*edc0*/  ULDC UR5, c[0x0][0xc38] ;  /* 0x00030e0000057ab9 */ /* 0x000fe40000000800 */
[----:B------:R-:W-:-:S06]  /*edd0*/  UISETP.GE.AND UP0, UPT, UR4, UR5, UPT ;  /* 0x000000050400728c */ /* 0x000fcc000bf06270 */
[----:B------:R-:W-:-:S13]  /*ede0*/  PLOP3.LUT P0, PT, PT, PT, UP0, 0x80, 0x0 ;  /* 0x000000000000781c */ /* 0x000fda0003f0f008 */
[----:B------:R-:W-:Y:S05]  /*edf0*/  @!P0 BRA `(.L_x_1908) ;  /* 0xffffff2000488947 */ /* 0x000fea000383ffff */
[----:B------:R-:W-:Y:S05]  /*ee00*/  EXIT ;  /* 0x000000000000794d */ /* 0x000fea0003800000 */
.L_x_1864:
[----:B------:R-:W-:-:S08]  /*ee10*/  NOP ;  /* 0x0000000000007918 */ /* 0x000fd00000000000 */
[----:B0-----:R-:W0:-:S00]  /*ee20*/  USETMAXREG.DEALLOC.CTAPOOL 0x20 ;  /* 0x00000020000079c8 */ /* 0x001e0000080e0500 */
[----:B0-----:R-:W-:-:S06]  /*ee30*/  LOP3.LUT R0, R0, 0x3, RZ, 0xc0, !PT ;  /* 0x0000000300007812 */ /* 0x001fcc00078ec0ff */
[----:B------:R-:W0:Y:S01]  /*ee40*/  S2UR UR6, SR_CTAID.X ;  /* 0x00000000000679c3 */ /* 0x000e220000002500 */
[----:B------:R-:W-:Y:S02]  /*ee50*/  IMAD.MOV.U32 R23, RZ, RZ, 0x1 ;  /* 0x00000001ff177424 */ /* 0x000fe400078e00ff */
[----:B------:R-:W-:Y:S01]  /*ee60*/  IMAD.MOV.U32 R16, RZ, RZ, RZ ;  /* 0x000000ffff107224 */ /* 0x000fe200078e00ff */
[----:B------:R1:W2:Y:S04]  /*ee70*/  SHFL.IDX PT, R2, R0, RZ, 0x1f ;  /* 0x00001fff00027589 */ /* 0x0002a800000e0000 */
[----:B-1----:R-:W0:Y:S01]  /*ee80*/  LDC R0, c[0x0][0xc38] ;  /* 0x00030e00ff007b82 */ /* 0x002e220000000800 */
[----:B--2---:R-:W-:-:S04]  /*ee90*/  ISETP.NE.AND P0, PT, R2, RZ, PT ;  /* 0x000000ff0200720c */ /* 0x004fc80003f05270 */
[----:B------:R-:W-:-:S05]  /*eea0*/  P2R R2, PR, RZ, 0x1 ;  /* 0x00000001ff027803 */ /* 0x000fca0000000000 */
[----:B------:R1:W-:Y:S04]  /*eeb0*/  STL [R1+0x4], R2 ;  /* 0x0000040201007387 */ /* 0x0003e80000100800 */
[----:B------:R1:W-:Y:S01]  /*eec0*/  STL [R1], RZ ;  /* 0x000000ff01007387 */ /* 0x0003e20000100800 */
[----:B------:R-:W-:Y:S06]  /*eed0*/  @P0 BAR.ARV 0x4, 0x200 ;  /* 0x0108000000000b1d */ /* 0x000fec0000002000 */
[----:B0-----:R-:W-:-:S13]  /*eee0*/  ISETP.LE.AND P0, PT, R0, UR6, PT ;  /* 0x0000000600007c0c */ /* 0x001fda000bf03270 */
[----:B-1----:R-:W-:Y:S05]  /*eef0*/  @P0 BRA `(.L_x_1909) ;  /* 0x0000004400ac0947 */ /* 0x002fea0003800000 */
[----:B------:R-:W0:Y:S01]  /*ef00*/  S2R R6, SR_TID.X ;  /* 0x0000000000067919 */ /* 0x000e220000002100 */
[----:B------:R-:W1:Y:S01]  /*ef10*/  S2UR UR5, SR_CgaCtaId ;  /* 0x00000000000579c3 */ /* 0x000e620000008800 */
[----:B------:R-:W-:Y:S01]  /*ef20*/  UMOV UR4, 0x400 ;  /* 0x0000040000047882 */ /* 0x000fe20000000000 */
[----:B------:R-:W-:Y:S01]  /*ef30*/  IMAD.U32 R28, RZ, RZ, UR6 ;  /* 0x00000006ff1c7e24 */ /* 0x000fe2000f8e00ff */
[----:B------:R2:W-:Y:S01]  /*ef40*/  STL [R1], RZ ;  /* 0x000000ff01007387 */ /* 0x0005e20000100800 */
[----:B------:R-:W-:Y:S01]  /*ef50*/  IMAD.MOV.U32 R23, RZ, RZ, 0x1 ;  /* 0x00000001ff177424 */ /* 0x000fe200078e00ff */
[----:B------:R-:W-:Y:S01]  /*ef60*/  ULDC UR46, c[0x0][0xc] ;  /* 0x00000300002e7ab9 */ /* 0x000fe20000000800 */
[----:B------:R-:W-:Y:S01]  /*ef70*/  IMAD.MOV.U32 R16, RZ, RZ, RZ ;  /* 0x000000ffff107224 */ /* 0x000fe200078e00ff */
[----:B------:R-:W-:Y:S01]  /*ef80*/  ULDC.64 UR38, c[0x0][0x198] ;  /* 0x0000660000267ab9 */ /* 0x000fe20000000a00 */
        /* <DEDUP_REMOVED lines=17> */
[----:B--2---:R-:W-:-:S07]  /*f0a0*/  LOP3.LUT R0, R0, 0x40, RZ, 0xfc, !PT ;  /* 0x0000004000007812 */ /* 0x004fce00078efcff */
.L_x_2001:
        /* <DEDUP_REMOVED lines=22> */
.L_x_1910:
[----:B------:R-:W-:Y:S01]  /*f210*/  ULDC UR9, c[0x0][0xc54] ;  /* 0x0003150000097ab9 */ /* 0x000fe20000000800 */
[----:B------:R-:W-:Y:S01]  /*f220*/  UMOV UR5, UR8 ;  /* 0x0000000800057c82 */ /* 0x000fe20008000000 */
[----:B------:R-:W-:-:S11]  /*f230*/  UISETP.NE.AND UP0, UPT, UR9, 0x1, UPT ;  /* 0x000000010900788c */ /* 0x000fd6000bf05270 */
[----:B------:R-:W-:Y:S02]  /*f240*/  @UP0 ULDC.64 UR10, c[0x0][0xc58] ;  /* 0x00031600000a0ab9 */ /* 0x000fe40000000a00 */
[----:B------:R-:W-:-:S04]  /*f250*/  UIMAD.WIDE.U32 UR6, UR8, UR10, URZ ;  /* 0x0000000a080672a5 */ /* 0x000fc8000f8e003f */
[----:B------:R-:W-:-:S04]  /*f260*/  @UP0 USHF.R.U32.HI UR5, URZ, UR11, UR7 ;  /* 0x0000000b3f050299 */ /* 0x000fc80008011607 */
[----:B------:R-:W-:-:S12]  /*f270*/  UIMAD UR6, UR5, UR9, URZ ;  /* 0x00000009050672a4 */ /* 0x000fd8000f8e023f */
.L_x_1911:
[----:B------:R-:W-:Y:S01]  /*f280*/  ULOP3.LUT UR44, URZ, UR5, URZ, 0x33, !UPT ;  /* 0x000000053f2c7292 */ /* 0x000fe2000f8e333f */
[----:B------:R-:W-:Y:S01]  /*f290*/  BSSY B7, `(.L_x_1912) ;  /* 0x0000417000077945 */ /* 0x000fe20003800000 */
[----:B------:R-:W-:Y:S01]  /*f2a0*/  ULDC UR7, c[0x0][0x448] ;  /* 0x0001120000077ab9 */ /* 0x000fe20000000800 */
[----:B------:R-:W-:Y:S01]  /*f2b0*/  ULDC UR5, c[0x0][0xc3c] ;  /* 0x00030f0000057ab9 */ /* 0x000fe20000000800 */
[----:B------:R-:W-:Y:S02]  /*f2c0*/  UISETP.NE.AND UP1, UPT, UR7, 0x1, UPT ;  /* 0x000000010700788c */ /* 0x000fe4000bf25270 */
[----:B------:R-:W-:Y:S01]  /*f2d0*/  UIADD3 UR44, UR44, UR5, URZ ;  /* 0x000000052c2c7290 */ /* 0x000fe2000fffe03f */
[----:B------:R-:W-:Y:S01]  /*f2e0*/  ULDC.64 UR10, c[0x0][0x418] ;  /* 0x00010600000a7ab9 */ /* 0x000fe20000000a00 */
[----:B------:R-:W-:Y:S02]  /*f2f0*/  UIADD3 UR5, UR8, -UR6, URZ ;  /* 0x8000000608057290 */ /* 0x000fe4000fffe03f */
[----:B------:R-:W-:-:S02]  /*f300*/  UISETP.NE.U32.AND UP0, UPT, UR10, URZ, UPT ;  /* 0x0000003f0a00728c */ /* 0x000fc4000bf05070 */
[----:B------:R-:W-:Y:S02]  /*f310*/  UIMAD UR8, UR44, 0xc0, URZ ;  /* 0x000000c02c0878a4 */ /* 0x000fe4000f8e023f */
[----:B------:R-:W-:Y:S01]  /*f320*/  UISETP.NE.AND.EX UP0, UPT, UR11, URZ, UPT, UP0 ;  /* 0x0000003f0b00728c */ /* 0x000fe2000bf05300 */
[----:B------:R-:W-:Y:S01]  /*f330*/  ULDC UR7, c[0x0][0x288] ;  /* 0x0000a20000077ab9 */ /* 0x000fe20000000800 */
[----:B------:R-:W-:Y:S01]  /*f340*/  UIADD3 UR8, UR8, 0xbf, URZ ;  /* 0x000000bf08087890 */ /* 0x000fe2000fffe03f */
[----:B------:R-:W-:Y:S01]  /*f350*/  ULDC UR6, c[0x0][0x424] ;  /* 0x0001090000067ab9 */ /* 0x000fe20000000800 */
[----:B------:R-:W-:Y:S02]  /*f360*/  UIADD3 UR13, -UR7, 0x90, URZ ;  /* 0x00000090070d7890 */ /* 0x000fe4000fffe13f */
[----:B------:R-:W-:Y:S01]  /*f370*/  USEL UR9, UR6, 0x1, UP0 ;  /* 0x0000000106097887 */ /* 0x000fe20008000000 */
[----:B------:R-:W-:Y:S01]  /*f380*/  @UP1 ULDC UR7, c[0x0][0x44c] ;  /* 0x0001130000071ab9 */ /* 0x000fe20000000800 */
[----:B------:R-:W-:Y:S01]  /*f390*/  ULDC UR12, c[0x0][0x2f0] ;  /* 0x0000bc00000c7ab9 */ /* 0x000fe20000000800 */
[----:B------:R-:W-:Y:S01]  /*f3a0*/  UIMAD.WIDE.U32 UR6, UR8, UR7, URZ ;  /* 0x00000007080672a5 */ /* 0x000fe2000f8e003f */
[----:B------:R-:W-:Y:S01]  /*f3b0*/  @UP1 ULDC UR14, c[0x0][0x450] ;  /* 0x00011400000e1ab9 */ /* 0x000fe20000000800 */
[----:B------:R-:W-:-:S02]  /*f3c0*/  UIMAD UR13, UR9, UR12, UR13 ;  /* 0x0000000c090d72a4 */ /* 0x000fc4000f8e020d */
[----:B------:R-:W-:Y:S02]  /*f3d0*/  @UP1 USHF.R.U32.HI UR8, URZ, UR14, UR7 ;  /* 0x0000000e3f081299 */ /* 0x000fe40008011607 */
[----:B------:R-:W-:Y:S02]  /*f3e0*/  UIMAD UR6, UR9, UR12, 0x8f ;  /* 0x0000008f090674a4 */ /* 0x000fe4000f8e020c */
[----:B------:R-:W-:Y:S02]  /*f3f0*/  UIADD3 UR8, UR13, UR8, URZ ;  /* 0x000000080d087290 */ /* 0x000fe4000fffe03f */
[----:B------:R-:W-:Y:S02]  /*f400*/  UIMAD.WIDE UR6, UR6, 0x38e38e39, URZ ;  /* 0x38e38e39060678a5 */ /* 0x000fe4000f8e023f */
[----:B------:R-:W-:Y:S02]  /*f410*/  UIMAD.WIDE UR8, UR8, 0x38e38e39, URZ ;  /* 0x38e38e39080878a5 */ /* 0x000fe4000f8e023f */
[----:B------:R-:W-:-:S02]  /*f420*/  USHF.R.U32.HI UR12, URZ, 0x1f, UR7 ;  /* 0x0000001f3f0c7899 */ /* 0x000fc40008011607 */
[----:B------:R-:W-:Y:S01]  /*f430*/  USHF.R.U32.HI UR6, URZ, 0x1f, UR9 ;  /* 0x0000001f3f067899 */ /* 0x000fe20008011609 */
[----:B------:R-:W-:Y:S01]  /*f440*/  ULDC UR11, c[0x0][0xc48] ;  /* 0x00031200000b7ab9 */ /* 0x000fe20000000800 */
[----:B------:R-:W-:Y:S02]  /*f450*/  ULEA.HI.SX32 UR12, UR7, UR12, 0x1b ;  /* 0x0000000c070c7291 */ /* 0x000fe4000f8fda3f */
[----:B------:R-:W-:Y:S02]  /*f460*/  ULEA.HI.SX32 UR6, UR9, UR6, 0x1b ;  /* 0x0000000609067291 */ /* 0x000fe4000f8fda3f */
[----:B------:R-:W-:Y:S02]  /*f470*/  UISETP.NE.AND UP0, UPT, UR11, 0x1, UPT ;  /* 0x000000010b00788c */ /* 0x000fe4000bf05270 */
[----:B------:R-:W-:Y:S01]  /*f480*/  UISETP.LT.AND UP1, UPT, UR12, UR6, UPT ;  /* 0x000000060c00728c */ /* 0x000fe2000bf21270 */
[----:B------:R-:W-:-:S03]  /*f490*/  ULDC UR10, c[0x0][0xc54] ;  /* 0x00031500000a7ab9 */ /* 0x000fc60000000800 */
[----:B------:R-:W-:Y:S02]  /*f4a0*/  USEL UR43, UR12, UR6, UP1 ;  /* 0x000000060c2b7287 */ /* 0x000fe40008800000 */
[----:B------:R-:W-:-:S03]  /*f4b0*/  UIMAD UR10, UR4, UR10, UR5 ;  /* 0x0000000a040a72a4 */ /* 0x000fc6000f8e0205 */
[----:B------:R-:W-:Y:S01]  /*f4c0*/  @UP0 ULDC UR4, c[0x0][0xc4c] ;  /* 0x0003130000040ab9 */ /* 0x000fe20000000800 */
[----:B------:R-:W-:Y:S01]  /*f4d0*/  ISETP.LT.AND P0, PT, RZ, UR43, PT ;  /* 0x0000002bff007c0c */ /* 0x000fe2000bf01270 */
[----:B------:R-:W-:Y:S01]  /*f4e0*/  UIMAD.WIDE.U32 UR4, UR10, UR4, URZ ;  /* 0x000000040a0472a5 */ /* 0x000fe2000f8e003f */
[----:B------:R-:W-:Y:S01]  /*f4f0*/  @UP0 ULDC UR7, c[0x0][0xc50] ;  /* 0x0003140000070ab9 */ /* 0x000fe20000000800 */
[----:B------:R-:W-:Y:S02]  /*f500*/  UMOV UR42, UR10 ;  /* 0x0000000a002a7c82 */ /* 0x000fe40008000000 */
[----:B------:R-:W-:-:S04]  /*f510*/  @UP0 USHF.R.U32.HI UR42, URZ, UR7, UR5 ;  /* 0x000000073f2a0299 */ /* 0x000fc80008011605 */
[----:B------:R-:W-:-:S04]  /*f520*/  UIADD3 UR36, -UR42, URZ, URZ ;  /* 0x0000003f2a247290 */ /* 0x000fc8000fffe13f */
[----:B------:R-:W-:Y:S01]  /*f530*/  UIMAD UR36, UR11, UR36, UR10 ;  /* 0x000000240b2472a4 */ /* 0x000fe2000f8e020a */
[----:B------:R-:W-:Y:S11]  /*f540*/  @P0 BRA `(.L_x_1913) ;  /* 0x0000000000480947 */ /* 0x000ff60003800000 */
[----:B------:R-:W0:Y:S02]  /*f550*/  S2R R0, SR_TID.X ;  /* 0x0000000000007919 */ /* 0x000e240000002100 */
[----:B0-----:R-:W-:-:S04]  /*f560*/  LOP3.LUT R0, R0, 0x7f, RZ, 0xc0, !PT ;  /* 0x0000007f00007812 */ /* 0x001fc800078ec0ff */
[----:B------:R-:W-:-:S13]  /*f570*/  ISETP.NE.AND P1, PT, R0, RZ, PT ;  /* 0x000000ff0000720c */ /* 0x000fda0003f25270 */
[----:B------:R-:W-:Y:S05]  /*f580*/  @P1 BRA `(.L_x_1914) ;  /* 0x0000003c009c1947 */ /* 0x000fea0003800000 */
[----:B------:R-:W0:Y:S01]  /*f590*/  S2R R5, SR_LANEID ;  /* 0x0000000000057919 */ /* 0x000e220000000000 */
[----:B------:R-:W-:Y:S01]  /*f5a0*/  VOTEU.ANY UR4, UPT, PT ;  /* 0x0000000000047886 */ /* 0x000fe200038e0100 */
[----:B------:R-:W1:Y:S01]  /*f5b0*/  LDC.64 R2, c[0x0][0xc80] ;  /* 0x00032000ff027b82 */ /* 0x000e620000000a00 */
[----:B------:R-:W0:Y:S01]  /*f5c0*/  FLO.U32 R0, UR4 ;  /* 0x0000000400007d00 */ /* 0x000e2200080e0000 */
[----:B------:R-:W-:Y:S01]  /*f5d0*/  ULDC.64 UR6, c[0x0][0x208] ;  /* 0x0000820000067ab9 */ /* 0x000fe20000000a00 */
        /* <DEDUP_REMOVED lines=9> */
.L_x_1913:
        /* <DEDUP_REMOVED lines=20> */
.L_x_1916:
[----:B------:R-:W-:Y:S05]  /*f7b0*/  BSYNC B6 ;  /* 0x0000000000067941 */ /* 0x000fea0003800000 */
.L_x_1915:
        /* <DEDUP_REMOVED lines=20> */
.L_x_1919:
        /* <DEDUP_REMOVED lines=15> */
.L_x_1918:
[----:B------:R-:W-:Y:S05]  /*f9f0*/  BSYNC B6 ;  /* 0x0000000000067941 */ /* 0x000fea0003800000 */
.L_x_1917:
[----:B------:R-:W-:Y:S01]  /*fa00*/  ULDC.64 UR4, c[0x0][0x9f8] ;  /* 0x00027e0000047ab9 */ /* 0x000fe20000000a00 */
[----:B------:R-:W-:Y:S01]  /*fa10*/  IMAD.U32 R22, RZ, RZ, UR42 ;  /* 0x0000002aff167e24 */ /* 0x000fe2000f8e00ff */
[----:B------:R-:W-:Y:S01]  /*fa20*/  UISETP.NE.U32.AND UP0, UPT, UR4, URZ, UPT ;  /* 0x0000003f0400728c */ /* 0x000fe2000bf05070 */
[----:B------:R-:W-:-:S03]  /*fa30*/  ULDC.64 UR6, c[0x0][0x208] ;  /* 0x0000820000067ab9 */ /* 0x000fc60000000a00 */
        /* <DEDUP_REMOVED lines=9> */
[----:B------:R-:W1:Y:S03]  /*fad0*/  S2R R18, SR_TID.X ;  /* 0x0000000000127919 */ /* 0x000e660000002100 */
[----:B------:R-:W-:Y:S01]  /*fae0*/  VIADD R19, R19, 0xffffffff ;  /* 0xffffffff13137836 */ /* 0x000fe20000000000 */
[----:B0-----:R-:W0:Y:S02]  /*faf0*/  LDC.64 R2, c[0x0][0x418] ;  /* 0x00010600ff027b82 */ /* 0x001e240000000a00 */
[----:B0-----:R-:W-:Y:S02]  /*fb00*/  ISETP.NE.U32.AND P0, PT, R2, RZ, PT ;  /* 0x000000ff0200720c */ /* 0x001fe40003f05070 */
[----:B-1----:R-:W-:-:S02]  /*fb10*/  SHF.R.U32.HI R20, RZ, 0x5, R18 ;  /* 0x00000005ff147819 */ /* 0x002fc40000011612 */
[----:B------:R-:W-:Y:S02]  /*fb20*/  ISETP.NE.AND.EX P1, PT, R3, RZ, PT, P0 ;  /* 0x000000ff0300720c */ /* 0x000fe40003f25300 */
[----:B------:R-:W-:Y:S02]  /*fb30*/  LOP3.LUT R20, R20, 0x3, RZ, 0xc0, !PT ;  /* 0x0000000314147812 */ /* 0x000fe400078ec0ff */
[----:B------:R-:W-:Y:S02]  /*fb40*/  P2R R26, PR, RZ, 0x2 ;  /* 0x00000002ff1a7803 */ /* 0x000fe40000000000 */
[----:B--2---:R-:W-:Y:S02]  /*fb50*/  SHF.R.S32.HI R24, RZ, 0x1f, R22 ;  /* 0x0000001fff187819 */ /* 0x004fe40000011416 */
[----:B------:R-:W-:Y:S01]  /*fb60*/  SEL R18, R22, RZ, !P1 ;  /* 0x000000ff16127207 */ /* 0x000fe20004800000 */
[----:B------:R-:W-:Y:S06]  /*fb70*/  BRA.DIV UR4, `(.L_x_1920) ;  /* 0x0000004204207947 */ /* 0x000fec000b800000 */
[----:B------:R0:W1:Y:S02]  /*fb80*/  SHFL.IDX PT, R14, R20, RZ, 0x1f ;  /* 0x00001fff140e7589 */ /* 0x00006400000e0000 */
.L_x_2016:
[----:B-1----:R-:W-:Y:S02]  /*fb90*/  ISETP.NE.AND P0, PT, R14, RZ, PT ;  /* 0x000000ff0e00720c */ /* 0x002fe40003f05270 */
[----:B------:R-:W-:-:S04]  /*fba0*/  PLOP3.LUT P2, PT, PT, PT, PT, 0x8, 0x0 ;  /* 0x000000000000781c */ /* 0x000fc80003f4e170 */
[----:B------:R-:W-:-:S07]  /*fbb0*/  P2R R25, PR, RZ, 0x4 ;  /* 0x00000004ff197803 */ /* 0x000fce0000000000 */
[----:B------:R-:W-:Y:S05]  /*fbc0*/  @P0 BRA `(.L_x_1921) ;  /* 0x0000000400140947 */ /* 0x000fea0003800000 */
[----:B------:R-:W-:-:S03]  /*fbd0*/  UMOV UR4, 0xffffffff ;  /* 0xffffffff00047882 */ /* 0x000fc60000000000 */
[----:B------:R-:W-:Y:S05]  /*fbe0*/  BRA.DIV UR4, `(.L_x_1922) ;  /* 0x0000004204247947 */ /* 0x000fea000b800000 */
[----:B------:R-:W-:-:S13]  /*fbf0*/  ELECT P6, URZ, PT ;  /* 0x00000000003f782f */ /* 0x000fda00038c0000 */
.L_x_2019:
[----:B------:R-:W-:Y:S05]  /*fc00*/  @!P6 BRA `(.L_x_1921) ;  /* 0x000000040004e947 */ /* 0x000fea0003800000 */
[----:B------:R-:W-:Y:S01]  /*fc10*/  IMAD.MOV.U32 R18, RZ, RZ, R22 ;  /* 0x000000ffff127224 */ /* 0x000fe200078e0016 */
[----:B------:R-:W-:Y:S06]  /*fc20*/  @!P1 BRA `(.L_x_1923) ;  /* 0x00000000004c9947 */ /* 0x000fec0003800000 */
[----:B------:R-:W1:Y:S01]  /*fc30*/  LDC R6, c[0x0][0x43c] ;  /* 0x00010f00ff067b82 */ /* 0x000e620000000800 */
[----:B------:R-:W-:Y:S01]  /*fc40*/  IMAD.MOV.U32 R0, RZ, RZ, R19 ;  /* 0x000000ffff007224 */ /* 0x000fe200078e0013 */
[----:B------:R-:W-:Y:S01]  /*fc50*/  ULDC.64 UR4, c[0x0][0x428] ;  /* 0x00010a0000047ab9 */ /* 0x000fe20000000a00 */
[----:B------:R-:W-:Y:S01]  /*fc60*/  ULDC.64 UR6, c[0x0][0x208] ;  /* 0x0000820000067ab9 */ /* 0x000fe20000000a00 */
        /* <DEDUP_REMOVED lines=15> */
.L_x_1923:
[----:B------:R-:W2:Y:S01]  /*fd60*/  S2R R0, SR_TID.X ;  /* 0x0000000000007919 */ /* 0x000ea20000002100 */
[----:B-1----:R-:W-:Y:S01]  /*fd70*/  IMAD R3, R16, 0x8, R17 ;  /* 0x0000000810037824 */ /* 0x002fe200078e0211 */
[----:B--2---:R-:W-:Y:S02]  /*fd80*/  LOP3.LUT R2, R0, 0x7f, RZ, 0xc0, !PT ;  /* 0x0000007f00027812 */ /* 0x004fe400078ec0ff */
[----:B------:R-:W-:Y:S02]  /*fd90*/  SHF.L.U32 R0, R23, 0x1f, RZ ;  /* 0x0000001f17007819 */ /* 0x000fe400000006ff */
[----:B------:R-:W-:Y:S02]  /*fda0*/  ISETP.NE.AND P1, PT, R2, RZ, PT ;  /* 0x000000ff0200720c */ /* 0x000fe40003f25270 */
[----:B------:R-:W1:Y:S02]  /*fdb0*/  SYNCS.PHASECHK.TRANS64.TRYWAIT P0, [R3+URZ+0x31c40], R0 ;  /* 0x031c4000030075a7 */ /* 0x000e64000800017f */
[----:B-1----:R-:W-:Y:S09]  /*fdc0*/  @!P0 BRA `(.L_x_1924) ;  /* 0x0000003c00cc8947 */ /* 0x002ff20003800000 */
.L_x_2020:
[----:B------:R-:W-:Y:S05]  /*fdd0*/  @P1 BRA `(.L_x_1925) ;  /* 0x0000000000141947 */ /* 0x000fea0003800000 */
[----:B------:R-:W-:Y:S01]  /*fde0*/  ISETP.NE.AND P0, PT, R29, RZ, PT ;  /* 0x000000ff1d00720c */ /* 0x000fe20003f05270 */
[----:B-1----:R-:W-:-:S04]  /*fdf0*/  IMAD.MOV.U32 R0, RZ, RZ, 0x6c00 ;  /* 0x00006c00ff007424 */ /* 0x002fc800078e00ff */
[----:B------:R2:W-:Y:S08]  /*fe00*/  SYNCS.ARRIVE.TRANS64 RZ, [R3+URZ+0x31c30], R0 ;  /* 0x031c300003ff79a7 */ /* 0x0005f0000800003f */
[----:B------:R-:W-:Y:S05]  /*fe10*/  @!P0 BRA `(.L_x_1925) ;  /* 0x0000000000048947 */ /* 0x000fea0003800000 */
[----:B------:R-:W-:Y:S01]  /*fe20*/  BPT.TRAP 0x1 ;  /* 0x000000040000795c */ /* 0x000fe20000300000 */
.L_x_1925:
        /* <DEDUP_REMOVED lines=16> */
[----:B------:R-:W-:-:S02]  /*ff30*/  UIMAD UR35, UR35, 0x90, URZ ;  /* 0x00000090232378a4 */ /* 0x000fc4000f8e023f */
[----:B------:R-:W-:Y:S01]  /*ff40*/  UIADD3 UR32, UR8, 0x16a00, URZ ;  /* 0x00016a0008207890 */ /* 0x000fe2000fffe03f */
[----:B------:R-:W-:Y:S01]  /*ff50*/  P2R R25, PR, RZ, 0x1 ;  /* 0x00000001ff197803 */ /* 0x000fe20000000000 */
        /* <DEDUP_REMOVED lines=9> */
[----:B------:R1:W-:Y:S01]  /*fff0*/  UTMALDG.4D [UR16], [UR4], desc[UR6] ;  /* 0x00000610040075b4 */ /* 0x0003e20008019000 */
[----:B------:R1:W-:Y:S02]  /*10000*/  UTMALDG.4D [UR8], [UR4], desc[UR6] ;  /* 0x00000608040075b4 */ /* 0x0003e40008019000 */
[----:B-1----:R-:W-:Y:S01]  /*10010*/  NOP ;  /* 0x0000000000007918 */ /* 0x002fe20000000000 */
.L_x_1921:
        /* <DEDUP_REMOVED lines=29> */
.L_x_1927:
[----:B------:R-:W-:Y:S05]  /*101f0*/  BSYNC B6 ;  /* 0x0000000000067941 */ /* 0x000fea0003800000 */
.L_x_1926:
[----:B------:R-:W1:Y:S01]  /*10200*/  LDC R9, c[0x0][0x448] ;  /* 0x00011200ff097b82 */ /* 0x000e620000000800 */
[----:B0-----:R-:W0:Y:S01]  /*10210*/  S2R R20, SR_TID.X ;  /* 0x0000000000147919 */ /* 0x001e220000002100 */
[----:B------:R-:W-:Y:S01]  /*10220*/  IMAD.U32 R6, RZ, RZ, UR44 ;  /* 0x0000002cff067e24 */ /* 0x000fe2000f8e00ff */
[----:B------:R-:W-:Y:S01]  /*10230*/  ULDC.64 UR8, c[0x0][0x2e0] ;  /* 0x0000b80000087ab9 */ /* 0x000fe20000000a00 */
[----:B------:R-:W-:Y:S01]  /*10240*/  UMOV UR4, UR40 ;  /* 0x0000002800047c82 */ /* 0x000fe20008000000 */
[----:B------:R-:W-:Y:S01]  /*10250*/  UIMAD UR6, UR45, UR8, URZ ;  /* 0x000000082d0672a4 */ /* 0x000fe2000f8e023f */
[----:B------:R-:W2:Y:S01]  /*10260*/  S2R R10, SR_TID.X ;  /* 0x00000000000a7919 */ /* 0x000ea20000002100 */
[----:B------:R-:W-:Y:S02]  /*10270*/  UMOV UR5, UR37 ;  /* 0x0000002500057c82 */ /* 0x000fe40008000000 */
        /* <DEDUP_REMOVED lines=16> */
[----:B------:R-:W-:-:S03]  /*10380*/  IMAD R6, R6, 0xc0, R20 ;  /* 0x000000c006067824 */ /* 0x000fc600078e0214 */
        /* <DEDUP_REMOVED lines=9> */
[--C-:B------:R-:W-:Y:S01]  /*10420*/  SHF.R.S32.HI R8, RZ, 0x1f, R7.reuse ;  /* 0x0000001fff087819 */ /* 0x100fe20000011407 */
[----:B------:R-:W-:Y:S02]  /*10430*/  IMAD.MOV R0, RZ, RZ, -R7 ;  /* 0x000000ffff007224 */ /* 0x000fe400078e0a07 */
[----:B------:R-:W-:-:S04]  /*10440*/  IMAD.WIDE.U32 R4, R7, UR8, R2 ;  /* 0x0000000807047c25 */ /* 0x000fc8000f8e0002 */
[----:B------:R-:W-:Y:S02]  /*10450*/  IMAD R8, R8, UR8, RZ ;  /* 0x0000000808087c24 */ /* 0x000fe4000f8e02ff */
[----:B------:R-:W-:Y:S02]  /*10460*/  IMAD R0, R9, R0, R6 ;  /* 0x0000000009007224 */ /* 0x000fe400078e0206 */
[----:B------:R-:W-:Y:S02]  /*10470*/  IMAD R8, R7, UR9, R8 ;  /* 0x0000000907087c24 */ /* 0x000fe4000f8e0208 */
[----:B-1----:R-:W-:Y:S01]  /*10480*/  IMAD.SHL.U32 R20, R21, 0x8, RZ ;  /* 0x0000000815147824 */ /* 0x002fe200078e00ff */
[----:B------:R-:W-:Y:S01]  /*10490*/  SHF.R.S32.HI R7, RZ, 0x1f, R0 ;  /* 0x0000001fff077819 */ /* 0x000fe20000011400 */
[----:B------:R-:W-:Y:S01]  /*104a0*/  IMAD.IADD R5, R5, 0x1, R8 ;  /* 0x0000000105057824 */ /* 0x000fe200078e0208 */
[----:B------:R-:W-:Y:S01]  /*104b0*/  LOP3.LUT R21, R21, 0x7f, RZ, 0xc0, !PT ;  /* 0x0000007f15157812 */ /* 0x000fe200078ec0ff */
[----:B------:R-:W0:Y:S01]  /*104c0*/  @P1 LDC R8, c[0x0][0x44c] ;  /* 0x00011300ff081b82 */ /* 0x000e220000000800 */
[----:B------:R-:W-:Y:S01]  /*104d0*/  LOP3.LUT R20, R20, 0x18, RZ, 0xc0, !PT ;  /* 0x0000001814147812 */ /* 0x000fe200078ec0ff */
[----:B------:R-:W-:Y:S01]  /*104e0*/  IMAD R7, R7, UR4, RZ ;  /* 0x0000000407077c24 */ /* 0x000fe2000f8e02ff */
[----:B------:R-:W-:Y:S01]  /*104f0*/  SHF.R.U32.HI R21, RZ, 0x2, R21 ;  /* 0x00000002ff157819 */ /* 0x000fe20000011615 */
[----:B------:R-:W-:-:S04]  /*10500*/  IMAD.WIDE.U32 R4, R0, UR4, R4 ;  /* 0x0000000400047c25 */ /* 0x000fc8000f8e0004 */
[----:B------:R-:W-:Y:S01]  /*10510*/  IMAD R7, R0, UR5, R7 ;  /* 0x0000000500077c24 */ /* 0x000fe2000f8e0207 */
[----:B------:R-:W-:-:S03]  /*10520*/  LEA R0, P0, R4, UR6, 0x1 ;  /* 0x0000000604007c11 */ /* 0x000fc6000f8008ff */
[----:B------:R-:W-:Y:S02]  /*10530*/  IMAD.IADD R7, R5, 0x1, R7 ;  /* 0x0000000105077824 */ /* 0x000fe400078e0207 */
[----:B------:R-:W1:Y:S03]  /*10540*/  @P1 LDC R5, c[0x0][0x450] ;  /* 0x00011400ff051b82 */ /* 0x000e660000000800 */
[----:B------:R-:W-:Y:S01]  /*10550*/  LEA.HI.X R4, R4, UR7, R7, 0x1, P0 ;  /* 0x0000000704047c11 */ /* 0x000fe200080f0c07 */
[----:B------:R-:W-:-:S04]  /*10560*/  VIADD R7, R6, 0x80 ;  /* 0x0000008006077836 */ /* 0x000fc80000000000 */
[----:B------:R-:W-:Y:S02]  /*10570*/  IMAD.MOV.U32 R6, RZ, RZ, R7 ;  /* 0x000000ffff067224 */ /* 0x000fe400078e0007 */
[----:B0-----:R-:W-:-:S05]  /*10580*/  @P1 IMAD.HI.U32 R8, R7, R8, RZ ;  /* 0x0000000807081227 */ /* 0x001fca00078e00ff */
        /* <DEDUP_REMOVED lines=10> */
[----:B------:R-:W-:Y:S01]  /*10630*/  IMAD.WIDE.U32 R2, R5, UR4, R2 ;  /* 0x0000000405027c25 */ /* 0x000fe2000f8e0002 */
        /* <DEDUP_REMOVED lines=11> */
[----:B------:R-:W-:Y:S01]  /*106f0*/  IMAD.U32 R6, RZ, RZ, UR44 ;  /* 0x0000002cff067e24 */ /* 0x000fe2000f8e00ff */
[----:B------:R-:W-:Y:S01]  /*10700*/  ULDC UR4, c[0x0][0x288] ;  /* 0x0000a20000047ab9 */ /* 0x000fe20000000800 */
[----:B------:R-:W-:Y:S01]  /*10710*/  ULDC.64 UR6, c[0x0][0x208] ;  /* 0x0000820000067ab9 */ /* 0x000fe20000000a00 */
[----:B------:R-:W1:Y:S01]  /*10720*/  SHFL.IDX PT, R2, R4, RZ, 0x1c1f ;  /* 0x001c1fff04027589 */ /* 0x000e6200000e0000 */
[----:B------:R-:W-:Y:S02]  /*10730*/  IMAD R5, R9, UR4, RZ ;  /* 0x0000000409057c24 */ /* 0x000fe4000f8e02ff */
[----:B------:R-:W-:Y:S01]  /*10740*/  IMAD R6, R6, 0xc0, R21 ;  /* 0x000000c006067824 */ /* 0x000fe200078e0215 */
[----:B------:R-:W-:Y:S03]  /*10750*/  SHFL.IDX PT, R14, R0, 0x3, 0x1c1f ;  /* 0x007c1f00000e7f89 */ /* 0x000fe600000e0000 */
[C---:B------:R-:W-:Y:S01]  /*10760*/  VIADD R10, R6.reuse, 0x20 ;  /* 0x00000020060a7836 */ /* 0x040fe20000000000 */
        /* <DEDUP_REMOVED lines=8> */
[----:B------:R0:W-:Y:S01]  /*107f0*/  @!P4 LDGSTS.E.BYPASS.LTC128B.128 [R27+0x13a00], desc[UR6][R2.64+0x80], !P2 ;  /* 0x13a00080021bcfae */ /* 0x0001e2000d101d46 */
[----:B------:R-:W-:Y:S01]  /*10800*/  ISETP.GE.AND P4, PT, R10, R5, PT ;  /* 0x000000050a00720c */ /* 0x000fe20003f86270 */
[----:B------:R-:W-:-:S02]  /*10810*/  VIADD R10, R6, 0x40 ;  /* 0x00000040060a7836 */ /* 0x000fc40000000000 */
[----:B0-----:R-:W0:Y:S04]  /*10820*/  SHFL.IDX PT, R3, R0, 0x1, 0x1c1f ;  /* 0x003c1f0000037f89 */ /* 0x001e2800000e0000 */
[----:B------:R-:W1:Y:S06]  /*10830*/  SHFL.IDX PT, R2, R4, 0x1, 0x1c1f ;  /* 0x003c1f0004027f89 */ /* 0x000e6c00000e0000 */
        /* <DEDUP_REMOVED lines=11> */
[----:B------:R-:W1:Y:S04]  /*108f0*/  SHFL.IDX PT, R2, R4, 0x2, 0x1c1f ;  /* 0x005c1f0004027f89 */ /* 0x000e6800000e0000 */
[----:B------:R-:W2:Y:S04]  /*10900*/  SHFL.IDX PT, R4, R4, 0x3, 0x1c1f ;  /* 0x007c1f0004047f89 */ /* 0x000ea800000e0000 */
[----:B------:R-:W-:Y:S04]  /*10910*/  SHFL.IDX PT, R0, R7, RZ, 0x1c1f ;  /* 0x001c1fff07007589 */ /* 0x000fe800000e0000 */
[----:B------:R-:W-:Y:S01]  /*10920*/  SHFL.IDX PT, R7, R7, 0x1, 0x1c1f ;  /* 0x003c1f0007077f89 */ /* 0x000fe200000e0000 */
        /* <DEDUP_REMOVED lines=9> */
[----:B------:R-:W-:-:S12]  /*109c0*/  VIADD R10, R6, 0x80 ;  /* 0x00000080060a7836 */ /* 0x000fd80000000000 */
[----:B------:R-:W-:-:S05]  /*109d0*/  @!P4 LEA R14, P3, R20, R14, 0x1 ;  /* 0x0000000e140ec211 */ /* 0x000fca00078608ff */
[----:B--2---:R-:W-:Y:S02]  /*109e0*/  @!P4 IMAD.X R9, RZ, RZ, R4, P3 ;  /* 0x000000ffff09c224 */ /* 0x004fe400018e0604 */
[----:B0-----:R-:W-:Y:S02]  /*109f0*/  @!P4 IMAD.MOV.U32 R2, RZ, RZ, R14 ;  /* 0x000000ffff02c224 */ /* 0x001fe400078e000e */
        /* <DEDUP_REMOVED lines=14> */
.L_x_2033:
[----:B------:R-:W-:Y:S01]  /*10ae0*/  VIADD R6, R6, 0xa0 ;  /* 0x000000a006067836 */ /* 0x000fe20000000000 */
[----:B------:R-:W-:Y:S01]  /*10af0*/  ULDC.64 UR4, c[0x0][0x208] ;  /* 0x0000820000047ab9 */ /* 0x000fe20000000a00 */
        /* <DEDUP_REMOVED lines=12> */
.L_x_1929:
[----:B------:R-:W-:Y:S02]  /*10bc0*/  PLOP3.LUT P1, PT, P1, P0, PT, 0xa2, 0x0 ;  /* 0x000000000000781c */ /* 0x000fe40000f21472 */
[----:B------:R-:W-:-:S08]  /*10bd0*/  @P0 R2UR P1, UR4, R17 ;  /* 0x00000000110402ca */ /* 0x000fd00000020000 */
[----:B------:R-:W-:-:S05]  /*10be0*/  @P0 PLOP3.LUT P0, PT, P1, PT, PT, 0x80, 0x0 ;  /* 0x000000000000081c */ /* 0x000fca0000f0f070 */
[----:B------:R-:W-:Y:S01]  /*10bf0*/  @!P1 SYNCS.ARRIVE.TRANS64.RED.A0T1 RZ, [UR4+0x31c00], RZ ;  /* 0x031c00ffffff99a7 */ /* 0x000fe20008200404 */
[----:B------:R-:W-:Y:S07]  /*10c00*/  @!P1 ARRIVES.LDGSTSBAR.64.TRANSCNT [UR4+0x31c00] ;  /* 0x031c0000ff0099b0 */ /* 0x000fee0008000a84 */
[----:B------:R-:W-:Y:S05]  /*10c10*/  @P0 BRA.U.ANY `(.L_x_1929) ;  /* 0xfffffffd00e80947 */ /* 0x000fea000393ffff */
[----:B0-----:R-:W2:Y:S02]  /*10c20*/  LDL.LU R3, [R1] ;  /* 0x0000000001037983 */ /* 0x001ea40000300800 */
[----:B--2---:R-:W-:-:S05]  /*10c30*/  VIADD R3, R3, 0x1 ;  /* 0x0000000103037836 */ /* 0x004fca0000000000 */
[----:B------:R0:W-:Y:S01]  /*10c40*/  STL [R1], R3 ;  /* 0x0000000301007387 */ /* 0x0001e20000100800 */
        /* <DEDUP_REMOVED lines=9> */
.L_x_2034:
[----:B------:R-:W-:Y:S05]  /*10ce0*/  BSYNC B0 ;  /* 0x0000000000007941 */ /* 0x000fea0003800000 */
.L_x_1930:
[----:B------:R-:W-:-:S06]  /*10cf0*/  UISETP.GE.AND UP0, UPT, UR43, 0x2, UPT ;  /* 0x000000022b00788c */ /* 0x000fcc000bf06270 */
[----:B------:R-:W-:-:S13]  /*10d00*/  PLOP3.LUT P0, PT, PT, PT, UP0, 0x80, 0x0 ;  /* 0x000000000000781c */ /* 0x000fda0003f0f008 */
[----:B------:R-:W-:Y:S05]  /*10d10*/  @!P0 BRA `(.L_x_1932) ;  /* 0x0000002000448947 */ /* 0x000fea0003800000 */
[----:B------:R-:W-:Y:S02]  /*10d20*/  ULOP3.LUT UR4, UR43, 0x1, URZ, 0xc0, !UPT ;  /* 0x000000012b047892 */ /* 0x000fe4000f8ec03f */
[----:B------:R-:W-:Y:S02]  /*10d30*/  IMAD.U32 R7, RZ, RZ, UR43 ;  /* 0x0000002bff077e24 */ /* 0x000fe4000f8e00ff */
[----:B------:R-:W-:Y:S02]  /*10d40*/  UISETP.NE.U32.AND UP0, UPT, UR4, 0x1, UPT ;  /* 0x000000010400788c */ /* 0x000fe4000bf05070 */
[----:B------:R-:W-:-:S04]  /*10d50*/  VIADD R7, R7, 0xfffffffe ;  /* 0xfffffffe07077836 */ /* 0x000fc80000000000 */
[----:B------:R-:W-:Y:S01]  /*10d60*/  IMAD.MOV.U32 R6, RZ, RZ, R7 ;  /* 0x000000ffff067224 */ /* 0x000fe200078e0007 */
[----:B------:R-:W-:-:S13]  /*10d70*/  PLOP3.LUT P0, PT, PT, PT, UP0, 0x80, 0x0 ;  /* 0x000000000000781c */ /* 0x000fda0003f0f008 */
[----:B------:R-:W-:Y:S05]  /*10d80*/  @!P0 BRA `(.L_x_1933) ;  /* 0x0000000800b88947 */ /* 0x000fea0003800000 */
[----:B------:R-:W-:Y:S01]  /*10d90*/  ISETP.NE.AND P1, PT, R25, RZ, PT ;  /* 0x000000ff1900720c */ /* 0x000fe20003f25270 */
[----:B------:R-:W-:Y:S01]  /*10da0*/  VIADD R6, R16, 0x1 ;  /* 0x0000000110067836 */ /* 0x000fe20000000000 */
[----:B------:R-:W-:Y:S04]  /*10db0*/  BSSY B0, `(.L_x_1934) ;  /* 0x00000a7000007945 */ /* 0x000fe80003800000 */
[----:B------:R-:W-:-:S04]  /*10dc0*/  ISETP.NE.AND P0, PT, R6, 0x2, PT ;  /* 0x000000020600780c */ /* 0x000fc80003f05270 */
[----:B------:R-:W-:Y:S02]  /*10dd0*/  SEL R8, RZ, 0x1, P0 ;  /* 0x00000001ff087807 */ /* 0x000fe40000000000 */
[----:B------:R-:W-:Y:S02]  /*10de0*/  SEL R6, R6, RZ, P0 ;  /* 0x000000ff06067207 */ /* 0x000fe40000000000 */
[----:B------:R-:W-:Y:S01]  /*10df0*/  LOP3.LUT R8, R23, R8, RZ, 0x3c, !PT ;  /* 0x0000000817087212 */ /* 0x000fe200078e3cff */
[----:B------:R-:W-:Y:S06]  /*10e00*/  @!P1 BRA `(.L_x_1935) ;  /* 0x0000000800849947 */ /* 0x000fec0003800000 */
[----:B------:R-:W-:Y:S01]  /*10e10*/  ISETP.NE.AND P1, PT, R26, RZ, PT ;  /* 0x000000ff1a00720c */ /* 0x000fe20003f25270 */
[----:B------:R-:W-:Y:S02]  /*10e20*/  IMAD.MOV.U32 R4, RZ, RZ, R18 ;  /* 0x000000ffff047224 */ /* 0x000fe400078e0012 */
[----:B------:R-:W-:-:S10]  /*10e30*/  IMAD.MOV.U32 R9, RZ, RZ, R7 ;  /* 0x000000ffff097224 */ /* 0x000fd400078e0007 */
[----:B------:R-:W-:Y:S05]  /*10e40*/  @!P1 BRA `(.L_x_1936) ;  /* 0x00000000004c9947 */ /* 0x000fea0003800000 */
[----:B------:R-:W1:Y:S01]  /*10e50*/  LDC R9, c[0x0][0x43c] ;  /* 0x00010f00ff097b82 */ /* 0x000e620000000800 */
[----:B------:R-:W-:Y:S01]  /*10e60*/  ULDC.64 UR4, c[0x0][0x428] ;  /* 0x00010a0000047ab9 */ /* 0x000fe20000000a00 */
[----:B------:R-:W-:Y:S01]  /*10e70*/  ULDC.64 UR6, c[0x0][0x208] ;  /* 0x0000820000067ab9 */ /* 0x000fe20000000a00 */
[----:B------:R-:W-:-:S04]  /*10e80*/  IMAD R10, R24, UR4, RZ ;  /* 0x00000004180a7c24 */ /* 0x000fc8000f8e02ff */
[----:B------:R-:W-:Y:S01]  /*10e90*/  IMAD R10, R22, UR5, R10 ;  /* 0x00000005160a7c24 */ /* 0x000fe2000f8e020a */
[----:B-1----:R-:W-:-:S13]  /*10ea0*/  ISETP.NE.AND P0, PT, R9, 0x1, PT ;  /* 0x000000010900780c */ /* 0x002fda0003f05270 */
[----:B0-----:R-:W0:Y:S02]  /*10eb0*/  @P0 LDC.64 R2, c[0x0][0x440] ;  /* 0x00011000ff020b82 */ /* 0x001e240000000a00 */
[----:B0-----:R-:W-:-:S04]  /*10ec0*/  @P0 IMAD.HI.U32 R4, R7, R2, RZ ;  /* 0x0000000207040227 */ /* 0x001fc800078e00ff */
[----:B------:R-:W-:Y:S01]  /*10ed0*/  IMAD.MOV.U32 R2, RZ, RZ, R7 ;  /* 0x000000ffff027224 */ /* 0x000fe200078e0007 */
[----:B------:R-:W-:-:S04]  /*10ee0*/  @P0 SHF.R.U32.HI R2, RZ, R3, R4 ;  /* 0x00000003ff020219 */ /* 0x000fc80000011604 */
[--C-:B------:R-:W-:Y:S01]  /*10ef0*/  SHF.R.S32.HI R3, RZ, 0x1f, R2.reuse ;  /* 0x0000001fff037819 */ /* 0x100fe20000011402 */
[----:B------:R-:W-:-:S04]  /*10f00*/  IMAD.MOV R4, RZ, RZ, -R2 ;  /* 0x000000ffff047224 */ /* 0x000fc800078e0a02 */
[----:B------:R-:W-:Y:S02]  /*10f10*/  IMAD R9, R9, R4, R7 ;  /* 0x0000000409097224 */ /* 0x000fe400078e0207 */
[----:B------:R-:W0:Y:S01]  /*10f20*/  LDC.64 R4, c[0x0][0x418] ;  /* 0x00010600ff047b82 */ /* 0x000e220000000a00 */
[----:B------:R-:W-:-:S04]  /*10f30*/  IMAD.WIDE.U32 R2, R22, UR4, R2 ;  /* 0x0000000416027c25 */ /* 0x000fc8000f8e0002 */
[----:B------:R-:W-:Y:S01]  /*10f40*/  IMAD.IADD R10, R10, 0x1, R3 ;  /* 0x000000010a0a7824 */ /* 0x000fe200078e0203 */
[----:B0-----:R-:W-:-:S04]  /*10f50*/  LEA R4, P0, R2, R4, 0x2 ;  /* 0x0000000402047211 */ /* 0x001fc800078010ff */
[----:B------:R-:W-:-:S05]  /*10f60*/  LEA.HI.X R5, R2, R5, R10, 0x2, P0 ;  /* 0x0000000502057211 */ /* 0x000fca00000f140a */
[----:B------:R1:W5:Y:S04]  /*10f70*/  LDG.E R4, desc[UR6][R4.64] ;  /* 0x0000000604047981 */ /* 0x000368000c1e1900 */
.L_x_1936:
[----:B0-----:R-:W1:Y:S01]  /*10f80*/  S2R R2, SR_TID.X ;  /* 0x0000000000027919 */ /* 0x001e620000002100 */
[----:B------:R-:W-:Y:S01]  /*10f90*/  SHF.L.U32 R3, R8, 0x1f, RZ ;  /* 0x0000001f08037819 */ /* 0x000fe200000006ff */
[----:B------:R-:W-:Y:S01]  /*10fa0*/  BSSY B1, `(.L_x_1937) ;  /* 0x0000006000017945 */ /* 0x000fe20003800000 */
[----:B-1----:R-:W-:Y:S01]  /*10fb0*/  LOP3.LUT R5, R2, 0x7f, RZ, 0xc0, !PT ;  /* 0x0000007f02057812 */ /* 0x002fe200078ec0ff */
[----:B------:R-:W-:-:S03]  /*10fc0*/  IMAD R2, R6, 0x8, R17 ;  /* 0x0000000806027824 */ /* 0x000fc600078e0211 */
[----:B------:R-:W-:Y:S01]  /*10fd0*/  ISETP.NE.AND P1, PT, R5, RZ, PT ;  /* 0x000000ff0500720c */ /* 0x000fe20003f25270 */
[----:B------:R-:W0:Y:S02]  /*10fe0*/  SYNCS.PHASECHK.TRANS64.TRYWAIT P0, [R2+URZ+0x31c40], R3 ;  /* 0x031c4003020075a7 */ /* 0x000e24000800017f */
[----:B0-----:R-:W-:Y:S10]  /*10ff0*/  @!P0 BRA `(.L_x_1938) ;  /* 0x00000034008c8947 */ /* 0x001ff40003800000 */
.L_x_2035:
[----:B------:R-:W-:Y:S05]  /*11000*/  BSYNC B1 ;  /* 0x0000000000017941 */ /* 0x000fea0003800000 */
.L_x_1937:
[----:B------:R-:W-:Y:S04]  /*11010*/  BSSY B1, `(.L_x_1939) ;  /* 0x0000007000017945 */ /* 0x000fe80003800000 */
[----:B------:R-:W-:Y:S05]  /*11020*/  @P1 BRA `(.L_x_1940) ;  /* 0x0000000000141947 */ /* 0x000fea0003800000 */
[----:B------:R-:W-:Y:S01]  /*11030*/  ISETP.NE.AND P0, PT, R29, RZ, PT ;  /* 0x000000ff1d00720c */ /* 0x000fe20003f05270 */
[----:B0-----:R-:W-:-:S04]  /*11040*/  IMAD.MOV.U32 R3, RZ, RZ, 0x6c00 ;  /* 0x00006c00ff037424 */ /* 0x001fc800078e00ff */
[----:B------:R1:W-:Y:S08]  /*11050*/  SYNCS.ARRIVE.TRANS64 RZ, [R2+URZ+0x31c30], R3 ;  /* 0x031c300302ff79a7 */ /* 0x0003f0000800003f */
[----:B------:R-:W-:Y:S05]  /*11060*/  @!P0 BRA `(.L_x_1940) ;  /* 0x0000000000048947 */ /* 0x000fea0003800000 */
[----:B------:R-:W-:Y:S01]  /*11070*/  BPT.TRAP 0x1 ;  /* 0x000000040000795c */ /* 0x000fe20000300000 */
.L_x_1940:
[----:B------:R-:W-:Y:S05]  /*11080*/  BSYNC B1 ;  /* 0x0000000000017941 */ /* 0x000fea0003800000 */
.L_x_1939:
[----:B------:R-:W-:Y:S01]  /*11090*/  IMAD.MOV.U32 R10, RZ, RZ, RZ ;  /* 0x000000ffff0a7224 */ /* 0x000fe200078e00ff */
[----:B------:R-:W-:Y:S01]  /*110a0*/  R2UR UR11, R9 ;  /* 0x00000000090b72ca */ /* 0x000fe200000e0000 */
[----:B01----:R-:W-:Y:S01]  /*110b0*/  IMAD R3, R6, 0x6c00, R17 ;  /* 0x00006c0006037824 */ /* 0x003fe200078e0211 */
[----:B------:R-:W-:Y:S01]  /*110c0*/  UIADD3 UR4, UP0, UR38, 0x370, URZ ;  /* 0x0000037026047890 */ /* 0x000fe2000ff1e03f */
[----:B------:R-:W-:Y:S01]  /*110d0*/  PLOP3.LUT P0, PT, PT, PT, PT, 0x80, 0x0 ;  /* 0x000000000000781c */ /* 0x000fe20003f0f070 */
[----:B------:R-:W-:Y:S01]  /*110e0*/  VIADD R2, R2, 0x31c30 ;  /* 0x00031c3002027836 */ /* 0x000fe20000000000 */
[----:B------:R-:W-:Y:S01]  /*110f0*/  R2UR UR10, R10 ;  /* 0x000000000a0a72ca */ /* 0x000fe200000e0000 */
[----:B------:R-:W-:Y:S01]  /*11100*/  VIADD R5, R3, 0x16a00 ;  /* 0x00016a0003057836 */ /* 0x000fe20000000000 */
[----:B------:R-:W-:Y:S01]  /*11110*/  UIADD3.X UR5, URZ, UR39, URZ, UP0, !UPT ;  /* 0x000000273f057290 */ /* 0x000fe200087fe43f */
[----:B------:R-:W-:Y:S01]  /*11120*/  UMOV UR6, 0x0 ;  /* 0x0000000000067882 */ /* 0x000fe20000000000 */
[----:B------:R-:W-:-:S04]  /*11130*/  UMOV UR7, 0x14f00000 ;  /* 0x14f0000000077882 */ /* 0x000fc80000000000 */
[----:B------:R-:W-:-:S12]  /*11140*/  UIMAD UR11, UR11, 0x90, URZ ;  /* 0x000000900b0b78a4 */ /* 0x000fd8000f8e023f */
.L_x_1941:
[----:B------:R-:W-:-:S13]  /*11150*/  @P0 ELECT P2, URZ, PT ;  /* 0x00000000003f082f */ /* 0x000fda0003840000 */
[----:B-----5:R-:W-:Y:S01]  /*11160*/  @P2 R2UR UR13, R4 ;  /* 0x00000000040d22ca */ /* 0x020fe200000e0000 */
[----:B------:R-:W-:Y:S01]  /*11170*/  UMOV UR12, UR36 ;  /* 0x00000024000c7c82 */ /* 0x000fe20008000000 */
        /* <DEDUP_REMOVED lines=12> */
.L_x_1942:
[----:B------:R-:W-:-:S13]  /*11240*/  @P0 ELECT P2, URZ, PT ;  /* 0x00000000003f082f */ /* 0x000fda0003840000 */
[----:B------:R-:W-:Y:S01]  /*11250*/  @P2 R2UR UR13, R4 ;  /* 0x00000000040d22ca */ /* 0x000fe200000e0000 */
        /* <DEDUP_REMOVED lines=13> */
.L_x_1943:
        /* <DEDUP_REMOVED lines=14> */
.L_x_2036:
[----:B------:R-:W-:Y:S05]  /*11410*/  BSYNC B1 ;  /* 0x0000000000017941 */ /* 0x000fea0003800000 */
.L_x_1944:
        /* <DEDUP_REMOVED lines=10> */
.L_x_1947:
[----:B------:R-:W-:Y:S05]  /*114c0*/  BSYNC B1 ;  /* 0x0000000000017941 */ /* 0x000fea0003800000 */
.L_x_1946:
[----:B------:R-:W-:Y:S01]  /*114d0*/  R2UR UR6, R2 ;  /* 0x00000000020672ca */ /* 0x000fe200000e0000 */
[--C-:B0-----:R-:W-:Y:S01]  /*114e0*/  IMAD R5, R16, 0x8, R17.reuse ;  /* 0x0000000810057824 */ /* 0x101fe200078e0211 */
[----:B------:R-:W-:Y:S01]  /*114f0*/  R2UR UR7, R3 ;  /* 0x00000000030772ca */ /* 0x000fe200000e0000 */
[----:B------:R-:W-:Y:S01]  /*11500*/  UIADD3 UR4, UP0, UR38, 0x470, URZ ;  /* 0x0000047026047890 */ /* 0x000fe2000ff1e03f */
[----:B------:R-:W-:Y:S01]  /*11510*/  R2UR UR10, R10 ;  /* 0x000000000a0a72ca */ /* 0x000fe200000e0000 */
[----:B------:R-:W-:Y:S01]  /*11520*/  IMAD R10, R16, 0x6c00, R17 ;  /* 0x00006c00100a7824 */ /* 0x000fe200078e0211 */
[----:B------:R-:W-:Y:S01]  /*11530*/  PLOP3.LUT P0, PT, PT, PT, PT, 0x80, 0x0 ;  /* 0x000000000000781c */ /* 0x000fe20003f0f070 */
[----:B------:R-:W-:Y:S01]  /*11540*/  IMAD R11, R19, 0x90, RZ ;  /* 0x00000090130b7824 */ /* 0x000fe200078e02ff */
[----:B------:R-:W-:Y:S01]  /*11550*/  UIADD3.X UR5, URZ, UR39, URZ, UP0, !UPT ;  /* 0x000000273f057290 */ /* 0x000fe200087fe43f */
[----:B------:R-:W-:Y:S02]  /*11560*/  VIADD R5, R5, 0x31c50 ;  /* 0x00031c5005057836 */ /* 0x000fe40000000000 */
[----:B------:R-:W-:-:S09]  /*11570*/  VIADD R12, R10, 0x200 ;  /* 0x000002000a0c7836 */ /* 0x000fd20000000000 */
.L_x_1948:
        /* <DEDUP_REMOVED lines=15> */
.L_x_1949:
        /* <DEDUP_REMOVED lines=15> */
.L_x_1950:
        /* <DEDUP_REMOVED lines=12> */
.L_x_1935:
[----:B------:R-:W-:Y:S05]  /*11820*/  BSYNC B0 ;  /* 0x0000000000007941 */ /* 0x000fea0003800000 */
.L_x_1934:
[----:B------:R-:W-:Y:S01]  /*11830*/  UIADD3 UR4, UR43, -0x3, URZ ;  /* 0xfffffffd2b047890 */ /* 0x000fe2000fffe03f */
[----:B------:R-:W-:Y:S02]  /*11840*/  IMAD.MOV.U32 R16, RZ, RZ, R6 ;  /* 0x000000ffff107224 */ /* 0x000fe400078e0006 */
[----:B------:R-:W-:-:S03]  /*11850*/  IMAD.MOV.U32 R23, RZ, RZ, R8 ;  /* 0x000000ffff177224 */ /* 0x000fc600078e0008 */
[----:B------:R-:W-:-:S07]  /*11860*/  IMAD.U32 R6, RZ, RZ, UR4 ;  /* 0x00000004ff067e24 */ /* 0x000fce000f8e00ff */
.L_x_1933:
[----:B------:R-:W-:Y:S01]  /*11870*/  ISETP.NE.AND P0, PT, R7, RZ, PT ;  /* 0x000000ff0700720c */ /* 0x000fe20003f05270 */
[----:B------:R-:W-:-:S12]  /*11880*/  BSSY B0, `(.L_x_1932) ;  /* 0x000015a000007945 */ /* 0x000fd80003800000 */
[----:B------:R-:W-:Y:S05]  /*11890*/  @!P0 BRA `(.L_x_1951) ;  /* 0x0000001400608947 */ /* 0x000fea0003800000 */
[----:B------:R-:W-:-:S07]  /*118a0*/  IMAD.MOV.U32 R4, RZ, RZ, R18 ;  /* 0x000000ffff047224 */ /* 0x000fce00078e0012 */
.L_x_1986:
[----:B------:R-:W-:Y:S01]  /*118b0*/  ISETP.NE.AND P1, PT, R25, RZ, PT ;  /* 0x000000ff1900720c */ /* 0x000fe20003f25270 */
        /* <DEDUP_REMOVED lines=8> */
[----:B------:R-:W-:Y:S01]  /*11940*/  ISETP.NE.AND P1, PT, R26, RZ, PT ;  /* 0x000000ff1a00720c */ /* 0x000fe20003f25270 */
[----:B------:R-:W-:-:S12]  /*11950*/  IMAD.MOV.U32 R9, RZ, RZ, R6 ;  /* 0x000000ffff097224 */ /* 0x000fd800078e0006 */
[----:B------:R-:W-:Y:S05]  /*11960*/  @!P1 BRA `(.L_x_1954) ;  /* 0x00000000004c9947 */ /* 0x000fea0003800000 */
[----:B------:R-:W1:Y:S01]  /*11970*/  LDC R9, c[0x0][0x43c] ;  /* 0x00010f00ff097b82 */ /* 0x000e620000000800 */
[----:B------:R-:W-:Y:S01]  /*11980*/  ULDC.64 UR4, c[0x0][0x428] ;  /* 0x00010a0000047ab9 */ /* 0x000fe20000000a00 */
[----:B------:R-:W-:Y:S01]  /*11990*/  ULDC.64 UR6, c[0x0][0x208] ;  /* 0x0000820000067ab9 */ /* 0x000fe20000000a00 */
[----:B-1----:R-:W-:-:S13]  /*119a0*/  ISETP.NE.AND P0, PT, R9, 0x1, PT ;  /* 0x000000010900780c */ /* 0x002fda0003f05270 */
[----:B0-----:R-:W0:Y:S02]  /*119b0*/  @P0 LDC.64 R2, c[0x0][0x440] ;  /* 0x00011000ff020b82 */ /* 0x001e240000000a00 */
        /* <DEDUP_REMOVED lines=14> */
.L_x_1954:
[----:B0-----:R-:W1:Y:S01]  /*11aa0*/  S2R R2, SR_TID.X ;  /* 0x0000000000027919 */ /* 0x001e620000002100 */
[----:B------:R-:W-:Y:S01]  /*11ab0*/  IMAD R3, R7, 0x8, R17 ;  /* 0x0000000807037824 */ /* 0x000fe200078e0211 */
[----:B------:R-:W-:Y:S01]  /*11ac0*/  BSSY B2, `(.L_x_1955) ;  /* 0x0000006000027945 */ /* 0x000fe20003800000 */
[----:B-1----:R-:W-:Y:S02]  /*11ad0*/  LOP3.LUT R5, R2, 0x7f, RZ, 0xc0, !PT ;  /* 0x0000007f02057812 */ /* 0x002fe400078ec0ff */
[----:B------:R-:W-:Y:S02]  /*11ae0*/  SHF.L.U32 R2, R8, 0x1f, RZ ;  /* 0x0000001f08027819 */ /* 0x000fe400000006ff */
[----:B------:R-:W-:Y:S02]  /*11af0*/  ISETP.NE.AND P1, PT, R5, RZ, PT ;  /* 0x000000ff0500720c */ /* 0x000fe40003f25270 */
[----:B------:R-:W0:Y:S02]  /*11b00*/  SYNCS.PHASECHK.TRANS64.TRYWAIT P0, [R3+URZ+0x31c40], R2 ;  /* 0x031c4002030075a7 */ /* 0x000e24000800017f */
[----:B0-----:R-:W-:Y:S09]  /*11b10*/  @!P0 BRA `(.L_x_1956) ;  /* 0x0000002800ec8947 */ /* 0x001ff20003800000 */
.L_x_2037:
[----:B------:R-:W-:Y:S05]  /*11b20*/  BSYNC B2 ;  /* 0x0000000000027941 */ /* 0x000fea0003800000 */
.L_x_1955:
[----:B------:R-:W-:Y:S04]  /*11b30*/  BSSY B2, `(.L_x_1957) ;  /* 0x0000007000027945 */ /* 0x000fe80003800000 */
[----:B------:R-:W-:Y:S05]  /*11b40*/  @P1 BRA `(.L_x_1958) ;  /* 0x0000000000141947 */ /* 0x000fea0003800000 */
[----:B------:R-:W-:Y:S01]  /*11b50*/  ISETP.NE.AND P0, PT, R29, RZ, PT ;  /* 0x000000ff1d00720c */ /* 0x000fe20003f05270 */
[----:B0-----:R-:W-:-:S04]  /*11b60*/  IMAD.MOV.U32 R2, RZ, RZ, 0x6c00 ;  /* 0x00006c00ff027424 */ /* 0x001fc800078e00ff */
[----:B------:R1:W-:Y:S08]  /*11b70*/  SYNCS.ARRIVE.TRANS64 RZ, [R3+URZ+0x31c30], R2 ;  /* 0x031c300203ff79a7 */ /* 0x0003f0000800003f */
[----:B------:R-:W-:Y:S05]  /*11b80*/  @!P0 BRA `(.L_x_1958) ;  /* 0x0000000000048947 */ /* 0x000fea0003800000 */
[----:B------:R-:W-:Y:S01]  /*11b90*/  BPT.TRAP 0x1 ;  /* 0x000000040000795c */ /* 0x000fe20000300000 */
.L_x_1958:
[----:B------:R-:W-:Y:S05]  /*11ba0*/  BSYNC B2 ;  /* 0x0000000000027941 */ /* 0x000fea0003800000 */
.L_x_1957:
[----:B------:R-:W-:Y:S01]  /*11bb0*/  IMAD.MOV.U32 R5, RZ, RZ, RZ ;  /* 0x000000ffff057224 */ /* 0x000fe200078e00ff */
[----:B------:R-:W-:Y:S01]  /*11bc0*/  UIADD3 UR4, UP0, UR38, 0x370, URZ ;  /* 0x0000037026047890 */ /* 0x000fe2000ff1e03f */
[----:B------:R-:W-:Y:S01]  /*11bd0*/  IMAD R12, R7, 0x6c00, R17 ;  /* 0x00006c00070c7824 */ /* 0x000fe200078e0211 */
[----:B------:R-:W-:Y:S01]  /*11be0*/  PLOP3.LUT P0, PT, PT, PT, PT, 0x80, 0x0 ;  /* 0x000000000000781c */ /* 0x000fe20003f0f070 */
[----:B01----:R-:W-:Y:S01]  /*11bf0*/  VIADD R3, R3, 0x31c30 ;  /* 0x00031c3003037836 */ /* 0x003fe20000000000 */
[----:B------:R-:W-:Y:S01]  /*11c00*/  R2UR UR10, R5 ;  /* 0x00000000050a72ca */ /* 0x000fe200000e0000 */
[----:B------:R-:W-:Y:S01]  /*11c10*/  IMAD R2, R9, 0x90, RZ ;  /* 0x0000009009027824 */ /* 0x000fe200078e02ff */
[----:B------:R-:W-:Y:S01]  /*11c20*/  UIADD3.X UR5, URZ, UR39, URZ, UP0, !UPT ;  /* 0x000000273f057290 */ /* 0x000fe200087fe43f */
[----:B------:R-:W-:Y:S01]  /*11c30*/  VIADD R10, R12, 0x16a00 ;  /* 0x00016a000c0a7836 */ /* 0x000fe20000000000 */
[----:B------:R-:W-:Y:S01]  /*11c40*/  UMOV UR6, 0x0 ;  /* 0x0000000000067882 */ /* 0x000fe20000000000 */
[----:B------:R-:W-:-:S10]  /*11c50*/  UMOV UR7, 0x14f00000 ;  /* 0x14f0000000077882 */ /* 0x000fd40000000000 */
.L_x_1959:
        /* <DEDUP_REMOVED lines=16> */
.L_x_1960:
        /* <DEDUP_REMOVED lines=16> */
.L_x_1961:
        /* <DEDUP_REMOVED lines=15> */
.L_x_2038:
[----:B------:R-:W-:Y:S05]  /*11f50*/  BSYNC B2 ;  /* 0x0000000000027941 */ /* 0x000fea0003800000 */
.L_x_1962:
[----:B------:R-:W-:Y:S01]  /*11f60*/  BSSY B2, `(.L_x_1964) ;  /* 0x0000009000027945 */ /* 0x000fe20003800000 */
[----:B------:R-:W-:Y:S02]  /*11f70*/  IMAD.MOV.U32 R2, RZ, RZ, 0x0 ;  /* 0x00000000ff027424 */ /* 0x000fe400078e00ff */
[----:B------:R-:W-:Y:S01]  /*11f80*/  IMAD.MOV.U32 R3, RZ, RZ, 0x14f00000 ;  /* 0x14f00000ff037424 */ /* 0x000fe200078e00ff */
[----:B------:R-:W-:Y:S06]  /*11f90*/  @P1 BRA `(.L_x_1965) ;  /* 0x0000000000141947 */ /* 0x000fec0003800000 */
[----:B------:R-:W-:Y:S01]  /*11fa0*/  ISETP.NE.AND P0, PT, R29, RZ, PT ;  /* 0x000000ff1d00720c */ /* 0x000fe20003f05270 */
[----:B------:R-:W-:-:S04]  /*11fb0*/  IMAD.MOV.U32 R13, RZ, RZ, 0x6c00 ;  /* 0x00006c00ff0d7424 */ /* 0x000fc800078e00ff */
[----:B------:R1:W-:Y:S08]  /*11fc0*/  SYNCS.ARRIVE.TRANS64 RZ, [R12+URZ+0x50], R13 ;  /* 0x0000500d0cff79a7 */ /* 0x0003f0000800003f */
[----:B------:R-:W-:Y:S05]  /*11fd0*/  @!P0 BRA `(.L_x_1965) ;  /* 0x0000000000048947 */ /* 0x000fea0003800000 */
[----:B------:R-:W-:Y:S01]  /*11fe0*/  BPT.TRAP 0x1 ;  /* 0x000000040000795c */ /* 0x000fe20000300000 */
.L_x_1965:
[----:B------:R-:W-:Y:S05]  /*11ff0*/  BSYNC B2 ;  /* 0x0000000000027941 */ /* 0x000fea0003800000 */
.L_x_1964:
[----:B------:R-:W-:Y:S01]  /*12000*/  R2UR UR6, R2 ;  /* 0x00000000020672ca */ /* 0x000fe200000e0000 */
[----:B------:R-:W-:Y:S01]  /*12010*/  IMAD R16, R16, 0x6c00, R17 ;  /* 0x00006c0010107824 */ /* 0x000fe200078e0211 */
[----:B------:R-:W-:Y:S01]  /*12020*/  R2UR UR7, R3 ;  /* 0x00000000030772ca */ /* 0x000fe200000e0000 */
[----:B------:R-:W-:Y:S01]  /*12030*/  UIADD3 UR4, UP0, UR38, 0x470, URZ ;  /* 0x0000047026047890 */ /* 0x000fe2000ff1e03f */
[----:B------:R-:W-:Y:S01]  /*12040*/  R2UR UR10, R5 ;  /* 0x00000000050a72ca */ /* 0x000fe200000e0000 */
[----:B------:R-:W-:Y:S01]  /*12050*/  IMAD R5, R19, 0x90, RZ ;  /* 0x0000009013057824 */ /* 0x000fe200078e02ff */
[----:B------:R-:W-:Y:S01]  /*12060*/  PLOP3.LUT P0, PT, PT, PT, PT, 0x80, 0x0 ;  /* 0x000000000000781c */ /* 0x000fe20003f0f070 */
[----:B01----:R-:W-:Y:S01]  /*12070*/  VIADD R12, R12, 0x50 ;  /* 0x000000500c0c7836 */ /* 0x003fe20000000000 */
[----:B------:R-:W-:Y:S01]  /*12080*/  UIADD3.X UR5, URZ, UR39, URZ, UP0, !UPT ;  /* 0x000000273f057290 */ /* 0x000fe200087fe43f */
[----:B------:R-:W-:-:S11]  /*12090*/  VIADD R13, R16, 0x200 ;  /* 0x00000200100d7836 */ /* 0x000fd60000000000 */
.L_x_1966:
        /* <DEDUP_REMOVED lines=15> */
.L_x_1967:
        /* <DEDUP_REMOVED lines=15> */
.L_x_1968:
        /* <DEDUP_REMOVED lines=12> */
.L_x_1953:
[----:B------:R-:W-:Y:S05]  /*12340*/  BSYNC B1 ;  /* 0x0000000000017941 */ /* 0x000fea0003800000 */
.L_x_1952:
        /* <DEDUP_REMOVED lines=9> */
[----:B------:R-:W-:-:S12]  /*123e0*/  VIADD R9, R6, 0xffffffff ;  /* 0xffffffff06097836 */ /* 0x000fd80000000000 */
        /* <DEDUP_REMOVED lines=20> */
.L_x_1971:
        /* <DEDUP_REMOVED lines=8> */
.L_x_2039:
[----:B------:R-:W-:Y:S05]  /*125b0*/  BSYNC B2 ;  /* 0x0000000000027941 */ /* 0x000fea0003800000 */
.L_x_1972:
[----:B------:R-:W-:Y:S04]  /*125c0*/  BSSY B2, `(.L_x_1974) ;  /* 0x0000007000027945 */ /* 0x000fe80003800000 */
[----:B------:R-:W-:Y:S05]  /*125d0*/  @P1 BRA `(.L_x_1975) ;  /* 0x0000000000141947 */ /* 0x000fea0003800000 */
[----:B------:R-:W-:Y:S01]  /*125e0*/  ISETP.NE.AND P0, PT, R29, RZ, PT ;  /* 0x000000ff1d00720c */ /* 0x000fe20003f05270 */
[----:B0-----:R-:W-:-:S04]  /*125f0*/  IMAD.MOV.U32 R3, RZ, RZ, 0x6c00 ;  /* 0x00006c00ff037424 */ /* 0x001fc800078e00ff */
[----:B------:R1:W-:Y:S08]  /*12600*/  SYNCS.ARRIVE.TRANS64 RZ, [R2+URZ+0x31c30], R3 ;  /* 0x031c300302ff79a7 */ /* 0x0003f0000800003f */
[----:B------:R-:W-:Y:S05]  /*12610*/  @!P0 BRA `(.L_x_1975) ;  /* 0x0000000000048947 */ /* 0x000fea0003800000 */
[----:B------:R-:W-:Y:S01]  /*12620*/  BPT.TRAP 0x1 ;  /* 0x000000040000795c */ /* 0x000fe20000300000 */
.L_x_1975:
[----:B------:R-:W-:Y:S05]  /*12630*/  BSYNC B2 ;  /* 0x0000000000027941 */ /* 0x000fea0003800000 */
.L_x_1974:
        /* <DEDUP_REMOVED lines=12> */
.L_x_1976:
        /* <DEDUP_REMOVED lines=16> */
.L_x_1977:
        /* <DEDUP_REMOVED lines=16> */
.L_x_1978:
        /* <DEDUP_REMOVED lines=15> */
.L_x_2040:
[----:B------:R-:W-:Y:S05]  /*129f0*/  BSYNC B2 ;  /* 0x0000000000027941 */ /* 0x000fea0003800000 */
.L_x_1979:
        /* <DEDUP_REMOVED lines=9> */
.L_x_1982:
[----:B------:R-:W-:Y:S05]  /*12a90*/  BSYNC B2 ;  /* 0x0000000000027941 */ /* 0x000fea0003800000 */
.L_x_1981:
        /* <DEDUP_REMOVED lines=10> */
.L_x_1983:
        /* <DEDUP_REMOVED lines=15> */
.L_x_1984:
        /* <DEDUP_REMOVED lines=15> */
.L_x_1985:
        /* <DEDUP_REMOVED lines=12> */
.L_x_1970:
[----:B------:R-:W-:Y:S05]  /*12de0*/  BSYNC B1 ;  /* 0x0000000000017941 */ /* 0x000fea0003800000 */
.L_x_1969:
[C---:B------:R-:W-:Y:S01]  /*12df0*/  ISETP.GT.AND P0, PT, R6.reuse, 0x1, PT ;  /* 0x000000010600780c */ /* 0x040fe20003f04270 */
[----:B------:R-:W-:-:S12]  /*12e00*/  VIADD R6, R6, 0xfffffffe ;  /* 0xfffffffe06067836 */ /* 0x000fd80000000000 */
[----:B------:R-:W-:Y:S05]  /*12e10*/  @P0 BRA `(.L_x_1986) ;  /* 0xffffffe800a40947 */ /* 0x000fea000383ffff */
.L_x_1951:
[----:B------:R-:W-:Y:S05]  /*12e20*/  BSYNC B0 ;  /* 0x0000000000007941 */ /* 0x000fea0003800000 */
.L_x_1932:
        /* <DEDUP_REMOVED lines=8> */
[----:B------:R-:W1:Y:S01]  /*12eb0*/  FLO.U32 R0, UR4 ;  /* 0x0000000400007d00 */ /* 0x000e6200080e0000 */
[----:B------:R-:W-:Y:S01]  /*12ec0*/  ULDC.64 UR6, c[0x0][0x208] ;  /* 0x0000820000067ab9 */ /* 0x000fe20000000a00 */
        /* <DEDUP_REMOVED lines=8> */
.L_x_1988:
[----:B------:R-:W-:Y:S05]  /*12f50*/  BSYNC B0 ;  /* 0x0000000000007941 */ /* 0x000fea0003800000 */
.L_x_1987:
[----:B------:R-:W-:Y:S01]  /*12f60*/  ISETP.NE.AND P0, PT, R25, RZ, PT ;  /* 0x000000ff1900720c */ /* 0x000fe20003f05270 */
        /* <DEDUP_REMOVED lines=8> */
.L_x_2041:
[----:B------:R-:W-:Y:S05]  /*12ff0*/  BSYNC B1 ;  /* 0x0000000000017941 */ /* 0x000fea0003800000 */
.L_x_1991:
[----:B------:R-:W-:Y:S04]  /*13000*/  BSSY B1, `(.L_x_1993) ;  /* 0x0000007000017945 */ /* 0x000fe80003800000 */
[----:B------:R-:W-:Y:S05]  /*13010*/  @P2 BRA `(.L_x_1994) ;  /* 0x0000000000142947 */ /* 0x000fea0003800000 */
[----:B------:R-:W-:Y:S01]  /*13020*/  ISETP.NE.AND P0, PT, R29, RZ, PT ;  /* 0x000000ff1d00720c */ /* 0x000fe20003f05270 */
[----:B-1----:R-:W-:-:S04]  /*13030*/  IMAD.MOV.U32 R0, RZ, RZ, 0x6c00 ;  /* 0x00006c00ff007424 */ /* 0x002fc800078e00ff */
[----:B------:R2:W-:Y:S08]  /*13040*/  SYNCS.ARRIVE.TRANS64 RZ, [R3+URZ+0x31c50], R0 ;  /* 0x031c500003ff79a7 */ /* 0x0005f0000800003f */
[----:B------:R-:W-:Y:S05]  /*13050*/  @!P0 BRA `(.L_x_1994) ;  /* 0x0000000000048947 */ /* 0x000fea0003800000 */
[----:B------:R-:W-:Y:S01]  /*13060*/  BPT.TRAP 0x1 ;  /* 0x000000040000795c */ /* 0x000fe20000300000 */
.L_x_1994:
[----:B------:R-:W-:Y:S05]  /*13070*/  BSYNC B1 ;  /* 0x0000000000017941 */ /* 0x000fea0003800000 */
.L_x_1993:
[----:B-12---:R-:W-:Y:S01]  /*13080*/  IMAD R0, R16, 0x6c00, R17 ;  /* 0x00006c0010007824 */ /* 0x006fe200078e0211 */
        /* <DEDUP_REMOVED lines=9> */
.L_x_1995:
        /* <DEDUP_REMOVED lines=15> */
.L_x_1996:
        /* <DEDUP_REMOVED lines=15> */
.L_x_1997:
        /* <DEDUP_REMOVED lines=10> */
.L_x_1990:
[----:B------:R-:W-:Y:S05]  /*133a0*/  BSYNC B0 ;  /* 0x0000000000007941 */ /* 0x000fea0003800000 */
.L_x_1989:
[----:B------:R-:W-:-:S05]  /*133b0*/  VIADD R16, R16, 0x1 ;  /* 0x0000000110107836 */ /* 0x000fca0000000000 */
[----:B------:R-:W-:-:S04]  /*133c0*/  ISETP.NE.AND P0, PT, R16, 0x2, PT ;  /* 0x000000021000780c */ /* 0x000fc80003f05270 */
[----:B------:R-:W-:Y:S02]  /*133d0*/  SEL R0, RZ, 0x1, P0 ;  /* 0x00000001ff007807 */ /* 0x000fe40000000000 */
[----:B------:R-:W-:Y:S02]  /*133e0*/  SEL R16, R16, RZ, P0 ;  /* 0x000000ff10107207 */ /* 0x000fe40000000000 */
[----:B------:R-:W-:-:S07]  /*133f0*/  LOP3.LUT R23, R23, R0, RZ, 0x3c, !PT ;  /* 0x0000000017177212 */ /* 0x000fce00078e3cff */
.L_x_1914:
[----:B------:R-:W-:Y:S05]  /*13400*/  BSYNC B7 ;  /* 0x0000000000077941 */ /* 0x000fea0003800000 */
.L_x_1912:
[----:B------:R-:W2:Y:S02]  /*13410*/  LDL R0, [R1+0x4] ;  /* 0x0000040001007983 */ /* 0x000ea40000100800 */
[----:B--2---:R-:W-:-:S13]  /*13420*/  ISETP.NE.AND P0, PT, R0, RZ, PT ;  /* 0x000000ff0000720c */ /* 0x004fda0003f05270 */
        /* <DEDUP_REMOVED lines=10> */
.L_x_1998:
[----:B------:R-:W-:-:S03]  /*134d0*/  UMOV UR4, 0xffffffff ;  /* 0xffffffff00047882 */ /* 0x000fc60000000000 */
[----:B------:R-:W-:Y:S05]  /*134e0*/  BRA.DIV UR4, `(.L_x_2000) ;  /* 0x0000001204dc7947 */ /* 0x000fea000b800000 */
[----:B------:R1:W2:Y:S02]  /*134f0*/  SHFL.IDX PT, R14, R28, RZ, 0x1f ;  /* 0x00001fff1c0e7589 */ /* 0x0002a400000e0000 */
.L_x_2044:
        /* <DEDUP_REMOVED lines=8> */
.L_x_1999:
[----:B------:R-:W-:Y:S02]  /*13580*/  ULDC UR4, c[0x0][0xc38] ;  /* 0x00030e0000047ab9 */ /* 0x000fe40000000800 */
[----:B-1----:R-:W-:-:S13]  /*13590*/  ISETP.GE.AND P0, PT, R28, UR4, PT ;  /* 0x000000041c007c0c */ /* 0x002fda000bf06270 */
[----:B------:R-:W-:Y:S05]  /*135a0*/  @!P0 BRA `(.L_x_2001) ;  /* 0xffffffb800c08947 */ /* 0x000fea000383ffff */
.L_x_1909:
[----:B------:R-:W2:Y:S01]  /*135b0*/  LDL.LU R0, [R1] ;  /* 0x0000000001007983 */ /* 0x000ea20000300800 */
[----:B------:R-:W-:Y:S01]  /*135c0*/  BSSY B0, `(.L_x_2002) ;  /* 0x000000b000007945 */ /* 0x000fe20003800000 */
[----:B------:R-:W1:Y:S01]  /*135d0*/  S2R R5, SR_CgaCtaId ;  /* 0x0000000000057919 */ /* 0x000e620000008800 */
[----:B--2---:R-:W-:-:S05]  /*135e0*/  VIADD R0, R0, 0x1 ;  /* 0x0000000100007836 */ /* 0x004fca0000000000 */
        /* <DEDUP_REMOVED lines=8> */
.L_x_2045:
[----:B------:R-:W-:Y:S05]  /*13670*/  BSYNC B0 ;  /* 0x0000000000007941 */ /* 0x000fea0003800000 */
.L_x_2002:
[----:B------:R-:W-:-:S03]  /*13680*/  UMOV UR4, 0xffffffff ;  /* 0xffffffff00047882 */ /* 0x000fc60000000000 */
[----:B------:R-:W-:Y:S05]  /*13690*/  BRA.DIV UR4, `(.L_x_2004) ;  /* 0x0000001204ac7947 */ /* 0x000fea000b800000 */
[----:B-1----:R-:W1:Y:S02]  /*136a0*/  S2R R0, SR_TID.X ;  /* 0x0000000000007919 */ /* 0x002e640000002100 */
[----:B-1----:R-:W-:-:S04]  /*136b0*/  SHF.R.U32.HI R0, RZ, 0x5, R0 ;  /* 0x00000005ff007819 */ /* 0x002fc80000011600 */
[----:B------:R-:W-:-:S05]  /*136c0*/  LOP3.LUT R0, R0, 0x3, RZ, 0xc0, !PT ;  /* 0x0000000300007812 */ /* 0x000fca00078ec0ff */
[----:B------:R1:W2:Y:S02]  /*136d0*/  SHFL.IDX PT, R14, R0, RZ, 0x1f ;  /* 0x00001fff000e7589 */ /* 0x0002a400000e0000 */
.L_x_2048:
[----:B--2---:R-:W-:Y:S01]  /*136e0*/  ISETP.NE.AND P0, PT, R14, RZ, PT ;  /* 0x000000ff0e00720c */ /* 0x004fe20003f05270 */
[----:B------:R-:W-:-:S12]  /*136f0*/  BSSY B0, `(.L_x_2005) ;  /* 0x0000026000007945 */ /* 0x000fd80003800000 */
[----:B------:R-:W-:Y:S05]  /*13700*/  @P0 BRA `(.L_x_2006) ;  /* 0x0000000000900947 */ /* 0x000fea0003800000 */
[----:B------:R-:W-:-:S03]  /*13710*/  UMOV UR4, 0xffffffff ;  /* 0xffffffff00047882 */ /* 0x000fc60000000000 */
[----:B------:R-:W-:Y:S05]  /*13720*/  BRA.DIV UR4, `(.L_x_2007) ;  /* 0x0000001204bc7947 */ /* 0x000fea000b800000 */
[----:B------:R-:W-:-:S13]  /*13730*/  ELECT P6, URZ, PT ;  /* 0x00000000003f782f */ /* 0x000fda00038c0000 */
.L_x_2051:
[----:B------:R-:W-:Y:S05]  /*13740*/  @!P6 BRA `(.L_x_2006) ;  /* 0x000000000080e947 */ /* 0x000fea0003800000 */
[----:B-1----:R-:W2:Y:S02]  /*13750*/  LDL R0, [R1+0x8] ;  /* 0x0000080001007983 */ /* 0x002ea40000100800 */
[----:B--2---:R-:W-:-:S13]  /*13760*/  R2UR UR4, R0 ;  /* 0x00000000000472ca */ /* 0x004fda00000e0000 */
[----:B------:R-:W-:-:S06]  /*13770*/  ULOP3.LUT UR4, UR4, 0x2, URZ, 0xfc, !UPT ;  /* 0x0000000204047892 */ /* 0x000fcc000f8efc3f */
[----:B------:R-:W-:-:S05]  /*13780*/  IMAD.U32 R0, RZ, RZ, UR4 ;  /* 0x00000004ff007e24 */ /* 0x000fca000f8e00ff */
[----:B------:R-:W-:-:S13]  /*13790*/  ISETP.NE.AND P2, PT, R0, 0x3, PT ;  /* 0x000000030000780c */ /* 0x000fda0003f45270 */
[----:B------:R-:W-:Y:S05]  /*137a0*/  @!P2 BRA `(.L_x_2008) ;  /* 0x000000000004a947 */ /* 0x000fea0003800000 */
[----:B------:R-:W-:Y:S01]  /*137b0*/  BPT.TRAP 0x1 ;  /* 0x000000040000795c */ /* 0x000fe20000300000 */
.L_x_2008:
        /* <DEDUP_REMOVED lines=12> */
.L_x_2052:
[----:B------:R-:W2:Y:S02]  /*13880*/  SYNCS.PHASECHK.TRANS64.TRYWAIT P0, [R3+URZ], R0 ;  /* 0x00000000030075a7 */ /* 0x000ea4000800017f */
[----:B--2---:R-:W-:Y:S05]  /*13890*/  @!P0 BRA `(.L_x_2010) ;  /* 0x0000001000948947 */ /* 0x004fea0003800000 */
.L_x_2053:
[----:B------:R-:W-:Y:S05]  /*138a0*/  @!P2 BRA `(.L_x_2011) ;  /* 0x000000000004a947 */ /* 0x000fea0003800000 */
[----:B------:R-:W-:Y:S01]  /*138b0*/  BPT.TRAP 0x1 ;  /* 0x000000040000795c */ /* 0x000fe20000300000 */
.L_x_2011:
[----:B--2---:R-:W-:-:S04]  /*138c0*/  VIADD R3, R7, 0x31c60 ;  /* 0x00031c6007037836 */ /* 0x004fc80000000000 */
[----:B-1----:R-:W-:-:S04]  /*138d0*/  IMAD R5, R16, 0x8, R3 ;  /* 0x0000000810057824 */ /* 0x002fc800078e0203 */
[----:B------:R-:W1:Y:S02]  /*138e0*/  SYNCS.PHASECHK.TRANS64.TRYWAIT P0, [R5+URZ], R4 ;  /* 0x00000004050075a7 */ /* 0x000e64000800017f */
[----:B-1----:R-:W-:Y:S05]  /*138f0*/  @!P0 BRA `(.L_x_2012) ;  /* 0x0000001000908947 */ /* 0x002fea0003800000 */
.L_x_2054:
[----:B------:R-:W-:-:S07]  /*13900*/  IMAD R3, R6, 0x8, R3 ;  /* 0x0000000806037824 */ /* 0x000fce00078e0203 */
.L_x_2013:
[----:B--2---:R2:W3:Y:S02]  /*13910*/  SYNCS.PHASECHK.TRANS64.TRYWAIT P0, [R3+URZ], R0 ;  /* 0x00000000030075a7 */ /* 0x0044e4000800017f */
[----:B---3--:R-:W-:Y:S05]  /*13920*/  @!P0 NANOSLEEP.SYNCS 0x989680 ;  /* 0x009896800000895d */ /* 0x008fea0003900000 */
[----:B------:R-:W3:Y:S02]  /*13930*/  @!P0 SYNCS.PHASECHK.TRANS64 P0, [R3+URZ], R0 ;  /* 0x00000000030085a7 */ /* 0x000ee4000800007f */
[----:B---3--:R-:W-:Y:S05]  /*13940*/  @!P0 BRA `(.L_x_2013) ;  /* 0xfffffffc00f08947 */ /* 0x008fea000383ffff */
.L_x_2006:
[----:B------:R-:W-:Y:S05]  /*13950*/  BSYNC B0 ;  /* 0x0000000000007941 */ /* 0x000fea0003800000 */
.L_x_2005:
[----:B------:R-:W-:Y:S05]  /*13960*/  EXIT ;  /* 0x000000000000794d */ /* 0x000fea0003800000 */
.L_x_1870:
[----:B0-----:R-:W-:-:S04]  /*13970*/  IMAD.U32 R3, RZ, RZ, UR37 ;  /* 0x00000025ff037e24 */ /* 0x001fc8000f8e00ff */
[----:B------:R0:W1:Y:S03]  /*13980*/  SYNCS.PHASECHK.TRANS64.TRYWAIT P1, [R3+URZ+0x31c00], R0 ;  /* 0x031c0000030075a7 */ /* 0x000066000802017f */
[----:B-1----:R-:W-:Y:S05]  /*13990*/  @!P1 NANOSLEEP.SYNCS 0x989680 ;  /* 0x009896800000995d */ /* 0x002fea0003900000 */
[----:B------:R-:W1:Y:S02]  /*139a0*/  @!P1 SYNCS.PHASECHK.TRANS64 P1, [R3+URZ+0x31c00], R0 ;  /* 0x031c0000030095a7 */ /* 0x000e64000802007f */
[----:B-1----:R-:W-:Y:S05]  /*139b0*/  @!P1 BRA `(.L_x_1870) ;  /* 0xfffffffc00ec9947 */ /* 0x002fea000383ffff */
[----:B------:R-:W-:Y:S05]  /*139c0*/  BRA `(.L_x_2014) ;  /* 0xfffffedc00a47947 */ /* 0x000fea000383ffff */
.L_x_1874:
[----:B-1----:R1:W2:Y:S02]  /*139d0*/  SYNCS.PHASECHK.TRANS64.TRYWAIT P2, [R3+URZ+0x31c30], R0 ;  /* 0x031c3000030075a7 */ /* 0x0022a4000804017f */
[----:B--2---:R-:W-:Y:S05]  /*139e0*/  @!P2 NANOSLEEP.SYNCS 0x989680 ;  /* 0x009896800000a95d */ /* 0x004fea0003900000 */
[----:B------:R-:W2:Y:S02]  /*139f0*/  @!P2 SYNCS.PHASECHK.TRANS64 P2, [R3+URZ+0x31c30], R0 ;  /* 0x031c30000300a5a7 */ /* 0x000ea4000804007f */
[----:B--2---:R-:W-:Y:S05]  /*13a00*/  @!P2 BRA `(.L_x_1874) ;  /* 0xfffffffc00f0a947 */ /* 0x004fea000383ffff */
[----:B------:R-:W-:Y:S05]  /*13a10*/  BRA `(.L_x_1873) ;  /* 0xfffffedc00c87947 */ /* 0x000fea000383ffff */
.L_x_1879:
[----:B-1----:R-:W-:-:S04]  /*13a20*/  IMAD.U32 R5, RZ, RZ, UR4 ;  /* 0x00000004ff057e24 */ /* 0x002fc8000f8e00ff */
[----:B------:R1:W2:Y:S03]  /*13a30*/  SYNCS.PHASECHK.TRANS64.TRYWAIT P3, [R5+URZ+0x31c30], R0 ;  /* 0x031c3000050075a7 */ /* 0x0002a6000806017f */
[----:B--2---:R-:W-:Y:S05]  /*13a40*/  @!P3 NANOSLEEP.SYNCS 0x989680 ;  /* 0x009896800000b95d */ /* 0x004fea0003900000 */
[----:B------:R-:W2:Y:S02]  /*13a50*/  @!P3 SYNCS.PHASECHK.TRANS64 P3, [R5+URZ+0x31c30], R0 ;  /* 0x031c30000500b5a7 */ /* 0x000ea4000806007f */
[----:B--2---:R-:W-:Y:S05]  /*13a60*/  @!P3 BRA `(.L_x_1879) ;  /* 0xfffffffc00ecb947 */ /* 0x004fea000383ffff */
[----:B------:R-:W-:Y:S05]  /*13a70*/  BRA `(.L_x_1876) ;  /* 0xffffff18001c7947 */ /* 0x000fea000383ffff */
.L_x_1883:
[----:B-1----:R-:W-:-:S04]  /*13a80*/  IMAD.U32 R5, RZ, RZ, UR4 ;  /* 0x00000004ff057e24 */ /* 0x002fc8000f8e00ff */
[----:B------:R1:W2:Y:S03]  /*13a90*/  SYNCS.PHASECHK.TRANS64.TRYWAIT P3, [R5+URZ+0x31c50], R0 ;  /* 0x031c5000050075a7 */ /* 0x0002a6000806017f */
[----:B--2---:R-:W-:Y:S05]  /*13aa0*/  @!P3 NANOSLEEP.SYNCS 0x989680 ;  /* 0x009896800000b95d */ /* 0x004fea0003900000 */
[----:B------:R-:W2:Y:S02]  /*13ab0*/  @!P3 SYNCS.PHASECHK.TRANS64 P3, [R5+URZ+0x31c50], R0 ;  /* 0x031c50000500b5a7 */ /* 0x000ea4000806007f */
[----:B--2---:R-:W-:Y:S05]  /*13ac0*/  @!P3 BRA `(.L_x_1883) ;  /* 0xfffffffc00ecb947 */ /* 0x004fea000383ffff */
[----:B------:R-:W-:Y:S05]  /*13ad0*/  BRA `(.L_x_1880) ;  /* 0xffffff2c00b87947 */ /* 0x000fea000383ffff */
.L_x_1889:
[----:B-1----:R-:W-:-:S04]  /*13ae0*/  IMAD.U32 R5, RZ, RZ, UR4 ;  /* 0x00000004ff057e24 */ /* 0x002fc8000f8e00ff */
[----:B------:R1:W2:Y:S03]  /*13af0*/  SYNCS.PHASECHK.TRANS64.TRYWAIT P2, [R5+URZ+0x31c30], R0 ;  /* 0x031c3000050075a7 */ /* 0x0002a6000804017f */
[----:B--2---:R-:W-:Y:S05]  /*13b00*/  @!P2 NANOSLEEP.SYNCS 0x989680 ;  /* 0x009896800000a95d */ /* 0x004fea0003900000 */
[----:B------:R-:W2:Y:S02]  /*13b10*/  @!P2 SYNCS.PHASECHK.TRANS64 P2, [R5+URZ+0x31c30], R0 ;  /* 0x031c30000500a5a7 */ /* 0x000ea4000804007f */
[----:B--2---:R-:W-:Y:S05]  /*13b20*/  @!P2 BRA `(.L_x_1889) ;  /* 0xfffffffc00eca947 */ /* 0x004fea000383ffff */
[----:B------:R-:W-:Y:S05]  /*13b30*/  BRA `(.L_x_1886) ;  /* 0xffffff5800747947 */ /* 0x000fea000383ffff */
.L_x_1893:
[----:B-1----:R-:W-:-:S04]  /*13b40*/  IMAD.U32 R5, RZ, RZ, UR4 ;  /* 0x00000004ff057e24 */ /* 0x002fc8000f8e00ff */
[----:B------:R1:W2:Y:S03]  /*13b50*/  SYNCS.PHASECHK.TRANS64.TRYWAIT P2, [R5+URZ+0x31c50], R0 ;  /* 0x031c5000050075a7 */ /* 0x0002a6000804017f */
[----:B--2---:R-:W-:Y:S05]  /*13b60*/  @!P2 NANOSLEEP.SYNCS 0x989680 ;  /* 0x009896800000a95d */ /* 0x004fea0003900000 */
[----:B------:R-:W2:Y:S02]  /*13b70*/  @!P2 SYNCS.PHASECHK.TRANS64 P2, [R5+URZ+0x31c50], R0 ;  /* 0x031c50000500a5a7 */ /* 0x000ea4000804007f */
[----:B--2---:R-:W-:Y:S05]  /*13b80*/  @!P2 BRA `(.L_x_1893) ;  /* 0xfffffffc00eca947 */ /* 0x004fea000383ffff */
[----:B------:R-:W-:Y:S05]  /*13b90*/  BRA `(.L_x_1890) ;  /* 0xffffff7000107947 */ /* 0x000fea000383ffff */
.L_x_1898:
[----:B-1----:R-:W-:-:S04]  /*13ba0*/  IMAD.U32 R7, RZ, RZ, UR5 ;  /* 0x00000005ff077e24 */ /* 0x002fc8000f8e00ff */
[----:B------:R1:W3:Y:S03]  /*13bb0*/  SYNCS.PHASECHK.TRANS64.TRYWAIT P0, [R7+URZ+0x31c50], R6 ;  /* 0x031c5006070075a7 */ /* 0x0002e6000800017f */
[----:B---3--:R-:W-:Y:S05]  /*13bc0*/  @!P0 NANOSLEEP.SYNCS 0x989680 ;  /* 0x009896800000895d */ /* 0x008fea0003900000 */
[----:B------:R-:W3:Y:S02]  /*13bd0*/  @!P0 SYNCS.PHASECHK.TRANS64 P0, [R7+URZ+0x31c50], R6 ;  /* 0x031c5006070085a7 */ /* 0x000ee4000800007f */
[----:B---3--:R-:W-:Y:S05]  /*13be0*/  @!P0 BRA `(.L_x_1898) ;  /* 0xfffffffc00ec8947 */ /* 0x008fea000383ffff */
[----:B------:R-:W-:Y:S05]  /*13bf0*/  BRA `(.L_x_1897) ;  /* 0xffffff8c00f47947 */ /* 0x000fea000383ffff */
.L_x_1920:
[----:B------:R-:W-:Y:S02]  /*13c00*/  IMAD.MOV.U32 R13, RZ, RZ, R20 ;  /* 0x000000ffff0d7224 */ /* 0x000fe400078e0014 */
[----:B------:R-:W-:Y:S02]  /*13c10*/  IMAD.MOV.U32 R12, RZ, RZ, RZ ;  /* 0x000000ffff0c7224 */ /* 0x000fe400078e00ff */
[----:B------:R-:W-:Y:S02]  /*13c20*/  IMAD.MOV.U32 R11, RZ, RZ, 0x1f ;  /* 0x0000001fff0b7424 */ /* 0x000fe400078e00ff */
[----:B------:R-:W-:-:S07]  /*13c30*/  IMAD.MOV.U32 R15, RZ, RZ, -0x1 ;  /* 0xffffffffff0f7424 */ /* 0x000fce00078e00ff */
[----:B------:R-:W-:Y:S05]  /*13c40*/  WARPSYNC.COLLECTIVE R15, `(.L_x_2015) ;  /* 0x000000000f087348 */ /* 0x000fea0003c00000 */
[----:B------:R0:W1:Y:S02]  /*13c50*/  SHFL.IDX P6, R14, R13, R12, R11 ;  /* 0x0000000c0d0e7389 */ /* 0x00006400000c000b */
[----:B01----:R-:W-:Y:S01]  /*13c60*/  ENDCOLLECTIVE ;  /* 0x000000000000791b */ /* 0x003fe20003800000 */
.L_x_2015:
[----:B------:R-:W-:Y:S05]  /*13c70*/  BRA `(.L_x_2016) ;  /* 0xffffffbc00c47947 */ /* 0x000fea000383ffff */
.L_x_1922:
[----:B------:R-:W-:Y:S01]  /*13c80*/  BSSY B0, `(.L_x_2017) ;  /* 0x0000006000007945 */ /* 0x000fe20003800000 */
[----:B------:R-:W-:-:S07]  /*13c90*/  IMAD.MOV.U32 R15, RZ, RZ, -0x1 ;  /* 0xffffffffff0f7424 */ /* 0x000fce00078e00ff */
[----:B0-----:R-:W-:Y:S05]  /*13ca0*/  WARPSYNC.COLLECTIVE R15, `(.L_x_2018) ;  /* 0x000000000f0c7348 */ /* 0x001fea0003c00000 */
[----:B------:R-:W-:Y:S02]  /*13cb0*/  ELECT P6, UR62, PT ;  /* 0x00000000003e782f */ /* 0x000fe400038c0000 */
[----:B------:R-:W-:Y:S01]  /*13cc0*/  MOV R14, UR62 ;  /* 0x0000003e000e7c02 */ /* 0x000fe20008000f00 */
[----:B0-----:R-:W-:Y:S10]  /*13cd0*/  ENDCOLLECTIVE ;  /* 0x000000000000791b */ /* 0x001ff40003800000 */
.L_x_2018:
[----:B------:R-:W-:Y:S05]  /*13ce0*/  BSYNC B0 ;  /* 0x0000000000007941 */ /* 0x000fea0003800000 */
.L_x_2017:
[----:B------:R-:W-:Y:S05]  /*13cf0*/  BRA `(.L_x_2019) ;  /* 0xffffffbc00c07947 */ /* 0x000fea000383ffff */
.L_x_1924:
[----:B-1----:R1:W2:Y:S02]  /*13d00*/  SYNCS.PHASECHK.TRANS64.TRYWAIT P0, [R3+URZ+0x31c40], R0 ;  /* 0x031c4000030075a7 */ /* 0x0022a4000800017f */
[----:B--2---:R-:W-:Y:S05]  /*13d10*/  @!P0 NANOSLEEP.SYNCS 0x989680 ;  /* 0x009896800000895d */ /* 0x004fea0003900000 */
[----:B------:R-:W2:Y:S02]  /*13d20*/  @!P0 SYNCS.PHASECHK.TRANS64 P0, [R3+URZ+0x31c40], R0 ;  /* 0x031c4000030085a7 */ /* 0x000ea4000800007f */
[----:B--2---:R-:W-:Y:S05]  /*13d30*/  @!P0 BRA `(.L_x_1924) ;  /* 0xfffffffc00f08947 */ /* 0x004fea000383ffff */
[----:B------:R-:W-:Y:S05]  /*13d40*/  BRA `(.L_x_2020) ;  /* 0xffffffc000207947 */ /* 0x000fea000383ffff */
.L_x_1928:
[----:B------:R-:W-:Y:S02]  /*13d50*/  IMAD.MOV.U32 R13, RZ, RZ, R4 ;  /* 0x000000ffff0d7224 */ /* 0x000fe400078e0004 */
[----:B------:R-:W-:Y:S02]  /*13d60*/  IMAD.MOV.U32 R12, RZ, RZ, RZ ;  /* 0x000000ffff0c7224 */ /* 0x000fe400078e00ff */
[----:B------:R-:W-:Y:S02]  /*13d70*/  IMAD.MOV.U32 R11, RZ, RZ, 0x1c1f ;  /* 0x00001c1fff0b7424 */ /* 0x000fe400078e00ff */
[----:B------:R-:W-:Y:S02]  /*13d80*/  IMAD.MOV.U32 R15, RZ, RZ, -0x1 ;  /* 0xffffffffff0f7424 */ /* 0x000fe400078e00ff */
[----:B------:R-:W-:-:S07]  /*13d90*/  IMAD.U32 R6, RZ, RZ, UR44 ;  /* 0x0000002cff067e24 */ /* 0x000fce000f8e00ff */
[----:B------:R-:W-:Y:S05]  /*13da0*/  WARPSYNC.COLLECTIVE R15, `(.L_x_2021) ;  /* 0x000000000f087348 */ /* 0x000fea0003c00000 */
[----:B------:R0:W1:Y:S02]  /*13db0*/  SHFL.IDX P6, R14, R13, R12, R11 ;  /* 0x0000000c0d0e7389 */ /* 0x00006400000c000b */
[----:B01----:R-:W-:Y:S01]  /*13dc0*/  ENDCOLLECTIVE ;  /* 0x000000000000791b */ /* 0x003fe20003800000 */
.L_x_2021:
[----:B------:R-:W-:-:S04]  /*13dd0*/  IMAD R6, R6, 0xc0, R21 ;  /* 0x000000c006067824 */ /* 0x000fc800078e0215 */
[----:B------:R-:W-:Y:S02]  /*13de0*/  VIADD R10, R6, 0x20 ;  /* 0x00000020060a7836 */ /* 0x000fe40000000000 */
[----:B------:R-:W-:Y:S02]  /*13df0*/  IMAD.MOV.U32 R13, RZ, RZ, R0 ;  /* 0x000000ffff0d7224 */ /* 0x000fe400078e0000 */
[----:B------:R-:W-:-:S07]  /*13e00*/  IMAD.MOV.U32 R2, RZ, RZ, R14 ;  /* 0x000000ffff027224 */ /* 0x000fce00078e000e */
[----:B------:R-:W-:Y:S05]  /*13e10*/  WARPSYNC.COLLECTIVE R15, `(.L_x_2022) ;  /* 0x000000000f087348 */ /* 0x000fea0003c00000 */
[----:B------:R0:W1:Y:S02]  /*13e20*/  SHFL.IDX P6, R14, R13, R12, R11 ;  /* 0x0000000c0d0e7389 */ /* 0x00006400000c000b */
[----:B01----:R-:W-:Y:S01]  /*13e30*/  ENDCOLLECTIVE ;  /* 0x000000000000791b */ /* 0x003fe20003800000 */
.L_x_2022:
[----:B------:R-:W-:Y:S01]  /*13e40*/  ULDC UR4, c[0x0][0x288] ;  /* 0x0000a20000047ab9 */ /* 0x000fe20000000800 */
[----:B------:R-:W-:Y:S01]  /*13e50*/  ULDC.64 UR6, c[0x0][0x208] ;  /* 0x0000820000067ab9 */ /* 0x000fe20000000a00 */
[----:B------:R-:W-:-:S05]  /*13e60*/  IMAD R5, R9, UR4, RZ ;  /* 0x0000000409057c24 */ /* 0x000fca000f8e02ff */
[----:B------:R-:W-:Y:S01]  /*13e70*/  ISETP.GE.AND P4, PT, R6, R5, PT ;  /* 0x000000050600720c */ /* 0x000fe20003f86270 */
[----:B------:R-:W-:Y:S02]  /*13e80*/  IMAD.MOV.U32 R13, RZ, RZ, R4 ;  /* 0x000000ffff0d7224 */ /* 0x000fe400078e0004 */
[----:B------:R-:W-:Y:S02]  /*13e90*/  IMAD.MOV.U32 R12, RZ, RZ, 0x1 ;  /* 0x00000001ff0c7424 */ /* 0x000fe400078e00ff */
[----:B------:R-:W-:-:S08]  /*13ea0*/  IMAD.MOV.U32 R3, RZ, RZ, R14 ;  /* 0x000000ffff037224 */ /* 0x000fd000078e000e */
[----:B------:R-:W-:-:S05]  /*13eb0*/  @!P4 LEA R3, P3, R20, R3, 0x1 ;  /* 0x000000031403c211 */ /* 0x000fca00078608ff */
[----:B------:R-:W-:-:S05]  /*13ec0*/  @!P4 IMAD.X R2, RZ, RZ, R2, P3 ;  /* 0x000000ffff02c224 */ /* 0x000fca00018e0602 */
[----:B------:R-:W-:-:S04]  /*13ed0*/  @!P4 LOP3.LUT R3, R3, R2, RZ, 0x3c, !PT ;  /* 0x000000020303c212 */ /* 0x000fc800078e3cff */
[----:B------:R-:W-:-:S04]  /*13ee0*/  @!P4 LOP3.LUT R2, R3, R2, RZ, 0x3c, !PT ;  /* 0x000000020302c212 */ /* 0x000fc800078e3cff */
[----:B------:R-:W-:-:S05]  /*13ef0*/  @!P4 LOP3.LUT R3, R3, R2, RZ, 0x3c, !PT ;  /* 0x000000020303c212 */ /* 0x000fca00078e3cff */
[----:B------:R-:W-:Y:S01]  /*13f00*/  @!PT LDS RZ, [RZ] ;  /* 0x00000000fffff984 */ /* 0x000fe20000000800 */
[----:B------:R-:W-:Y:S01]  /*13f10*/  @!PT LDS RZ, [RZ] ;  /* 0x00000000fffff984 */ /* 0x000fe20000000800 */
[----:B------:R-:W-:Y:S01]  /*13f20*/  @!PT LDS RZ, [RZ] ;  /* 0x00000000fffff984 */ /* 0x000fe20000000800 */
[----:B------:R0:W-:Y:S04]  /*13f30*/  @!P4 LDGSTS.E.BYPASS.LTC128B.128 [R27+0xda00], desc[UR6][R2.64], !P0 ;  /* 0x0da00000021bcfae */ /* 0x0001e8000c101d46 */
[----:B------:R0:W-:Y:S04]  /*13f40*/  @!P4 LDGSTS.E.BYPASS.LTC128B.128 [R27+0x10a00], desc[UR6][R2.64+0x40], !P1 ;  /* 0x10a00040021bcfae */ /* 0x0001e8000c901d46 */
[----:B------:R0:W-:Y:S01]  /*13f50*/  @!P4 LDGSTS.E.BYPASS.LTC128B.128 [R27+0x13a00], desc[UR6][R2.64+0x80], !P2 ;  /* 0x13a00080021bcfae */ /* 0x0001e2000d101d46 */
[----:B------:R-:W-:Y:S01]  /*13f60*/  ISETP.GE.AND P4, PT, R10, R5, PT ;  /* 0x000000050a00720c */ /* 0x000fe20003f86270 */
[----:B------:R-:W-:-:S12]  /*13f70*/  VIADD R10, R6, 0x40 ;  /* 0x00000040060a7836 */ /* 0x000fd80000000000 */
[----:B0-----:R-:W-:Y:S05]  /*13f80*/  WARPSYNC.COLLECTIVE R15, `(.L_x_2023) ;  /* 0x000000000f087348 */ /* 0x001fea0003c00000 */
[----:B------:R1:W2:Y:S02]  /*13f90*/  SHFL.IDX P6, R14, R13, R12, R11 ;  /* 0x0000000c0d0e7389 */ /* 0x0002a400000c000b */
[----:B012---:R-:W-:Y:S01]  /*13fa0*/  ENDCOLLECTIVE ;  /* 0x000000000000791b */ /* 0x007fe20003800000 */
.L_x_2023:
[----:B------:R-:W-:Y:S02]  /*13fb0*/  IMAD.MOV.U32 R13, RZ, RZ, R0 ;  /* 0x000000ffff0d7224 */ /* 0x000fe400078e0000 */
[----:B------:R-:W-:-:S07]  /*13fc0*/  IMAD.MOV.U32 R2, RZ, RZ, R14 ;  /* 0x000000ffff027224 */ /* 0x000fce00078e000e */
[----:B------:R-:W-:Y:S05]  /*13fd0*/  WARPSYNC.COLLECTIVE R15, `(.L_x_2024) ;  /* 0x000000000f087348 */ /* 0x000fea0003c00000 */
[----:B------:R0:W1:Y:S02]  /*13fe0*/  SHFL.IDX P6, R14, R13, R12, R11 ;  /* 0x0000000c0d0e7389 */ /* 0x00006400000c000b */
[----:B01----:R-:W-:Y:S01]  /*13ff0*/  ENDCOLLECTIVE ;  /* 0x000000000000791b */ /* 0x003fe20003800000 */
.L_x_2024:
[----:B------:R-:W-:Y:S01]  /*14000*/  ULDC.64 UR4, c[0x0][0x208] ;  /* 0x0000820000047ab9 */ /* 0x000fe20000000a00 */
[----:B------:R-:W-:Y:S02]  /*14010*/  IMAD.MOV.U32 R13, RZ, RZ, R4 ;  /* 0x000000ffff0d7224 */ /* 0x000fe400078e0004 */
[----:B------:R-:W-:Y:S02]  /*14020*/  IMAD.MOV.U32 R12, RZ, RZ, 0x2 ;  /* 0x00000002ff0c7424 */ /* 0x000fe400078e00ff */
[----:B------:R-:W-:-:S05]  /*14030*/  IMAD.MOV.U32 R3, RZ, RZ, R14 ;  /* 0x000000ffff037224 */ /* 0x000fca00078e000e */
        /* <DEDUP_REMOVED lines=11> */
[----:B------:R-:W-:-:S13]  /*140f0*/  ISETP.GE.AND P4, PT, R10, R5, PT ;  /* 0x000000050a00720c */ /* 0x000fda0003f86270 */
[----:B0-----:R-:W-:Y:S05]  /*14100*/  WARPSYNC.COLLECTIVE R15, `(.L_x_2025) ;  /* 0x000000000f087348 */ /* 0x001fea0003c00000 */
[----:B------:R1:W2:Y:S02]  /*14110*/  SHFL.IDX P6, R14, R13, R12, R11 ;  /* 0x0000000c0d0e7389 */ /* 0x0002a400000c000b */
[----:B012---:R-:W-:Y:S01]  /*14120*/  ENDCOLLECTIVE ;  /* 0x000000000000791b */ /* 0x007fe20003800000 */
.L_x_2025:
[----:B------:R-:W-:Y:S02]  /*14130*/  IMAD.MOV.U32 R13, RZ, RZ, R0 ;  /* 0x000000ffff0d7224 */ /* 0x000fe400078e0000 */
[----:B------:R-:W-:-:S07]  /*14140*/  IMAD.MOV.U32 R2, RZ, RZ, R14 ;  /* 0x000000ffff027224 */ /* 0x000fce00078e000e */
[----:B------:R-:W-:Y:S05]  /*14150*/  WARPSYNC.COLLECTIVE R15, `(.L_x_2026) ;  /* 0x000000000f087348 */ /* 0x000fea0003c00000 */
[----:B------:R0:W1:Y:S02]  /*14160*/  SHFL.IDX P6, R14, R13, R12, R11 ;  /* 0x0000000c0d0e7389 */ /* 0x00006400000c000b */
[----:B01----:R-:W-:Y:S01]  /*14170*/  ENDCOLLECTIVE ;  /* 0x000000000000791b */ /* 0x003fe20003800000 */
.L_x_2026:
        /* <DEDUP_REMOVED lines=14> */
[----:B------:R0:W-:Y:S02]  /*14260*/  @!P4 LDGSTS.E.BYPASS.LTC128B.128 [R27+0x14a00], desc[UR4][R2.64+0x80], !P2 ;  /* 0x14a00080021bcfae */ /* 0x0001e4000d101d44 */
[----:B0-----:R-:W-:Y:S05]  /*14270*/  WARPSYNC.COLLECTIVE R15, `(.L_x_2027) ;  /* 0x000000000f087348 */ /* 0x001fea0003c00000 */
[----:B------:R1:W2:Y:S02]  /*14280*/  SHFL.IDX P6, R14, R13, R12, R11 ;  /* 0x0000000c0d0e7389 */ /* 0x0002a400000c000b */
[----:B012---:R-:W-:Y:S01]  /*14290*/  ENDCOLLECTIVE ;  /* 0x000000000000791b */ /* 0x007fe20003800000 */
.L_x_2027:
[----:B------:R-:W-:Y:S02]  /*142a0*/  IMAD.MOV.U32 R13, RZ, RZ, R0 ;  /* 0x000000ffff0d7224 */ /* 0x000fe400078e0000 */
[----:B------:R-:W-:-:S05]  /*142b0*/  VIADD R0, R6, 0x60 ;  /* 0x0000006006007836 */ /* 0x000fca0000000000 */
[----:B------:R-:W-:Y:S01]  /*142c0*/  ISETP.GE.AND P4, PT, R0, R5, PT ;  /* 0x000000050000720c */ /* 0x000fe20003f86270 */
[----:B------:R-:W-:Y:S02]  /*142d0*/  VIADD R0, R6, 0x80 ;  /* 0x0000008006007836 */ /* 0x000fe40000000000 */
[----:B------:R-:W-:-:S10]  /*142e0*/  IMAD.MOV.U32 R4, RZ, RZ, R14 ;  /* 0x000000ffff047224 */ /* 0x000fd400078e000e */
[----:B------:R-:W-:Y:S05]  /*142f0*/  WARPSYNC.COLLECTIVE R15, `(.L_x_2028) ;  /* 0x000000000f087348 */ /* 0x000fea0003c00000 */
[----:B------:R0:W1:Y:S02]  /*14300*/  SHFL.IDX P6, R14, R13, R12, R11 ;  /* 0x0000000c0d0e7389 */ /* 0x00006400000c000b */
[----:B01----:R-:W-:Y:S01]  /*14310*/  ENDCOLLECTIVE ;  /* 0x000000000000791b */ /* 0x003fe20003800000 */
.L_x_2028:
[----:B------:R-:W-:Y:S01]  /*14320*/  ULDC.64 UR4, c[0x0][0x208] ;  /* 0x0000820000047ab9 */ /* 0x000fe20000000a00 */
[----:B------:R-:W-:Y:S02]  /*14330*/  IMAD.MOV.U32 R13, RZ, RZ, R7 ;  /* 0x000000ffff0d7224 */ /* 0x000fe400078e0007 */
[----:B------:R-:W-:Y:S01]  /*14340*/  IMAD.MOV.U32 R12, RZ, RZ, RZ ;  /* 0x000000ffff0c7224 */ /* 0x000fe200078e00ff */
[----:B------:R-:W-:-:S05]  /*14350*/  @!P4 LEA R14, P3, R20, R14, 0x1 ;  /* 0x0000000e140ec211 */ /* 0x000fca00078608ff */
[----:B------:R-:W-:Y:S02]  /*14360*/  @!P4 IMAD.X R9, RZ, RZ, R4, P3 ;  /* 0x000000ffff09c224 */ /* 0x000fe400018e0604 */
[----:B------:R-:W-:Y:S02]  /*14370*/  @!P4 IMAD.MOV.U32 R2, RZ, RZ, R14 ;  /* 0x000000ffff02c224 */ /* 0x000fe400078e000e */
[----:B------:R-:W-:-:S05]  /*14380*/  @!P4 IMAD.MOV.U32 R3, RZ, RZ, R9 ;  /* 0x000000ffff03c224 */ /* 0x000fca00078e0009 */
        /* <DEDUP_REMOVED lines=10> */
.L_x_2029:
[----:B------:R-:W-:Y:S02]  /*14430*/  IMAD.MOV.U32 R13, RZ, RZ, R8 ;  /* 0x000000ffff0d7224 */ /* 0x000fe400078e0008 */
[----:B------:R-:W-:-:S07]  /*14440*/  IMAD.MOV.U32 R0, RZ, RZ, R14 ;  /* 0x000000ffff007224 */ /* 0x000fce00078e000e */
[----:B------:R-:W-:Y:S05]  /*14450*/  WARPSYNC.COLLECTIVE R15, `(.L_x_2030) ;  /* 0x000000000f087348 */ /* 0x000fea0003c00000 */
[----:B------:R0:W1:Y:S02]  /*14460*/  SHFL.IDX P6, R14, R13, R12, R11 ;  /* 0x0000000c0d0e7389 */ /* 0x00006400000c000b */
[----:B01----:R-:W-:Y:S01]  /*14470*/  ENDCOLLECTIVE ;  /* 0x000000000000791b */ /* 0x003fe20003800000 */
.L_x_2030:
[----:B------:R-:W-:Y:S01]  /*14480*/  ULDC.64 UR4, c[0x0][0x208] ;  /* 0x0000820000047ab9 */ /* 0x000fe20000000a00 */
[----:B------:R-:W-:Y:S02]  /*14490*/  IMAD.MOV.U32 R13, RZ, RZ, R7 ;  /* 0x000000ffff0d7224 */ /* 0x000fe400078e0007 */
[----:B------:R-:W-:Y:S01]  /*144a0*/  IMAD.MOV.U32 R12, RZ, RZ, 0x1 ;  /* 0x00000001ff0c7424 */ /* 0x000fe200078e00ff */
        /* <DEDUP_REMOVED lines=13> */
.L_x_2031:
[----:B------:R-:W-:Y:S02]  /*14580*/  IMAD.MOV.U32 R13, RZ, RZ, R8 ;  /* 0x000000ffff0d7224 */ /* 0x000fe400078e0008 */
[----:B------:R-:W-:-:S07]  /*14590*/  IMAD.MOV.U32 R7, RZ, RZ, R14 ;  /* 0x000000ffff077224 */ /* 0x000fce00078e000e */
[----:B------:R-:W-:Y:S05]  /*145a0*/  WARPSYNC.COLLECTIVE R15, `(.L_x_2032) ;  /* 0x000000000f087348 */ /* 0x000fea0003c00000 */
[----:B------:R0:W1:Y:S02]  /*145b0*/  SHFL.IDX P6, R14, R13, R12, R11 ;  /* 0x0000000c0d0e7389 */ /* 0x00006400000c000b */
[----:B01----:R-:W-:Y:S01]  /*145c0*/  ENDCOLLECTIVE ;  /* 0x000000000000791b */ /* 0x003fe20003800000 */
.L_x_2032:
[----:B------:R-:W-:Y:S05]  /*145d0*/  BRA `(.L_x_2033) ;  /* 0xffffffc400407947 */ /* 0x000fea000383ffff */
.L_x_1931:
[----:B0-----:R0:W1:Y:S02]  /*145e0*/  SYNCS.PHASECHK.TRANS64.TRYWAIT P0, [R17+URZ+0x31c20], R2 ;  /* 0x031c2002110075a7 */ /* 0x001064000800017f */
[----:B-1----:R-:W-:Y:S05]  /*145f0*/  @!P0 NANOSLEEP.SYNCS 0x989680 ;  /* 0x009896800000895d */ /* 0x002fea0003900000 */
[----:B------:R-:W1:Y:S02]  /*14600*/  @!P0 SYNCS.PHASECHK.TRANS64 P0, [R17+URZ+0x31c20], R2 ;  /* 0x031c2002110085a7 */ /* 0x000e64000800007f */
[----:B-1----:R-:W-:Y:S05]  /*14610*/  @!P0 BRA `(.L_x_1931) ;  /* 0xfffffffc00f08947 */ /* 0x002fea000383ffff */
[----:B------:R-:W-:Y:S05]  /*14620*/  BRA `(.L_x_2034) ;  /* 0xffffffc400ac7947 */ /* 0x000fea000383ffff */
.L_x_1938:
[----:B0-----:R0:W1:Y:S02]  /*14630*/  SYNCS.PHASECHK.TRANS64.TRYWAIT P0, [R2+URZ+0x31c40], R3 ;  /* 0x031c4003020075a7 */ /* 0x001064000800017f */
[----:B-1----:R-:W-:Y:S05]  /*14640*/  @!P0 NANOSLEEP.SYNCS 0x989680 ;  /* 0x009896800000895d */ /* 0x002fea0003900000 */
[----:B------:R-:W1:Y:S02]  /*14650*/  @!P0 SYNCS.PHASECHK.TRANS64 P0, [R2+URZ+0x31c40], R3 ;  /* 0x031c4003020085a7 */ /* 0x000e64000800007f */
[----:B-1----:R-:W-:Y:S05]  /*14660*/  @!P0 BRA `(.L_x_1938) ;  /* 0xfffffffc00f08947 */ /* 0x002fea000383ffff */
[----:B------:R-:W-:Y:S05]  /*14670*/  BRA `(.L_x_2035) ;  /* 0xffffffc800607947 */ /* 0x000fea000383ffff */
.L_x_1945:
[----:B0-----:R0:W1:Y:S02]  /*14680*/  SYNCS.PHASECHK.TRANS64.TRYWAIT P0, [R3+URZ+0x60], R2 ;  /* 0x00006002030075a7 */ /* 0x001064000800017f */
[----:B-1----:R-:W-:Y:S05]  /*14690*/  @!P0 NANOSLEEP.SYNCS 0x989680 ;  /* 0x009896800000895d */ /* 0x002fea0003900000 */
[----:B------:R-:W1:Y:S02]  /*146a0*/  @!P0 SYNCS.PHASECHK.TRANS64 P0, [R3+URZ+0x60], R2 ;  /* 0x00006002030085a7 */ /* 0x000e64000800007f */
[----:B-1----:R-:W-:Y:S05]  /*146b0*/  @!P0 BRA `(.L_x_1945) ;  /* 0xfffffffc00f08947 */ /* 0x002fea000383ffff */
[----:B------:R-:W-:Y:S05]  /*146c0*/  BRA `(.L_x_2036) ;  /* 0xffffffcc00507947 */ /* 0x000fea000383ffff */
.L_x_1956:
[----:B0-----:R0:W1:Y:S02]  /*146d0*/  SYNCS.PHASECHK.TRANS64.TRYWAIT P0, [R3+URZ+0x31c40], R2 ;  /* 0x031c4002030075a7 */ /* 0x001064000800017f */
[----:B-1----:R-:W-:Y:S05]  /*146e0*/  @!P0 NANOSLEEP.SYNCS 0x989680 ;  /* 0x009896800000895d */ /* 0x002fea0003900000 */
[----:B------:R-:W1:Y:S02]  /*146f0*/  @!P0 SYNCS.PHASECHK.TRANS64 P0, [R3+URZ+0x31c40], R2 ;  /* 0x031c4002030085a7 */ /* 0x000e64000800007f */
[----:B-1----:R-:W-:Y:S05]  /*14700*/  @!P0 BRA `(.L_x_1956) ;  /* 0xfffffffc00f08947 */ /* 0x002fea000383ffff */
[----:B------:R-:W-:Y:S05]  /*14710*/  BRA `(.L_x_2037) ;  /* 0xffffffd400007947 */ /* 0x000fea000383ffff */
.L_x_1963:
[----:B0-----:R0:W1:Y:S02]  /*14720*/  SYNCS.PHASECHK.TRANS64.TRYWAIT P0, [R12+URZ+0x60], R23 ;  /* 0x000060170c0075a7 */ /* 0x001064000800017f */
[----:B-1----:R-:W-:Y:S05]  /*14730*/  @!P0 NANOSLEEP.SYNCS 0x989680 ;  /* 0x009896800000895d */ /* 0x002fea0003900000 */
[----:B------:R-:W1:Y:S02]  /*14740*/  @!P0 SYNCS.PHASECHK.TRANS64 P0, [R12+URZ+0x60], R23 ;  /* 0x000060170c0085a7 */ /* 0x000e64000800007f */
[----:B-1----:R-:W-:Y:S05]  /*14750*/  @!P0 BRA `(.L_x_1963) ;  /* 0xfffffffc00f08947 */ /* 0x002fea000383ffff */
[----:B------:R-:W-:Y:S05]  /*14760*/  BRA `(.L_x_2038) ;  /* 0xffffffd400f87947 */ /* 0x000fea000383ffff */
.L_x_1973:
[----:B0-----:R0:W1:Y:S02]  /*14770*/  SYNCS.PHASECHK.TRANS64.TRYWAIT P0, [R2+URZ+0x31c40], R3 ;  /* 0x031c4003020075a7 */ /* 0x001064000800017f */
[----:B-1----:R-:W-:Y:S05]  /*14780*/  @!P0 NANOSLEEP.SYNCS 0x989680 ;  /* 0x009896800000895d */ /* 0x002fea0003900000 */
[----:B------:R-:W1:Y:S02]  /*14790*/  @!P0 SYNCS.PHASECHK.TRANS64 P0, [R2+URZ+0x31c40], R3 ;  /* 0x031c4003020085a7 */ /* 0x000e64000800007f */
[----:B-1----:R-:W-:Y:S05]  /*147a0*/  @!P0 BRA `(.L_x_1973) ;  /* 0xfffffffc00f08947 */ /* 0x002fea000383ffff */
[----:B------:R-:W-:Y:S05]  /*147b0*/  BRA `(.L_x_2039) ;  /* 0xffffffdc007c7947 */ /* 0x000fea000383ffff */
.L_x_1980:
[----:B0-----:R0:W1:Y:S02]  /*147c0*/  SYNCS.PHASECHK.TRANS64.TRYWAIT P0, [R8+URZ+0x60], R2 ;  /* 0x00006002080075a7 */ /* 0x001064000800017f */
[----:B-1----:R-:W-:Y:S05]  /*147d0*/  @!P0 NANOSLEEP.SYNCS 0x989680 ;  /* 0x009896800000895d */ /* 0x002fea0003900000 */
[----:B------:R-:W1:Y:S02]  /*147e0*/  @!P0 SYNCS.PHASECHK.TRANS64 P0, [R8+URZ+0x60], R2 ;  /* 0x00006002080085a7 */ /* 0x000e64000800007f */
[----:B-1----:R-:W-:Y:S05]  /*147f0*/  @!P0 BRA `(.L_x_1980) ;  /* 0xfffffffc00f08947 */ /* 0x002fea000383ffff */
[----:B------:R-:W-:Y:S05]  /*14800*/  BRA `(.L_x_2040) ;  /* 0xffffffe000787947 */ /* 0x000fea000383ffff */
.L_x_1992:
[----:B-1----:R1:W2:Y:S02]  /*14810*/  SYNCS.PHASECHK.TRANS64.TRYWAIT P0, [R3+URZ+0x31c60], R0 ;  /* 0x031c6000030075a7 */ /* 0x0022a4000800017f */
[----:B--2---:R-:W-:Y:S05]  /*14820*/  @!P0 NANOSLEEP.SYNCS 0x989680 ;  /* 0x009896800000895d */ /* 0x004fea0003900000 */
[----:B------:R-:W2:Y:S02]  /*14830*/  @!P0 SYNCS.PHASECHK.TRANS64 P0, [R3+URZ+0x31c60], R0 ;  /* 0x031c6000030085a7 */ /* 0x000ea4000800007f */
[----:B--2---:R-:W-:Y:S05]  /*14840*/  @!P0 BRA `(.L_x_1992) ;  /* 0xfffffffc00f08947 */ /* 0x004fea000383ffff */
[----:B------:R-:W-:Y:S05]  /*14850*/  BRA `(.L_x_2041) ;  /* 0xffffffe400e47947 */ /* 0x000fea000383ffff */
.L_x_2000:
        /* <DEDUP_REMOVED lines=8> */
.L_x_2043:
[----:B------:R-:W-:Y:S05]  /*148e0*/  BSYNC B0 ;  /* 0x0000000000007941 */ /* 0x000fea0003800000 */
.L_x_2042:
[----:B------:R-:W-:Y:S05]  /*148f0*/  BRA `(.L_x_2044) ;  /* 0xffffffec00007947 */ /* 0x000fea000383ffff */
.L_x_2003:
[----:B-1----:R1:W2:Y:S02]  /*14900*/  SYNCS.PHASECHK.TRANS64.TRYWAIT P0, [R7+URZ+0x31c20], R0 ;  /* 0x031c2000070075a7 */ /* 0x0022a4000800017f */
[----:B--2---:R-:W-:Y:S05]  /*14910*/  @!P0 NANOSLEEP.SYNCS 0x989680 ;  /* 0x009896800000895d */ /* 0x004fea0003900000 */
[----:B------:R-:W2:Y:S02]  /*14920*/  @!P0 SYNCS.PHASECHK.TRANS64 P0, [R7+URZ+0x31c20], R0 ;  /* 0x031c2000070085a7 */ /* 0x000ea4000800007f */
[----:B--2---:R-:W-:Y:S05]  /*14930*/  @!P0 BRA `(.L_x_2003) ;  /* 0xfffffffc00f08947 */ /* 0x004fea000383ffff */
[----:B------:R-:W-:Y:S05]  /*14940*/  BRA `(.L_x_2045) ;  /* 0xffffffec00487947 */ /* 0x000fea000383ffff */
.L_x_2004:
        /* <DEDUP_REMOVED lines=11> */
.L_x_2047:
[----:B------:R-:W-:Y:S05]  /*14a00*/  BSYNC B0 ;  /* 0x0000000000007941 */ /* 0x000fea0003800000 */
.L_x_2046:
[----:B------:R-:W-:Y:S05]  /*14a10*/  BRA `(.L_x_2048) ;  /* 0xffffffec00307947 */ /* 0x000fea000383ffff */
.L_x_2007:
[----:B------:R-:W-:Y:S01]  /*14a20*/  BSSY B1, `(.L_x_2049) ;  /* 0x0000006000017945 */ /* 0x000fe20003800000 */
[----:B------:R-:W-:-:S07]  /*14a30*/  IMAD.MOV.U32 R15, RZ, RZ, -0x1 ;  /* 0xffffffffff0f7424 */ /* 0x000fce00078e00ff */
[----:B01----:R-:W-:Y:S05]  /*14a40*/  WARPSYNC.COLLECTIVE R15, `(.L_x_2050) ;  /* 0x000000000f0c7348 */ /* 0x003fea0003c00000 */
[----:B------:R-:W-:Y:S02]  /*14a50*/  ELECT P6, UR62, PT ;  /* 0x00000000003e782f */ /* 0x000fe400038c0000 */
[----:B------:R-:W-:Y:S01]  /*14a60*/  MOV R14, UR62 ;  /* 0x0000003e000e7c02 */ /* 0x000fe20008000f00 */
[----:B01----:R-:W-:Y:S10]  /*14a70*/  ENDCOLLECTIVE ;  /* 0x000000000000791b */ /* 0x003ff40003800000 */
.L_x_2050:
[----:B------:R-:W-:Y:S05]  /*14a80*/  BSYNC B1 ;  /* 0x0000000000017941 */ /* 0x000fea0003800000 */
.L_x_2049:
[----:B------:R-:W-:Y:S05]  /*14a90*/  BRA `(.L_x_2051) ;  /* 0xffffffec00287947 */ /* 0x000fea000383ffff */
.L_x_2009:
[----:B-1----:R1:W2:Y:S02]  /*14aa0*/  SYNCS.PHASECHK.TRANS64.TRYWAIT P0, [R5+URZ], R4 ;  /* 0x00000004050075a7 */ /* 0x0022a4000800017f */
[----:B--2---:R-:W-:Y:S05]  /*14ab0*/  @!P0 NANOSLEEP.SYNCS 0x989680 ;  /* 0x009896800000895d */ /* 0x004fea0003900000 */
[----:B------:R-:W2:Y:S02]  /*14ac0*/  @!P0 SYNCS.PHASECHK.TRANS64 P0, [R5+URZ], R4 ;  /* 0x00000004050085a7 */ /* 0x000ea4000800007f */
[----:B--2---:R-:W-:Y:S05]  /*14ad0*/  @!P0 BRA `(.L_x_2009) ;  /* 0xfffffffc00f08947 */ /* 0x004fea000383ffff */
[----:B------:R-:W-:Y:S05]  /*14ae0*/  BRA `(.L_x_2052) ;  /* 0xffffffec00647947 */ /* 0x000fea000383ffff */
.L_x_2010:
[----:B--2---:R2:W3:Y:S02]  /*14af0*/  SYNCS.PHASECHK.TRANS64.TRYWAIT P0, [R3+URZ], R0 ;  /* 0x00000000030075a7 */ /* 0x0044e4000800017f */
[----:B---3--:R-:W-:Y:S05]  /*14b00*/  @!P0 NANOSLEEP.SYNCS 0x989680 ;  /* 0x009896800000895d */ /* 0x008fea0003900000 */
[----:B------:R-:W3:Y:S02]  /*14b10*/  @!P0 SYNCS.PHASECHK.TRANS64 P0, [R3+URZ], R0 ;  /* 0x00000000030085a7 */ /* 0x000ee4000800007f */
[----:B---3--:R-:W-:Y:S05]  /*14b20*/  @!P0 BRA `(.L_x_2010) ;  /* 0xfffffffc00f08947 */ /* 0x008fea000383ffff */
[----:B------:R-:W-:Y:S05]  /*14b30*/  BRA `(.L_x_2053) ;  /* 0xffffffec00587947 */ /* 0x000fea000383ffff */
.L_x_2012:
[----:B-1----:R1:W2:Y:S02]  /*14b40*/  SYNCS.PHASECHK.TRANS64.TRYWAIT P0, [R5+URZ], R4 ;  /* 0x00000004050075a7 */ /* 0x0022a4000800017f */
[----:B--2---:R-:W-:Y:S05]  /*14b50*/  @!P0 NANOSLEEP.SYNCS 0x989680 ;  /* 0x009896800000895d */ /* 0x004fea0003900000 */
[----:B------:R-:W2:Y:S02]  /*14b60*/  @!P0 SYNCS.PHASECHK.TRANS64 P0, [R5+URZ], R4 ;  /* 0x00000004050085a7 */ /* 0x000ea4000800007f */
[----:B--2---:R-:W-:Y:S05]  /*14b70*/  @!P0 BRA `(.L_x_2012) ;  /* 0xfffffffc00f08947 */ /* 0x004fea000383ffff */
[----:B------:R-:W-:Y:S05]  /*14b80*/  BRA `(.L_x_2054) ;  /* 0xffffffec005c7947 */ /* 0x000fea000383ffff */
.L_x_2055:
        /* <DEDUP_REMOVED lines=15> */
.L_x_2730:


//--------------------- .text._ZN7cutlass13device_kernelIN5flash11enable_sm90INS1_16FlashAttnFwdSm90INS1_25CollectiveMainloopFwdSm90ILi2EN4cute5tupleIJNS5_1CILi1EEES8_S8_EEENS6_IJNS7_ILi192EEENS7_ILi144EEENS7_ILi96EEEEEELi96ENS_6half_tEfNS_4arch4Sm90ELb1ELb0ELb0ELb1ELb0ELb0ELb0ELb0ELb1ELb1ELb0ELb0EEENS1_21CollectiveEpilogueFwdINS6_IJSA_SC_SB_EEES9_SE_SG_Li384ELb1ELb1ELb0ELb0EEENS1_36VarlenDynamicPersistentTileSchedulerILi192ELi144ELi384ELi128ELb0ELb1ELb1ELb1ELb1ELb1EEEEEEEEEvNT_6ParamsE --------------------------
	.section	.text._ZN7cutlass13device_kernelIN5flash11enable_sm90INS1_16FlashAttnFwdSm90INS1_25CollectiveMainloopFwdSm90ILi2EN4cute5tupleIJNS5_1CILi1EEES8_S8_EEENS6_IJNS7_ILi192EEENS7_ILi144EEENS7_ILi96EEEEEELi96ENS_6half_tEfNS_4arch4Sm90ELb1ELb0ELb0ELb1ELb0ELb0ELb0ELb0ELb1ELb1ELb0ELb0EEENS1_21CollectiveEpilogueFwdINS6_IJSA_SC_SB_EEES9_SE_SG_Li384ELb1ELb1ELb0ELb0EEENS1_36VarlenDynamicPersistentTileSchedulerILi192ELi144ELi384ELi128ELb0ELb1ELb1ELb1ELb1ELb1EEEEEEEEEvNT_6ParamsE,"ax",@progbits
	.align	128
.text._ZN7cutlass13device_kernelIN5flash11enable_sm90INS1_16FlashAttnFwdSm90INS1_25CollectiveMainloopFwdSm90ILi2EN4cute5tupleIJNS5_1CILi1EEES8_S8_EEENS6_IJNS7_ILi192EEENS7_ILi144EEENS7_ILi96EEEEEELi96ENS_6half_tEfNS_4arch4Sm90ELb1ELb0ELb0ELb1ELb0ELb0ELb0ELb0ELb1ELb1ELb0ELb0EEENS1_21CollectiveEpilogueFwdINS6_IJSA_SC_SB_EEES9_SE_SG_Li384ELb1ELb1ELb0ELb0EEENS1_36VarlenDynamicPersistentTileSchedulerILi192ELi144ELi384ELi128ELb0ELb1ELb1ELb1ELb1ELb1EEEEEEEEEvNT_6ParamsE:
        .type           _ZN7cutlass13device_kernelIN5flash11enable_sm90INS1_16FlashAttnFwdSm90INS1_25CollectiveMainloopFwdSm90ILi2EN4cute5tupleIJNS5_1CILi1EEES8_S8_EEENS6_IJNS7_ILi192EEENS7_ILi144EEENS7_ILi96EEEEEELi96ENS_6half_tEfNS_4arch4Sm90ELb1ELb0ELb0ELb1ELb0ELb0ELb0ELb0ELb1ELb1ELb0ELb0EEENS1_21CollectiveEpilogueFwdINS6_IJSA_SC_SB_EEES9_SE_SG_Li384ELb1ELb1ELb0ELb0EEENS1_36VarlenDynamicPersistentTileSchedulerILi192ELi144ELi384ELi128ELb0ELb1ELb1ELb1ELb1ELb1EEEEEEEEEvNT_6ParamsE,@function
        .size           _ZN7cutlass13device_kernelIN5flash11enable_sm90INS1_16FlashAttnFwdSm90INS1_25CollectiveMainloopFwdSm90ILi2EN4cute5tupleIJNS5_1CILi1EEES8_S8_EEENS6_IJNS7_ILi192EEENS7_ILi144EEENS7_ILi96EEEEEELi96ENS_6half_tEfNS_4arch4Sm90ELb1ELb0ELb0ELb1ELb0ELb0ELb0ELb0ELb1ELb1ELb0ELb0EEENS1_21CollectiveEpilogueFwdINS6_IJSA_SC_SB_EEES9_SE_SG_Li384ELb1ELb1ELb0ELb0EEENS1_36VarlenDynamicPersistentTileSchedulerILi192ELi144ELi384ELi128ELb0ELb1ELb1ELb1ELb1ELb1EEEEEEEEEvNT_6ParamsE,(.L_x_2731 - _ZN7cutlass13device_kernelIN5flash11enable_sm90INS1_16FlashAttnFwdSm90INS1_25CollectiveMainloopFwdSm90ILi2EN4cute5tupleIJNS5_1CILi1EEES8_S8_EEENS6_IJNS7_ILi192EEENS7_ILi144EEENS7_ILi96EEEEEELi96ENS_6half_tEfNS_4arch4Sm90ELb1ELb0ELb0ELb1ELb0ELb0ELb0ELb0ELb1ELb1ELb0ELb0EEENS1_21CollectiveEpilogueFwdINS6_IJSA_SC_SB_EEES9_SE_SG_Li384ELb1ELb1ELb0ELb0EEENS1_36VarlenDynamicPersistentTileSchedulerILi192ELi144ELi384ELi128ELb0ELb1ELb1ELb1ELb1ELb1EEEEEEEEEvNT_6ParamsE)
        .other          _ZN7cutlass13device_kernelIN5flash11enable_sm90INS1_16FlashAttnFwdSm90INS1_25CollectiveMainloopFwdSm90ILi2EN4cute5tupleIJNS5_1CILi1EEES8_S8_EEENS6_IJNS7_ILi192EEENS7_ILi144EEENS7_ILi96EEEEEELi96ENS_6half_tEfNS_4arch4Sm90ELb1ELb0ELb0ELb1ELb0ELb0ELb0ELb0ELb1ELb1ELb0ELb0EEENS1_21CollectiveEpilogueFwdINS6_IJSA_SC_SB_EEES9_SE_SG_Li384ELb1ELb1ELb0ELb0EEENS1_36VarlenDynamicPersistentTileSchedulerILi192ELi144ELi384ELi128ELb0ELb1ELb1ELb1ELb1ELb1EEEEEEEEEvNT_6ParamsE,@"STO_CUDA_ENTRY STV_DEFAULT"
_ZN7cutlass13device_kernelIN5flash11enable_sm90INS1_16FlashAttnFwdSm90INS1_25CollectiveMainloopFwdSm90ILi2EN4cute5tupleIJNS5_1CILi1EEES8_S8_EEENS6_IJNS7_ILi192EEENS7_ILi144EEENS7_ILi96EEEEEELi96ENS_6half_tEfNS_4arch4Sm90ELb1ELb0ELb0ELb1ELb0ELb0ELb0ELb0ELb1ELb1ELb0ELb0EEENS1_21CollectiveEpilogueFwdINS6_IJSA_SC_SB_EEES9_SE_SG_Li384ELb1ELb1ELb0ELb0EEENS1_36VarlenDynamicPersistentTileSchedulerILi192ELi144ELi384ELi128ELb0ELb1ELb1ELb1ELb1ELb1EEEEEEEEEvNT_6ParamsE:
        /* <DEDUP_REMOVED lines=18> */
.L_x_2057:
[----:B------:R-:W-:Y:S05]  /*0120*/  BSYNC B0 ;  /* 0x0000000000007941 */ /* 0x000fea0003800000 */
.L_x_2056:
        /* <DEDUP_REMOVED lines=41> */
.L_x_2058:
        /* <DEDUP_REMOVED lines=22> */
.L_x_2059:
        /* <DEDUP_REMOVED lines=18> */
.L_x_2060:
        /* <DEDUP_REMOVED lines=22> */
.L_x_2061:
        /* <DEDUP_REMOVED lines=22> */
.L_x_2062:
        /* <DEDUP_REMOVED lines=8> */
.L_x_2064:
[----:B------:R-:W-:-:S08]  /*0980*/  NOP ;  /* 0x0000000000007918 */ /* 0x000fd00000000000 */
[----:B------:R-:W1:Y:S02]  /*0990*/  USETMAXREG.TRY_ALLOC.CTAPOOL UP0, 0xa0 ;  /* 0x000000a0000079c8 */ /* 0x000e640008000600 */
[----:B-1----:R-:W-:-:S13]  /*09a0*/  PLOP3.LUT P0, PT, PT, PT, UP0, 0x80, 0x0 ;  /* 0x000000000000781c */ /* 0x002fda0003f0f008 */
[----:B------:R-:W-:Y:S05]  /*09b0*/  @!P0 BRA `(.L_x_2064) ;  /* 0xfffffffc00f08947 */ /* 0x000fea000383ffff */
[----:B------:R-:W1:Y:S01]  /*09c0*/  S2R R0, SR_TID.X ;  /* 0x0000000000007919 */ /* 0x000e620000002100 */
[----:B------:R-:W2:Y:S01]  /*09d0*/  S2UR UR4, SR_CgaCtaId ;  /* 0x00000000000479c3 */ /* 0x000ea20000008800 */
[----:B------:R-:W-:-:S07]  /*09e0*/  UMOV UR37, 0x400 ;  /* 0x0000040000257882 */ /* 0x000fce0000000000 */
[----:B------:R-:W-:Y:S06]  /*09f0*/  BAR.ARV 0x8, 0x200 ;  /* 0x0208000000007b1d */ /* 0x000fec0000002000 */
[----:B--2---:R-:W-:-:S03]  /*0a00*/  ULEA UR37, UR4, UR37, 0x18 ;  /* 0x0000002504257291 */ /* 0x004fc6000f8ec03f */
[----:B------:R-:W-:Y:S01]  /*0a10*/  ULDC UR4, c[0x0][0xc3c] ;  /* 0x00030f0000047ab9 */ /* 0x000fe20000000800 */
[----:B-1----:R-:W-:-:S04]  /*0a20*/  SHF.R.U32.HI R0, RZ, 0x7, R0 ;  /* 0x00000007ff007819 */ /* 0x002fc80000011600 */
[----:B------:R-:W-:-:S13]  /*0a30*/  ISETP.NE.AND P0, PT, R0, 0x1, PT ;  /* 0x000000010000780c */ /* 0x000fda0003f05270 */
[----:B------:R-:W-:Y:S08]  /*0a40*/  @!P0 BAR.ARV 0x9, 0x100 ;  /* 0x0244000000008b1d */ /* 0x000ff00000002000 */
[----:B------:R-:W-:Y:S06]  /*0a50*/  BAR.SYNC.DEFER_BLOCKING 0x5, 0x200 ;  /* 0x0148000000007b1d */ /* 0x000fec0000010000 */
[----:B------:R-:W1:Y:S02]  /*0a60*/  LDS.128 R32, [UR37+0x31cd0] ;  /* 0x031cd025ff207984 */ /* 0x000e640008000c00 */
[----:B------:R-:W-:Y:S06]  /*0a70*/  BAR.ARV 0x4, 0x200 ;  /* 0x0108000000007b1d */ /* 0x000fec0000002000 */
[----:B-1----:R-:W-:-:S13]  /*0a80*/  ISETP.GE.AND P0, PT, R35, UR4, PT ;  /* 0x0000000423007c0c */ /* 0x002fda000bf06270 */
[----:B------:R-:W-:Y:S05]  /*0a90*/  @P0 EXIT ;  /* 0x000000000000094d */ /* 0x000fea0003800000 */
[----:B0-----:R-:W2:Y:S01]  /*0aa0*/  LDL R2, [R1+0x34] ;  /* 0x0000340001027983 */ /* 0x001ea20000100800 */
[----:B------:R-:W-:Y:S01]  /*0ab0*/  R2UR UR5, R33 ;  /* 0x00000000210572ca */ /* 0x000fe200000e0000 */
[----:B------:R-:W-:Y:S01]  /*0ac0*/  UMOV UR38, URZ ;  /* 0x0000003f00267c82 */ /* 0x000fe20008000000 */
[----:B------:R-:W-:Y:S01]  /*0ad0*/  R2UR UR6, R34 ;  /* 0x00000000220672ca */ /* 0x000fe200000e0000 */
[----:B------:R-:W0:Y:S01]  /*0ae0*/  S2R R0, SR_TID.X ;  /* 0x0000000000007919 */ /* 0x000e220000002100 */
[----:B------:R-:W-:Y:S01]  /*0af0*/  UMOV UR36, URZ ;  /* 0x0000003f00247c82 */ /* 0x000fe20008000000 */
[----:B0-----:R-:W-:-:S05]  /*0b00*/  VIADD R10, R0, 0xffffff80 ;  /* 0xffffff80000a7836 */ /* 0x001fca0000000000 */
[----:B------:R-:W-:-:S04]  /*0b10*/  SHF.R.S32.HI R0, RZ, 0x1f, R10 ;  /* 0x0000001fff007819 */ /* 0x000fc8000001140a */
[CC--:B------:R-:W-:Y:S02]  /*0b20*/  LEA.HI R5, R0.reuse, R10.reuse, RZ, 0x5 ;  /* 0x0000000a00057211 */ /* 0x0c0fe400078f28ff */
[CC--:B------:R-:W-:Y:S02]  /*0b30*/  LEA.HI R153, R0.reuse, R10.reuse, RZ, 0x7 ;  /* 0x0000000a00997211 */ /* 0x0c0fe400078f38ff */
[----:B------:R-:W-:Y:S02]  /*0b40*/  SHF.R.S32.HI R8, RZ, 0x5, R5 ;  /* 0x00000005ff087819 */ /* 0x000fe40000011405 */
[----:B------:R-:W-:Y:S02]  /*0b50*/  LOP3.LUT R152, R153, 0xffffff80, RZ, 0xc0, !PT ;  /* 0xffffff8099987812 */ /* 0x000fe400078ec0ff */
[----:B------:R-:W-:Y:S02]  /*0b60*/  SHF.R.S32.HI R153, RZ, 0x7, R153 ;  /* 0x00000007ff997819 */ /* 0x000fe40000011499 */
[----:B------:R-:W-:Y:S01]  /*0b70*/  LEA.HI R150, R0, R10, RZ, 0x2 ;  /* 0x0000000a00967211 */ /* 0x000fe200078f10ff */
[----:B------:R-:W-:-:S03]  /*0b80*/  IMAD.IADD R152, R10, 0x1, -R152 ;  /* 0x000000010a987824 */ /* 0x000fc600078e0a98 */
[----:B------:R-:W-:Y:S02]  /*0b90*/  LOP3.LUT R148, R150, 0xfffffffc, RZ, 0xc0, !PT ;  /* 0xfffffffc96947812 */ /* 0x000fe400078ec0ff */
[----:B------:R-:W-:Y:S02]  /*0ba0*/  SHF.R.S32.HI R9, RZ, 0x1f, R152 ;  /* 0x0000001fff097819 */ /* 0x000fe40000011498 */
[----:B------:R-:W-:Y:S01]  /*0bb0*/  SHF.R.S32.HI R150, RZ, 0x2, R150 ;  /* 0x00000002ff967819 */ /* 0x000fe20000011496 */
[----:B------:R-:W-:-:S04]  /*0bc0*/  IMAD.IADD R148, R10, 0x1, -R148 ;  /* 0x000000010a947824 */ /* 0x000fc800078e0a94 */
[----:B------:R-:W-:-:S04]  /*0bd0*/  IMAD.SHL.U32 R23, R148, 0x8, RZ ;  /* 0x0000000894177824 */ /* 0x000fc800078e00ff */
[C---:B------:R-:W-:Y:S02]  /*0be0*/  VIADD R145, R23.reuse, 0x20 ;  /* 0x0000002017917836 */ /* 0x040fe40000000000 */
[----:B------:R-:W-:-:S05]  /*0bf0*/  VIADD R147, R23, 0x40 ;  /* 0x0000004017937836 */ /* 0x000fca0000000000 */
[----:B------:R-:W-:Y:S02]  /*0c00*/  SHF.R.S32.HI R157, RZ, 0x1f, R147 ;  /* 0x0000001fff9d7819 */ /* 0x000fe40000011493 */
[----:B--2---:R-:W-:Y:S02]  /*0c10*/  R2UR UR4, R2 ;  /* 0x00000000020472ca */ /* 0x004fe400000e0000 */
[----:B------:R-:W-:-:S04]  /*0c20*/  LEA.HI R2, R0, R10, RZ, 0x4 ;  /* 0x0000000a00027211 */ /* 0x000fc800078f20ff */
[----:B------:R-:W-:Y:S02]  /*0c30*/  LOP3.LUT R3, R2, 0xfffffff0, RZ, 0xc0, !PT ;  /* 0xfffffff002037812 */ /* 0x000fe400078ec0ff */
[----:B------:R-:W-:-:S03]  /*0c40*/  SHF.R.S32.HI R5, RZ, 0x4, R2 ;  /* 0x00000004ff057819 */ /* 0x000fc60000011402 */
[----:B------:R-:W-:Y:S01]  /*0c50*/  IMAD.IADD R3, R10, 0x1, -R3 ;  /* 0x000000010a037824 */ /* 0x000fe200078e0a03 */
[----:B------:R-:W-:Y:S01]  /*0c60*/  LEA.HI R2, R2, R5, RZ, 0x1 ;  /* 0x0000000502027211 */ /* 0x000fe200078f08ff */
[----:B------:R-:W-:-:S03]  /*0c70*/  ULOP3.LUT UR4, UR4, 0x1, URZ, 0xfc, !UPT ;  /* 0x0000000104047892 */ /* 0x000fc6000f8efc3f */
[----:B------:R-:W-:Y:S02]  /*0c80*/  SHF.R.S32.HI R4, RZ, 0x1f, R3 ;  /* 0x0000001fff047819 */ /* 0x000fe40000011403 */
[----:B------:R-:W-:Y:S01]  /*0c90*/  LOP3.LUT R2, R2, 0x1ffffffe, RZ, 0xc0, !PT ;  /* 0x1ffffffe02027812 */ /* 0x000fe200078ec0ff */
[----:B------:R-:W-:Y:S01]  /*0ca0*/  IMAD.U32 R156, RZ, RZ, UR4 ;  /* 0x00000004ff9c7e24 */ /* 0x000fe2000f8e00ff */
[CC--:B------:R-:W-:Y:S01]  /*0cb0*/  LEA.HI R6, R4.reuse, R3.reuse, RZ, 0x3 ;  /* 0x0000000304067211 */ /* 0x0c0fe200078f18ff */
[----:B------:R-:W-:Y:S01]  /*0cc0*/  UMOV UR4, URZ ;  /* 0x0000003f00047c82 */ /* 0x000fe20008000000 */
[----:B------:R-:W-:Y:S01]  /*0cd0*/  LEA.HI R4, R4, R3, RZ, 0x2 ;  /* 0x0000000304047211 */ /* 0x000fe200078f10ff */
[----:B------:R-:W-:Y:S01]  /*0ce0*/  IMAD.IADD R2, R5, 0x1, -R2 ;  /* 0x0000000105027824 */ /* 0x000fe200078e0a02 */
[----:B------:R-:W-:Y:S01]  /*0cf0*/  LEA.HI R5, R9, R152, RZ, 0x2 ;  /* 0x0000009809057211 */ /* 0x000fe200078f10ff */
[----:B------:R-:W-:Y:S01]  /*0d00*/  IMAD.SHL.U32 R7, R6, 0x10, RZ ;  /* 0x0000001006077824 */ /* 0x000fe200078e00ff */
[----:B------:R-:W-:Y:S01]  /*0d10*/  LOP3.LUT R6, R4, 0x7fffffc, RZ, 0xc0, !PT ;  /* 0x07fffffc04067812 */ /* 0x000fe200078ec0ff */
[----:B------:R-:W-:Y:S01]  /*0d20*/  IMAD.SHL.U32 R155, R2, 0x8, RZ ;  /* 0x00000008029b7824 */ /* 0x000fe200078e00ff */
[----:B------:R-:W-:Y:S01]  /*0d30*/  SHF.R.S32.HI R4, RZ, 0x2, R4 ;  /* 0x00000002ff047819 */ /* 0x000fe20000011404 */
[----:B------:R-:W-:Y:S01]  /*0d40*/  IMAD.HI R2, R153, 0x55555556, RZ ;  /* 0x5555555699027827 */ /* 0x000fe200078e02ff */
[----:B------:R-:W-:-:S02]  /*0d50*/  LOP3.LUT R7, R7, 0x7fffff80, RZ, 0xc0, !PT ;  /* 0x7fffff8007077812 */ /* 0x000fc400078ec0ff */
[----:B------:R-:W-:Y:S01]  /*0d60*/  LEA.HI R9, R9, R152, RZ, 0x5 ;  /* 0x0000009809097211 */ /* 0x000fe200078f28ff */
[----:B------:R-:W-:Y:S01]  /*0d70*/  IMAD.IADD R6, R3, 0x1, -R6 ;  /* 0x0000000103067824 */ /* 0x000fe200078e0a06 */
[----:B------:R-:W-:Y:S01]  /*0d80*/  LEA.HI R2, R2, R2, RZ, 0x1 ;  /* 0x0000000202027211 */ /* 0x000fe200078f08ff */
[C---:B------:R-:W-:Y:S01]  /*0d90*/  IMAD R7, R8.reuse, 0x100, R7 ;  /* 0x0000010008077824 */ /* 0x040fe200078e0207 */
[----:B------:R-:W-:Y:S01]  /*0da0*/  SHF.R.S32.HI R9, RZ, 0x5, R9 ;  /* 0x00000005ff097819 */ /* 0x000fe20000011409 */
[----:B------:R-:W-:Y:S01]  /*0db0*/  IMAD R8, R8, 0x10, R3 ;  /* 0x0000001008087824 */ /* 0x000fe200078e0203 */
[----:B------:R-:W-:Y:S01]  /*0dc0*/  SHF.R.S32.HI R3, RZ, 0x1f, R5 ;  /* 0x0000001fff037819 */ /* 0x000fe20000011405 */
[----:B------:R-:W-:Y:S01]  /*0dd0*/  IMAD R7, R6, 0x10, R7 ;  /* 0x0000001006077824 */ /* 0x000fe200078e0207 */
[----:B------:R-:W-:Y:S01]  /*0de0*/  SHF.R.S32.HI R6, RZ, 0x2, R5 ;  /* 0x00000002ff067819 */ /* 0x000fe20000011405 */
[----:B------:R-:W-:Y:S01]  /*0df0*/  IMAD.SHL.U32 R4, R4, 0x40, RZ ;  /* 0x0000004004047824 */ /* 0x000fe200078e00ff */
[----:B------:R-:W-:Y:S01]  /*0e00*/  LOP3.LUT R19, R5, 0x7ffffffc, RZ, 0xc0, !PT ;  /* 0x7ffffffc05137812 */ /* 0x000fe200078ec0ff */
[----:B------:R-:W-:Y:S01]  /*0e10*/  IMAD R2, R2, -0x3, R153 ;  /* 0xfffffffd02027824 */ /* 0x000fe200078e0299 */
[----:B------:R-:W-:Y:S01]  /*0e20*/  LEA.HI R3, R3, R6, RZ, 0x3 ;  /* 0x0000000603037211 */ /* 0x000fe200078f18ff */
[----:B------:R-:W-:Y:S01]  /*0e30*/  IMAD.U32 R151, RZ, RZ, UR4 ;  /* 0x00000004ff977e24 */ /* 0x000fe2000f8e00ff */
[----:B------:R-:W-:Y:S01]  /*0e40*/  LOP3.LUT R4, R4, 0x40, RZ, 0xc0, !PT ;  /* 0x0000004004047812 */ /* 0x000fe200078ec0ff */
[----:B------:R-:W-:Y:S01]  /*0e50*/  IMAD.IADD R19, R152, 0x1, -R19 ;  /* 0x0000000198137824 */ /* 0x000fe200078e0a13 */
[----:B------:R-:W-:-:S02]  /*0e60*/  LOP3.LUT R11, R3, 0xfffffff8, RZ, 0xc0, !PT ;  /* 0xfffffff8030b7812 */ /* 0x000fc400078ec0ff */
[--C-:B------:R-:W-:Y:S01]  /*0e70*/  LOP3.LUT R0, R4, 0x8, R155.reuse, 0xf8, !PT ;  /* 0x0000000804007812 */ /* 0x100fe200078ef89b */
[----:B------:R-:W-:Y:S01]  /*0e80*/  IMAD.U32 R155, R8, 0x20, R155 ;  /* 0x00000020089b7824 */ /* 0x000fe200078e009b */
[----:B------:R-:W-:Y:S01]  /*0e90*/  SHF.R.U32.HI R3, RZ, 0x3, R4 ;  /* 0x00000003ff037819 */ /* 0x000fe20000011604 */
[----:B------:R-:W-:-:S03]  /*0ea0*/  IMAD.IADD R6, R6, 0x1, -R11 ;  /* 0x0000000106067824 */ /* 0x000fc600078e0a0b */
[----:B------:R-:W-:Y:S01]  /*0eb0*/  LOP3.LUT R0, R0, R3, RZ, 0x3c, !PT ;  /* 0x0000000300007212 */ /* 0x000fe200078e3cff */
[----:B------:R-:W-:-:S04]  /*0ec0*/  IMAD R9, R9, 0x10, R6 ;  /* 0x0000001009097824 */ /* 0x000fc800078e0206 */
[----:B------:R-:W-:Y:S01]  /*0ed0*/  IMAD R154, R2, 0x40, R9 ;  /* 0x00000040029a7824 */ /* 0x000fe200078e0209 */
[----:B------:R-:W-:Y:S01]  /*0ee0*/  LEA.HI R2, R148, R148, RZ, 0x1 ;  /* 0x0000009494027211 */ /* 0x000fe200078f08ff */
[----:B------:R-:W-:-:S03]  /*0ef0*/  IMAD.IADD R0, R0, 0x1, R7 ;  /* 0x0000000100007824 */ /* 0x000fc600078e0207 */
[----:B------:R-:W-:Y:S02]  /*0f00*/  LOP3.LUT R3, R2, 0x1ffffffe, RZ, 0xc0, !PT ;  /* 0x1ffffffe02037812 */ /* 0x000fe400078ec0ff */
[----:B------:R-:W-:Y:S02]  /*0f10*/  SHF.R.S32.HI R2, RZ, 0x1f, R145 ;  /* 0x0000001fff027819 */ /* 0x000fe40000011491 */
[----:B------:R-:W-:Y:S01]  /*0f20*/  LEA R2, R0, UR37, 0x1 ;  /* 0x0000002500027c11 */ /* 0x000fe2000f8e08ff */
[----:B------:R-:W-:-:S04]  /*0f30*/  IMAD.IADD R3, R148, 0x1, -R3 ;  /* 0x0000000194037824 */ /* 0x000fc800078e0a03 */
[----:B------:R-:W-:-:S07]  /*0f40*/  IMAD R22, R3, 0x8, R154 ;  /* 0x0000000803167824 */ /* 0x000fce00078e029a */
.L_x_2110:
[----:B01--4-:R-:W0:Y:S01]  /*0f50*/  LDC.64 R4, c[0x0][0xc88] ;  /* 0x00032200ff047b82 */ /* 0x013e220000000a00 */
[----:B------:R-:W-:Y:S01]  /*0f60*/  ULDC.64 UR12, c[0x0][0x208] ;  /* 0x00008200000c7ab9 */ /* 0x000fe20000000a00 */
[----:B------:R-:W-:Y:S01]  /*0f70*/  ULDC.64 UR8, c[0x0][0xa28] ;  /* 0x00028a0000087ab9 */ /* 0x000fe20000000a00 */
[----:B------:R-:W-:Y:S01]  /*0f80*/  ULDC.64 UR10, c[0x0][0xa18] ;  /* 0x00028600000a7ab9 */ /* 0x000fe20000000a00 */
[----:B0-----:R-:W-:-:S06]  /*0f90*/  IMAD.WIDE R4, R35, 0x4, R4 ;  /* 0x0000000423047825 */ /* 0x001fcc00078e0204 */
[----:B--2---:R-:W2:Y:S01]  /*0fa0*/  LDG.E R4, desc[UR12][R4.64] ;  /* 0x0000000c04047981 */ /* 0x004ea2000c1e1900 */
[----:B------:R-:W-:Y:S02]  /*0fb0*/  UISETP.NE.U32.AND UP0, UPT, UR8, URZ, UPT ;  /* 0x0000003f0800728c */ /* 0x000fe4000bf05070 */
[----:B------:R-:W-:Y:S02]  /*0fc0*/  UISETP.NE.U32.AND UP1, UPT, UR10, URZ, UPT ;  /* 0x0000003f0a00728c */ /* 0x000fe4000bf25070 */
[----:B------:R-:W-:Y:S02]  /*0fd0*/  UISETP.NE.AND.EX UP0, UPT, UR9, URZ, UPT, UP0 ;  /* 0x0000003f0900728c */ /* 0x000fe4000bf05300 */
[----:B------:R-:W-:-:S04]  /*0fe0*/  UISETP.NE.AND.EX UP1, UPT, UR11, URZ, UPT, UP1 ;  /* 0x0000003f0b00728c */ /* 0x000fc8000bf25310 */
[----:B------:R-:W-:Y:S02]  /*0ff0*/  PLOP3.LUT P0, PT, PT, PT, UP0, 0x80, 0x0 ;  /* 0x000000000000781c */ /* 0x000fe40003f0f008 */
[----:B------:R-:W-:Y:S02]  /*1000*/  PLOP3.LUT P2, PT, PT, PT, UP1, 0x80, 0x0 ;  /* 0x000000000000781c */ /* 0x000fe40003f4f018 */
[----:B--2---:R-:W-:-:S13]  /*1010*/  R2UR UR4, R4 ;  /* 0x00000000040472ca */ /* 0x004fda00000e0000 */
[----:B------:R-:W-:Y:S02]  /*1020*/  USHF.R.S32.HI UR7, URZ, 0x1f, UR4 ;  /* 0x0000001f3f077899 */ /* 0x000fe40008011404 */
[----:B------:R-:W-:Y:S01]  /*1030*/  IMAD.U32 R144, RZ, RZ, UR4 ;  /* 0x00000004ff907e24 */ /* 0x000fe2000f8e00ff */
[----:B------:R-:W-:-:S04]  /*1040*/  @UP0 ULEA UR8, UP2, UR4, UR8, 0x2 ;  /* 0x0000000804080291 */ /* 0x000fc8000f84103f */
[----:B------:R-:W-:Y:S02]  /*1050*/  @UP0 ULEA.HI.X UR9, UR4, UR9, UR7, 0x2, UP2 ;  /* 0x0000000904090291 */ /* 0x000fe400090f1407 */
[----:B------:R-:W-:Y:S01]  /*1060*/  IMAD.U32 R149, RZ, RZ, UR7 ;  /* 0x00000007ff957e24 */ /* 0x000fe2000f8e00ff */
[----:B------:R-:W-:Y:S01]  /*1070*/  @UP1 ULEA UR10, UP0, UR4, UR10, 0x2 ;  /* 0x0000000a040a1291 */ /* 0x000fe2000f80103f */
[----:B------:R-:W-:-:S03]  /*1080*/  IMAD.U32 R4, RZ, RZ, UR8 ;  /* 0x00000008ff047e24 */ /* 0x000fc6000f8e00ff */
[----:B------:R-:W-:Y:S01]  /*1090*/  @UP1 ULEA.HI.X UR11, UR4, UR11, UR7, 0x2, UP0 ;  /* 0x0000000b040b1291 */ /* 0x000fe200080f1407 */
[----:B------:R-:W-:Y:S01]  /*10a0*/  IMAD.U32 R5, RZ, RZ, UR9 ;  /* 0x00000009ff057e24 */ /* 0x000fe2000f8e00ff */
[----:B------:R-:W-:Y:S01]  /*10b0*/  ULDC.64 UR8, c[0x0][0x418] ;  /* 0x0001060000087ab9 */ /* 0x000fe20000000a00 */
[----:B------:R-:W-:Y:S01]  /*10c0*/  IMAD.U32 R6, RZ, RZ, UR10 ;  /* 0x0000000aff067e24 */ /* 0x000fe2000f8e00ff */
[----:B------:R-:W-:Y:S02]  /*10d0*/  ULDC UR7, c[0x0][0x424] ;  /* 0x0001090000077ab9 */ /* 0x000fe40000000800 */
[----:B------:R-:W-:Y:S01]  /*10e0*/  IMAD.U32 R7, RZ, RZ, UR11 ;  /* 0x0000000bff077e24 */ /* 0x000fe2000f8e00ff */
[----:B------:R-:W2:Y:S01]  /*10f0*/  @P0 LDG.E R4, desc[UR12][R4.64] ;  /* 0x0000000c04040981 */ /* 0x000ea2000c1e1900 */
[----:B------:R-:W-:Y:S01]  /*1100*/  UISETP.NE.U32.AND UP0, UPT, UR8, URZ, UPT ;  /* 0x0000003f0800728c */ /* 0x000fe2000bf05070 */
[----:B------:R-:W-:Y:S02]  /*1110*/  ULDC.64 UR10, c[0x0][0xa20] ;  /* 0x00028800000a7ab9 */ /* 0x000fe40000000a00 */
[----:B---3--:R-:W3:Y:S01]  /*1120*/  @P2 LDG.E R6, desc[UR12][R6.64] ;  /* 0x0000000c06062981 */ /* 0x008ee2000c1e1900 */
[----:B------:R-:W-:Y:S01]  /*1130*/  UISETP.NE.AND.EX UP0, UPT, UR9, URZ, UPT, UP0 ;  /* 0x0000003f0900728c */ /* 0x000fe2000bf05300 */
[----:B------:R-:W-:Y:S01]  /*1140*/  ISETP.NE.U32.AND P1, PT, RZ, UR10, PT ;  /* 0x0000000aff007c0c */ /* 0x000fe2000bf25070 */
[----:B------:R-:W-:Y:S01]  /*1150*/  ULDC UR8, c[0x0][0x2f0] ;  /* 0x0000bc0000087ab9 */ /* 0x000fe20000000800 */
[----:B------:R-:W-:Y:S01]  /*1160*/  UMOV UR4, URZ ;  /* 0x0000003f00047c82 */ /* 0x000fe20008000000 */
[----:B------:R-:W-:Y:S01]  /*1170*/  USEL UR7, UR7, 0x1, UP0 ;  /* 0x0000000107077887 */ /* 0x000fe20008000000 */
[----:B------:R-:W-:Y:S01]  /*1180*/  ISETP.NE.AND.EX P1, PT, RZ, UR11, PT, P1 ;  /* 0x0000000bff007c0c */ /* 0x000fe2000bf25310 */
[----:B------:R-:W-:Y:S01]  /*1190*/  ULDC UR61, c[0x0][0x288] ;  /* 0x0000a200003d7ab9 */ /* 0x000fe20000000800 */
[----:B------:R-:W-:Y:S01]  /*11a0*/  IMAD.U32 R146, RZ, RZ, UR6 ;  /* 0x00000006ff927e24 */ /* 0x000fe2000f8e00ff */
[----:B------:R-:W-:Y:S01]  /*11b0*/  UIMAD UR8, UR7, UR8, URZ ;  /* 0x00000008070872a4 */ /* 0x000fe2000f8e023f */
[----:B--2---:R-:W-:-:S02]  /*11c0*/  @P0 R2UR UR4, R4 ;  /* 0x00000000040402ca */ /* 0x004fc400000e0000 */
[----:B---3--:R-:W-:Y:S01]  /*11d0*/  @P2 R2UR UR61, R6 ;  /* 0x00000000063d22ca */ /* 0x008fe200000e0000 */
[----:B------:R-:W-:-:S14]  /*11e0*/  @P2 BRA `(.L_x_2065) ;  /* 0x00000000003c2947 */ /* 0x000fdc0003800000 */
[----:B------:R-:W-:Y:S02]  /*11f0*/  ULDC.64 UR6, c[0x0][0xa00] ;  /* 0x0002800000067ab9 */ /* 0x000fe40000000a00 */
[----:B------:R-:W-:-:S04]  /*1200*/  ISETP.NE.U32.AND P0, PT, RZ, UR6, PT ;  /* 0x00000006ff007c0c */ /* 0x000fc8000bf05070 */
[----:B------:R-:W-:-:S13]  /*1210*/  ISETP.NE.AND.EX P0, PT, RZ, UR7, PT, P0 ;  /* 0x00000007ff007c0c */ /* 0x000fda000bf05300 */
[----:B------:R-:W-:Y:S05]  /*1220*/  @!P0 BRA `(.L_x_2065) ;  /* 0x00000000002c8947 */ /* 0x000fea0003800000 */
[----:B------:R-:W-:Y:S01]  /*1230*/  R2UR UR9, R144 ;  /* 0x00000000900972ca */ /* 0x000fe200000e0000 */
[----:B------:R-:W-:Y:S01]  /*1240*/  ULDC.64 UR6, c[0x0][0xa00] ;  /* 0x0002800000067ab9 */ /* 0x000fe20000000a00 */
[----:B------:R-:W-:-:S11]  /*1250*/  ULDC.64 UR12, c[0x0][0x208] ;  /* 0x00008200000c7ab9 */ /* 0x000fd60000000a00 */
        /* <DEDUP_REMOVED lines=8> */
.L_x_2065:
[----:B------:R-:W-:Y:S05]  /*12e0*/  @!P1 BRA `(.L_x_2066) ;  /* 0x0000000000289947 */ /* 0x000fea0003800000 */
[----:B------:R-:W-:Y:S01]  /*12f0*/  R2UR UR7, R144 ;  /* 0x00000000900772ca */ /* 0x000fe200000e0000 */
[----:B------:R-:W-:Y:S01]  /*1300*/  ULDC.64 UR8, c[0x0][0x208] ;  /* 0x0000820000087ab9 */ /* 0x000fe20000000a00 */
[----:B------:R-:W-:-:S11]  /*1310*/  R2UR UR12, R149 ;  /* 0x00000000950c72ca */ /* 0x000fd600000e0000 */
[----:B------:R-:W-:-:S04]  /*1320*/  ULEA UR6, UP0, UR7, UR10, 0x2 ;  /* 0x0000000a07067291 */ /* 0x000fc8000f80103f */
[----:B------:R-:W-:Y:S02]  /*1330*/  ULEA.HI.X UR7, UR7, UR11, UR12, 0x2, UP0 ;  /* 0x0000000b07077291 */ /* 0x000fe400080f140c */
[----:B------:R-:W-:-:S04]  /*1340*/  IMAD.U32 R4, RZ, RZ, UR6 ;  /* 0x00000006ff047e24 */ /* 0x000fc8000f8e00ff */
[----:B------:R-:W-:-:S05]  /*1350*/  IMAD.U32 R5, RZ, RZ, UR7 ;  /* 0x00000007ff057e24 */ /* 0x000fca000f8e00ff */
[----:B------:R-:W2:Y:S02]  /*1360*/  LDG.E R4, desc[UR8][R4.64] ;  /* 0x0000000804047981 */ /* 0x000ea4000c1e1900 */
[----:B--2---:R-:W-:Y:S01]  /*1370*/  R2UR UR8, R4 ;  /* 0x00000000040872ca */ /* 0x004fe200000e0000 */
[----:B------:R-:W-:-:S14]  /*1380*/  BRA `(.L_x_2067) ;  /* 0x00000000003c7947 */ /* 0x000fdc0003800000 */
.L_x_2066:
        /* <DEDUP_REMOVED lines=15> */
.L_x_2067:
[----:B------:R-:W-:Y:S01]  /*1480*/  UIADD3 UR9, -UR4, UR8, URZ ;  /* 0x0000000804097290 */ /* 0x000fe2000fffe13f */
[----:B------:R-:W-:Y:S01]  /*1490*/  PLOP3.LUT P0, PT, PT, PT, PT, 0x80, 0x0 ;  /* 0x000000000000781c */ /* 0x000fe20003f0f070 */
[----:B------:R-:W-:Y:S01]  /*14a0*/  UIMAD UR5, UR5, 0xc0, URZ ;  /* 0x000000c0050578a4 */ /* 0x000fe2000f8e023f */
[----:B------:R-:W-:Y:S01]  /*14b0*/  IMAD.MOV.U32 R3, RZ, RZ, RZ ;  /* 0x000000ffff037224 */ /* 0x000fe200078e00ff */
[----:B------:R-:W-:Y:S01]  /*14c0*/  ULDC UR4, c[0x0][0x448] ;  /* 0x0001120000047ab9 */ /* 0x000fe20000000800 */
[----:B------:R-:W-:Y:S02]  /*14d0*/  UIADD3 UR7, UR9, 0x90, -UR61 ;  /* 0x0000009009077890 */ /* 0x000fe4000fffe83d */
[----:B------:R-:W-:Y:S01]  /*14e0*/  IMAD.U32 R17, RZ, RZ, UR9 ;  /* 0x00000009ff117e24 */ /* 0x000fe2000f8e00ff */
[----:B------:R-:W-:Y:S01]  /*14f0*/  UISETP.NE.AND UP0, UPT, UR4, 0x1, UPT ;  /* 0x000000010400788c */ /* 0x000fe2000bf05270 */
[----:B------:R-:W-:Y:S01]  /*1500*/  IMAD.U32 R18, RZ, RZ, UR5 ;  /* 0x00000005ff127e24 */ /* 0x000fe2000f8e00ff */
[----:B------:R-:W-:Y:S01]  /*1510*/  UIADD3 UR6, UR5, 0xbf, URZ ;  /* 0x000000bf05067890 */ /* 0x000fe2000fffe03f */
[----:B------:R-:W-:Y:S01]  /*1520*/  IMAD.MOV.U32 R16, RZ, RZ, RZ ;  /* 0x000000ffff107224 */ /* 0x000fe200078e00ff */
[----:B------:R-:W-:-:S02]  /*1530*/  CS2R R70, SRZ ;  /* 0x0000000000467805 */ /* 0x000fc4000001ff00 */
[----:B------:R-:W-:Y:S02]  /*1540*/  CS2R R68, SRZ ;  /* 0x0000000000447805 */ /* 0x000fe4000001ff00 */
[----:B------:R-:W-:Y:S02]  /*1550*/  CS2R R66, SRZ ;  /* 0x0000000000427805 */ /* 0x000fe4000001ff00 */
[----:B------:R-:W-:Y:S02]  /*1560*/  CS2R R64, SRZ ;  /* 0x0000000000407805 */ /* 0x000fe4000001ff00 */
[----:B------:R-:W-:Y:S01]  /*1570*/  CS2R R26, SRZ ;  /* 0x00000000001a7805 */ /* 0x000fe2000001ff00 */
[----:B------:R-:W-:Y:S01]  /*1580*/  IMAD.MOV.U32 R62, RZ, RZ, RZ ;  /* 0x000000ffff3e7224 */ /* 0x000fe200078e00ff */
[----:B------:R-:W-:Y:S01]  /*1590*/  CS2R R60, SRZ ;  /* 0x00000000003c7805 */ /* 0x000fe2000001ff00 */
[----:B------:R-:W-:Y:S01]  /*15a0*/  @UP0 ULDC UR4, c[0x0][0x44c] ;  /* 0x0001130000040ab9 */ /* 0x000fe20000000800 */
[----:B------:R-:W-:Y:S01]  /*15b0*/  @UP0 ULDC UR8, c[0x0][0x450] ;  /* 0x0001140000080ab9 */ /* 0x000fe20000000800 */
[----:B------:R-:W-:Y:S01]  /*15c0*/  UIMAD.WIDE.U32 UR4, UR6, UR4, URZ ;  /* 0x00000004060472a5 */ /* 0x000fe2000f8e003f */
[----:B------:R-:W-:Y:S01]  /*15d0*/  CS2R R58, SRZ ;  /* 0x00000000003a7805 */ /* 0x000fe2000001ff00 */
[----:B------:R-:W-:Y:S01]  /*15e0*/  UIADD3 UR4, UR9, 0x8f, URZ ;  /* 0x0000008f09047890 */ /* 0x000fe2000fffe03f */
[----:B------:R-:W-:Y:S01]  /*15f0*/  CS2R R56, SRZ ;  /* 0x0000000000387805 */ /* 0x000fe2000001ff00 */
[----:B------:R-:W-:Y:S01]  /*1600*/  @UP0 USHF.R.U32.HI UR6, URZ, UR8, UR5 ;  /* 0x000000083f060299 */ /* 0x000fe20008011605 */
[----:B------:R-:W-:Y:S01]  /*1610*/  CS2R R54, SRZ ;  /* 0x0000000000367805 */ /* 0x000fe2000001ff00 */
[----:B------:R-:W-:Y:S01]  /*1620*/  UIMAD.WIDE UR4, UR4, 0x38e38e39, URZ ;  /* 0x38e38e39040478a5 */ /* 0x000fe2000f8e023f */
[----:B------:R-:W-:Y:S01]  /*1630*/  CS2R R52, SRZ ;  /* 0x0000000000347805 */ /* 0x000fe2000001ff00 */
[----:B------:R-:W-:Y:S01]  /*1640*/  UIADD3 UR6, UR7, UR6, URZ ;  /* 0x0000000607067290 */ /* 0x000fe2000fffe03f */
[----:B------:R-:W-:Y:S01]  /*1650*/  CS2R R50, SRZ ;  /* 0x0000000000327805 */ /* 0x000fe2000001ff00 */
[----:B------:R-:W-:Y:S01]  /*1660*/  USHF.R.U32.HI UR4, URZ, 0x1f, UR5 ;  /* 0x0000001f3f047899 */ /* 0x000fe20008011605 */
[----:B------:R-:W-:Y:S01]  /*1670*/  CS2R R48, SRZ ;  /* 0x0000000000307805 */ /* 0x000fe2000001ff00 */
[----:B------:R-:W-:Y:S01]  /*1680*/  UIMAD.WIDE UR6, UR6, 0x38e38e39, URZ ;  /* 0x38e38e39060678a5 */ /* 0x000fe2000f8e023f */
[----:B------:R-:W-:Y:S01]  /*1690*/  CS2R R46, SRZ ;  /* 0x00000000002e7805 */ /* 0x000fe2000001ff00 */
[----:B------:R-:W-:Y:S01]  /*16a0*/  ULEA.HI.SX32 UR4, UR5, UR4, 0x1b ;  /* 0x0000000405047291 */ /* 0x000fe2000f8fda3f */
[----:B------:R-:W-:Y:S01]  /*16b0*/  CS2R R44, SRZ ;  /* 0x00000000002c7805 */ /* 0x000fe2000001ff00 */
[----:B------:R-:W-:Y:S01]  /*16c0*/  USHF.R.U32.HI UR6, URZ, 0x1f, UR7 ;  /* 0x0000001f3f067899 */ /* 0x000fe20008011607 */
[----:B------:R-:W-:-:S02]  /*16d0*/  CS2R R42, SRZ ;  /* 0x00000000002a7805 */ /* 0x000fc4000001ff00 */
[----:B------:R-:W-:Y:S02]  /*16e0*/  CS2R R40, SRZ ;  /* 0x0000000000287805 */ /* 0x000fe4000001ff00 */
[----:B------:R-:W-:Y:S01]  /*16f0*/  CS2R R38, SRZ ;  /* 0x0000000000267805 */ /* 0x000fe2000001ff00 */
[----:B------:R-:W-:Y:S01]  /*1700*/  ULEA.HI.SX32 UR6, UR7, UR6, 0x1b ;  /* 0x0000000607067291 */ /* 0x000fe2000f8fda3f */
[----:B------:R-:W-:Y:S01]  /*1710*/  CS2R R36, SRZ ;  /* 0x0000000000247805 */ /* 0x000fe2000001ff00 */
[----:B------:R-:W-:Y:S01]  /*1720*/  IMAD.MOV.U32 R31, RZ, RZ, RZ ;  /* 0x000000ffff1f7224 */ /* 0x000fe200078e00ff */
[----:B------:R-:W-:Y:S01]  /*1730*/  CS2R R6, SRZ ;  /* 0x0000000000067805 */ /* 0x000fe2000001ff00 */
[----:B------:R-:W-:Y:S01]  /*1740*/  UISETP.LT.AND UP0, UPT, UR4, UR6, UPT ;  /* 0x000000060400728c */ /* 0x000fe2000bf01270 */
[----:B------:R-:W-:Y:S02]  /*1750*/  IMAD.MOV.U32 R29, RZ, RZ, RZ ;  /* 0x000000ffff1d7224 */ /* 0x000fe400078e00ff */
[----:B------:R-:W-:Y:S01]  /*1760*/  IMAD.MOV.U32 R0, RZ, RZ, RZ ;  /* 0x000000ffff007224 */ /* 0x000fe200078e00ff */
[----:B------:R-:W-:Y:S01]  /*1770*/  USEL UR39, UR4, UR6, UP0 ;  /* 0x0000000604277287 */ /* 0x000fe20008000000 */
[----:B------:R-:W-:-:S02]  /*1780*/  IMAD.MOV.U32 R12, RZ, RZ, RZ ;  /* 0x000000ffff0c7224 */ /* 0x000fc400078e00ff */
[----:B------:R-:W-:Y:S01]  /*1790*/  IMAD.MOV.U32 R73, RZ, RZ, RZ ;  /* 0x000000ffff497224 */ /* 0x000fe200078e00ff */
[----:B------:R-:W-:Y:S01]  /*17a0*/  UISETP.GE.AND UP0, UPT, UR39, 0x1, UPT ;  /* 0x000000012700788c */ /* 0x000fe2000bf06270 */
[----:B------:R-:W-:Y:S02]  /*17b0*/  IMAD.MOV.U32 R14, RZ, RZ, RZ ;  /* 0x000000ffff0e7224 */ /* 0x000fe400078e00ff */
[----:B------:R-:W-:Y:S02]  /*17c0*/  IMAD.MOV.U32 R75, RZ, RZ, RZ ;  /* 0x000000ffff4b7224 */ /* 0x000fe400078e00ff */
[----:B------:R-:W-:Y:S01]  /*17d0*/  IMAD.MOV.U32 R24, RZ, RZ, RZ ;  /* 0x000000ffff187224 */ /* 0x000fe200078e00ff */
[----:B------:R-:W-:Y:S01]  /*17e0*/  PLOP3.LUT P1, PT, PT, PT, UP0, 0x80, 0x0 ;  /* 0x000000000000781c */ /* 0x000fe20003f2f008 */
[----:B------:R-:W-:-:S12]  /*17f0*/  IMAD.MOV.U32 R77, RZ, RZ, RZ ;  /* 0x000000ffff4d7224 */ /* 0x000fd800078e00ff */
        /* <DEDUP_REMOVED lines=34> */
.L_x_2069:
        /* <DEDUP_REMOVED lines=11> */
.L_x_2237:
[----:B------:R-:W-:Y:S05]  /*1ad0*/  @!P0 BRA `(.L_x_2071) ;  /* 0x0000000000048947 */ /* 0x000fea0003800000 */
[----:B------:R-:W-:Y:S01]  /*1ae0*/  BPT.TRAP 0x1 ;  /* 0x000000040000795c */ /* 0x000fe20000300000 */
.L_x_2071:
[----:B0-----:R-:W-:Y:S02]  /*1af0*/  IMAD.U32 R3, RZ, RZ, UR36 ;  /* 0x00000024ff037e24 */ /* 0x001fe4000f8e00ff */
[----:B------:R-:W-:-:S03]  /*1b00*/  IMAD.U32 R0, RZ, RZ, UR38 ;  /* 0x00000026ff007e24 */ /* 0x000fc6000f8e00ff */
[----:B------:R-:W-:Y:S02]  /*1b10*/  LEA R3, R3, UR37, 0x3 ;  /* 0x0000002503037c11 */ /* 0x000fe4000f8e18ff */
[----:B------:R-:W-:-:S04]  /*1b20*/  SHF.L.U32 R0, R0, 0x1f, RZ ;  /* 0x0000001f00007819 */ /* 0x000fc800000006ff */
[----:B------:R0:W1:Y:S01]  /*1b30*/  SYNCS.PHASECHK.TRANS64.TRYWAIT P2, [R3+URZ+0x31c30], R0 ;  /* 0x031c3000030075a7 */ /* 0x000062000804017f */
[----:B------:R-:W-:Y:S05]  /*1b40*/  @!P0 BRA `(.L_x_2072) ;  /* 0x0000000000048947 */ /* 0x000fea0003800000 */
[----:B------:R-:W-:Y:S01]  /*1b50*/  BPT.TRAP 0x1 ;  /* 0x000000040000795c */ /* 0x000fe20000300000 */
.L_x_2072:
[----:B------:R-:W2:Y:S02]  /*1b60*/  S2R R4, SR_TID.X ;  /* 0x0000000000047919 */ /* 0x000ea40000002100 */
[----:B--2---:R-:W-:Y:S01]  /*1b70*/  LOP3.LUT P1, RZ, R4, 0x7f, RZ, 0xc0, !PT ;  /* 0x0000007f04ff7812 */ /* 0x004fe2000782c0ff */
[----:B-1----:R-:W-:-:S12]  /*1b80*/  @P2 BRA `(.L_x_2073) ;  /* 0x0000000000082947 */ /* 0x002fd80003800000 */
[----:B------:R-:W1:Y:S02]  /*1b90*/  SYNCS.PHASECHK.TRANS64.TRYWAIT P2, [R3+URZ+0x31c30], R0 ;  /* 0x031c3000030075a7 */ /* 0x000e64000804017f */
[----:B-1----:R-:W-:Y:S05]  /*1ba0*/  @!P2 BRA `(.L_x_2074) ;  /* 0x0000013c00fca947 */ /* 0x002fea0003800000 */
.L_x_2073:
[----:B------:R-:W-:Y:S05]  /*1bb0*/  WARPSYNC.ALL ;  /* 0x0000000000007948 */ /* 0x000fea0003800000 */
[----:B------:R-:W-:Y:S01]  /*1bc0*/  UIADD3 UR4, UR37, 0x16a00, URZ ;  /* 0x00016a0025047890 */ /* 0x000fe2000fffe03f */
[----:B------:R-:W-:Y:S01]  /*1bd0*/  WARPGROUP.ARRIVE ;  /* 0x00000000000079c5 */ /* 0x000fe20000000000 */
[----:B------:R-:W-:Y:S01]  /*1be0*/  ULOP3.LUT UR6, UR40, 0x10000, URZ, 0xfc, !UPT ;  /* 0x0001000028067892 */ /* 0x000fe2000f8efc3f */
[----:B------:R-:W-:Y:S01]  /*1bf0*/  R2UR UR53, R18 ;  /* 0x00000000123572ca */ /* 0x000fe200000e0000 */
        /* <DEDUP_REMOVED lines=11> */
[----:B------:R-:W-:Y:S01]  /*1cb0*/  UIMAD UR4, UR36, 0x6c0, UR5 ;  /* 0x000006c0240478a4 */ /* 0x000fe2000f8e0205 */
[----:B------:R-:W-:Y:S01]  /*1cc0*/  VIADD R12, R22, UR53 ;  /* 0x00000035160c7c36 */ /* 0x000fe20008000000 */
[----:B------:R-:W-:Y:S01]  /*1cd0*/  UMOV UR12, UR28 ;  /* 0x0000001c000c7c82 */ /* 0x000fe20008000000 */
[----:B------:R-:W-:Y:S01]  /*1ce0*/  UMOV UR13, UR29 ;  /* 0x0000001d000d7c82 */ /* 0x000fe20008000000 */
[----:B------:R-:W-:Y:S02]  /*1cf0*/  UIADD3 UR10, UR4, 0x40, URZ ;  /* 0x00000040040a7890 */ /* 0x000fe4000fffe03f */
[----:B------:R-:W-:Y:S02]  /*1d00*/  UIADD3 UR14, UR4, 0xc0, URZ ;  /* 0x000000c0040e7890 */ /* 0x000fe4000fffe03f */
[----:B------:R-:W-:Y:S01]  /*1d10*/  UMOV UR30, UR4 ;  /* 0x00000004001e7c82 */ /* 0x000fe20008000000 */
[----:B------:R-:W-:Y:S01]  /*1d20*/  UMOV UR15, 0x80000020 ;  /* 0x80000020000f7882 */ /* 0x000fe20000000000 */
[----:B------:R-:W-:Y:S01]  /*1d30*/  HGMMA.64x16x16.F32 R88, gdesc[UR28], RZ, !UPT, gsb0 ;  /* 0x002000001c5879f0 */ /* 0x000fe2000c0008ff */
        /* <DEDUP_REMOVED lines=13> */
[----:B------:R-:W-:Y:S01]  /*1e10*/  UMOV UR31, 0x80000020 ;  /* 0x80000020001f7882 */ /* 0x000fe20000000000 */
[----:B------:R-:W-:-:S02]  /*1e20*/  UIADD3 UR7, UR6, 0x2, URZ ;  /* 0x0000000206077890 */ /* 0x000fc4000fffe03f */
        /* <DEDUP_REMOVED lines=25> */
[----:B------:R-:W-:Y:S02]  /*1fc0*/  UIADD3 UR12, UR4, 0x2, URZ ;  /* 0x00000002040c7890 */ /* 0x000fe4000fffe03f */
[----:B------:R-:W-:Y:S01]  /*1fd0*/  UIADD3 UR14, UR4, 0xc2, URZ ;  /* 0x000000c2040e7890 */ /* 0x000fe2000fffe03f */
[----:B------:R-:W-:Y:S01]  /*1fe0*/  UMOV UR15, 0x80000020 ;  /* 0x80000020000f7882 */ /* 0x000fe20000000000 */
[----:B------:R-:W-:Y:S02]  /*1ff0*/  WARPGROUP.DEPBAR.LE gsb0, 0x0 ;  /* 0x00008000000079c5 */ /* 0x000fe40000010000 */
        /* <DEDUP_REMOVED lines=16> */
[----:B------:R-:W-:Y:S03]  /*2100*/  HGMMA.64x16x16.F32 R32, gdesc[UR28], RZ, !UPT, gsb0 ;  /* 0x002000001c2079f0 */ /* 0x000fe6000c0008ff */
[----:B------:R-:W-:Y:S02]  /*2110*/  WARPGROUP.DEPBAR.LE gsb0, 0x0 ;  /* 0x00008000000079c5 */ /* 0x000fe40000010000 */
[----:B------:R-:W-:-:S06]  /*2120*/  WARPGROUP.ARRIVE ;  /* 0x00000000000079c5 */ /* 0x000fcc0000000000 */
[----:B------:R-:W-:Y:S01]  /*2130*/  HGMMA.64x16x16.F32 R24, gdesc[UR8], RZ, !UPT, gsb0 ;  /* 0x00200000081879f0 */ /* 0x000fe2000c0008ff */
[----:B------:R-:W-:Y:S01]  /*2140*/  UMOV UR8, UR7 ;  /* 0x0000000700087c82 */ /* 0x000fe20008000000 */
[----:B------:R-:W-:Y:S01]  /*2150*/  UMOV UR9, 0x80000020 ;  /* 0x8000002000097882 */ /* 0x000fe20000000000 */
[----:B------:R-:W-:Y:S01]  /*2160*/  UMOV UR10, UR12 ;  /* 0x0000000c000a7c82 */ /* 0x000fe20008000000 */
[----:B------:R-:W-:Y:S01]  /*2170*/  UMOV UR11, 0x80000020 ;  /* 0x80000020000b7882 */ /* 0x000fe20000000000 */
[----:B------:R-:W-:Y:S01]  /*2180*/  UMOV UR12, UR8 ;  /* 0x00000008000c7c82 */ /* 0x000fe20008000000 */
        /* <DEDUP_REMOVED lines=9> */
[----:B------:R-:W-:Y:S01]  /*2220*/  UIADD3 UR7, UR6, 0x300, URZ ;  /* 0x0000030006077890 */ /* 0x000fe2000fffe03f */
[----:B------:R-:W-:-:S02]  /*2230*/  WARPGROUP.DEPBAR.LE gsb0, 0x0 ;  /* 0x00008000000079c5 */ /* 0x000fc40000010000 */
        /* <DEDUP_REMOVED lines=19> */
[----:B------:R-:W-:Y:S01]  /*2370*/  UMOV UR13, 0x80000020 ;  /* 0x80000020000d7882 */ /* 0x000fe20000000000 */
[----:B------:R-:W-:Y:S01]  /*2380*/  UMOV UR15, 0x80000020 ;  /* 0x80000020000f7882 */ /* 0x000fe20000000000 */
[----:B------:R-:W-:Y:S01]  /*2390*/  UMOV UR40, UR12 ;  /* 0x0000000c00287c82 */ /* 0x000fe20008000000 */
[----:B------:R-:W-:Y:S01]  /*23a0*/  UMOV UR41, UR13 ;  /* 0x0000000d00297c82 */ /* 0x000fe20008000000 */
[----:B------:R-:W-:Y:S01]  /*23b0*/  UIADD3 UR7, UR6, 0x302, URZ ;  /* 0x0000030206077890 */ /* 0x000fe2000fffe03f */
        /* <DEDUP_REMOVED lines=55> */
[----:B------:R-:W-:Y:S02]  /*2730*/  UIADD3 UR7, UR6, 0x600, URZ ;  /* 0x0000060006077890 */ /* 0x000fe4000fffe03f */
[----:B------:R-:W-:Y:S01]  /*2740*/  UIADD3 UR6, UR6, 0x602, URZ ;  /* 0x0000060206067890 */ /* 0x000fe2000fffe03f */
[----:B------:R-:W-:-:S02]  /*2750*/  WARPGROUP.DEPBAR.LE gsb0, 0x0 ;  /* 0x00008000000079c5 */ /* 0x000fc40000010000 */
        /* <DEDUP_REMOVED lines=54> */
[----:B------:R-:W-:Y:S02]  /*2ac0*/  ULDC UR7, c[0x0][0x448] ;  /* 0x0001120000077ab9 */ /* 0x000fe40000000800 */
[----:B------:R-:W-:-:S03]  /*2ad0*/  UISETP.NE.AND UP0, UPT, UR7, 0x1, UPT ;  /* 0x000000010700788c */ /* 0x000fc6000bf05270 */
[----:B------:R-:W-:Y:S02]  /*2ae0*/  UMOV UR7, 0xffffff70 ;  /* 0xffffff7000077882 */ /* 0x000fe40000000000 */
[----:B------:R-:W-:Y:S01]  /*2af0*/  UIMAD UR7, UR39, UR7, 0x91 ;  /* 0x00000091270774a4 */ /* 0x000fe2000f8e0207 */
[----:B------:R-:W-:-:S05]  /*2b00*/  PLOP3.LUT P2, PT, PT, PT, UP0, 0x80, 0x0 ;  /* 0x000000000000781c */ /* 0x000fca0003f4f008 */
[----:B------:R-:W-:Y:S01]  /*2b10*/  IMAD.U32 R4, RZ, RZ, UR7 ;  /* 0x00000007ff047e24 */ /* 0x000fe2000f8e00ff */
[----:B------:R-:W-:Y:S01]  /*2b20*/  @UP0 ULDC UR10, c[0x0][0x44c] ;  /* 0x00011300000a0ab9 */ /* 0x000fe20000000800 */
[----:B------:R-:W-:Y:S01]  /*2b30*/  @UP0 ULDC UR14, c[0x0][0x450] ;  /* 0x00011400000e0ab9 */ /* 0x000fe20000000800 */
[----:B------:R-:W-:Y:S01]  /*2b40*/  UIMAD.WIDE.U32 UR10, UR53, UR10, URZ ;  /* 0x0000000a350a72a5 */ /* 0x000fe2000f8e003f */
[----:B------:R-:W-:Y:S01]  /*2b50*/  IMAD R7, R19, -0x2, R4 ;  /* 0xfffffffe13077824 */ /* 0x000fe200078e0204 */
[----:B------:R-:W-:Y:S01]  /*2b60*/  UIADD3 UR7, UR39, -0x2, URZ ;  /* 0xfffffffe27077890 */ /* 0x000fe2000fffe03f */
[----:B------:R-:W-:-:S05]  /*2b70*/  IMAD.U32 R4, RZ, RZ, UR61 ;  /* 0x0000003dff047e24 */ /* 0x000fca000f8e00ff */
[----:B------:R-:W-:Y:S01]  /*2b80*/  IADD3 R7, -R4, UR52, R7 ;  /* 0x0000003404077c10 */ /* 0x000fe2000fffe107 */
        /* <DEDUP_REMOVED lines=53> */
[----:B------:R-:W-:Y:S02]  /*2ee0*/  @UP0 ULDC UR6, c[0x0][0x44c] ;  /* 0x0001130000060ab9 */ /* 0x000fe40000000800 */
[----:B------:R-:W-:Y:S01]  /*2ef0*/  @P2 IMAD.HI.U32 R0, R12, UR6, RZ ;  /* 0x000000060c002c27 */ /* 0x000fe2000f8e00ff */
[----:B------:R-:W-:-:S04]  /*2f00*/  @UP0 ULDC UR6, c[0x0][0x450] ;  /* 0x0001140000060ab9 */ /* 0x000fc80000000800 */
[----:B------:R-:W-:Y:S01]  /*2f10*/  @P2 SHF.R.U32.HI R12, RZ, UR6, R0 ;  /* 0x00000006ff0c2c19 */ /* 0x000fe20008011600 */
[----:B------:R-:W-:-:S04]  /*2f20*/  UIMAD UR6, UR39, -0x90, UR52 ;  /* 0xffffff70270678a4 */ /* 0x000fc8000f8e0234 */
[----:B------:R-:W0:Y:S01]  /*2f30*/  SHFL.IDX PT, R0, R12, RZ, 0x1c1f ;  /* 0x001c1fff0c007589 */ /* 0x000e2200000e0000 */
[----:B------:R-:W-:-:S06]  /*2f40*/  UIADD3 UR6, UR6, 0x90, URZ ;  /* 0x0000009006067890 */ /* 0x000fcc000fffe03f */
[----:B------:R-:W-:Y:S01]  /*2f50*/  IMAD.U32 R6, RZ, RZ, UR6 ;  /* 0x00000006ff067e24 */ /* 0x000fe2000f8e00ff */
[----:B------:R-:W-:Y:S01]  /*2f60*/  UMOV UR6, UR53 ;  /* 0x0000003500067c82 */ /* 0x000fe20008000000 */
[----:B------:R-:W-:Y:S02]  /*2f70*/  @UP0 USHF.R.U32.HI UR6, URZ, UR14, UR11 ;  /* 0x0000000e3f060299 */ /* 0x000fe4000801160b */
[----:B------:R-:W-:Y:S02]  /*2f80*/  IMAD R6, R19, -0x2, R6 ;  /* 0xfffffffe13067824 */ /* 0x000fe400078e0206 */
[----:B------:R-:W-:-:S04]  /*2f90*/  UIADD3 UR10, UR6, UR52, -UR61 ;  /* 0x00000034060a7290 */ /* 0x000fc8000fffe83d */
[----:B------:R-:W-:-:S04]  /*2fa0*/  UIMAD.WIDE UR10, UR10, 0x38e38e39, URZ ;  /* 0x38e38e390a0a78a5 */ /* 0x000fc8000f8e023f */
[----:B------:R-:W-:Y:S01]  /*2fb0*/  USHF.R.U32.HI UR6, URZ, 0x1f, UR11 ;  /* 0x0000001f3f067899 */ /* 0x000fe2000801160b */
[----:B0-----:R-:W-:-:S03]  /*2fc0*/  VIADDMNMX R0, R0, R7, R6, PT ;  /* 0x0000000700007246 */ /* 0x001fc60003800106 */
[----:B------:R-:W-:Y:S01]  /*2fd0*/  ULEA.HI.SX32 UR6, UR11, UR6, 0x1b ;  /* 0x000000060b067291 */ /* 0x000fe2000f8fda3f */
[----:B------:R-:W-:-:S03]  /*2fe0*/  ISETP.GT.AND P3, PT, R0, RZ, PT ;  /* 0x000000ff0000720c */ /* 0x000fc60003f64270 */
[----:B------:R-:W-:Y:S01]  /*2ff0*/  UISETP.LT.AND UP1, UPT, URZ, UR6, UPT ;  /* 0x000000063f00728c */ /* 0x000fe2000bf21270 */
[C---:B------:R-:W-:Y:S02]  /*3000*/  ISETP.GT.AND P4, PT, R0.reuse, 0x1, PT ;  /* 0x000000010000780c */ /* 0x040fe40003f84270 */
[----:B------:R-:W-:Y:S01]  /*3010*/  ISETP.GT.AND P5, PT, R0, 0x8, PT ;  /* 0x000000080000780c */ /* 0x000fe20003fa4270 */
[----:B------:R-:W-:Y:S01]  /*3020*/  USEL UR14, URZ, UR6, !UP1 ;  /* 0x000000063f0e7287 */ /* 0x000fe2000c800000 */
[----:B------:R-:W-:Y:S02]  /*3030*/  WARPGROUP.DEPBAR.LE gsb0, 0x0 ;  /* 0x00008000000079c5 */ /* 0x000fe40000010000 */
[----:B------:R-:W-:Y:S01]  /*3040*/  WARPGROUP.ARRIVE ;  /* 0x00000000000079c5 */ /* 0x000fe20000000000 */
[----:B------:R-:W-:-:S05]  /*3050*/  UISETP.GE.AND UP1, UPT, UR7, UR14, UPT ;  /* 0x0000000e0700728c */ /* 0x000fca000bf26270 */
        /* <DEDUP_REMOVED lines=112> */
[----:B------:R-:W-:Y:S01]  /*3760*/  FMNMX.FTZ R4, R49, R4, !PT ;  /* 0x0000000431047209 */ /* 0x000fe20007810000 */
[----:B------:R-:W0:Y:S01]  /*3770*/  SHFL.IDX PT, R52, R12, 0x1, 0x1c1f ;  /* 0x003c1f000c347f89 */ /* 0x000e2200000e0000 */
[----:B------:R-:W-:-:S02]  /*3780*/  ISETP.GT.AND P4, PT, R0, 0x60, PT ;  /* 0x000000600000780c */ /* 0x000fc40003f84270 */
[----:B------:R-:W-:Y:S02]  /*3790*/  FSEL R53, R53, -INF , P3 ;  /* 0xff80000035357808 */ /* 0x000fe40001800000 */
[----:B------:R-:W-:Y:S02]  /*37a0*/  FMNMX.FTZ R4, R13, R4, !PT ;  /* 0x000000040d047209 */ /* 0x000fe40007810000 */
[----:B------:R-:W-:Y:S02]  /*37b0*/  ISETP.GT.AND P3, PT, R0, 0x61, PT ;  /* 0x000000610000780c */ /* 0x000fe40003f64270 */
[----:B------:R-:W-:Y:S02]  /*37c0*/  FMNMX.FTZ R4, R53, R4, !PT ;  /* 0x0000000435047209 */ /* 0x000fe40007810000 */
[----:B0-----:R-:W-:-:S04]  /*37d0*/  VIADDMNMX R52, R52, R7, R6, PT ;  /* 0x0000000734347246 */ /* 0x001fc80003800106 */
[----:B------:R-:W-:-:S04]  /*37e0*/  ISETP.GT.AND P5, PT, R52, 0x8, PT ;  /* 0x000000083400780c */ /* 0x000fc80003fa4270 */
[----:B------:R-:W-:Y:S01]  /*37f0*/  FSEL R94, R94, -INF , P5 ;  /* 0xff8000005e5e7808 */ /* 0x000fe20002800000 */
[----:B------:R-:W-:Y:S02]  /*3800*/  WARPGROUP.DEPBAR.LE gsb0, 0x0 ;  /* 0x00008000000079c5 */ /* 0x000fe40000010000 */
[----:B------:R-:W-:Y:S01]  /*3810*/  WARPGROUP.ARRIVE ;  /* 0x00000000000079c5 */ /* 0x000fe20000000000 */
[----:B------:R-:W-:Y:S02]  /*3820*/  FSEL R15, R40, -INF , P4 ;  /* 0xff800000280f7808 */ /* 0x000fe40002000000 */
[C---:B------:R-:W-:Y:S02]  /*3830*/  ISETP.GT.AND P4, PT, R0.reuse, 0x68, PT ;  /* 0x000000680000780c */ /* 0x040fe40003f84270 */
        /* <DEDUP_REMOVED lines=9> */
[C---:B------:R-:W-:Y:S02]  /*38d0*/  ISETP.GT.AND P4, PT, R0.reuse, 0x70, PT ;  /* 0x000000700000780c */ /* 0x040fe40003f84270 */
[----:B------:R-:W-:Y:S02]  /*38e0*/  FSEL R45, R45, -INF , P3 ;  /* 0xff8000002d2d7808 */ /* 0x000fe40001800000 */
[----:B------:R-:W-:Y:S02]  /*38f0*/  FMNMX.FTZ R4, R21, R4, !PT ;  /* 0x0000000415047209 */ /* 0x000fe40007810000 */
[----:B------:R-:W-:Y:S02]  /*3900*/  ISETP.GT.AND P3, PT, R0, 0x71, PT ;  /* 0x000000710000780c */ /* 0x000fe40003f64270 */
[----:B------:R-:W-:Y:S01]  /*3910*/  FMNMX.FTZ R4, R45, R4, !PT ;  /* 0x000000042d047209 */ /* 0x000fe20007810000 */
[----:B------:R-:W-:-:S02]  /*3920*/  WARPGROUP.DEPBAR.LE gsb0, 0x0 ;  /* 0x00008000000079c5 */ /* 0x000fc40000010000 */
[----:B------:R-:W-:Y:S01]  /*3930*/  WARPGROUP.ARRIVE ;  /* 0x00000000000079c5 */ /* 0x000fe20000000000 */
[----:B------:R-:W-:Y:S02]  /*3940*/  FSEL R65, R32, -INF , P4 ;  /* 0xff80000020417808 */ /* 0x000fe40002000000 */
[C---:B------:R-:W-:Y:S02]  /*3950*/  ISETP.GT.AND P4, PT, R0.reuse, 0x78, PT ;  /* 0x000000780000780c */ /* 0x040fe40003f84270 */
[----:B------:R-:W-:Y:S01]  /*3960*/  FSEL R33, R33, -INF , P3 ;  /* 0xff80000021217808 */ /* 0x000fe20001800000 */
[----:B------:R-:W-:Y:S01]  /*3970*/  HGMMA.64x16x16.F32 R24, gdesc[UR24], R24, gsb0 ;  /* 0x00200000181879f0 */ /* 0x000fe20008000818 */
[----:B------:R-:W-:Y:S02]  /*3980*/  FMNMX.FTZ R4, R65, R4, !PT ;  /* 0x0000000441047209 */ /* 0x000fe40007810000 */
[----:B------:R-:W-:Y:S02]  /*3990*/  ISETP.GT.AND P3, PT, R0, 0x79, PT ;  /* 0x000000790000780c */ /* 0x000fe40003f64270 */
        /* <DEDUP_REMOVED lines=8> */
[----:B------:R-:W-:Y:S02]  /*3a20*/  FSEL R73, R24, -INF , P4 ;  /* 0xff80000018497808 */ /* 0x000fe40002000000 */
[C---:B------:R-:W-:Y:S02]  /*3a30*/  ISETP.GT.AND P4, PT, R0.reuse, 0x88, PT ;  /* 0x000000880000780c */ /* 0x040fe40003f84270 */
        /* <DEDUP_REMOVED lines=20> */
[----:B0-----:R-:W-:Y:S02]  /*3b80*/  FMNMX.FTZ R77, R10, R77, !PT ;  /* 0x0000004d0a4d7209 */ /* 0x001fe40007810000 */
[----:B------:R-:W-:Y:S02]  /*3b90*/  FSEL R44, R67, -INF , P4 ;  /* 0xff800000432c7808 */ /* 0x000fe40002000000 */
[----:B------:R-:W-:Y:S01]  /*3ba0*/  ISETP.GT.AND P4, PT, R52, 0x39, PT ;  /* 0x000000393400780c */ /* 0x000fe20003f84270 */
[----:B------:R-:W0:Y:S03]  /*3bb0*/  SHFL.BFLY PT, R0, R77, 0x1, 0x1f ;  /* 0x0c201f004d007f89 */ /* 0x000e2600000e0000 */
[----:B------:R-:W-:-:S02]  /*3bc0*/  FSEL R71, R71, -INF , P4 ;  /* 0xff80000047477808 */ /* 0x000fc40002000000 */
        /* <DEDUP_REMOVED lines=9> */
[C---:B------:R-:W-:Y:S01]  /*3c60*/  FSETP.NEU.FTZ.AND P3, PT, R0.reuse, -INF , PT ;  /* 0xff8000000000780b */ /* 0x040fe20003f7d000 */
[----:B------:R-:W-:Y:S01]  /*3c70*/  FMUL.FTZ R4, R0, UR4 ;  /* 0x0000000400047c20 */ /* 0x000fe20008410000 */
[----:B------:R-:W-:-:S04]  /*3c80*/  ISETP.GT.AND P4, PT, R52, 0x61, PT ;  /* 0x000000613400780c */ /* 0x000fc80003f84270 */
[----:B------:R-:W-:Y:S02]  /*3c90*/  FSEL R4, R4, RZ, P3 ;  /* 0x000000ff04047208 */ /* 0x000fe40001800000 */
[----:B------:R-:W-:Y:S02]  /*3ca0*/  ISETP.GT.AND P3, PT, R52, RZ, PT ;  /* 0x000000ff3400720c */ /* 0x000fe40003f64270 */
[----:B------:R-:W-:Y:S01]  /*3cb0*/  FSEL R76, R43, -INF , P4 ;  /* 0xff8000002b4c7808 */ /* 0x000fe20002000000 */
        /* <DEDUP_REMOVED lines=18> */
[----:B------:R-:W-:Y:S01]  /*3de0*/  MUFU.EX2 R8, R8 ;  /* 0x0000000800087308 */ /* 0x000fe20000000800 */
[----:B------:R-:W-:Y:S01]  /*3df0*/  FMNMX.FTZ R109, R82, R109, !PT ;  /* 0x0000006d526d7209 */ /* 0x000fe20007810000 */
[--C-:B------:R-:W-:Y:S01]  /*3e00*/  FFMA.FTZ R117, R117, UR4, -R4.reuse ;  /* 0x0000000475757c23 */ /* 0x100fe20008010804 */
[----:B------:R-:W-:Y:S01]  /*3e10*/  FSEL R86, R86, -INF , P3 ;  /* 0xff80000056567808 */ /* 0x000fe20001800000 */
[--C-:B------:R-:W-:Y:S01]  /*3e20*/  FFMA.FTZ R12, R115, UR4, -R4.reuse ;  /* 0x00000004730c7c23 */ /* 0x100fe20008010804 */
[----:B------:R-:W-:Y:S01]  /*3e30*/  FMNMX.FTZ R109, R20, R109, !PT ;  /* 0x0000006d146d7209 */ /* 0x000fe20007810000 */
[--C-:B------:R-:W-:Y:S01]  /*3e40*/  FFMA.FTZ R57, R57, UR4, -R4.reuse ;  /* 0x0000000439397c23 */ /* 0x100fe20008010804 */
[----:B------:R-:W-:Y:S01]  /*3e50*/  ISETP.GT.AND P3, PT, R52, 0x20, PT ;  /* 0x000000203400780c */ /* 0x000fe20003f64270 */
[----:B------:R-:W0:Y:S01]  /*3e60*/  MUFU.EX2 R9, R9 ;  /* 0x0000000900097308 */ /* 0x000e220000000800 */
[----:B------:R-:W-:Y:S01]  /*3e70*/  FMNMX.FTZ R6, R86, R109, !PT ;  /* 0x0000006d56067209 */ /* 0x000fe20007810000 */
[--C-:B------:R-:W-:Y:S01]  /*3e80*/  FFMA.FTZ R25, R25, UR4, -R4.reuse ;  /* 0x0000000419197c23 */ /* 0x100fe20008010804 */
[----:B------:R-:W-:Y:S01]  /*3e90*/  FSEL R74, R74, -INF , P3 ;  /* 0xff8000004a4a7808 */ /* 0x000fe20001800000 */
[--C-:B------:R-:W-:Y:S01]  /*3ea0*/  FFMA.FTZ R56, R33, UR4, -R4.reuse ;  /* 0x0000000421387c23 */ /* 0x100fe20008010804 */
[----:B------:R-:W-:Y:S01]  /*3eb0*/  FMNMX.FTZ R105, R87, R6, !PT ;  /* 0x0000000657697209 */ /* 0x000fe20007810000 */
[--C-:B------:R-:W-:Y:S01]  /*3ec0*/  FFMA.FTZ R83, R107, UR4, -R4.reuse ;  /* 0x000000046b537c23 */ /* 0x100fe20008010804 */
[----:B------:R-:W-:Y:S01]  /*3ed0*/  ISETP.GT.AND P3, PT, R52, 0x28, PT ;  /* 0x000000283400780c */ /* 0x000fe20003f64270 */
[----:B------:R1:W-:Y:S01]  /*3ee0*/  MUFU.EX2 R6, R32 ;  /* 0x0000002000067308 */ /* 0x0003e20000000800 */
[----:B------:R-:W-:Y:S01]  /*3ef0*/  FMNMX.FTZ R105, R74, R105, !PT ;  /* 0x000000694a697209 */ /* 0x000fe20007810000 */
[--C-:B------:R-:W-:Y:S01]  /*3f00*/  FFMA.FTZ R33, R69, UR4, -R4.reuse ;  /* 0x0000000445217c23 */ /* 0x100fe20008010804 */
[----:B------:R-:W-:Y:S01]  /*3f10*/  FSEL R78, R78, -INF , P3 ;  /* 0xff8000004e4e7808 */ /* 0x000fe20001800000 */
[--C-:B------:R-:W-:Y:S01]  /*3f20*/  FFMA.FTZ R75, R103, UR4, -R4.reuse ;  /* 0x00000004674b7c23 */ /* 0x100fe20008010804 */
[----:B------:R-:W-:Y:S01]  /*3f30*/  FMNMX.FTZ R105, R36, R105, !PT ;  /* 0x0000006924697209 */ /* 0x000fe20007810000 */
[--C-:B------:R-:W-:Y:S01]  /*3f40*/  FFMA.FTZ R67, R99, UR4, -R4.reuse ;  /* 0x0000000463437c23 */ /* 0x100fe20008010804 */
[----:B------:R-:W-:Y:S01]  /*3f50*/  ISETP.GT.AND P3, PT, R52, 0x30, PT ;  /* 0x000000303400780c */ /* 0x000fe20003f64270 */
[----:B------:R-:W2:Y:S01]  /*3f60*/  MUFU.EX2 R10, R10 ;  /* 0x0000000a000a7308 */ /* 0x000ea20000000800 */
[----:B------:R-:W-:Y:S01]  /*3f70*/  FMNMX.FTZ R24, R78, R105, !PT ;  /* 0x000000694e187209 */ /* 0x000fe20007810000 */
[--C-:B------:R-:W-:Y:S01]  /*3f80*/  FFMA.FTZ R59, R93, UR4, -R4.reuse ;  /* 0x000000045d3b7c23 */ /* 0x100fe20008010804 */
[----:B------:R-:W-:Y:S01]  /*3f90*/  FSEL R66, R66, -INF , P3 ;  /* 0xff80000042427808 */ /* 0x000fe20001800000 */
[----:B------:R-:W-:Y:S01]  /*3fa0*/  FFMA.FTZ R64, R53, UR4, -R4 ;  /* 0x0000000435407c23 */ /* 0x000fe20008010804 */
[----:B------:R-:W-:-:S02]  /*3fb0*/  FMNMX.FTZ R101, R79, R24, !PT ;  /* 0x000000184f657209 */ /* 0x000fc40007810000 */
[----:B------:R-:W-:Y:S01]  /*3fc0*/  ISETP.GT.AND P3, PT, R52, 0x38, PT ;  /* 0x000000383400780c */ /* 0x000fe20003f64270 */
[----:B------:R3:W-:Y:S01]  /*3fd0*/  MUFU.EX2 R24, R40 ;  /* 0x0000002800187308 */ /* 0x0007e20000000800 */
[----:B------:R-:W-:Y:S02]  /*3fe0*/  FMNMX.FTZ R101, R66, R101, !PT ;  /* 0x0000006542657209 */ /* 0x000fe40007810000 */
[----:B------:R-:W-:Y:S02]  /*3ff0*/  FSEL R70, R70, -INF , P3 ;  /* 0xff80000046467808 */ /* 0x000fe40001800000 */
[----:B------:R-:W-:Y:S02]  /*4000*/  FMNMX.FTZ R101, R44, R101, !PT ;  /* 0x000000652c657209 */ /* 0x000fe40007810000 */
[----:B------:R-:W-:Y:S01]  /*4010*/  ISETP.GT.AND P3, PT, R52, 0x40, PT ;  /* 0x000000403400780c */ /* 0x000fe20003f64270 */
[----:B------:R-:W4:Y:S01]  /*4020*/  MUFU.EX2 R7, R117 ;  /* 0x0000007500077308 */ /* 0x000f220000000800 */
[----:B-1----:R-:W-:Y:S01]  /*4030*/  FMNMX.FTZ R32, R70, R101, !PT ;  /* 0x0000006546207209 */ /* 0x002fe20007810000 */
[----:B---3--:R-:W-:Y:S01]  /*4040*/  FFMA.FTZ R40, R97, UR4, -R4 ;  /* 0x0000000461287c23 */ /* 0x008fe20008010804 */
[----:B------:R-:W-:-:S02]  /*4050*/  FSEL R58, R58, -INF , P3 ;  /* 0xff8000003a3a7808 */ /* 0x000fc40001800000 */
[----:B------:R-:W-:Y:S02]  /*4060*/  FMNMX.FTZ R97, R71, R32, !PT ;  /* 0x0000002047617209 */ /* 0x000fe40007810000 */
[----:B------:R-:W-:Y:S01]  /*4070*/  ISETP.GT.AND P3, PT, R52, 0x48, PT ;  /* 0x000000483400780c */ /* 0x000fe20003f64270 */
[----:B------:R1:W-:Y:S01]  /*4080*/  MUFU.EX2 R32, R40 ;  /* 0x0000002800207308 */ /* 0x0003e20000000800 */
[----:B------:R-:W-:Y:S02]  /*4090*/  FMNMX.FTZ R97, R58, R97, !PT ;  /* 0x000000613a617209 */ /* 0x000fe40007810000 */
[----:B------:R-:W-:Y:S02]  /*40a0*/  FSEL R62, R62, -INF , P3 ;  /* 0xff8000003e3e7808 */ /* 0x000fe40001800000 */
[----:B------:R-:W-:Y:S02]  /*40b0*/  FMNMX.FTZ R97, R48, R97, !PT ;  /* 0x0000006130617209 */ /* 0x000fe40007810000 */
[----:B------:R-:W-:Y:S01]  /*40c0*/  ISETP.GT.AND P3, PT, R52, 0x50, PT ;  /* 0x000000503400780c */ /* 0x000fe20003f64270 */
[----:B------:R-:W-:Y:S01]  /*40d0*/  MUFU.EX2 R12, R12 ;  /* 0x0000000c000c7308 */ /* 0x000fe20000000800 */
[----:B------:R-:W-:Y:S01]  /*40e0*/  FMNMX.FTZ R97, R62, R97, !PT ;  /* 0x000000613e617209 */ /* 0x000fe20007810000 */
[----:B-1----:R-:W-:Y:S01]  /*40f0*/  FFMA.FTZ R40, R89, UR4, -R4 ;  /* 0x0000000459287c23 */ /* 0x002fe20008010804 */
[----:B------:R-:W-:-:S02]  /*4100*/  FSEL R68, R50, -INF , P3 ;  /* 0xff80000032447808 */ /* 0x000fc40001800000 */
[----:B------:R-:W-:Y:S02]  /*4110*/  FMNMX.FTZ R97, R80, R97, !PT ;  /* 0x0000006150617209 */ /* 0x000fe40007810000 */
[----:B------:R-:W-:Y:S01]  /*4120*/  ISETP.GT.AND P3, PT, R52, 0x58, PT ;  /* 0x000000583400780c */ /* 0x000fe20003f64270 */
[----:B------:R-:W-:Y:S01]  /*4130*/  MUFU.EX2 R77, R77 ;  /* 0x0000004d004d7308 */ /* 0x000fe20000000800 */
[----:B------:R-:W-:Y:S02]  /*4140*/  FMNMX.FTZ R97, R68, R97, !PT ;  /* 0x0000006144617209 */ /* 0x000fe40007810000 */
[----:B------:R-:W-:Y:S02]  /*4150*/  FSEL R54, R54, -INF , P3 ;  /* 0xff80000036367808 */ /* 0x000fe40001800000 */
[----:B------:R-:W-:Y:S02]  /*4160*/  FMNMX.FTZ R97, R72, R97, !PT ;  /* 0x0000006148617209 */ /* 0x000fe40007810000 */
[----:B------:R-:W-:Y:S01]  /*4170*/  ISETP.GT.AND P3, PT, R52, 0x60, PT ;  /* 0x000000603400780c */ /* 0x000fe20003f64270 */
[----:B------:R-:W-:Y:S01]  /*4180*/  MUFU.EX2 R14, R14 ;  /* 0x0000000e000e7308 */ /* 0x000fe20000000800 */
[----:B------:R-:W-:-:S02]  /*4190*/  FMNMX.FTZ R50, R54, R97, !PT ;  /* 0x0000006136327209 */ /* 0x000fc40007810000 */
[----:B------:R-:W-:Y:S01]  /*41a0*/  FSEL R63, R42, -INF , P3 ;  /* 0xff8000002a3f7808 */ /* 0x000fe20001800000 */
[----:B------:R-:W-:Y:S01]  /*41b0*/  FFMA.FTZ R42, R81, UR4, -R4 ;  /* 0x00000004512a7c23 */ /* 0x000fe20008010804 */
[----:B------:R-:W-:Y:S02]  /*41c0*/  FMNMX.FTZ R50, R55, R50, !PT ;  /* 0x0000003237327209 */ /* 0x000fe40007810000 */
[C---:B------:R-:W-:Y:S01]  /*41d0*/  ISETP.GT.AND P3, PT, R52.reuse, 0x68, PT ;  /* 0x000000683400780c */ /* 0x040fe20003f64270 */
[----:B------:R-:W-:Y:S01]  /*41e0*/  MUFU.EX2 R83, R83 ;  /* 0x0000005300537308 */ /* 0x000fe20000000800 */
[----:B------:R-:W-:Y:S02]  /*41f0*/  FMNMX.FTZ R43, R63, R50, !PT ;  /* 0x000000323f2b7209 */ /* 0x000fe40007810000 */
[----:B------:R-:W-:Y:S02]  /*4200*/  ISETP.GT.AND P4, PT, R52, 0x69, PT ;  /* 0x000000693400780c */ /* 0x000fe40003f84270 */
[----:B------:R-:W-:-:S02]  /*4210*/  FSEL R81, R46, -INF , P3 ;  /* 0xff8000002e517808 */ /* 0x000fc40001800000 */
[----:B------:R-:W-:Y:S01]  /*4220*/  FMNMX.FTZ R46, R76, R43, !PT ;  /* 0x0000002b4c2e7209 */ /* 0x000fe20007810000 */
[----:B------:R-:W-:Y:S01]  /*4230*/  MUFU.EX2 R75, R75 ;  /* 0x0000004b004b7308 */ /* 0x000fe20000000800 */
[----:B------:R-:W-:Y:S02]  /*4240*/  FSEL R84, R47, -INF , P4 ;  /* 0xff8000002f547808 */ /* 0x000fe40002000000 */
[C---:B------:R-:W-:Y:S02]  /*4250*/  ISETP.GT.AND P3, PT, R52.reuse, 0x70, PT ;  /* 0x000000703400780c */ /* 0x040fe40003f64270 */
[----:B------:R-:W-:Y:S02]  /*4260*/  FMNMX.FTZ R47, R81, R46, !PT ;  /* 0x0000002e512f7209 */ /* 0x000fe40007810000 */
[----:B------:R-:W-:Y:S01]  /*4270*/  ISETP.GT.AND P4, PT, R52, 0x71, PT ;  /* 0x000000713400780c */ /* 0x000fe20003f84270 */
[----:B------:R1:W-:Y:S01]  /*4280*/  MUFU.EX2 R43, R57 ;  /* 0x00000039002b7308 */ /* 0x0003e20000000800 */
[----:B------:R-:W-:Y:S01]  /*4290*/  FSEL R85, R34, -INF , P3 ;  /* 0xff80000022557808 */ /* 0x000fe20001800000 */
[--C-:B------:R-:W-:Y:S01]  /*42a0*/  FFMA.FTZ R34, R5, UR4, -R4.reuse ;  /* 0x0000000405227c23 */ /* 0x100fe20008010804 */
[----:B------:R-:W-:Y:S01]  /*42b0*/  FMNMX.FTZ R46, R84, R47, !PT ;  /* 0x0000002f542e7209 */ /* 0x000fe20007810000 */
[----:B------:R-:W-:Y:S01]  /*42c0*/  FFMA.FTZ R47, R13, UR4, -R4 ;  /* 0x000000040d2f7c23 */ /* 0x000fe20008010804 */
[----:B------:R-:W-:-:S02]  /*42d0*/  ISETP.GT.AND P3, PT, R52, 0x78, PT ;  /* 0x000000783400780c */ /* 0x000fc40003f64270 */
[----:B------:R-:W-:Y:S01]  /*42e0*/  FSEL R88, R35, -INF , P4 ;  /* 0xff80000023587808 */ /* 0x000fe20002000000 */
[--C-:B------:R-:W-:Y:S01]  /*42f0*/  FFMA.FTZ R35, R61, UR4, -R4.reuse ;  /* 0x000000043d237c23 */ /* 0x100fe20008010804 */
[----:B------:R-:W-:Y:S01]  /*4300*/  FMNMX.FTZ R5, R85, R46, !PT ;  /* 0x0000002e55057209 */ /* 0x000fe20007810000 */
[--C-:B-1----:R-:W-:Y:S01]  /*4310*/  FFMA.FTZ R57, R49, UR4, -R4.reuse ;  /* 0x0000000431397c23 */ /* 0x102fe20008010804 */
[----:B------:R-:W-:Y:S01]  /*4320*/  FSEL R89, R38, -INF , P3 ;  /* 0xff80000026597808 */ /* 0x000fe20001800000 */
[--C-:B------:R-:W-:Y:S01]  /*4330*/  FFMA.FTZ R49, R41, UR4, -R4.reuse ;  /* 0x0000000429317c23 */ /* 0x100fe20008010804 */
[----:B------:R-:W-:Y:S01]  /*4340*/  ISETP.GT.AND P4, PT, R52, 0x79, PT ;  /* 0x000000793400780c */ /* 0x000fe20003f84270 */
[--C-:B------:R-:W-:Y:S01]  /*4350*/  FFMA.FTZ R41, R21, UR4, -R4.reuse ;  /* 0x0000000415297c23 */ /* 0x100fe20008010804 */
[----:B------:R-:W-:Y:S01]  /*4360*/  FMNMX.FTZ R38, R88, R5, !PT ;  /* 0x0000000558267209 */ /* 0x000fe20007810000 */
[--C-:B------:R-:W-:Y:S01]  /*4370*/  FFMA.FTZ R21, R73, UR4, -R4.reuse ;  /* 0x0000000449157c23 */ /* 0x100fe20008010804 */
[----:B------:R-:W-:Y:S01]  /*4380*/  FSEL R61, R39, -INF , P4 ;  /* 0xff800000273d7808 */ /* 0x000fe20002000000 */
[----:B0-----:R-:W-:Y:S01]  /*4390*/  FADD.FTZ R73, R8, R9 ;  /* 0x0000000908497221 */ /* 0x001fe20000010000 */
[C---:B------:R-:W-:Y:S01]  /*43a0*/  ISETP.GT.AND P3, PT, R52.reuse, 0x80, PT ;  /* 0x000000803400780c */ /* 0x040fe20003f64270 */
        /* <DEDUP_REMOVED lines=10> */
[----:B------:R-:W-:Y:S01]  /*4450*/  ISETP.GT.AND P4, PT, R52, 0x89, PT ;  /* 0x000000893400780c */ /* 0x000fe20003f84270 */
[----:B------:R-:W-:Y:S01]  /*4460*/  FFMA.FTZ R52, R45, UR4, -R4 ;  /* 0x000000042d347c23 */ /* 0x000fe20008010804 */
[----:B------:R-:W-:Y:S01]  /*4470*/  FSEL R30, R30, -INF , P3 ;  /* 0xff8000001e1e7808 */ /* 0x000fe20001800000 */
[----:B------:R-:W-:Y:S01]  /*4480*/  MUFU.EX2 R59, R59 ;  /* 0x0000003b003b7308 */ /* 0x000fe20000000800 */
[----:B------:R-:W-:-:S02]  /*4490*/  FMNMX.FTZ R5, R27, R46, !PT ;  /* 0x0000002e1b057209 */ /* 0x000fc40007810000 */
[----:B------:R-:W-:Y:S02]  /*44a0*/  FSEL R31, R31, -INF , P4 ;  /* 0xff8000001f1f7808 */ /* 0x000fe40002000000 */
[----:B------:R-:W-:Y:S02]  /*44b0*/  FMNMX.FTZ R46, R30, R5, !PT ;  /* 0x000000051e2e7209 */ /* 0x000fe40007810000 */
[----:B------:R-:W-:Y:S01]  /*44c0*/  F2FP.F16.F32.PACK_AB R8, R9, R8 ;  /* 0x000000080908723e */ /* 0x000fe200000000ff */
[----:B------:R-:W-:Y:S01]  /*44d0*/  MUFU.EX2 R40, R40 ;  /* 0x0000002800287308 */ /* 0x000fe20000000800 */
[----:B------:R-:W-:Y:S01]  /*44e0*/  FMNMX.FTZ R5, R31, R46, !PT ;  /* 0x0000002e1f057209 */ /* 0x000fe20007810000 */
[----:B------:R-:W-:-:S04]  /*44f0*/  FFMA.FTZ R46, R15, UR4, -R4 ;  /* 0x000000040f2e7c23 */ /* 0x000fc80008010804 */
[----:B------:R-:W0:Y:S02]  /*4500*/  SHFL.BFLY PT, R50, R5, 0x2, 0x1f ;  /* 0x0c401f0005327f89 */ /* 0x000e2400000e0000 */
[----:B------:R-:W-:Y:S08]  /*4510*/  MUFU.EX2 R51, R51 ;  /* 0x0000003300337308 */ /* 0x000ff00000000800 */
[----:B------:R-:W-:Y:S08]  /*4520*/  MUFU.EX2 R42, R42 ;  /* 0x0000002a002a7308 */ /* 0x000ff00000000800 */
[----:B------:R-:W-:Y:S01]  /*4530*/  MUFU.EX2 R34, R34 ;  /* 0x0000002200227308 */ /* 0x000fe20000000800 */
[----:B0-----:R-:W-:Y:S01]  /*4540*/  FMNMX.FTZ R11, R5, R50, !PT ;  /* 0x00000032050b7209 */ /* 0x001fe20007810000 */
[--C-:B------:R-:W-:Y:S01]  /*4550*/  FFMA.FTZ R50, R37, UR4, -R4.reuse ;  /* 0x0000000425327c23 */ /* 0x100fe20008010804 */
[--C-:B------:R-:W-:Y:S01]  /*4560*/  FFMA.FTZ R37, R28, UR4, -R4.reuse ;  /* 0x000000041c257c23 */ /* 0x100fe20008010804 */
[----:B------:R-:W-:-:S04]  /*4570*/  FFMA.FTZ R4, R29, UR4, -R4 ;  /* 0x000000041d047c23 */ /* 0x000fc80008010804 */
[----:B------:R-:W-:Y:S01]  /*4580*/  MUFU.EX2 R35, R35 ;  /* 0x0000002300237308 */ /* 0x000fe20000000800 */
[----:B------:R-:W0:Y:S07]  /*4590*/  SHFL.BFLY PT, R60, R11, 0x1, 0x1f ;  /* 0x0c201f000b3c7f89 */ /* 0x000e2e00000e0000 */
[----:B------:R-:W-:Y:S08]  /*45a0*/  MUFU.EX2 R57, R57 ;  /* 0x0000003900397308 */ /* 0x000ff00000000800 */
[----:B------:R-:W-:Y:S08]  /*45b0*/  MUFU.EX2 R47, R47 ;  /* 0x0000002f002f7308 */ /* 0x000ff00000000800 */
[----:B------:R-:W-:Y:S01]  /*45c0*/  MUFU.EX2 R64, R64 ;  /* 0x0000004000407308 */ /* 0x000fe20000000800 */
[----:B0-----:R-:W-:-:S02]  /*45d0*/  FMNMX.FTZ R5, R11, R60, !PT ;  /* 0x0000003c0b057209 */ /* 0x001fc40007810000 */
[----:B------:R-:W-:Y:S02]  /*45e0*/  @!P1 PRMT R11, RZ, 0x654, R3 ;  /* 0x00000654ff0b9816 */ /* 0x000fe40000000003 */
[C---:B------:R-:W-:Y:S01]  /*45f0*/  FSETP.NEU.FTZ.AND P3, PT, R5.reuse, -INF , PT ;  /* 0xff8000000500780b */ /* 0x040fe20003f7d000 */
[----:B------:R-:W-:Y:S01]  /*4600*/  FMUL.FTZ R13, R5, UR4 ;  /* 0x00000004050d7c20 */ /* 0x000fe20008410000 */
[----:B------:R0:W-:Y:S01]  /*4610*/  @!P1 SYNCS.ARRIVE.TRANS64.RED.A1T0 RZ, [R11+URZ], RZ ;  /* 0x000000ff0bff99a7 */ /* 0x0001e2000810043f */
[----:B------:R1:W-:Y:S03]  /*4620*/  MUFU.EX2 R60, R25 ;  /* 0x00000019003c7308 */ /* 0x0003e60000000800 */
[----:B------:R-:W-:Y:S02]  /*4630*/  FSEL R13, R13, RZ, P3 ;  /* 0x000000ff0d0d7208 */ /* 0x000fe40001800000 */
[----:B------:R-:W-:-:S03]  /*4640*/  PLOP3.LUT P3, PT, PT, PT, UP1, 0x80, 0x0 ;  /* 0x000000000000781c */ /* 0x000fc60003f6f018 */
        /* <DEDUP_REMOVED lines=10> */
[--C-:B-1----:R-:W-:Y:S01]  /*46f0*/  FFMA.FTZ R25, R87, UR4, -R13.reuse ;  /* 0x0000000457197c23 */ /* 0x102fe2000801080d */
        /* <DEDUP_REMOVED lines=8> */
[C---:B----4-:R-:W-:Y:S01]  /*4780*/  FADD.FTZ R73, R7.reuse, R62 ;  /* 0x0000003e07497221 */ /* 0x050fe20000010000 */
[----:B------:R-:W-:Y:S01]  /*4790*/  F2FP.F16.F32.PACK_AB R10, R7, R10 ;  /* 0x0000000a070a723e */ /* 0x000fe200000000ff */
        /* <DEDUP_REMOVED lines=9> */
[----:B------:R-:W2:Y:S01]  /*4830*/  MUFU.EX2 R95, R95 ;  /* 0x0000005f005f7308 */ /* 0x000ea20000000800 */
[----:B0-----:R-:W-:Y:S01]  /*4840*/  FADD.FTZ R11, R90, R91 ;  /* 0x0000005b5a0b7221 */ /* 0x001fe20000010000 */
        /* <DEDUP_REMOVED lines=8> */
[----:B------:R-:W-:Y:S01]  /*48d0*/  FFMA.FTZ R89, R89, UR4, -R13 ;  /* 0x0000000459597c23 */ /* 0x000fe2000801080d */
[----:B------:R-:W-:-:S05]  /*48e0*/  F2FP.F16.F32.PACK_AB R9, R91, R90 ;  /* 0x0000005a5b09723e */ /* 0x000fca00000000ff */
[----:B------:R-:W1:Y:S01]  /*48f0*/  MUFU.EX2 R28, R28 ;  /* 0x0000001c001c7308 */ /* 0x000e620000000800 */
[C---:B--2---:R-:W-:Y:S01]  /*4900*/  FADD.FTZ R72, R95.reuse, R72 ;  /* 0x000000485f487221 */ /* 0x044fe20000010000 */
[----:B------:R-:W-:-:S05]  /*4910*/  F2FP.F16.F32.PACK_AB R11, R95, R94 ;  /* 0x0000005e5f0b723e */ /* 0x000fca00000000ff */
[----:B------:R2:W-:Y:S01]  /*4920*/  STSM.16.M88.4 [R2+0x24300], R8 ;  /* 0x0243000802007844 */ /* 0x0005e20000000200 */
[----:B------:R-:W3:Y:S01]  /*4930*/  MUFU.EX2 R20, R20 ;  /* 0x0000001400147308 */ /* 0x000ee20000000800 */
[----:B0-----:R-:W-:Y:S01]  /*4940*/  FADD.FTZ R63, R15, R72 ;  /* 0x000000480f3f7221 */ /* 0x001fe20000010000 */
[----:B------:R-:W-:-:S06]  /*4950*/  FFMA.FTZ R72, R81, UR4, -R13 ;  /* 0x0000000451487c23 */ /* 0x000fcc000801080d */
[----:B------:R-:W0:Y:S01]  /*4960*/  MUFU.EX2 R25, R25 ;  /* 0x0000001900197308 */ /* 0x000e220000000800 */
[----:B-1----:R-:W-:Y:S01]  /*4970*/  FADD.FTZ R63, R28, R63 ;  /* 0x0000003f1c3f7221 */ /* 0x002fe20000010000 */
[----:B--2---:R-:W-:-:S06]  /*4980*/  F2FP.F16.F32.PACK_AB R8, R75, R6 ;  /* 0x000000064b08723e */ /* 0x004fcc00000000ff */
[----:B------:R1:W-:Y:S01]  /*4990*/  MUFU.EX2 R3, R68 ;  /* 0x0000004400037308 */ /* 0x0003e20000000800 */
[----:B---3--:R-:W-:-:S07]  /*49a0*/  FADD.FTZ R76, R20, R63 ;  /* 0x0000003f144c7221 */ /* 0x008fce0000010000 */
[----:B------:R-:W2:Y:S01]  /*49b0*/  MUFU.EX2 R29, R29 ;  /* 0x0000001d001d7308 */ /* 0x000ea20000000800 */
[----:B-1----:R-:W-:Y:S01]  /*49c0*/  FADD.FTZ R68, R12, R73 ;  /* 0x000000490c447221 */ /* 0x002fe20000010000 */
[----:B------:R-:W-:-:S03]  /*49d0*/  F2FP.F16.F32.PACK_AB R12, R77, R12 ;  /* 0x0000000c4d0c723e */ /* 0x000fc600000000ff */
[----:B------:R-:W-:-:S03]  /*49e0*/  FADD.FTZ R73, R77, R68 ;  /* 0x000000444d497221 */ /* 0x000fc60000010000 */
[----:B------:R-:W1:Y:S01]  /*49f0*/  MUFU.EX2 R74, R74 ;  /* 0x0000004a004a7308 */ /* 0x000e620000000800 */
[----:B------:R-:W-:Y:S01]  /*4a00*/  FADD.FTZ R68, R14, R73 ;  /* 0x000000490e447221 */ /* 0x000fe20000010000 */
[----:B------:R-:W-:-:S03]  /*4a10*/  F2FP.F16.F32.PACK_AB R14, R83, R14 ;  /* 0x0000000e530e723e */ /* 0x000fc600000000ff */
[----:B------:R-:W-:Y:S01]  /*4a20*/  FADD.FTZ R63, R83, R68 ;  /* 0x00000044533f7221 */ /* 0x000fe20000010000 */
[----:B0-----:R-:W-:Y:S01]  /*4a30*/  FADD.FTZ R68, R25, R76 ;  /* 0x0000004c19447221 */ /* 0x001fe20000010000 */
[----:B------:R-:W-:Y:S01]  /*4a40*/  FFMA.FTZ R76, R61, UR4, -R13 ;  /* 0x000000043d4c7c23 */ /* 0x000fe2000801080d */
[----:B------:R-:W0:Y:S01]  /*4a50*/  MUFU.EX2 R36, R36 ;  /* 0x0000002400247308 */ /* 0x000e220000000800 */
[----:B------:R-:W-:Y:S01]  /*4a60*/  FADD.FTZ R80, R6, R63 ;  /* 0x0000003f06507221 */ /* 0x000fe20000010000 */
[----:B--2---:R-:W-:Y:S01]  /*4a70*/  FADD.FTZ R63, R29, R68 ;  /* 0x000000441d3f7221 */ /* 0x004fe20000010000 */
[--C-:B------:R-:W-:Y:S01]  /*4a80*/  FFMA.FTZ R68, R30, UR4, -R13.reuse ;  /* 0x000000041e447c23 */ /* 0x100fe2000801080d */
[----:B------:R-:W-:Y:S01]  /*4a90*/  FFMA.FTZ R61, R27, UR4, -R13 ;  /* 0x000000041b3d7c23 */ /* 0x000fe2000801080d */
[----:B------:R-:W-:-:S03]  /*4aa0*/  FADD.FTZ R73, R75, R80 ;  /* 0x000000504b497221 */ /* 0x000fc60000010000 */
[----:B------:R-:W2:Y:S01]  /*4ab0*/  MUFU.EX2 R53, R53 ;  /* 0x0000003500357308 */ /* 0x000ea20000000800 */
[----:B-1----:R-:W-:Y:S01]  /*4ac0*/  FADD.FTZ R63, R74, R63 ;  /* 0x0000003f4a3f7221 */ /* 0x002fe20000010000 */
[----:B------:R-:W-:Y:S01]  /*4ad0*/  FADD.FTZ R26, R24, R73 ;  /* 0x00000049181a7221 */ /* 0x000fe20000010000 */
[----:B------:R-:W-:-:S05]  /*4ae0*/  F2FP.F16.F32.PACK_AB R9, R74, R29 ;  /* 0x0000001d4a09723e */ /* 0x000fca00000000ff */
[----:B------:R-:W1:Y:S01]  /*4af0*/  MUFU.EX2 R45, R45 ;  /* 0x0000002d002d7308 */ /* 0x000e620000000800 */
[----:B0-----:R-:W-:Y:S01]  /*4b00*/  FADD.FTZ R30, R36, R63 ;  /* 0x0000003f241e7221 */ /* 0x001fe20000010000 */
[----:B------:R-:W-:Y:S01]  /*4b10*/  FFMA.FTZ R63, R31, UR4, -R13 ;  /* 0x000000041f3f7c23 */ /* 0x000fe2000801080d */
[----:B------:R-:W-:-:S04]  /*4b20*/  FADD.FTZ R13, R67, R26 ;  /* 0x0000001a430d7221 */ /* 0x000fc80000010000 */
[----:B------:R-:W-:Y:S01]  /*4b30*/  FADD.FTZ R26, R32, R13 ;  /* 0x0000000d201a7221 */ /* 0x000fe20000010000 */
[----:B------:R-:W0:Y:S01]  /*4b40*/  MUFU.EX2 R66, R66 ;  /* 0x0000004200427308 */ /* 0x000e220000000800 */
[----:B--2---:R-:W-:Y:S01]  /*4b50*/  FADD.FTZ R30, R53, R30 ;  /* 0x0000001e351e7221 */ /* 0x004fe20000010000 */
[----:B------:R-:W-:Y:S01]  /*4b60*/  F2FP.F16.F32.PACK_AB R13, R28, R15 ;  /* 0x0000000f1c0d723e */ /* 0x000fe200000000ff */
[----:B------:R-:W-:Y:S01]  /*4b70*/  FADD.FTZ R15, R59, R26 ;  /* 0x0000001a3b0f7221 */ /* 0x000fe20000010000 */
[----:B------:R-:W-:-:S03]  /*4b80*/  F2FP.F16.F32.PACK_AB R28, R43, R42 ;  /* 0x0000002a2b1c723e */ /* 0x000fc600000000ff */
[----:B------:R-:W-:Y:S01]  /*4b90*/  FADD.FTZ R10, R40, R15 ;  /* 0x0000000f280a7221 */ /* 0x000fe20000010000 */
[----:B------:R-:W2:Y:S01]  /*4ba0*/  MUFU.EX2 R65, R65 ;  /* 0x0000004100417308 */ /* 0x000ea20000000800 */
[----:B-1----:R-:W-:Y:S01]  /*4bb0*/  FADD.FTZ R27, R45, R30 ;  /* 0x0000001e2d1b7221 */ /* 0x002fe20000010000 */
[----:B------:R-:W-:Y:S01]  /*4bc0*/  F2FP.F16.F32.PACK_AB R15, R25, R20 ;  /* 0x00000014190f723e */ /* 0x000fe200000000ff */
[----:B------:R-:W-:Y:S01]  /*4bd0*/  FADD.FTZ R25, R51, R10 ;  /* 0x0000000a33197221 */ /* 0x000fe20000010000 */
[----:B------:R-:W-:Y:S02]  /*4be0*/  F2FP.F16.F32.PACK_AB R10, R67, R24 ;  /* 0x00000018430a723e */ /* 0x000fe400000000ff */
[----:B------:R-:W-:Y:S01]  /*4bf0*/  F2FP.F16.F32.PACK_AB R24, R59, R32 ;  /* 0x000000203b18723e */ /* 0x000fe200000000ff */
[----:B------:R-:W-:Y:S01]  /*4c00*/  FADD.FTZ R6, R42, R25 ;  /* 0x000000192a067221 */ /* 0x000fe20000010000 */
[----:B------:R-:W1:Y:S01]  /*4c10*/  MUFU.EX2 R70, R70 ;  /* 0x0000004600467308 */ /* 0x000e620000000800 */
[----:B0-----:R-:W-:Y:S01]  /*4c20*/  FADD.FTZ R26, R66, R27 ;  /* 0x0000001b421a7221 */ /* 0x001fe20000010000 */
[----:B------:R-:W-:Y:S01]  /*4c30*/  STSM.16.M88.4 [R2+0x25b00], R12 ;  /* 0x025b000c02007844 */ /* 0x000fe20000000200 */
[----:B------:R-:W-:Y:S01]  /*4c40*/  FADD.FTZ R25, R43, R6 ;  /* 0x000000062b197221 */ /* 0x000fe20000010000 */
[----:B------:R-:W-:-:S03]  /*4c50*/  F2FP.F16.F32.PACK_AB R30, R35, R34 ;  /* 0x00000022231e723e */ /* 0x000fc600000000ff */
[----:B------:R-:W-:Y:S01]  /*4c60*/  FADD.FTZ R6, R34, R25 ;  /* 0x0000001922067221 */ /* 0x000fe20000010000 */
[----:B------:R-:W0:Y:S01]  /*4c70*/  MUFU.EX2 R44, R44 ;  /* 0x0000002c002c7308 */ /* 0x000e220000000800 */
[----:B--2---:R-:W-:Y:S01]  /*4c80*/  FADD.FTZ R11, R65, R26 ;  /* 0x0000001a410b7221 */ /* 0x004fe20000010000 */
[----:B------:R-:W-:Y:S01]  /*4c90*/  F2FP.F16.F32.PACK_AB R26, R51, R40 ;  /* 0x00000028331a723e */ /* 0x000fe200000000ff */
[----:B------:R-:W-:Y:S01]  /*4ca0*/  FADD.FTZ R29, R35, R6 ;  /* 0x00000006231d7221 */ /* 0x000fe20000010000 */
[----:B------:R-:W-:Y:S02]  /*4cb0*/  F2FP.F16.F32.PACK_AB R25, R66, R45 ;  /* 0x0000002d4219723e */ /* 0x000fe400000000ff */
[----:B------:R-:W-:Y:S02]  /*4cc0*/  CS2R R66, SRZ ;  /* 0x0000000000427805 */ /* 0x000fe4000001ff00 */
[----:B------:R-:W-:Y:S01]  /*4cd0*/  CS2R R34, SRZ ;  /* 0x0000000000227805 */ /* 0x000fe2000001ff00 */
[----:B------:R-:W-:Y:S01]  /*4ce0*/  FADD.FTZ R6, R38, R29 ;  /* 0x0000001d26067221 */ /* 0x000fe20000010000 */
[----:B------:R-:W2:Y:S01]  /*4cf0*/  MUFU.EX2 R69, R69 ;  /* 0x0000004500457308 */ /* 0x000ea20000000800 */
[----:B-1----:R-:W-:-:S02]  /*4d00*/  FADD.FTZ R11, R70, R11 ;  /* 0x0000000b460b7221 */ /* 0x002fc40000010000 */
[----:B------:R-:W-:-:S04]  /*4d10*/  FADD.FTZ R6, R57, R6 ;  /* 0x0000000639067221 */ /* 0x000fc80000010000 */
[----:B------:R-:W-:Y:S01]  /*4d20*/  FADD.FTZ R31, R47, R6 ;  /* 0x000000062f1f7221 */ /* 0x000fe20000010000 */
[----:B------:R-:W1:Y:S01]  /*4d30*/  MUFU.EX2 R48, R48 ;  /* 0x0000003000307308 */ /* 0x000e620000000800 */
[----:B0-----:R-:W-:Y:S01]  /*4d40*/  FADD.FTZ R20, R44, R11 ;  /* 0x0000000b2c147221 */ /* 0x001fe20000010000 */
[----:B------:R-:W-:Y:S01]  /*4d50*/  F2FP.F16.F32.PACK_AB R11, R53, R36 ;  /* 0x00000024350b723e */ /* 0x000fe200000000ff */
[----:B------:R-:W-:-:S04]  /*4d60*/  FADD.FTZ R31, R64, R31 ;  /* 0x0000001f401f7221 */ /* 0x000fc80000010000 */
[----:B------:R0:W-:Y:S01]  /*4d70*/  STSM.16.M88.4 [R2+0x27300], R8 ;  /* 0x0273000802007844 */ /* 0x0001e20000000200 */
[----:B------:R-:W3:Y:S01]  /*4d80*/  MUFU.EX2 R71, R71 ;  /* 0x0000004700477308 */ /* 0x000ee20000000800 */
[----:B--2---:R-:W-:-:S07]  /*4d90*/  FADD.FTZ R27, R69, R20 ;  /* 0x00000014451b7221 */ /* 0x004fce0000010000 */
[----:B------:R-:W2:Y:S01]  /*4da0*/  MUFU.EX2 R58, R58 ;  /* 0x0000003a003a7308 */ /* 0x000ea20000000800 */
[----:B-1----:R-:W-:Y:S01]  /*4db0*/  FADD.FTZ R20, R48, R27 ;  /* 0x0000001b30147221 */ /* 0x002fe20000010000 */
[----:B------:R-:W-:-:S05]  /*4dc0*/  F2FP.F16.F32.PACK_AB R27, R70, R65 ;  /* 0x00000041461b723e */ /* 0x000fca00000000ff */
[----:B------:R1:W-:Y:S01]  /*4dd0*/  STSM.16.M88.4 [R2+0x28b00], R24 ;  /* 0x028b001802007844 */ /* 0x0003e20000000200 */
[----:B------:R-:W4:Y:S01]  /*4de0*/  MUFU.EX2 R7, R7 ;  /* 0x0000000700077308 */ /* 0x000f220000000800 */
[----:B---3--:R-:W-:Y:S01]  /*4df0*/  FADD.FTZ R20, R71, R20 ;  /* 0x0000001447147221 */ /* 0x008fe20000010000 */
[----:B0-----:R-:W-:-:S03]  /*4e00*/  F2FP.F16.F32.PACK_AB R8, R57, R38 ;  /* 0x000000263908723e */ /* 0x001fc600000000ff */
[----:B------:R-:W-:-:S03]  /*4e10*/  FADD.FTZ R29, R3, R20 ;  /* 0x00000014031d7221 */ /* 0x000fc60000010000 */
[----:B------:R-:W0:Y:S01]  /*4e20*/  MUFU.EX2 R54, R54 ;  /* 0x0000003600367308 */ /* 0x000e220000000800 */
[C---:B--2---:R-:W-:Y:S01]  /*4e30*/  FADD.FTZ R20, R58.reuse, R29 ;  /* 0x0000001d3a147221 */ /* 0x044fe20000010000 */
[----:B------:R-:W-:Y:S02]  /*4e40*/  F2FP.F16.F32.PACK_AB R9, R58, R3 ;  /* 0x000000033a09723e */ /* 0x000fe400000000ff */
[----:B------:R-:W-:Y:S02]  /*4e50*/  CS2R R58, SRZ ;  /* 0x00000000003a7805 */ /* 0x000fe4000001ff00 */
[----:B------:R-:W-:Y:S02]  /*4e60*/  F2FP.F16.F32.PACK_AB R29, R69, R44 ;  /* 0x0000002c451d723e */ /* 0x000fe400000000ff */
[----:B------:R-:W-:Y:S02]  /*4e70*/  CS2R R44, SRZ ;  /* 0x00000000002c7805 */ /* 0x000fe4000001ff00 */
[----:B-1----:R-:W-:Y:S01]  /*4e80*/  CS2R R26, SRZ ;  /* 0x00000000001a7805 */ /* 0x002fe2000001ff00 */
[----:B------:R-:W1:Y:S01]  /*4e90*/  MUFU.EX2 R46, R46 ;  /* 0x0000002e002e7308 */ /* 0x000e620000000800 */
[----:B----4-:R-:W-:-:S07]  /*4ea0*/  FADD.FTZ R43, R7, R20 ;  /* 0x00000014072b7221 */ /* 0x010fce0000010000 */
[----:B------:R-:W2:Y:S01]  /*4eb0*/  MUFU.EX2 R55, R55 ;  /* 0x0000003700377308 */ /* 0x000ea20000000800 */
[----:B0-----:R-:W-:Y:S01]  /*4ec0*/  FADD.FTZ R6, R54, R43 ;  /* 0x0000002b36067221 */ /* 0x001fe20000010000 */
[----:B------:R-:W-:-:S06]  /*4ed0*/  CS2R R42, SRZ ;  /* 0x00000000002a7805 */ /* 0x000fcc000001ff00 */
[----:B------:R-:W0:Y:S01]  /*4ee0*/  MUFU.EX2 R49, R49 ;  /* 0x0000003100317308 */ /* 0x000e220000000800 */
[----:B-1----:R-:W-:Y:S01]  /*4ef0*/  FADD.FTZ R10, R46, R31 ;  /* 0x0000001f2e0a7221 */ /* 0x002fe20000010000 */
[----:B------:R-:W-:Y:S02]  /*4f00*/  F2FP.F16.F32.PACK_AB R31, R71, R48 ;  /* 0x00000030471f723e */ /* 0x000fe400000000ff */
[----:B------:R-:W-:-:S03]  /*4f10*/  CS2R R70, SRZ ;  /* 0x0000000000467805 */ /* 0x000fc6000001ff00 */
[----:B------:R1:W-:Y:S01]  /*4f20*/  STSM.16.M88.4 [R2+0x2a300], R28 ;  /* 0x02a3001c02007844 */ /* 0x0003e20000000200 */
[----:B------:R-:W3:Y:S01]  /*4f30*/  MUFU.EX2 R62, R62 ;  /* 0x0000003e003e7308 */ /* 0x000ee20000000800 */
[----:B--2---:R-:W-:-:S07]  /*4f40*/  FADD.FTZ R11, R55, R6 ;  /* 0x00000006370b7221 */ /* 0x004fce0000010000 */
[----:B------:R-:W2:Y:S01]  /*4f50*/  MUFU.EX2 R41, R41 ;  /* 0x0000002900297308 */ /* 0x000ea20000000800 */
[----:B0-----:R-:W-:Y:S01]  /*4f60*/  FADD.FTZ R10, R49, R10 ;  /* 0x0000000a310a7221 */ /* 0x001fe20000010000 */
[----:B-1----:R-:W-:-:S06]  /*4f70*/  CS2R R30, SRZ ;  /* 0x00000000001e7805 */ /* 0x002fcc000001ff00 */
[----:B------:R-:W0:Y:S01]  /*4f80*/  MUFU.EX2 R72, R72 ;  /* 0x0000004800487308 */ /* 0x000e220000000800 */
[C---:B---3--:R-:W-:Y:S01]  /*4f90*/  FADD.FTZ R11, R62.reuse, R11 ;  /* 0x0000000b3e0b7221 */ /* 0x048fe20000010000 */
[----:B------:R-:W-:Y:S02]  /*4fa0*/  F2FP.F16.F32.PACK_AB R13, R62, R55 ;  /* 0x000000373e0d723e */ /* 0x000fe400000000ff */
[----:B------:R-:W-:-:S04]  /*4fb0*/  CS2R R28, SRZ ;  /* 0x00000000001c7805 */ /* 0x000fc8000001ff00 */
[----:B------:R-:W1:Y:S01]  /*4fc0*/  MUFU.EX2 R52, R52 ;  /* 0x0000003400347308 */ /* 0x000e620000000800 */
[----:B--2---:R-:W-:Y:S01]  /*4fd0*/  FADD.FTZ R3, R41, R10 ;  /* 0x0000000a29037221 */ /* 0x004fe20000010000 */
[----:B------:R-:W-:Y:S02]  /*4fe0*/  F2FP.F16.F32.PACK_AB R10, R64, R47 ;  /* 0x0000002f400a723e */ /* 0x000fe400000000ff */
[----:B------:R-:W-:-:S04]  /*4ff0*/  CS2R R64, SRZ ;  /* 0x0000000000407805 */ /* 0x000fc8000001ff00 */
[----:B------:R-:W2:Y:S01]  /*5000*/  MUFU.EX2 R73, R84 ;  /* 0x0000005400497308 */ /* 0x000ea20000000800 */
[----:B0-----:R-:W-:Y:S01]  /*5010*/  FADD.FTZ R6, R72, R11 ;  /* 0x0000000b48067221 */ /* 0x001fe20000010000 */
[----:B------:R-:W-:Y:S02]  /*5020*/  F2FP.F16.F32.PACK_AB R11, R54, R7 ;  /* 0x00000007360b723e */ /* 0x000fe400000000ff */
[----:B------:R-:W-:-:S03]  /*5030*/  CS2R R54, SRZ ;  /* 0x0000000000367805 */ /* 0x000fc6000001ff00 */
[----:B------:R0:W-:Y:S01]  /*5040*/  STSM.16.M88.4 [R2+0x2bb00], R8 ;  /* 0x02bb000802007844 */ /* 0x0001e20000000200 */
[----:B------:R-:W3:Y:S01]  /*5050*/  MUFU.EX2 R39, R39 ;  /* 0x0000002700277308 */ /* 0x000ee20000000800 */
[C---:B-1----:R-:W-:Y:S01]  /*5060*/  FADD.FTZ R12, R52.reuse, R3 ;  /* 0x00000003340c7221 */ /* 0x042fe20000010000 */
[----:B------:R-:W-:Y:S02]  /*5070*/  F2FP.F16.F32.PACK_AB R14, R52, R41 ;  /* 0x00000029340e723e */ /* 0x000fe400000000ff */
[----:B------:R-:W-:Y:S02]  /*5080*/  CS2R R52, SRZ ;  /* 0x0000000000347805 */ /* 0x000fe4000001ff00 */
[----:B------:R-:W-:Y:S02]  /*5090*/  CS2R R40, SRZ ;  /* 0x0000000000287805 */ /* 0x000fe4000001ff00 */
[----:B------:R-:W1:Y:S01]  /*50a0*/  MUFU.EX2 R85, R85 ;  /* 0x0000005500557308 */ /* 0x000e620000000800 */
[C---:B--2---:R-:W-:Y:S01]  /*50b0*/  FADD.FTZ R6, R73.reuse, R6 ;  /* 0x0000000649067221 */ /* 0x044fe20000010000 */
[----:B------:R-:W-:-:S06]  /*50c0*/  F2FP.F16.F32.PACK_AB R15, R73, R72 ;  /* 0x00000048490f723e */ /* 0x000fcc00000000ff */
[----:B------:R-:W2:Y:S01]  /*50d0*/  MUFU.EX2 R56, R56 ;  /* 0x0000003800387308 */ /* 0x000ea20000000800 */
[----:B---3--:R-:W-:Y:S01]  /*50e0*/  FADD.FTZ R3, R39, R12 ;  /* 0x0000000c27037221 */ /* 0x008fe20000010000 */
[----:B------:R-:W-:Y:S02]  /*50f0*/  F2FP.F16.F32.PACK_AB R12, R49, R46 ;  /* 0x0000002e310c723e */ /* 0x000fe400000000ff */
[----:B------:R-:W-:-:S03]  /*5100*/  CS2R R46, SRZ ;  /* 0x00000000002e7805 */ /* 0x000fc6000001ff00 */
[----:B------:R-:W-:Y:S01]  /*5110*/  STSM.16.M88.4 [R2+0x2d300], R12 ;  /* 0x02d3000c02007844 */ /* 0x000fe20000000200 */
[----:B------:R-:W3:Y:S01]  /*5120*/  MUFU.EX2 R88, R88 ;  /* 0x0000005800587308 */ /* 0x000ee20000000800 */
[----:B-1----:R-:W-:-:S07]  /*5130*/  FADD.FTZ R7, R85, R6 ;  /* 0x0000000655077221 */ /* 0x002fce0000010000 */
[----:B------:R-:W1:Y:S01]  /*5140*/  MUFU.EX2 R33, R33 ;  /* 0x0000002100217308 */ /* 0x000e620000000800 */
[C---:B--2---:R-:W-:Y:S01]  /*5150*/  FADD.FTZ R6, R56.reuse, R3 ;  /* 0x0000000338067221 */ /* 0x044fe20000010000 */
[----:B------:R-:W-:Y:S02]  /*5160*/  F2FP.F16.F32.PACK_AB R48, R56, R39 ;  /* 0x000000273830723e */ /* 0x000fe400000000ff */
[----:B------:R-:W-:Y:S02]  /*5170*/  CS2R R56, SRZ ;  /* 0x0000000000387805 */ /* 0x000fe4000001ff00 */
[----:B------:R-:W-:Y:S02]  /*5180*/  CS2R R38, SRZ ;  /* 0x0000000000267805 */ /* 0x000fe4000001ff00 */
[----:B------:R-:W2:Y:S01]  /*5190*/  MUFU.EX2 R51, R89 ;  /* 0x0000005900337308 */ /* 0x000ea20000000800 */
[C---:B---3--:R-:W-:Y:S01]  /*51a0*/  FADD.FTZ R20, R88.reuse, R7 ;  /* 0x0000000758147221 */ /* 0x048fe20000010000 */
[----:B------:R-:W-:-:S06]  /*51b0*/  F2FP.F16.F32.PACK_AB R49, R88, R85 ;  /* 0x000000555831723e */ /* 0x000fcc00000000ff */
[----:B------:R-:W3:Y:S01]  /*51c0*/  MUFU.EX2 R50, R50 ;  /* 0x0000003200327308 */ /* 0x000ee20000000800 */
[----:B-1----:R-:W-:-:S07]  /*51d0*/  FADD.FTZ R7, R33, R6 ;  /* 0x0000000621077221 */ /* 0x002fce0000010000 */
[----:B------:R-:W1:Y:S01]  /*51e0*/  MUFU.EX2 R76, R76 ;  /* 0x0000004c004c7308 */ /* 0x000e620000000800 */
[----:B--2---:R-:W-:-:S07]  /*51f0*/  FADD.FTZ R25, R51, R20 ;  /* 0x0000001433197221 */ /* 0x004fce0000010000 */
[----:B------:R-:W2:Y:S01]  /*5200*/  MUFU.EX2 R21, R21 ;  /* 0x0000001500157308 */ /* 0x000ea20000000800 */
[C---:B---3--:R-:W-:Y:S01]  /*5210*/  FADD.FTZ R6, R50.reuse, R7 ;  /* 0x0000000732067221 */ /* 0x048fe20000010000 */
[----:B------:R-:W-:Y:S02]  /*5220*/  F2FP.F16.F32.PACK_AB R50, R50, R33 ;  /* 0x000000213232723e */ /* 0x000fe400000000ff */
[----:B------:R-:W-:-:S04]  /*5230*/  CS2R R32, SRZ ;  /* 0x0000000000207805 */ /* 0x000fc8000001ff00 */
[----:B------:R-:W3:Y:S01]  /*5240*/  MUFU.EX2 R78, R78 ;  /* 0x0000004e004e7308 */ /* 0x000ee20000000800 */
[C---:B-1----:R-:W-:Y:S01]  /*5250*/  FADD.FTZ R25, R76.reuse, R25 ;  /* 0x000000194c197221 */ /* 0x042fe20000010000 */
[----:B------:R-:W-:-:S05]  /*5260*/  F2FP.F16.F32.PACK_AB R51, R76, R51 ;  /* 0x000000334c33723e */ /* 0x000fca00000000ff */
[----:B------:R1:W-:Y:S01]  /*5270*/  STSM.16.M88.4 [R2+0x2eb00], R48 ;  /* 0x02eb003002007844 */ /* 0x0003e20000000200 */
[----:B------:R-:W4:Y:S01]  /*5280*/  MUFU.EX2 R61, R61 ;  /* 0x0000003d003d7308 */ /* 0x000f220000000800 */
[----:B--2---:R-:W-:-:S04]  /*5290*/  FADD.FTZ R7, R21, R6 ;  /* 0x0000000615077221 */ /* 0x004fc80000010000 */
[C---:B0-----:R-:W-:Y:S01]  /*52a0*/  FADD.FTZ R8, R60.reuse, R7 ;  /* 0x000000073c087221 */ /* 0x041fe20000010000 */
[----:B------:R-:W-:Y:S02]  /*52b0*/  F2FP.F16.F32.PACK_AB R60, R60, R21 ;  /* 0x000000153c3c723e */ /* 0x000fe400000000ff */
[----:B------:R-:W-:Y:S01]  /*52c0*/  MUFU.EX2 R37, R37 ;  /* 0x0000002500257308 */ /* 0x000fe20000000800 */
[----:B---3--:R-:W-:Y:S01]  /*52d0*/  FADD.FTZ R6, R78, R25 ;  /* 0x000000194e067221 */ /* 0x008fe20000010000 */
[----:B------:R-:W-:Y:S02]  /*52e0*/  CS2R R24, SRZ ;  /* 0x0000000000187805 */ /* 0x000fe4000001ff00 */
[----:B-1----:R-:W-:-:S04]  /*52f0*/  CS2R R50, SRZ ;  /* 0x0000000000327805 */ /* 0x002fc8000001ff00 */
[----:B------:R-:W0:Y:S01]  /*5300*/  MUFU.EX2 R4, R4 ;  /* 0x0000000400047308 */ /* 0x000e220000000800 */
[C---:B----4-:R-:W-:Y:S01]  /*5310*/  FADD.FTZ R7, R61.reuse, R6 ;  /* 0x000000063d077221 */ /* 0x050fe20000010000 */
[----:B------:R-:W-:Y:S02]  /*5320*/  F2FP.F16.F32.PACK_AB R61, R61, R78 ;  /* 0x0000004e3d3d723e */ /* 0x000fe400000000ff */
[----:B------:R-:W-:-:S04]  /*5330*/  CS2R R48, SRZ ;  /* 0x0000000000307805 */ /* 0x000fc8000001ff00 */
[----:B------:R-:W-:Y:S08]  /*5340*/  MUFU.EX2 R68, R68 ;  /* 0x0000004400447308 */ /* 0x000ff00000000800 */
[----:B------:R-:W1:Y:S01]  /*5350*/  MUFU.EX2 R3, R63 ;  /* 0x0000003f00037308 */ /* 0x000e620000000800 */
[----:B0-----:R-:W-:Y:S01]  /*5360*/  F2FP.F16.F32.PACK_AB R62, R4, R37 ;  /* 0x00000025043e723e */ /* 0x001fe200000000ff */
[----:B------:R-:W-:Y:S01]  /*5370*/  FADD.FTZ R37, R37, R8 ;  /* 0x0000000825257221 */ /* 0x000fe20000010000 */
[----:B------:R-:W-:-:S03]  /*5380*/  IMAD.U32 R8, RZ, RZ, UR14 ;  /* 0x0000000eff087e24 */ /* 0x000fc6000f8e00ff */
[----:B------:R-:W-:Y:S01]  /*5390*/  FADD.FTZ R4, R4, R37 ;  /* 0x0000002504047221 */ /* 0x000fe20000010000 */
[----:B------:R-:W-:Y:S02]  /*53a0*/  CS2R R36, SRZ ;  /* 0x0000000000247805 */ /* 0x000fe4000001ff00 */
[----:B-1----:R-:W-:Y:S01]  /*53b0*/  F2FP.F16.F32.PACK_AB R63, R3, R68 ;  /* 0x00000044033f723e */ /* 0x002fe200000000ff */
[----:B------:R-:W-:-:S04]  /*53c0*/  FADD.FTZ R68, R68, R7 ;  /* 0x0000000744447221 */ /* 0x000fc80000010000 */
        /* <DEDUP_REMOVED lines=14> */
.L_x_2084:
        /* <DEDUP_REMOVED lines=10> */
.L_x_2077:
[----:B------:R-:W-:Y:S01]  /*5550*/  ULEA UR4, UR36, UR37, 0x3 ;  /* 0x0000002524047291 */ /* 0x000fe2000f8e183f */
[----:B------:R-:W-:-:S05]  /*5560*/  IMAD.U32 R0, RZ, RZ, UR38 ;  /* 0x00000026ff007e24 */ /* 0x000fca000f8e00ff */
[----:B------:R-:W-:-:S04]  /*5570*/  SHF.L.U32 R0, R0, 0x1f, RZ ;  /* 0x0000001f00007819 */ /* 0x000fc800000006ff */
[----:B------:R0:W1:Y:S01]  /*5580*/  SYNCS.PHASECHK.TRANS64.TRYWAIT P3, [UR4+0x31c30], R0 ;  /* 0x031c3000ff0075a7 */ /* 0x0000620008060144 */
[----:B------:R-:W-:Y:S05]  /*5590*/  @!P0 BRA `(.L_x_2078) ;  /* 0x0000000000048947 */ /* 0x000fea0003800000 */
[----:B------:R-:W-:Y:S01]  /*55a0*/  BPT.TRAP 0x1 ;  /* 0x000000040000795c */ /* 0x000fe20000300000 */
.L_x_2078:
[----:B-1----:R-:W-:Y:S05]  /*55b0*/  @P3 BRA `(.L_x_2076) ;  /* 0x0000000000083947 */ /* 0x002fea0003800000 */
[----:B------:R-:W1:Y:S02]  /*55c0*/  SYNCS.PHASECHK.TRANS64.TRYWAIT P3, [UR4+0x31c30], R0 ;  /* 0x031c3000ff0075a7 */ /* 0x000e640008060144 */
[----:B-1----:R-:W-:Y:S05]  /*55d0*/  @!P3 BRA `(.L_x_2079) ;  /* 0x000001040084b947 */ /* 0x002fea0003800000 */
.L_x_2076:
        /* <DEDUP_REMOVED lines=356> */
.L_x_2081:
[----:B------:R-:W-:Y:S01]  /*6c20*/  ULEA UR4, UR6, UR37, 0x3 ;  /* 0x0000002506047291 */ /* 0x000fe2000f8e183f */
[----:B------:R-:W-:-:S05]  /*6c30*/  IMAD.U32 R0, RZ, RZ, UR39 ;  /* 0x00000027ff007e24 */ /* 0x000fca000f8e00ff */
[----:B------:R-:W-:-:S04]  /*6c40*/  SHF.L.U32 R0, R0, 0x1f, RZ ;  /* 0x0000001f00007819 */ /* 0x000fc800000006ff */
[----:B------:R0:W1:Y:S01]  /*6c50*/  SYNCS.PHASECHK.TRANS64.TRYWAIT P3, [UR4+0x31c50], R0 ;  /* 0x031c5000ff0075a7 */ /* 0x0000620008060144 */
[----:B------:R-:W-:Y:S05]  /*6c60*/  @!P0 BRA `(.L_x_2082) ;  /* 0x0000000000048947 */ /* 0x000fea0003800000 */
[----:B------:R-:W-:Y:S01]  /*6c70*/  BPT.TRAP 0x1 ;  /* 0x000000040000795c */ /* 0x000fe20000300000 */
.L_x_2082:
[----:B-1----:R-:W-:Y:S05]  /*6c80*/  @P3 BRA `(.L_x_2080) ;  /* 0x0000000000083947 */ /* 0x002fea0003800000 */
[----:B------:R-:W1:Y:S02]  /*6c90*/  SYNCS.PHASECHK.TRANS64.TRYWAIT P3, [UR4+0x31c50], R0 ;  /* 0x031c5000ff0075a7 */ /* 0x000e640008060144 */
[----:B-1----:R-:W-:Y:S05]  /*6ca0*/  @!P3 BRA `(.L_x_2083) ;  /* 0x000000ec00e8b947 */ /* 0x002fea0003800000 */
.L_x_2080:
        /* <DEDUP_REMOVED lines=9> */
[----:B------:R-:W-:Y:S01]  /*6d40*/  IMAD.MOV.U32 R12, RZ, RZ, -0x2 ;  /* 0xfffffffeff0c7424 */ /* 0x000fe200078e00ff */
[----:B------:R-:W-:Y:S01]  /*6d50*/  UMOV UR32, UR10 ;  /* 0x0000000a00207c82 */ /* 0x000fe20008000000 */
[----:B------:R-:W-:Y:S01]  /*6d60*/  UMOV UR39, UR38 ;  /* 0x0000002600277c82 */ /* 0x000fe20008000000 */
[----:B------:R-:W-:-:S04]  /*6d70*/  ULOP3.LUT UR4, UR4, 0x2400000, URZ, 0xfc, !UPT ;  /* 0x0240000004047892 */ /* 0x000fc8000f8efc3f */
[----:B------:R-:W-:Y:S01]  /*6d80*/  UIMAD UR11, UR6, 0x6c0, UR4 ;  /* 0x000006c0060b78a4 */ /* 0x000fe2000f8e0204 */
[----:B01----:R-:W-:Y:S02]  /*6d90*/  VIADD R0, R22, UR15 ;  /* 0x0000000f16007c36 */ /* 0x003fe40008000000 */
        /* <DEDUP_REMOVED lines=10> */
[----:B------:R-:W0:Y:S01]  /*6e40*/  SHFL.IDX PT, R10, R0, 0x1, 0x1c1f ;  /* 0x003c1f00000a7f89 */ /* 0x000e2200000e0000 */
[----:B------:R-:W-:Y:S02]  /*6e50*/  UMOV UR4, 0x1 ;  /* 0x0000000100047882 */ /* 0x000fe40000000000 */
[----:B------:R-:W-:Y:S01]  /*6e60*/  UIMAD UR4, UR7, -0x90, UR4 ;  /* 0xffffff70070478a4 */ /* 0x000fe2000f8e0204 */
[----:B------:R-:W1:Y:S05]  /*6e70*/  SHFL.IDX PT, R0, R0, RZ, 0x1c1f ;  /* 0x001c1fff00007589 */ /* 0x000e6a00000e0000 */
[----:B------:R-:W-:Y:S01]  /*6e80*/  IMAD R9, R19, R12, UR4 ;  /* 0x0000000413097e24 */ /* 0x000fe2000f8e020c */
[----:B------:R-:W-:Y:S01]  /*6e90*/  ULDC UR4, c[0x0][0x988] ;  /* 0x0002620000047ab9 */ /* 0x000fe20000000800 */
[----:B------:R-:W-:-:S05]  /*6ea0*/  IMAD.U32 R12, RZ, RZ, UR61 ;  /* 0x0000003dff0c7e24 */ /* 0x000fca000f8e00ff */
[----:B------:R-:W-:Y:S02]  /*6eb0*/  IADD3 R9, -R12, UR14, R9 ;  /* 0x0000000e0c097c10 */ /* 0x000fe4000fffe109 */
[----:B------:R-:W-:-:S03]  /*6ec0*/  R2UR UR14, R8 ;  /* 0x00000000080e72ca */ /* 0x000fc600000e0000 */
[C---:B0-----:R-:W-:Y:S02]  /*6ed0*/  IMAD.IADD R5, R9.reuse, 0x1, R10 ;  /* 0x0000000109057824 */ /* 0x041fe400078e020a */
[----:B-1----:R-:W-:-:S03]  /*6ee0*/  IMAD.IADD R9, R9, 0x1, R0 ;  /* 0x0000000109097824 */ /* 0x002fc600078e0200 */
[C---:B------:R-:W-:Y:S02]  /*6ef0*/  ISETP.GT.AND P3, PT, R5.reuse, RZ, PT ;  /* 0x000000ff0500720c */ /* 0x040fe40003f64270 */
[----:B------:R-:W-:-:S03]  /*6f00*/  ISETP.GT.AND P4, PT, R5, 0x1, PT ;  /* 0x000000010500780c */ /* 0x000fc60003f84270 */
[----:B------:R-:W-:Y:S01]  /*6f10*/  UISETP.GT.AND UP1, UPT, UR7, UR14, UPT ;  /* 0x0000000e0700728c */ /* 0x000fe2000bf24270 */
        /* <DEDUP_REMOVED lines=30> */
[----:B------:R-:W-:Y:S01]  /*7100*/  FMNMX.FTZ R11, R123, R10, !PT ;  /* 0x0000000a7b0b7209 */ /* 0x000fe20007810000 */
[----:B------:R-:W-:Y:S02]  /*7110*/  WARPGROUP.DEPBAR.LE gsb0, 0x0 ;  /* 0x00008000000079c5 */ /* 0x000fe40000010000 */
[----:B------:R-:W-:Y:S01]  /*7120*/  WARPGROUP.ARRIVE ;  /* 0x00000000000079c5 */ /* 0x000fe20000000000 */
[----:B------:R-:W-:Y:S02]  /*7130*/  ISETP.GT.AND P3, PT, R5, 0x30, PT ;  /* 0x000000300500780c */ /* 0x000fe40003f64270 */
        /* <DEDUP_REMOVED lines=56> */
[----:B------:R-:W-:Y:S01]  /*74c0*/  FSEL R82, R82, -INF , P3 ;  /* 0xff80000052527808 */ /* 0x000fe20001800000 */
[----:B------:R-:W-:Y:S02]  /*74d0*/  WARPGROUP.DEPBAR.LE gsb0, 0x0 ;  /* 0x00008000000079c5 */ /* 0x000fe40000010000 */
[----:B------:R-:W-:Y:S01]  /*74e0*/  WARPGROUP.ARRIVE ;  /* 0x00000000000079c5 */ /* 0x000fe20000000000 */
[----:B------:R-:W-:-:S02]  /*74f0*/  FMNMX.FTZ R11, R95, R10, !PT ;  /* 0x0000000a5f0b7209 */ /* 0x000fc40007810000 */
[----:B------:R-:W-:Y:S02]  /*7500*/  ISETP.GT.AND P3, PT, R5, 0x78, PT ;  /* 0x000000780500780c */ /* 0x000fe40003f64270 */
[----:B------:R-:W-:Y:S01]  /*7510*/  FSEL R83, R83, -INF , P4 ;  /* 0xff80000053537808 */ /* 0x000fe20002000000 */
[----:B------:R-:W-:Y:S01]  /*7520*/  HGMMA.64x96x16.F32 R24, gdesc[UR32].tnspB, R24, gsb0 ;  /* 0x41600000201879f0 */ /* 0x000fe20008000818 */
[----:B------:R-:W-:Y:S01]  /*7530*/  UIADD3 UR32, UR10, 0x480, URZ ;  /* 0x000004800a207890 */ /* 0x000fe2000fffe03f */
[----:B------:R-:W-:Y:S01]  /*7540*/  FMNMX.FTZ R10, R82, R11, !PT ;  /* 0x0000000b520a7209 */ /* 0x000fe20007810000 */
[----:B------:R-:W-:Y:S01]  /*7550*/  UIADD3 UR34, UR11, 0xc0, URZ ;  /* 0x000000c00b227890 */ /* 0x000fe2000fffe03f */
[----:B------:R-:W-:Y:S01]  /*7560*/  ISETP.GT.AND P4, PT, R5, 0x79, PT ;  /* 0x000000790500780c */ /* 0x000fe20003f84270 */
[----:B------:R-:W-:Y:S01]  /*7570*/  UMOV UR33, 0xc0000010 ;  /* 0xc000001000217882 */ /* 0x000fe20000000000 */
[----:B------:R-:W-:Y:S01]  /*7580*/  UMOV UR35, 0x80000020 ;  /* 0x8000002000237882 */ /* 0x000fe20000000000 */
        /* <DEDUP_REMOVED lines=16> */
[----:B------:R-:W-:Y:S02]  /*7690*/  ISETP.GT.AND P6, PT, R9, RZ, PT ;  /* 0x000000ff0900720c */ /* 0x000fe40003fc4270 */
[----:B------:R-:W-:Y:S02]  /*76a0*/  FMNMX.FTZ R10, R79, R10, !PT ;  /* 0x0000000a4f0a7209 */ /* 0x000fe40007810000 */
[----:B------:R-:W-:-:S02]  /*76b0*/  ISETP.GT.AND P5, PT, R9, 0x1, PT ;  /* 0x000000010900780c */ /* 0x000fc40003fa4270 */
[----:B------:R-:W-:Y:S01]  /*76c0*/  FSEL R136, R136, -INF , P6 ;  /* 0xff80000088887808 */ /* 0x000fe20003000000 */
[----:B------:R-:W0:Y:S01]  /*76d0*/  SHFL.BFLY PT, R5, R10, 0x2, 0x1f ;  /* 0x0c401f000a057f89 */ /* 0x000e2200000e0000 */
[----:B------:R-:W-:Y:S02]  /*76e0*/  ISETP.GT.AND P4, PT, R9, 0x8, PT ;  /* 0x000000080900780c */ /* 0x000fe40003f84270 */
[----:B------:R-:W-:Y:S02]  /*76f0*/  FSEL R137, R137, -INF , P5 ;  /* 0xff80000089897808 */ /* 0x000fe40002800000 */
[----:B------:R-:W-:Y:S02]  /*7700*/  FMNMX.FTZ R0, R136, R6, !PT ;  /* 0x0000000688007209 */ /* 0x000fe40007810000 */
[----:B------:R-:W-:Y:S02]  /*7710*/  ISETP.GT.AND P6, PT, R9, 0x9, PT ;  /* 0x000000090900780c */ /* 0x000fe40003fc4270 */
[----:B------:R-:W-:-:S02]  /*7720*/  FSEL R140, R140, -INF , P4 ;  /* 0xff8000008c8c7808 */ /* 0x000fc40002000000 */
[----:B------:R-:W-:Y:S02]  /*7730*/  FSEL R141, R141, -INF , P6 ;  /* 0xff8000008d8d7808 */ /* 0x000fe40003000000 */
[C---:B------:R-:W-:Y:S02]  /*7740*/  ISETP.GT.AND P6, PT, R9.reuse, 0x10, PT ;  /* 0x000000100900780c */ /* 0x040fe40003fc4270 */
[C---:B------:R-:W-:Y:S02]  /*7750*/  ISETP.GT.AND P5, PT, R9.reuse, 0x11, PT ;  /* 0x000000110900780c */ /* 0x040fe40003fa4270 */
[----:B------:R-:W-:Y:S02]  /*7760*/  FSEL R128, R128, -INF , P6 ;  /* 0xff80000080807808 */ /* 0x000fe40003000000 */
[----:B------:R-:W-:Y:S02]  /*7770*/  ISETP.GT.AND P4, PT, R9, 0x18, PT ;  /* 0x000000180900780c */ /* 0x000fe40003f84270 */
[----:B------:R-:W-:-:S02]  /*7780*/  FSEL R129, R129, -INF , P5 ;  /* 0xff80000081817808 */ /* 0x000fc40002800000 */
[----:B------:R-:W-:Y:S02]  /*7790*/  ISETP.GT.AND P6, PT, R9, 0x19, PT ;  /* 0x000000190900780c */ /* 0x000fe40003fc4270 */
[----:B0-----:R-:W-:Y:S02]  /*77a0*/  FMNMX.FTZ R11, R10, R5, !PT ;  /* 0x000000050a0b7209 */ /* 0x001fe40007810000 */
[----:B------:R-:W-:Y:S02]  /*77b0*/  FSEL R132, R132, -INF , P4 ;  /* 0xff80000084847808 */ /* 0x000fe40002000000 */
[----:B------:R-:W-:Y:S01]  /*77c0*/  FSEL R133, R133, -INF , P6 ;  /* 0xff80000085857808 */ /* 0x000fe20003000000 */
[----:B------:R-:W0:Y:S01]  /*77d0*/  SHFL.BFLY PT, R12, R11, 0x1, 0x1f ;  /* 0x0c201f000b0c7f89 */ /* 0x000e2200000e0000 */
[C---:B------:R-:W-:Y:S02]  /*77e0*/  ISETP.GT.AND P6, PT, R9.reuse, 0x20, PT ;  /* 0x000000200900780c */ /* 0x040fe40003fc4270 */
[----:B------:R-:W-:-:S02]  /*77f0*/  ISETP.GT.AND P5, PT, R9, 0x21, PT ;  /* 0x000000210900780c */ /* 0x000fc40003fa4270 */
[----:B------:R-:W-:Y:S02]  /*7800*/  ISETP.GT.AND P4, PT, R9, 0x28, PT ;  /* 0x000000280900780c */ /* 0x000fe40003f84270 */
[----:B------:R-:W-:Y:S02]  /*7810*/  FSEL R121, R121, -INF , P5 ;  /* 0xff80000079797808 */ /* 0x000fe40002800000 */
[----:B------:R-:W-:Y:S02]  /*7820*/  FSEL R124, R124, -INF , P4 ;  /* 0xff8000007c7c7808 */ /* 0x000fe40002000000 */
[C---:B------:R-:W-:Y:S02]  /*7830*/  ISETP.GT.AND P5, PT, R9.reuse, 0x31, PT ;  /* 0x000000310900780c */ /* 0x040fe40003fa4270 */
[----:B------:R-:W-:-:S04]  /*7840*/  ISETP.GT.AND P4, PT, R9, 0x38, PT ;  /* 0x000000380900780c */ /* 0x000fc80003f84270 */
[----:B------:R-:W-:Y:S02]  /*7850*/  FSEL R116, R116, -INF , P4 ;  /* 0xff80000074747808 */ /* 0x000fe40002000000 */
[----:B------:R-:W-:-:S04]  /*7860*/  ISETP.GT.AND P4, PT, R9, 0x48, PT ;  /* 0x000000480900780c */ /* 0x000fc80003f84270 */
[----:B------:R-:W-:Y:S02]  /*7870*/  FSEL R108, R108, -INF , P4 ;  /* 0xff8000006c6c7808 */ /* 0x000fe40002000000 */
[----:B0-----:R-:W-:Y:S01]  /*7880*/  FMNMX.FTZ R5, R11, R12, !PT ;  /* 0x0000000c0b057209 */ /* 0x001fe20007810000 */
[----:B------:R-:W-:Y:S02]  /*7890*/  WARPGROUP.DEPBAR.LE gsb0, 0x0 ;  /* 0x00008000000079c5 */ /* 0x000fe40000010000 */
[----:B------:R-:W-:Y:S01]  /*78a0*/  WARPGROUP.ARRIVE ;  /* 0x00000000000079c5 */ /* 0x000fe20000000000 */
[C---:B------:R-:W-:Y:S01]  /*78b0*/  FSETP.NEU.FTZ.AND P3, PT, R5.reuse, -INF , PT ;  /* 0xff8000000500780b */ /* 0x040fe20003f7d000 */
[----:B------:R-:W-:Y:S01]  /*78c0*/  FMUL.FTZ R10, R5, UR4 ;  /* 0x00000004050a7c20 */ /* 0x000fe20008410000 */
[----:B------:R-:W-:-:S03]  /*78d0*/  ISETP.GT.AND P4, PT, R9, 0x58, PT ;  /* 0x000000580900780c */ /* 0x000fc60003f84270 */
        /* <DEDUP_REMOVED lines=23> */
[--C-:B------:R-:W-:Y:S01]  /*7a50*/  FFMA.FTZ R14, R143, UR4, -R10.reuse ;  /* 0x000000048f0e7c23 */ /* 0x100fe2000801080a */
[----:B------:R-:W-:Y:S01]  /*7a60*/  FMNMX.FTZ R131, R129, R0, !PT ;  /* 0x0000000081837209 */ /* 0x000fe20007810000 */
[----:B------:R0:W-:Y:S01]  /*7a70*/  MUFU.EX2 R11, R138 ;  /* 0x0000008a000b7308 */ /* 0x0001e20000000800 */
[----:B------:R-:W-:Y:S01]  /*7a80*/  FSEL R112, R112, -INF , P6 ;  /* 0xff80000070707808 */ /* 0x000fe20003000000 */
[----:B------:R-:W1:Y:S01]  /*7a90*/  S2R R143, SR_TID.X ;  /* 0x00000000008f7919 */ /* 0x000e620000002100 */
[----:B------:R-:W-:Y:S01]  /*7aa0*/  FMNMX.FTZ R0, R132, R131, !PT ;  /* 0x0000008384007209 */ /* 0x000fe20007810000 */
[--C-:B------:R-:W-:Y:S01]  /*7ab0*/  FFMA.FTZ R13, R142, UR4, -R10.reuse ;  /* 0x000000048e0d7c23 */ /* 0x100fe2000801080a */
[----:B------:R-:W-:Y:S01]  /*7ac0*/  ISETP.GT.AND P6, PT, R9, 0x39, PT ;  /* 0x000000390900780c */ /* 0x000fe20003fc4270 */
[--C-:B------:R-:W-:Y:S01]  /*7ad0*/  FFMA.FTZ R122, R122, UR4, -R10.reuse ;  /* 0x000000047a7a7c23 */ /* 0x100fe2000801080a */
[----:B------:R-:W-:Y:S01]  /*7ae0*/  FMNMX.FTZ R131, R133, R0, !PT ;  /* 0x0000000085837209 */ /* 0x000fe20007810000 */
[--C-:B------:R-:W-:Y:S01]  /*7af0*/  FFMA.FTZ R123, R123, UR4, -R10.reuse ;  /* 0x000000047b7b7c23 */ /* 0x100fe2000801080a */
[----:B------:R-:W-:Y:S01]  /*7b00*/  FSEL R126, R113, -INF , P5 ;  /* 0xff800000717e7808 */ /* 0x000fe20002800000 */
[--C-:B0-----:R-:W-:Y:S01]  /*7b10*/  FFMA.FTZ R138, R106, UR4, -R10.reuse ;  /* 0x000000046a8a7c23 */ /* 0x101fe2000801080a */
[----:B------:R-:W-:Y:S01]  /*7b20*/  FMNMX.FTZ R0, R130, R131, !PT ;  /* 0x0000008382007209 */ /* 0x000fe20007810000 */
[----:B------:R0:W-:Y:S01]  /*7b30*/  MUFU.EX2 R113, R134 ;  /* 0x0000008600717308 */ /* 0x0001e20000000800 */
        /* <DEDUP_REMOVED lines=11> */
[--C-:B------:R-:W-:Y:S01]  /*7bf0*/  FFMA.FTZ R87, R87, UR4, -R10.reuse ;  /* 0x0000000457577c23 */ /* 0x100fe2000801080a */
[C---:B------:R-:W-:Y:S01]  /*7c00*/  ISETP.GT.AND P6, PT, R9.reuse, 0x49, PT ;  /* 0x000000490900780c */ /* 0x040fe20003fc4270 */
[----:B------:R-:W-:Y:S01]  /*7c10*/  FFMA.FTZ R78, R78, UR4, -R10 ;  /* 0x000000044e4e7c23 */ /* 0x000fe2000801080a */
[----:B------:R-:W-:Y:S01]  /*7c20*/  FMNMX.FTZ R131, R112, R131, !PT ;  /* 0x0000008370837209 */ /* 0x000fe20007810000 */
[----:B------:R-:W-:Y:S01]  /*7c30*/  MUFU.EX2 R12, R12 ;  /* 0x0000000c000c7308 */ /* 0x000fe20000000800 */
[----:B------:R-:W-:-:S02]  /*7c40*/  ISETP.GT.AND P5, PT, R9, 0x41, PT ;  /* 0x000000410900780c */ /* 0x000fc40003fa4270 */
[----:B------:R-:W-:Y:S02]  /*7c50*/  FMNMX.FTZ R135, R126, R131, !PT ;  /* 0x000000837e877209 */ /* 0x000fe40007810000 */
[----:B------:R-:W-:Y:S01]  /*7c60*/  FSEL R131, R109, -INF , P6 ;  /* 0xff8000006d837808 */ /* 0x000fe20003000000 */
[----:B------:R-:W-:Y:S01]  /*7c70*/  FFMA.FTZ R109, R115, UR4, -R10 ;  /* 0x00000004736d7c23 */ /* 0x000fe2000801080a */
[----:B------:R-:W-:Y:S01]  /*7c80*/  FMNMX.FTZ R0, R116, R135, !PT ;  /* 0x0000008774007209 */ /* 0x000fe20007810000 */
[----:B------:R-:W-:Y:S01]  /*7c90*/  MUFU.EX2 R13, R13 ;  /* 0x0000000d000d7308 */ /* 0x000fe20000000800 */
[----:B------:R-:W-:Y:S02]  /*7ca0*/  ISETP.GT.AND P6, PT, R9, 0x50, PT ;  /* 0x000000500900780c */ /* 0x000fe40003fc4270 */
[----:B------:R-:W-:Y:S02]  /*7cb0*/  FMNMX.FTZ R135, R117, R0, !PT ;  /* 0x0000000075877209 */ /* 0x000fe40007810000 */
[----:B------:R-:W-:-:S02]  /*7cc0*/  FSEL R114, R105, -INF , P5 ;  /* 0xff80000069727808 */ /* 0x000fc40002800000 */
[----:B------:R-:W-:Y:S01]  /*7cd0*/  ISETP.GT.AND P5, PT, R9, 0x51, PT ;  /* 0x000000510900780c */ /* 0x000fe20003fa4270 */
[----:B------:R0:W-:Y:S01]  /*7ce0*/  MUFU.EX2 R105, R134 ;  /* 0x0000008600697308 */ /* 0x0001e20000000800 */
[----:B------:R-:W-:Y:S02]  /*7cf0*/  FMNMX.FTZ R135, R104, R135, !PT ;  /* 0x0000008768877209 */ /* 0x000fe40007810000 */
[----:B------:R-:W-:Y:S01]  /*7d00*/  FSEL R115, R96, -INF , P6 ;  /* 0xff80000060737808 */ /* 0x000fe20003000000 */
[--C-:B------:R-:W-:Y:S01]  /*7d10*/  FFMA.FTZ R96, R118, UR4, -R10.reuse ;  /* 0x0000000476607c23 */ /* 0x100fe2000801080a */
[----:B------:R-:W-:Y:S02]  /*7d20*/  FSEL R118, R97, -INF , P5 ;  /* 0xff80000061767808 */ /* 0x000fe40002800000 */
[----:B------:R-:W-:Y:S01]  /*7d30*/  FMNMX.FTZ R97, R114, R135, !PT ;  /* 0x0000008772617209 */ /* 0x000fe20007810000 */
[----:B------:R-:W-:Y:S01]  /*7d40*/  MUFU.EX2 R14, R14 ;  /* 0x0000000e000e7308 */ /* 0x000fe20000000800 */
[----:B------:R-:W-:Y:S01]  /*7d50*/  ISETP.GT.AND P6, PT, R9, 0x59, PT ;  /* 0x000000590900780c */ /* 0x000fe20003fc4270 */
[----:B0-----:R-:W-:Y:S01]  /*7d60*/  FFMA.FTZ R134, R119, UR4, -R10 ;  /* 0x0000000477867c23 */ /* 0x001fe2000801080a */
[----:B------:R-:W-:-:S02]  /*7d70*/  FMNMX.FTZ R0, R108, R97, !PT ;  /* 0x000000616c007209 */ /* 0x000fc40007810000 */
[----:B------:R-:W-:Y:S02]  /*7d80*/  ISETP.GT.AND P5, PT, R9, 0x61, PT ;  /* 0x000000610900780c */ /* 0x000fe40003fa4270 */
[----:B------:R-:W-:Y:S01]  /*7d90*/  FMNMX.FTZ R0, R131, R0, !PT ;  /* 0x0000000083007209 */ /* 0x000fe20007810000 */
[----:B------:R0:W-:Y:S01]  /*7da0*/  MUFU.EX2 R97, R134 ;  /* 0x0000008600617308 */ /* 0x0001e20000000800 */
[----:B------:R-:W-:Y:S02]  /*7db0*/  FSEL R101, R101, -INF , P6 ;  /* 0xff80000065657808 */ /* 0x000fe40003000000 */
[----:B------:R-:W-:Y:S02]  /*7dc0*/  FMNMX.FTZ R135, R115, R0, !PT ;  /* 0x0000000073877209 */ /* 0x000fe40007810000 */
[----:B------:R-:W-:Y:S02]  /*7dd0*/  ISETP.GT.AND P6, PT, R9, 0x60, PT ;  /* 0x000000600900780c */ /* 0x000fe40003fc4270 */
[----:B------:R-:W-:Y:S01]  /*7de0*/  FMNMX.FTZ R135, R118, R135, !PT ;  /* 0x0000008776877209 */ /* 0x000fe20007810000 */
[----:B------:R-:W-:Y:S01]  /*7df0*/  MUFU.EX2 R15, R15 ;  /* 0x0000000f000f7308 */ /* 0x000fe20000000800 */
[----:B------:R-:W-:Y:S01]  /*7e00*/  FSEL R119, R89, -INF , P5 ;  /* 0xff80000059777808 */ /* 0x000fe20002800000 */
[--C-:B------:R-:W-:Y:S01]  /*7e10*/  FFMA.FTZ R89, R107, UR4, -R10.reuse ;  /* 0x000000046b597c23 */ /* 0x100fe2000801080a */
[----:B------:R-:W-:Y:S01]  /*7e20*/  FMNMX.FTZ R0, R100, R135, !PT ;  /* 0x0000008764007209 */ /* 0x000fe20007810000 */
[--C-:B0-----:R-:W-:Y:S01]  /*7e30*/  FFMA.FTZ R134, R110, UR4, -R10.reuse ;  /* 0x000000046e867c23 */ /* 0x101fe2000801080a */
[----:B------:R-:W-:Y:S01]  /*7e40*/  FSEL R106, R88, -INF , P6 ;  /* 0xff800000586a7808 */ /* 0x000fe20003000000 */
[----:B------:R-:W-:Y:S01]  /*7e50*/  FFMA.FTZ R135, R111, UR4, -R10 ;  /* 0x000000046f877c23 */ /* 0x000fe2000801080a */
[----:B------:R-:W-:Y:S01]  /*7e60*/  FMNMX.FTZ R107, R101, R0, !PT ;  /* 0x00000000656b7209 */ /* 0x000fe20007810000 */
[----:B------:R-:W-:Y:S01]  /*7e70*/  MUFU.EX2 R88, R138 ;  /* 0x0000008a00587308 */ /* 0x000fe20000000800 */
[----:B------:R-:W-:-:S02]  /*7e80*/  WARPGROUP.DEPBAR.LE gsb0, 0x0 ;  /* 0x00008000000079c5 */ /* 0x000fc40000010000 */
[----:B------:R-:W-:Y:S01]  /*7e90*/  WARPGROUP.ARRIVE ;  /* 0x00000000000079c5 */ /* 0x000fe20000000000 */
[C---:B------:R-:W-:Y:S02]  /*7ea0*/  ISETP.GT.AND P4, PT, R9.reuse, 0x68, PT ;  /* 0x000000680900780c */ /* 0x040fe40003f84270 */
        /* <DEDUP_REMOVED lines=9> */
[----:B------:R-:W-:Y:S01]  /*7f40*/  FSEL R93, R93, -INF , P6 ;  /* 0xff8000005d5d7808 */ /* 0x000fe20003000000 */
[----:B------:R-:W-:Y:S01]  /*7f50*/  MUFU.EX2 R20, R20 ;  /* 0x0000001400147308 */ /* 0x000fe20000000800 */
[----:B------:R-:W-:-:S02]  /*7f60*/  ISETP.GT.AND P6, PT, R9, 0x70, PT ;  /* 0x000000700900780c */ /* 0x000fc40003fc4270 */
[----:B------:R-:W-:Y:S02]  /*7f70*/  FMNMX.FTZ R0, R92, R139, !PT ;  /* 0x0000008b5c007209 */ /* 0x000fe40007810000 */
[----:B------:R-:W-:Y:S02]  /*7f80*/  ISETP.GT.AND P5, PT, R9, 0x71, PT ;  /* 0x000000710900780c */ /* 0x000fe40003fa4270 */
[----:B------:R-:W-:Y:S01]  /*7f90*/  FSEL R107, R80, -INF , P6 ;  /* 0xff800000506b7808 */ /* 0x000fe20003000000 */
[----:B------:R-:W-:Y:S01]  /*7fa0*/  MUFU.EX2 R21, R21 ;  /* 0x0000001500157308 */ /* 0x000fe20000000800 */
[----:B------:R-:W-:Y:S02]  /*7fb0*/  FMNMX.FTZ R0, R93, R0, !PT ;  /* 0x000000005d007209 */ /* 0x000fe40007810000 */
[----:B------:R-:W-:Y:S02]  /*7fc0*/  ISETP.GT.AND P4, PT, R9, 0x78, PT ;  /* 0x000000780900780c */ /* 0x000fe40003f84270 */
[----:B------:R-:W-:-:S02]  /*7fd0*/  FSEL R110, R81, -INF , P5 ;  /* 0xff800000516e7808 */ /* 0x000fc40002800000 */
[----:B------:R-:W-:Y:S01]  /*7fe0*/  FMNMX.FTZ R139, R107, R0, !PT ;  /* 0x000000006b8b7209 */ /* 0x000fe20007810000 */
[----:B------:R0:W-:Y:S01]  /*7ff0*/  MUFU.EX2 R80, R134 ;  /* 0x0000008600507308 */ /* 0x0001e20000000800 */
[----:B------:R-:W-:Y:S02]  /*8000*/  ISETP.GT.AND P6, PT, R9, 0x79, PT ;  /* 0x000000790900780c */ /* 0x000fe40003fc4270 */
[----:B------:R-:W-:Y:S01]  /*8010*/  FSEL R111, R84, -INF , P4 ;  /* 0xff800000546f7808 */ /* 0x000fe20002000000 */
[--C-:B------:R-:W-:Y:S01]  /*8020*/  FFMA.FTZ R84, R98, UR4, -R10.reuse ;  /* 0x0000000462547c23 */ /* 0x100fe2000801080a */
[----:B------:R-:W-:Y:S01]  /*8030*/  FMNMX.FTZ R0, R110, R139, !PT ;  /* 0x0000008b6e007209 */ /* 0x000fe20007810000 */
[--C-:B------:R-:W-:Y:S01]  /*8040*/  FFMA.FTZ R98, R99, UR4, -R10.reuse ;  /* 0x0000000463627c23 */ /* 0x100fe2000801080a */
[----:B------:R-:W-:Y:S01]  /*8050*/  ISETP.GT.AND P5, PT, R9, 0x81, PT ;  /* 0x000000810900780c */ /* 0x000fe20003fa4270 */
[----:B------:R2:W-:Y:S01]  /*8060*/  MUFU.EX2 R81, R135 ;  /* 0x0000008700517308 */ /* 0x0005e20000000800 */
[----:B0-----:R-:W-:Y:S01]  /*8070*/  FSEL R134, R85, -INF , P6 ;  /* 0xff80000055867808 */ /* 0x001fe20003000000 */
[----:B------:R-:W-:Y:S01]  /*8080*/  FFMA.FTZ R139, R102, UR4, -R10 ;  /* 0x00000004668b7c23 */ /* 0x000fe2000801080a */
[----:B------:R-:W-:-:S02]  /*8090*/  ISETP.GT.AND P6, PT, R9, 0x80, PT ;  /* 0x000000800900780c */ /* 0x000fc40003fc4270 */
[----:B------:R-:W-:Y:S02]  /*80a0*/  FMNMX.FTZ R85, R111, R0, !PT ;  /* 0x000000006f557209 */ /* 0x000fe40007810000 */
[----:B------:R-:W-:Y:S01]  /*80b0*/  FSEL R99, R72, -INF , P6 ;  /* 0xff80000048637808 */ /* 0x000fe20003000000 */
[----:B------:R-:W-:Y:S01]  /*80c0*/  MUFU.EX2 R122, R122 ;  /* 0x0000007a007a7308 */ /* 0x000fe20000000800 */
[----:B------:R-:W-:Y:S01]  /*80d0*/  FMNMX.FTZ R0, R134, R85, !PT ;  /* 0x0000005586007209 */ /* 0x000fe20007810000 */
[--C-:B------:R-:W-:Y:S01]  /*80e0*/  FFMA.FTZ R85, R90, UR4, -R10.reuse ;  /* 0x000000045a557c23 */ /* 0x100fe2000801080a */
[----:B------:R-:W-:Y:S01]  /*80f0*/  ISETP.GT.AND P4, PT, R9, 0x88, PT ;  /* 0x000000880900780c */ /* 0x000fe20003f84270 */
[--C-:B------:R-:W-:Y:S01]  /*8100*/  FFMA.FTZ R90, R91, UR4, -R10.reuse ;  /* 0x000000045b5a7c23 */ /* 0x100fe2000801080a */
[----:B--2---:R-:W-:Y:S01]  /*8110*/  FSEL R135, R73, -INF , P5 ;  /* 0xff80000049877808 */ /* 0x004fe20002800000 */
[--C-:B------:R-:W-:Y:S01]  /*8120*/  FFMA.FTZ R91, R94, UR4, -R10.reuse ;  /* 0x000000045e5b7c23 */ /* 0x100fe2000801080a */
[----:B------:R-:W-:Y:S01]  /*8130*/  FMNMX.FTZ R0, R99, R0, !PT ;  /* 0x0000000063007209 */ /* 0x000fe20007810000 */
[--C-:B------:R-:W-:Y:S01]  /*8140*/  FFMA.FTZ R94, R95, UR4, -R10.reuse ;  /* 0x000000045f5e7c23 */ /* 0x100fe2000801080a */
[----:B------:R-:W-:Y:S01]  /*8150*/  ISETP.GT.AND P6, PT, R9, 0x89, PT ;  /* 0x000000890900780c */ /* 0x000fe20003fc4270 */
[----:B------:R-:W-:Y:S01]  /*8160*/  FFMA.FTZ R95, R74, UR4, -R10 ;  /* 0x000000044a5f7c23 */ /* 0x000fe2000801080a */
[----:B------:R-:W-:Y:S01]  /*8170*/  FSEL R102, R76, -INF , P4 ;  /* 0xff8000004c667808 */ /* 0x000fe20002000000 */
[----:B------:R0:W-:Y:S01]  /*8180*/  MUFU.EX2 R9, R98 ;  /* 0x0000006200097308 */ /* 0x0001e20000000800 */
[----:B------:R-:W-:-:S02]  /*8190*/  FMNMX.FTZ R73, R135, R0, !PT ;  /* 0x0000000087497209 */ /* 0x000fc40007810000 */
[----:B------:R-:W-:Y:S01]  /*81a0*/  FSEL R138, R77, -INF , P6 ;  /* 0xff8000004d8a7808 */ /* 0x000fe20003000000 */
[--C-:B------:R-:W-:Y:S01]  /*81b0*/  FFMA.FTZ R77, R103, UR4, -R10.reuse ;  /* 0x00000004674d7c23 */ /* 0x100fe2000801080a */
[----:B------:R-:W-:Y:S02]  /*81c0*/  FMNMX.FTZ R73, R102, R73, !PT ;  /* 0x0000004966497209 */ /* 0x000fe40007810000 */
[----:B-1----:R-:W-:Y:S01]  /*81d0*/  SHF.R.U32.HI R142, RZ, 0x7, R143 ;  /* 0x00000007ff8e7819 */ /* 0x002fe2000001168f */
[----:B------:R1:W-:Y:S01]  /*81e0*/  MUFU.EX2 R76, R139 ;  /* 0x0000008b004c7308 */ /* 0x0003e20000000800 */
[----:B------:R-:W-:Y:S01]  /*81f0*/  FMNMX.FTZ R0, R138, R73, !PT ;  /* 0x000000498a007209 */ /* 0x000fe20007810000 */
[--C-:B0-----:R-:W-:Y:S01]  /*8200*/  FFMA.FTZ R98, R75, UR4, -R10.reuse ;  /* 0x000000044b627c23 */ /* 0x101fe2000801080a */
[----:B------:R-:W-:Y:S01]  /*8210*/  FFMA.FTZ R10, R79, UR4, -R10 ;  /* 0x000000044f0a7c23 */ /* 0x000fe2000801080a */
[----:B------:R-:W-:Y:S01]  /*8220*/  VIADD R73, R142, 0x9 ;  /* 0x000000098e497836 */ /* 0x000fe20000000000 */
[----:B------:R-:W-:Y:S01]  /*8230*/  ISETP.GE.U32.AND P4, PT, R143, 0x180, PT ;  /* 0x000001808f00780c */ /* 0x000fe20003f86070 */
[----:B------:R-:W0:Y:S01]  /*8240*/  SHFL.BFLY PT, R72, R0, 0x2, 0x1f ;  /* 0x0c401f0000487f89 */ /* 0x000e2200000e0000 */
[----:B------:R-:W-:Y:S01]  /*8250*/  IMAD.U32 R75, RZ, RZ, UR36 ;  /* 0x00000024ff4b7e24 */ /* 0x000fe2000f8e00ff */
[----:B------:R-:W-:Y:S04]  /*8260*/  MUFU.EX2 R123, R123 ;  /* 0x0000007b007b7308 */ /* 0x000fe80000000800 */
[----:B------:R-:W-:-:S04]  /*8270*/  @!P1 LEA R75, R75, UR37, 0x3 ;  /* 0x000000254b4b9c11 */ /* 0x000fc8000f8e18ff */
[----:B------:R-:W-:Y:S01]  /*8280*/  MUFU.EX2 R127, R127 ;  /* 0x0000007f007f7308 */ /* 0x000fe20000000800 */
[----:B------:R-:W-:-:S05]  /*8290*/  @!P1 VIADD R75, R75, 0x31c40 ;  /* 0x00031c404b4b9836 */ /* 0x000fca0000000000 */
[----:B------:R-:W-:Y:S02]  /*82a0*/  @!P1 PRMT R75, RZ, 0x654, R75 ;  /* 0x00000654ff4b9816 */ /* 0x000fe4000000004b */
[----:B------:R-:W-:Y:S01]  /*82b0*/  MUFU.EX2 R109, R109 ;  /* 0x0000006d006d7308 */ /* 0x000fe20000000800 */
[----:B0-----:R-:W-:-:S07]  /*82c0*/  FMNMX.FTZ R0, R0, R72, !PT ;  /* 0x0000004800007209 */ /* 0x001fce0007810000 */
[----:B------:R-:W-:Y:S01]  /*82d0*/  MUFU.EX2 R96, R96 ;  /* 0x0000006000607308 */ /* 0x000fe20000000800 */
[----:B------:R-:W0:Y:S07]  /*82e0*/  SHFL.BFLY PT, R72, R0, 0x1, 0x1f ;  /* 0x0c201f0000487f89 */ /* 0x000e2e00000e0000 */
[----:B------:R-:W-:Y:S01]  /*82f0*/  MUFU.EX2 R89, R89 ;  /* 0x0000005900597308 */ /* 0x000fe20000000800 */
[----:B------:R-:W-:Y:S02]  /*8300*/  WARPGROUP.DEPBAR.LE gsb0, 0x0 ;  /* 0x00008000000079c5 */ /* 0x000fe40000010000 */
        /* <DEDUP_REMOVED lines=8> */
[----:B0-----:R-:W-:-:S04]  /*8390*/  FMNMX.FTZ R0, R0, R72, !PT ;  /* 0x0000004800007209 */ /* 0x001fc80007810000 */
[C---:B------:R-:W-:Y:S01]  /*83a0*/  FSETP.NEU.FTZ.AND P5, PT, R0.reuse, -INF , PT ;  /* 0xff8000000000780b */ /* 0x040fe20003fbd000 */
[----:B------:R-:W-:Y:S02]  /*83b0*/  FMUL.FTZ R72, R0, UR4 ;  /* 0x0000000400487c20 */ /* 0x000fe40008410000 */
[----:B------:R-:W-:Y:S03]  /*83c0*/  MUFU.EX2 R85, R85 ;  /* 0x0000005500557308 */ /* 0x000fe60000000800 */
[----:B------:R-:W-:-:S05]  /*83d0*/  FSEL R79, R72, RZ, P5 ;  /* 0x000000ff484f7208 */ /* 0x000fca0002800000 */
        /* <DEDUP_REMOVED lines=8> */
[----:B------:R-:W-:Y:S01]  /*8460*/  FSEL R104, R5, RZ, P3 ;  /* 0x000000ff05687208 */ /* 0x000fe20001800000 */
[----:B------:R-:W-:Y:S01]  /*8470*/  FFMA.FTZ R72, R136, UR4, -R79 ;  /* 0x0000000488487c23 */ /* 0x000fe2000801084f */
[----:B------:R-:W-:Y:S01]  /*8480*/  SEL R124, R73, 0x9, !P4 ;  /* 0x00000009497c7807 */ /* 0x000fe20006000000 */
[----:B------:R-:W-:Y:S01]  /*8490*/  MUFU.EX2 R74, R74 ;  /* 0x0000004a004a7308 */ /* 0x000fe20000000800 */
[----:B------:R-:W-:Y:S01]  /*84a0*/  FSEL R73, R0, RZ, P5 ;  /* 0x000000ff00497208 */ /* 0x000fe20002800000 */
[----:B------:R-:W-:Y:S01]  /*84b0*/  FADD.FTZ R7, -R104, R7 ;  /* 0x0000000768077221 */ /* 0x000fe20000010100 */
[--C-:B------:R-:W-:Y:S01]  /*84c0*/  FFMA.FTZ R136, R141, UR4, -R79.reuse ;  /* 0x000000048d887c23 */ /* 0x100fe2000801084f */
[--C-:B------:R-:W-:Y:S01]  /*84d0*/  FFMA.FTZ R141, R129, UR4, -R79.reuse ;  /* 0x00000004818d7c23 */ /* 0x100fe2000801084f */
[--C-:B------:R-:W-:Y:S01]  /*84e0*/  FFMA.FTZ R132, R132, UR4, -R79.reuse ;  /* 0x0000000484847c23 */ /* 0x100fe2000801084f */
[----:B------:R-:W-:Y:S01]  /*84f0*/  FADD.FTZ R73, -R73, R6 ;  /* 0x0000000649497221 */ /* 0x000fe20000010100 */
[----:B------:R-:W-:Y:S01]  /*8500*/  FMUL.FTZ R6, R7, UR4 ;  /* 0x0000000407067c20 */ /* 0x000fe20008410000 */
[----:B------:R-:W-:Y:S01]  /*8510*/  MUFU.EX2 R72, R72 ;  /* 0x0000004800487308 */ /* 0x000fe20000000800 */
[----:B------:R-:W-:Y:S01]  /*8520*/  FFMA.FTZ R133, R133, UR4, -R79 ;  /* 0x0000000485857c23 */ /* 0x000fe2000801084f */
[----:B------:R-:W-:Y:S01]  /*8530*/  FMUL.FTZ R7, R73, UR4 ;  /* 0x0000000449077c20 */ /* 0x000fe20008410000 */
[----:B------:R-:W-:-:S02]  /*8540*/  IMAD.U32 R73, RZ, RZ, UR6 ;  /* 0x00000006ff497e24 */ /* 0x000fc4000f8e00ff */
[--C-:B-1----:R-:W-:Y:S01]  /*8550*/  FFMA.FTZ R139, R125, UR4, -R79.reuse ;  /* 0x000000047d8b7c23 */ /* 0x102fe2000801084f */
[--C-:B------:R-:W-:Y:S01]  /*8560*/  FFMA.FTZ R129, R130, UR4, -R79.reuse ;  /* 0x0000000482817c23 */ /* 0x100fe2000801084f */
[--C-:B------:R-:W-:Y:S01]  /*8570*/  FFMA.FTZ R115, R115, UR4, -R79.reuse ;  /* 0x0000000473737c23 */ /* 0x100fe2000801084f */
[--C-:B------:R-:W-:Y:S01]  /*8580*/  FFMA.FTZ R130, R126, UR4, -R79.reuse ;  /* 0x000000047e827c23 */ /* 0x100fe2000801084f */
[----:B------:R-:W-:Y:S01]  /*8590*/  MUFU.EX2 R6, R6 ;  /* 0x0000000600067308 */ /* 0x000fe20000000800 */
[----:B------:R-:W-:Y:S01]  /*85a0*/  @!P1 LEA R73, R73, UR37, 0x3 ;  /* 0x0000002549499c11 */ /* 0x000fe2000f8e18ff */
[--C-:B------:R-:W-:Y:S01]  /*85b0*/  FFMA.FTZ R116, R116, UR4, -R79.reuse ;  /* 0x0000000474747c23 */ /* 0x100fe2000801084f */
[--C-:B------:R-:W-:Y:S01]  /*85c0*/  FFMA.FTZ R117, R117, UR4, -R79.reuse ;  /* 0x0000000475757c23 */ /* 0x100fe2000801084f */
[--C-:B------:R-:W-:Y:S01]  /*85d0*/  FFMA.FTZ R114, R114, UR4, -R79.reuse ;  /* 0x0000000472727c23 */ /* 0x100fe2000801084f */
[----:B------:R-:W-:Y:S01]  /*85e0*/  FFMA.FTZ R108, R108, UR4, -R79 ;  /* 0x000000046c6c7c23 */ /* 0x000fe2000801084f */
[----:B------:R-:W-:-:S02]  /*85f0*/  @!P1 VIADD R73, R73, 0x31c60 ;  /* 0x00031c6049499836 */ /* 0x000fc40000000000 */
[--C-:B------:R-:W-:Y:S01]  /*8600*/  FFMA.FTZ R119, R119, UR4, -R79.reuse ;  /* 0x0000000477777c23 */ /* 0x100fe2000801084f */
[----:B------:R-:W-:Y:S01]  /*8610*/  MUFU.EX2 R7, R7 ;  /* 0x0000000700077308 */ /* 0x000fe20000000800 */
[--C-:B------:R-:W-:Y:S01]  /*8620*/  FFMA.FTZ R131, R131, UR4, -R79.reuse ;  /* 0x0000000483837c23 */ /* 0x100fe2000801084f */
[----:B------:R-:W-:Y:S01]  /*8630*/  FFMA.FTZ R106, R106, UR4, -R79 ;  /* 0x000000046a6a7c23 */ /* 0x000fe2000801084f */
[----:B------:R-:W-:Y:S01]  /*8640*/  @!P1 PRMT R73, RZ, 0x654, R73 ;  /* 0x00000654ff499816 */ /* 0x000fe20000000049 */
[--C-:B------:R-:W-:Y:S01]  /*8650*/  FFMA.FTZ R107, R107, UR4, -R79.reuse ;  /* 0x000000046b6b7c23 */ /* 0x100fe2000801084f */
[--C-:B------:R-:W-:Y:S01]  /*8660*/  FFMA.FTZ R110, R110, UR4, -R79.reuse ;  /* 0x000000046e6e7c23 */ /* 0x100fe2000801084f */
[--C-:B------:R-:W-:Y:S01]  /*8670*/  FFMA.FTZ R111, R111, UR4, -R79.reuse ;  /* 0x000000046f6f7c23 */ /* 0x100fe2000801084f */
[--C-:B------:R-:W-:Y:S01]  /*8680*/  FFMA.FTZ R134, R134, UR4, -R79.reuse ;  /* 0x0000000486867c23 */ /* 0x100fe2000801084f */
[----:B------:R-:W-:Y:S01]  /*8690*/  MUFU.EX2 R103, R103 ;  /* 0x0000006700677308 */ /* 0x000fe20000000800 */
[--C-:B------:R-:W-:Y:S01]  /*86a0*/  FFMA.FTZ R135, R135, UR4, -R79.reuse ;  /* 0x0000000487877c23 */ /* 0x100fe2000801084f */
[----:B------:R-:W-:Y:S01]  /*86b0*/  FFMA.FTZ R102, R102, UR4, -R79 ;  /* 0x0000000466667c23 */ /* 0x000fe2000801084f */
[----:B------:R-:W-:Y:S01]  /*86c0*/  PLOP3.LUT P3, PT, PT, PT, UP1, 0x80, 0x0 ;  /* 0x000000000000781c */ /* 0x000fe20003f6f018 */
[----:B------:R-:W-:-:S04]  /*86d0*/  UMOV UR6, UR36 ;  /* 0x0000002400067c82 */ /* 0x000fc80008000000 */
        /* <DEDUP_REMOVED lines=15> */
[----:B------:R-:W0:Y:S08]  /*87d0*/  MUFU.EX2 R139, R139 ;  /* 0x0000008b008b7308 */ /* 0x000e300000000800 */
[----:B------:R-:W-:Y:S08]  /*87e0*/  MUFU.EX2 R121, R121 ;  /* 0x0000007900797308 */ /* 0x000ff00000000800 */
[----:B------:R-:W1:Y:S01]  /*87f0*/  MUFU.EX2 R130, R130 ;  /* 0x0000008200827308 */ /* 0x000e620000000800 */
[----:B0-----:R-:W-:-:S07]  /*8800*/  F2FP.F16.F32.PACK_AB R126, R139, R128 ;  /* 0x000000808b7e723e */ /* 0x001fce00000000ff */
[----:B------:R-:W0:Y:S08]  /*8810*/  MUFU.EX2 R116, R116 ;  /* 0x0000007400747308 */ /* 0x000e300000000800 */
[----:B------:R-:W2:Y:S08]  /*8820*/  MUFU.EX2 R117, R117 ;  /* 0x0000007500757308 */ /* 0x000eb00000000800 */
[----:B------:R-:W3:Y:S08]  /*8830*/  MUFU.EX2 R112, R112 ;  /* 0x0000007000707308 */ /* 0x000ef00000000800 */
[----:B------:R-:W4:Y:S08]  /*8840*/  MUFU.EX2 R114, R114 ;  /* 0x0000007200727308 */ /* 0x000f300000000800 */
[----:B------:R-:W5:Y:S08]  /*8850*/  MUFU.EX2 R108, R108 ;  /* 0x0000006c006c7308 */ /* 0x000f700000000800 */
[----:B------:R-:W5:Y:S08]  /*8860*/  MUFU.EX2 R131, R131 ;  /* 0x0000008300837308 */ /* 0x000f700000000800 */
        /* <DEDUP_REMOVED lines=10> */
[----:B------:R-:W-:-:S07]  /*8910*/  UIADD3 UR10, UR7, -0x1, URZ ;  /* 0xffffffff070a7890 */ /* 0x000fce000fffe03f */
[----:B------:R-:W-:Y:S01]  /*8920*/  MUFU.EX2 R83, R83 ;  /* 0x0000005300537308 */ /* 0x000fe20000000800 */
[----:B------:R-:W-:-:S07]  /*8930*/  UMOV UR7, UR10 ;  /* 0x0000000a00077c82 */ /* 0x000fce0008000000 */
        /* <DEDUP_REMOVED lines=23> */
[----:B0-----:R-:W-:Y:S01]  /*8ab0*/  FFMA.FTZ R75, R6, R3, R11 ;  /* 0x00000003064b7223 */ /* 0x001fe2000001000b */
[----:B------:R0:W-:Y:S01]  /*8ac0*/  @!P1 SYNCS.ARRIVE.TRANS64.RED.A1T0 RZ, [R73+URZ], RZ ;  /* 0x000000ff49ff99a7 */ /* 0x0001e2000810043f */
[----:B------:R2:W5:Y:S01]  /*8ad0*/  MUFU.EX2 R3, R115 ;  /* 0x0000007300037308 */ /* 0x0005620000000800 */
[-C--:B------:R-:W-:Y:S01]  /*8ae0*/  FMUL.FTZ R37, R37, R7.reuse ;  /* 0x0000000725257220 */ /* 0x080fe20000410000 */
[----:B-1----:R-:W-:Y:S01]  /*8af0*/  FADD.FTZ R124, R12, R75 ;  /* 0x0000004b0c7c7221 */ /* 0x002fe20000010000 */
[-C--:B------:R-:W-:Y:S01]  /*8b00*/  FMUL.FTZ R40, R40, R7.reuse ;  /* 0x0000000728287220 */ /* 0x080fe20000410000 */
[-C--:B------:R-:W-:Y:S01]  /*8b10*/  FMUL.FTZ R41, R41, R7.reuse ;  /* 0x0000000729297220 */ /* 0x080fe20000410000 */
[----:B------:R-:W-:Y:S01]  /*8b20*/  FMUL.FTZ R44, R44, R7 ;  /* 0x000000072c2c7220 */ /* 0x000fe20000410000 */
[----:B------:R-:W-:Y:S01]  /*8b30*/  FADD.FTZ R75, R13, R124 ;  /* 0x0000007c0d4b7221 */ /* 0x000fe20000010000 */
[----:B0-----:R-:W-:Y:S01]  /*8b40*/  FFMA.FTZ R73, R7, R4, R72 ;  /* 0x0000000407497223 */ /* 0x001fe20000010048 */
[----:B------:R-:W-:Y:S01]  /*8b50*/  F2FP.F16.F32.PACK_AB R72, R74, R72 ;  /* 0x000000484a48723e */ /* 0x000fe200000000ff */
[----:B------:R-:W-:Y:S01]  /*8b60*/  FFMA.FTZ R4, R118, UR4, -R79 ;  /* 0x0000000476047c23 */ /* 0x000fe2000801084f */
[----:B------:R-:W-:Y:S01]  /*8b70*/  F2FP.F16.F32.PACK_AB R124, R140, R129 ;  /* 0x000000818c7c723e */ /* 0x000fe200000000ff */
[----:B------:R-:W-:Y:S01]  /*8b80*/  FADD.FTZ R104, R74, R73 ;  /* 0x000000494a687221 */ /* 0x000fe20000010000 */
[----:B------:R-:W-:Y:S01]  /*8b90*/  F2FP.F16.F32.PACK_AB R73, R12, R11 ;  /* 0x0000000b0c49723e */ /* 0x000fe200000000ff */
[C---:B------:R-:W-:Y:S01]  /*8ba0*/  FADD.FTZ R12, R14.reuse, R75 ;  /* 0x0000004b0e0c7221 */ /* 0x040fe20000010000 */
[----:B------:R-:W-:Y:S01]  /*8bb0*/  F2FP.F16.F32.PACK_AB R75, R14, R13 ;  /* 0x0000000d0e4b723e */ /* 0x000fe200000000ff */
[----:B------:R-:W-:Y:S01]  /*8bc0*/  FADD.FTZ R125, R103, R104 ;  /* 0x00000068677d7221 */ /* 0x000fe20000010000 */
[C---:B------:R-:W-:Y:S01]  /*8bd0*/  F2FP.F16.F32.PACK_AB R74, R136.reuse, R103 ;  /* 0x00000067884a723e */ /* 0x040fe200000000ff */
[----:B--2---:R-:W-:Y:S01]  /*8be0*/  FADD.FTZ R115, R15, R12 ;  /* 0x0000000c0f737221 */ /* 0x004fe20000010000 */
[----:B------:R-:W-:Y:S01]  /*8bf0*/  FFMA.FTZ R103, R93, UR4, -R79 ;  /* 0x000000045d677c23 */ /* 0x000fe2000801084f */
[----:B------:R-:W-:Y:S01]  /*8c00*/  FADD.FTZ R14, R136, R125 ;  /* 0x0000007d880e7221 */ /* 0x000fe20000010000 */
[----:B------:R-:W-:Y:S01]  /*8c10*/  FFMA.FTZ R13, R101, UR4, -R79 ;  /* 0x00000004650d7c23 */ /* 0x000fe2000801084f */
[----:B------:R-:W-:Y:S01]  /*8c20*/  FADD.FTZ R12, R20, R115 ;  /* 0x00000073140c7221 */ /* 0x000fe20000010000 */
[--C-:B------:R-:W-:Y:S01]  /*8c30*/  FFMA.FTZ R11, R100, UR4, -R79.reuse ;  /* 0x00000004640b7c23 */ /* 0x100fe2000801084f */
[----:B------:R-:W-:Y:S01]  /*8c40*/  FADD.FTZ R14, R137, R14 ;  /* 0x0000000e890e7221 */ /* 0x000fe20000010000 */
[--C-:B------:R-:W-:Y:S01]  /*8c50*/  FFMA.FTZ R101, R92, UR4, -R79.reuse ;  /* 0x000000045c657c23 */ /* 0x100fe2000801084f */
[----:B------:R-:W-:Y:S01]  /*8c60*/  FADD.FTZ R93, R21, R12 ;  /* 0x0000000c155d7221 */ /* 0x000fe20000010000 */
[----:B------:R-:W-:Y:S01]  /*8c70*/  FFMA.FTZ R100, R99, UR4, -R79 ;  /* 0x0000000463647c23 */ /* 0x000fe2000801084f */
[----:B------:R-:W-:Y:S01]  /*8c80*/  FADD.FTZ R125, R141, R14 ;  /* 0x0000000e8d7d7221 */ /* 0x000fe20000010000 */
[----:B------:R0:W-:Y:S01]  /*8c90*/  MUFU.EX2 R92, R13 ;  /* 0x0000000d005c7308 */ /* 0x0001e20000000800 */
[----:B------:R-:W-:Y:S01]  /*8ca0*/  FADD.FTZ R115, R120, R93 ;  /* 0x0000005d78737221 */ /* 0x000fe20000010000 */
[----:B------:R1:W-:Y:S01]  /*8cb0*/  STSM.16.M88.4 [R2+0x24300], R72 ;  /* 0x0243004802007844 */ /* 0x0003e20000000200 */
[----:B------:R-:W-:Y:S01]  /*8cc0*/  FADD.FTZ R14, R132, R125 ;  /* 0x0000007d840e7221 */ /* 0x000fe20000010000 */
[----:B------:R-:W-:Y:S01]  /*8cd0*/  FFMA.FTZ R79, R138, UR4, -R79 ;  /* 0x000000048a4f7c23 */ /* 0x000fe2000801084f */
[----:B------:R-:W-:Y:S01]  /*8ce0*/  FADD.FTZ R12, R122, R115 ;  /* 0x000000737a0c7221 */ /* 0x000fe20000010000 */
[----:B------:R-:W-:Y:S01]  /*8cf0*/  FMUL.FTZ R45, R45, R7 ;  /* 0x000000072d2d7220 */ /* 0x000fe20000410000 */
[----:B------:R-:W-:Y:S01]  /*8d00*/  FADD.FTZ R14, R133, R14 ;  /* 0x0000000e850e7221 */ /* 0x000fe20000010000 */
[----:B------:R2:W-:Y:S01]  /*8d10*/  MUFU.EX2 R99, R119 ;  /* 0x0000007700637308 */ /* 0x0005e20000000800 */
[----:B------:R-:W-:Y:S01]  /*8d20*/  FADD.FTZ R12, R123, R12 ;  /* 0x0000000c7b0c7221 */ /* 0x000fe20000010000 */
[----:B0-----:R-:W-:Y:S01]  /*8d30*/  F2FP.F16.F32.PACK_AB R13, R20, R15 ;  /* 0x0000000f140d723e */ /* 0x001fe200000000ff */
[----:B------:R-:W-:Y:S01]  /*8d40*/  FADD.FTZ R125, R129, R14 ;  /* 0x0000000e817d7221 */ /* 0x000fe20000010000 */
[----:B------:R-:W-:Y:S01]  /*8d50*/  F2FP.F16.F32.PACK_AB R15, R120, R21 ;  /* 0x00000015780f723e */ /* 0x000fe200000000ff */
[----:B------:R-:W-:Y:S01]  /*8d60*/  FADD.FTZ R12, R113, R12 ;  /* 0x0000000c710c7221 */ /* 0x000fe20000010000 */
[----:B------:R-:W-:Y:S01]  /*8d70*/  FMUL.FTZ R48, R48, R7 ;  /* 0x0000000730307220 */ /* 0x000fe20000410000 */
[----:B------:R-:W-:Y:S01]  /*8d80*/  FADD.FTZ R125, R140, R125 ;  /* 0x0000007d8c7d7221 */ /* 0x000fe20000010000 */
[----:B------:R-:W0:Y:S01]  /*8d90*/  MUFU.EX2 R4, R4 ;  /* 0x0000000400047308 */ /* 0x000e220000000800 */
[----:B------:R-:W-:Y:S01]  /*8da0*/  FADD.FTZ R104, R127, R12 ;  /* 0x0000000c7f687221 */ /* 0x000fe20000010000 */
[----:B------:R-:W-:Y:S01]  /*8db0*/  F2FP.F16.F32.PACK_AB R12, R141, R137 ;  /* 0x000000898d0c723e */ /* 0x000fe200000000ff */
[----:B------:R-:W-:Y:S01]  /*8dc0*/  FADD.FTZ R14, R128, R125 ;  /* 0x0000007d800e7221 */ /* 0x000fe20000010000 */
[----:B------:R-:W-:Y:S01]  /*8dd0*/  F2FP.F16.F32.PACK_AB R125, R123, R122 ;  /* 0x0000007a7b7d723e */ /* 0x000fe200000000ff */
[----:B------:R-:W-:Y:S01]  /*8de0*/  FADD.FTZ R104, R105, R104 ;  /* 0x0000006869687221 */ /* 0x000fe20000010000 */
[----:B------:R-:W-:Y:S01]  /*8df0*/  F2FP.F16.F32.PACK_AB R127, R127, R113 ;  /* 0x000000717f7f723e */ /* 0x000fe200000000ff */
[----:B------:R-:W-:Y:S01]  /*8e00*/  FADD.FTZ R14, R139, R14 ;  /* 0x0000000e8b0e7221 */ /* 0x000fe20000010000 */
[----:B------:R-:W0:Y:S01]  /*8e10*/  MUFU.EX2 R11, R11 ;  /* 0x0000000b000b7308 */ /* 0x000e220000000800 */
[----:B--2---:R-:W-:Y:S01]  /*8e20*/  FADD.FTZ R119, R109, R104 ;  /* 0x000000686d777221 */ /* 0x004fe20000010000 */
[----:B------:R-:W-:Y:S01]  /*8e30*/  F2FP.F16.F32.PACK_AB R104, R130, R121 ;  /* 0x000000798268723e */ /* 0x000fe200000000ff */
[----:B------:R-:W-:Y:S01]  /*8e40*/  FADD.FTZ R115, R121, R14 ;  /* 0x0000000e79737221 */ /* 0x000fe20000010000 */
[----:B------:R-:W-:Y:S01]  /*8e50*/  F2FP.F16.F32.PACK_AB R14, R133, R132 ;  /* 0x00000084850e723e */ /* 0x000fe200000000ff */
[----:B-1----:R-:W-:Y:S01]  /*8e60*/  FADD.FTZ R72, R96, R119 ;  /* 0x0000007760487221 */ /* 0x002fe20000010000 */
[----:B------:R-:W-:Y:S01]  /*8e70*/  F2FP.F16.F32.PACK_AB R105, R109, R105 ;  /* 0x000000696d69723e */ /* 0x000fe200000000ff */
[----:B------:R-:W-:Y:S01]  /*8e80*/  FADD.FTZ R115, R130, R115 ;  /* 0x0000007382737221 */ /* 0x000fe20000010000 */
[----:B------:R1:W2:Y:S01]  /*8e90*/  MUFU.EX2 R93, R106 ;  /* 0x0000006a005d7308 */ /* 0x0002a20000000800 */
[----:B------:R-:W-:Y:S01]  /*8ea0*/  FADD.FTZ R73, R97, R72 ;  /* 0x0000004861497221 */ /* 0x000fe20000010000 */
[----:B------:R5:W-:Y:S01]  /*8eb0*/  STSM.16.M88.4 [R2+0x25b00], R12 ;  /* 0x025b000c02007844 */ /* 0x000be20000000200 */
[----:B------:R-:W-:Y:S01]  /*8ec0*/  FADD.FTZ R20, R116, R115 ;  /* 0x0000007374147221 */ /* 0x000fe20000010000 */
[-C--:B------:R-:W-:Y:S01]  /*8ed0*/  FMUL.FTZ R49, R49, R7.reuse ;  /* 0x0000000731317220 */ /* 0x080fe20000410000 */
[----:B------:R-:W-:Y:S01]  /*8ee0*/  FADD.FTZ R72, R88, R73 ;  /* 0x0000004958487221 */ /* 0x000fe20000010000 */
[----:B------:R-:W-:Y:S01]  /*8ef0*/  STSM.16.M88.4 [R2+0x27300], R124 ;  /* 0x0273007c02007844 */ /* 0x000fe20000000200 */
[----:B------:R-:W-:Y:S01]  /*8f00*/  FADD.FTZ R21, R117, R20 ;  /* 0x0000001475157221 */ /* 0x000fe20000010000 */
[----:B------:R-:W2:Y:S01]  /*8f10*/  MUFU.EX2 R101, R101 ;  /* 0x0000006500657308 */ /* 0x000ea20000000800 */
[----:B------:R-:W-:Y:S01]  /*8f20*/  FADD.FTZ R75, R89, R72 ;  /* 0x00000048594b7221 */ /* 0x000fe20000010000 */
[----:B-1----:R-:W-:Y:S01]  /*8f30*/  F2FP.F16.F32.PACK_AB R106, R117, R116 ;  /* 0x00000074756a723e */ /* 0x002fe200000000ff */
[----:B---3--:R-:W-:Y:S01]  /*8f40*/  FADD.FTZ R21, R112, R21 ;  /* 0x0000001570157221 */ /* 0x008fe20000010000 */
[-C--:B------:R-:W-:Y:S01]  /*8f50*/  FMUL.FTZ R52, R52, R7.reuse ;  /* 0x0000000734347220 */ /* 0x080fe20000410000 */
[----:B------:R-:W-:Y:S01]  /*8f60*/  FADD.FTZ R74, R80, R75 ;  /* 0x0000004b504a7221 */ /* 0x000fe20000010000 */
[-C--:B------:R-:W-:Y:S01]  /*8f70*/  FMUL.FTZ R53, R53, R7.reuse ;  /* 0x0000000735357220 */ /* 0x080fe20000410000 */
[----:B----4-:R-:W-:Y:S01]  /*8f80*/  FADD.FTZ R73, R114, R21 ;  /* 0x0000001572497221 */ /* 0x010fe20000010000 */
[----:B------:R-:W1:Y:S01]  /*8f90*/  MUFU.EX2 R103, R103 ;  /* 0x0000006700677308 */ /* 0x000e620000000800 */
[-C--:B------:R-:W-:Y:S01]  /*8fa0*/  FMUL.FTZ R56, R56, R7.reuse ;  /* 0x0000000738387220 */ /* 0x080fe20000410000 */
[C---:B-----5:R-:W-:Y:S01]  /*8fb0*/  F2FP.F16.F32.PACK_AB R15, R81.reuse, R80 ;  /* 0x00000050510f723e */ /* 0x060fe200000000ff */
[----:B------:R-:W-:Y:S01]  /*8fc0*/  FADD.FTZ R72, R108, R73 ;  /* 0x000000496c487221 */ /* 0x000fe20000010000 */
[----:B------:R-:W-:Y:S01]  /*8fd0*/  FADD.FTZ R73, R81, R74 ;  /* 0x0000004a51497221 */ /* 0x000fe20000010000 */
[----:B------:R-:W-:Y:S01]  /*8fe0*/  F2FP.F16.F32.PACK_AB R12, R114, R112 ;  /* 0x00000070720c723e */ /* 0x000fe200000000ff */
[-C--:B------:R-:W-:Y:S01]  /*8ff0*/  FMUL.FTZ R57, R57, R7.reuse ;  /* 0x0000000739397220 */ /* 0x080fe20000410000 */
[----:B------:R-:W-:Y:S01]  /*9000*/  FADD.FTZ R72, R131, R72 ;  /* 0x0000004883487221 */ /* 0x000fe20000010000 */
[----:B------:R3:W4:Y:S01]  /*9010*/  MUFU.EX2 R20, R107 ;  /* 0x0000006b00147308 */ /* 0x0007220000000800 */
[----:B------:R-:W-:Y:S01]  /*9020*/  F2FP.F16.F32.PACK_AB R13, R89, R88 ;  /* 0x00000058590d723e */ /* 0x000fe200000000ff */
[-C--:B------:R-:W-:Y:S01]  /*9030*/  FMUL.FTZ R60, R60, R7.reuse ;  /* 0x000000073c3c7220 */ /* 0x080fe20000410000 */
[----:B------:R-:W-:Y:S01]  /*9040*/  FADD.FTZ R75, R3, R72 ;  /* 0x00000048034b7221 */ /* 0x000fe20000010000 */
[----:B------:R-:W-:Y:S01]  /*9050*/  FADD.FTZ R72, R84, R73 ;  /* 0x0000004954487221 */ /* 0x000fe20000010000 */
[----:B------:R-:W-:Y:S01]  /*9060*/  F2FP.F16.F32.PACK_AB R14, R131, R108 ;  /* 0x0000006c830e723e */ /* 0x000fe200000000ff */
[-C--:B------:R-:W-:Y:S01]  /*9070*/  FMUL.FTZ R61, R61, R7.reuse ;  /* 0x000000073d3d7220 */ /* 0x080fe20000410000 */
[----:B0-----:R-:W-:Y:S01]  /*9080*/  FADD.FTZ R74, R4, R75 ;  /* 0x0000004b044a7221 */ /* 0x001fe20000010000 */
[----:B------:R-:W-:Y:S01]  /*9090*/  FADD.FTZ R73, R9, R72 ;  /* 0x0000004809497221 */ /* 0x000fe20000010000 */
[----:B------:R-:W0:Y:S01]  /*90a0*/  MUFU.EX2 R21, R110 ;  /* 0x0000006e00157308 */ /* 0x000e220000000800 */
[----:B---3--:R-:W-:Y:S01]  /*90b0*/  F2FP.F16.F32.PACK_AB R107, R97, R96 ;  /* 0x00000060616b723e */ /* 0x008fe200000000ff */
[----:B------:R-:W-:Y:S01]  /*90c0*/  FADD.FTZ R75, R11, R74 ;  /* 0x0000004a0b4b7221 */ /* 0x000fe20000010000 */
[----:B------:R-:W-:Y:S01]  /*90d0*/  FADD.FTZ R72, R76, R73 ;  /* 0x000000494c487221 */ /* 0x000fe20000010000 */
[----:B------:R-:W-:Y:S01]  /*90e0*/  F2FP.F16.F32.PACK_AB R73, R9, R84 ;  /* 0x000000540949723e */ /* 0x000fe200000000ff */
[----:B------:R-:W-:Y:S01]  /*90f0*/  FMUL.FTZ R64, R64, R7 ;  /* 0x0000000740407220 */ /* 0x000fe20000410000 */
[----:B------:R-:W-:Y:S01]  /*9100*/  FADD.FTZ R74, R92, R75 ;  /* 0x0000004b5c4a7221 */ /* 0x000fe20000010000 */
[----:B------:R-:W-:Y:S01]  /*9110*/  FADD.FTZ R72, R77, R72 ;  /* 0x000000484d487221 */ /* 0x000fe20000010000 */
[----:B------:R-:W3:Y:S01]  /*9120*/  MUFU.EX2 R100, R100 ;  /* 0x0000006400647308 */ /* 0x000ee20000000800 */
[----:B------:R-:W-:Y:S01]  /*9130*/  STSM.16.M88.4 [R2+0x28b00], R104 ;  /* 0x028b006802007844 */ /* 0x000fe20000000200 */
[----:B--2---:R-:W-:Y:S01]  /*9140*/  FADD.FTZ R74, R93, R74 ;  /* 0x0000004a5d4a7221 */ /* 0x004fe20000010000 */
[----:B------:R-:W-:Y:S01]  /*9150*/  FADD.FTZ R75, R85, R72 ;  /* 0x00000048554b7221 */ /* 0x000fe20000010000 */
[----:B------:R-:W-:Y:S01]  /*9160*/  F2FP.F16.F32.PACK_AB R72, R4, R3 ;  /* 0x000000030448723e */ /* 0x000fe200000000ff */
[----:B------:R0:W-:Y:S01]  /*9170*/  STSM.16.M88.4 [R2+0x2a300], R12 ;  /* 0x02a3000c02007844 */ /* 0x0001e20000000200 */
[----:B------:R-:W-:Y:S01]  /*9180*/  FADD.FTZ R74, R99, R74 ;  /* 0x0000004a634a7221 */ /* 0x000fe20000010000 */
[----:B------:R-:W-:Y:S01]  /*9190*/  FADD.FTZ R4, R90, R75 ;  /* 0x0000004b5a047221 */ /* 0x000fe20000010000 */
[----:B------:R-:W2:Y:S01]  /*91a0*/  MUFU.EX2 R79, R79 ;  /* 0x0000004f004f7308 */ /* 0x000ea20000000800 */
[----:B------:R-:W-:Y:S01]  /*91b0*/  F2FP.F16.F32.PACK_AB R75, R77, R76 ;  /* 0x0000004c4d4b723e */ /* 0x000fe200000000ff */
[----:B------:R-:W-:Y:S01]  /*91c0*/  FADD.FTZ R80, R101, R74 ;  /* 0x0000004a65507221 */ /* 0x000fe20000010000 */
[----:B------:R-:W-:Y:S01]  /*91d0*/  F2FP.F16.F32.PACK_AB R74, R92, R11 ;  /* 0x0000000b5c4a723e */ /* 0x000fe200000000ff */
[----:B------:R-:W-:Y:S01]  /*91e0*/  FADD.FTZ R3, R91, R4 ;  /* 0x000000045b037221 */ /* 0x000fe20000010000 */
[----:B------:R-:W-:Y:S01]  /*91f0*/  F2FP.F16.F32.PACK_AB R89, R90, R85 ;  /* 0x000000555a59723e */ /* 0x000fe200000000ff */
[----:B-1----:R-:W-:Y:S01]  /*9200*/  FADD.FTZ R9, R103, R80 ;  /* 0x0000005067097221 */ /* 0x002fe20000010000 */
[----:B------:R-:W-:Y:S01]  /*9210*/  F2FP.F16.F32.PACK_AB R88, R99, R93 ;  /* 0x0000005d6358723e */ /* 0x000fe200000000ff */
[----:B------:R3:W-:Y:S01]  /*9220*/  STSM.16.M88.4 [R2+0x2bb00], R72 ;  /* 0x02bb004802007844 */ /* 0x0007e20000000200 */
[----:B------:R-:W-:Y:S01]  /*9230*/  F2FP.F16.F32.PACK_AB R90, R103, R101 ;  /* 0x00000065675a723e */ /* 0x000fe200000000ff */
[C---:B------:R-:W-:Y:S01]  /*9240*/  FADD.FTZ R3, R94.reuse, R3 ;  /* 0x000000035e037221 */ /* 0x040fe20000010000 */
[----:B------:R-:W-:Y:S01]  /*9250*/  F2FP.F16.F32.PACK_AB R91, R94, R91 ;  /* 0x0000005b5e5b723e */ /* 0x000fe200000000ff */
[----:B----4-:R-:W-:Y:S01]  /*9260*/  FADD.FTZ R4, R20, R9 ;  /* 0x0000000914047221 */ /* 0x010fe20000010000 */
[----:B0-----:R-:W-:Y:S01]  /*9270*/  F2FP.F16.F32.PACK_AB R12, R21, R20 ;  /* 0x00000014150c723e */ /* 0x001fe200000000ff */
[----:B------:R-:W-:Y:S01]  /*9280*/  FADD.FTZ R76, R82, R3 ;  /* 0x00000003524c7221 */ /* 0x000fe20000010000 */
[----:B------:R-:W-:Y:S01]  /*9290*/  F2FP.F16.F32.PACK_AB R13, R83, R82 ;  /* 0x00000052530d723e */ /* 0x000fe200000000ff */
[----:B------:R0:W-:Y:S01]  /*92a0*/  STSM.16.M88.4 [R2+0x2d300], R88 ;  /* 0x02d3005802007844 */ /* 0x0001e20000000200 */
[----:B------:R-:W-:Y:S01]  /*92b0*/  F2FP.F16.F32.PACK_AB R14, R134, R111 ;  /* 0x0000006f860e723e */ /* 0x000fe200000000ff */
[----:B------:R-:W-:Y:S01]  /*92c0*/  FADD.FTZ R4, R21, R4 ;  /* 0x0000000415047221 */ /* 0x000fe20000010000 */
[----:B------:R-:W-:Y:S01]  /*92d0*/  F2FP.F16.F32.PACK_AB R15, R87, R86 ;  /* 0x00000056570f723e */ /* 0x000fe200000000ff */
[----:B------:R-:W-:Y:S01]  /*92e0*/  FADD.FTZ R3, R83, R76 ;  /* 0x0000004c53037221 */ /* 0x000fe20000010000 */
[-C--:B------:R-:W-:Y:S01]  /*92f0*/  FMUL.FTZ R65, R65, R7.reuse ;  /* 0x0000000741417220 */ /* 0x080fe20000410000 */
[----:B------:R-:W-:Y:S01]  /*9300*/  FADD.FTZ R9, R111, R4 ;  /* 0x000000046f097221 */ /* 0x000fe20000010000 */
[----:B------:R-:W-:Y:S01]  /*9310*/  FMUL.FTZ R68, R68, R7 ;  /* 0x0000000744447220 */ /* 0x000fe20000410000 */
[----:B---3--:R-:W-:Y:S01]  /*9320*/  F2FP.F16.F32.PACK_AB R72, R135, R100 ;  /* 0x000000648748723e */ /* 0x008fe200000000ff */
[----:B------:R0:W-:Y:S01]  /*9330*/  STSM.16.M88.4 [R2+0x2eb00], R12 ;  /* 0x02eb000c02007844 */ /* 0x0001e20000000200 */
[----:B------:R-:W-:Y:S01]  /*9340*/  F2FP.F16.F32.PACK_AB R73, R98, R95 ;  /* 0x0000005f6249723e */ /* 0x000fe200000000ff */
[----:B------:R-:W-:Y:S01]  /*9350*/  FADD.FTZ R4, R86, R3 ;  /* 0x0000000356047221 */ /* 0x000fe20000010000 */
[----:B--2---:R-:W-:Y:S01]  /*9360*/  F2FP.F16.F32.PACK_AB R74, R79, R102 ;  /* 0x000000664f4a723e */ /* 0x004fe200000000ff */
[----:B------:R-:W-:Y:S01]  /*9370*/  FADD.FTZ R9, R134, R9 ;  /* 0x0000000986097221 */ /* 0x000fe20000010000 */
[----:B------:R-:W-:Y:S01]  /*9380*/  F2FP.F16.F32.PACK_AB R75, R10, R78 ;  /* 0x0000004e0a4b723e */ /* 0x000fe200000000ff */
[----:B------:R-:W-:Y:S01]  /*9390*/  FADD.FTZ R4, R87, R4 ;  /* 0x0000000457047221 */ /* 0x000fe20000010000 */
[----:B------:R-:W-:Y:S01]  /*93a0*/  FMUL.FTZ R69, R69, R7 ;  /* 0x0000000745457220 */ /* 0x000fe20000410000 */
        /* <DEDUP_REMOVED lines=44> */
.L_x_2075:
[----:B------:R-:W-:-:S13]  /*9670*/  ISETP.LE.AND P2, PT, RZ, UR7, PT ;  /* 0x00000007ff007c0c */ /* 0x000fda000bf43270 */
[----:B------:R-:W-:Y:S05]  /*9680*/  @!P2 BRA `(.L_x_2085) ;  /* 0x0000003400dca947 */ /* 0x000fea0003800000 */
[----:B------:R-:W-:Y:S01]  /*9690*/  IMAD.MOV.U32 R7, RZ, RZ, R5 ;  /* 0x000000ffff077224 */ /* 0x000fe200078e0005 */
[----:B------:R-:W-:Y:S01]  /*96a0*/  UMOV UR39, UR38 ;  /* 0x0000002600277c82 */ /* 0x000fe20008000000 */
[----:B------:R-:W-:Y:S01]  /*96b0*/  IMAD.MOV.U32 R9, RZ, RZ, R0 ;  /* 0x000000ffff097224 */ /* 0x000fe200078e0000 */
[----:B------:R-:W-:Y:S01]  /*96c0*/  UMOV UR6, UR36 ;  /* 0x0000002400067c82 */ /* 0x000fe20008000000 */
[----:B------:R-:W-:-:S05]  /*96d0*/  ULDC UR61, c[0x0][0x988] ;  /* 0x00026200003d7ab9 */ /* 0x000fca0000000800 */
.L_x_2094:
        /* <DEDUP_REMOVED lines=10> */
.L_x_2087:
[----:B------:R-:W-:Y:S01]  /*9780*/  ULEA UR4, UR36, UR37, 0x3 ;  /* 0x0000002524047291 */ /* 0x000fe2000f8e183f */
[----:B------:R-:W-:-:S05]  /*9790*/  IMAD.U32 R0, RZ, RZ, UR38 ;  /* 0x00000026ff007e24 */ /* 0x000fca000f8e00ff */
[----:B------:R-:W-:-:S04]  /*97a0*/  SHF.L.U32 R0, R0, 0x1f, RZ ;  /* 0x0000001f00007819 */ /* 0x000fc800000006ff */
[----:B------:R0:W1:Y:S01]  /*97b0*/  SYNCS.PHASECHK.TRANS64.TRYWAIT P2, [UR4+0x31c30], R0 ;  /* 0x031c3000ff0075a7 */ /* 0x0000620008040144 */
[----:B------:R-:W-:Y:S05]  /*97c0*/  @!P0 BRA `(.L_x_2088) ;  /* 0x0000000000048947 */ /* 0x000fea0003800000 */
[----:B------:R-:W-:Y:S01]  /*97d0*/  BPT.TRAP 0x1 ;  /* 0x000000040000795c */ /* 0x000fe20000300000 */
.L_x_2088:
[----:B-1----:R-:W-:Y:S05]  /*97e0*/  @P2 BRA `(.L_x_2086) ;  /* 0x0000000000082947 */ /* 0x002fea0003800000 */
[----:B------:R-:W1:Y:S02]  /*97f0*/  SYNCS.PHASECHK.TRANS64.TRYWAIT P2, [UR4+0x31c30], R0 ;  /* 0x031c3000ff0075a7 */ /* 0x000e640008040144 */
[----:B-1----:R-:W-:Y:S05]  /*9800*/  @!P2 BRA `(.L_x_2089) ;  /* 0x000000c40028a947 */ /* 0x002fea0003800000 */
.L_x_2086:
        /* <DEDUP_REMOVED lines=356> */
.L_x_2091:
[----:B------:R-:W-:Y:S01]  /*ae50*/  ULEA UR4, UR6, UR37, 0x3 ;  /* 0x0000002506047291 */ /* 0x000fe2000f8e183f */
[----:B------:R-:W-:-:S05]  /*ae60*/  IMAD.U32 R0, RZ, RZ, UR39 ;  /* 0x00000027ff007e24 */ /* 0x000fca000f8e00ff */
[----:B------:R-:W-:-:S04]  /*ae70*/  SHF.L.U32 R0, R0, 0x1f, RZ ;  /* 0x0000001f00007819 */ /* 0x000fc800000006ff */
[----:B------:R0:W1:Y:S01]  /*ae80*/  SYNCS.PHASECHK.TRANS64.TRYWAIT P2, [UR4+0x31c50], R0 ;  /* 0x031c5000ff0075a7 */ /* 0x0000620008040144 */
[----:B------:R-:W-:Y:S05]  /*ae90*/  @!P0 BRA `(.L_x_2092) ;  /* 0x0000000000048947 */ /* 0x000fea0003800000 */
[----:B------:R-:W-:Y:S01]  /*aea0*/  BPT.TRAP 0x1 ;  /* 0x000000040000795c */ /* 0x000fe20000300000 */
.L_x_2092:
[----:B-1----:R-:W-:Y:S05]  /*aeb0*/  @P2 BRA `(.L_x_2090) ;  /* 0x0000000000082947 */ /* 0x002fea0003800000 */
[----:B------:R-:W1:Y:S02]  /*aec0*/  SYNCS.PHASECHK.TRANS64.TRYWAIT P2, [UR4+0x31c50], R0 ;  /* 0x031c5000ff0075a7 */ /* 0x000e640008040144 */
[----:B-1----:R-:W-:Y:S05]  /*aed0*/  @!P2 BRA `(.L_x_2093) ;  /* 0x000000ac008ca947 */ /* 0x002fea0003800000 */
.L_x_2090:
        /* <DEDUP_REMOVED lines=11> */
[----:B------:R-:W-:Y:S01]  /*af90*/  UMOV UR39, UR38 ;  /* 0x0000002600277c82 */ /* 0x000fe20008000000 */
[----:B------:R-:W-:Y:S01]  /*afa0*/  ULOP3.LUT UR4, UR4, 0x2400000, URZ, 0xfc, !UPT ;  /* 0x0240000004047892 */ /* 0x000fe2000f8efc3f */
[----:B------:R-:W-:-:S03]  /*afb0*/  FMNMX.FTZ R0, R140, R5, !PT ;  /* 0x000000058c007209 */ /* 0x000fc60007810000 */
        /* <DEDUP_REMOVED lines=484> */
.L_x_2085:
[----:B------:R-:W-:Y:S06]  /*ce00*/  BAR.ARV 0x8, 0x200 ;  /* 0x0208000000007b1d */ /* 0x000fec0000002000 */
[----:B------:R-:W-:Y:S05]  /*ce10*/  @!P0 BRA `(.L_x_2095) ;  /* 0x0000000000048947 */ /* 0x000fea0003800000 */
[----:B------:R-:W-:Y:S01]  /*ce20*/  BPT.TRAP 0x1 ;  /* 0x000000040000795c */ /* 0x000fe20000300000 */
.L_x_2095:
[----:B------:R-:W-:Y:S01]  /*ce30*/  ULEA UR6, UR36, UR37, 0x3 ;  /* 0x0000002524067291 */ /* 0x000fe2000f8e183f */
[----:B------:R-:W-:-:S05]  /*ce40*/  IMAD.U32 R6, RZ, RZ, UR38 ;  /* 0x00000026ff067e24 */ /* 0x000fca000f8e00ff */
[----:B------:R-:W-:-:S04]  /*ce50*/  SHF.L.U32 R6, R6, 0x1f, RZ ;  /* 0x0000001f06067819 */ /* 0x000fc800000006ff */
[----:B------:R0:W1:Y:S01]  /*ce60*/  SYNCS.PHASECHK.TRANS64.TRYWAIT P2, [UR6+0x31c50], R6 ;  /* 0x031c5006ff0075a7 */ /* 0x0000620008040146 */
[----:B------:R-:W-:Y:S05]  /*ce70*/  @!P0 BRA `(.L_x_2096) ;  /* 0x0000000000048947 */ /* 0x000fea0003800000 */
[----:B------:R-:W-:Y:S01]  /*ce80*/  BPT.TRAP 0x1 ;  /* 0x000000040000795c */ /* 0x000fe20000300000 */
.L_x_2096:
[----:B-1----:R-:W-:Y:S05]  /*ce90*/  @P2 BRA `(.L_x_2097) ;  /* 0x0000000000082947 */ /* 0x002fea0003800000 */
[----:B------:R-:W1:Y:S02]  /*cea0*/  SYNCS.PHASECHK.TRANS64.TRYWAIT P0, [UR6+0x31c50], R6 ;  /* 0x031c5006ff0075a7 */ /* 0x000e640008000146 */
[----:B-1----:R-:W-:Y:S05]  /*ceb0*/  @!P0 BRA `(.L_x_2098) ;  /* 0x0000008c00ac8947 */ /* 0x002fea0003800000 */
.L_x_2097:
        /* <DEDUP_REMOVED lines=13> */
[----:B------:R-:W-:-:S03]  /*cf90*/  IMAD.MOV.U32 R16, RZ, RZ, -0x800000 ;  /* 0xff800000ff107424 */ /* 0x000fc600078e00ff */
        /* <DEDUP_REMOVED lines=32> */
[----:B------:R3:W4:Y:S01]  /*d1a0*/  @P0 MUFU.RCP R4, R11 ;  /* 0x0000000b00040308 */ /* 0x0007220000001000 */
[----:B0-----:R-:W-:-:S04]  /*d1b0*/  @P0 FMUL.FTZ R6, R6, 0.69314718246459960938 ;  /* 0x3f31721806060820 */ /* 0x001fc80000410000 */
[----:B------:R-:W-:Y:S01]  /*d1c0*/  @P0 FFMA.FTZ R16, R7, R0, R6 ;  /* 0x0000000007100223 */ /* 0x000fe20000010006 */
[----:B------:R-:W-:Y:S02]  /*d1d0*/  PLOP3.LUT P0, PT, PT, PT, PT, 0x8, 0x0 ;  /* 0x000000000000781c */ /* 0x000fe40003f0e170 */
[----:B------:R-:W2:Y:S01]  /*d1e0*/  @P2 MUFU.RCP R9, R12 ;  /* 0x0000000c00092308 */ /* 0x000ea20000001000 */
[----:B---3--:R-:W-:Y:S01]  /*d1f0*/  @P2 FMUL.FTZ R11, R13, 0.69314718246459960938 ;  /* 0x3f3172180d0b2820 */ /* 0x008fe20000410000 */
        /* <DEDUP_REMOVED lines=56> */
[-C--:B----4-:R-:W-:Y:S01]  /*d580*/  FMUL.FTZ R77, R24, R4.reuse ;  /* 0x00000004184d7220 */ /* 0x090fe20000410000 */
[-C--:B------:R-:W-:Y:S01]  /*d590*/  FMUL.FTZ R7, R29, R4.reuse ;  /* 0x000000041d077220 */ /* 0x080fe20000410000 */
        /* <DEDUP_REMOVED lines=45> */
[----:B0-----:R-:W-:-:S07]  /*d870*/  FMUL.FTZ R71, R71, R9 ;  /* 0x0000000947477220 */ /* 0x001fce0000410000 */
.L_x_2068:
[----:B------:R-:W0:Y:S08]  /*d880*/  S2UR UR4, SR_CgaCtaId ;  /* 0x00000000000479c3 */ /* 0x000e300000008800 */
[----:B------:R-:W-:Y:S06]  /*d890*/  BAR.SYNC.DEFER_BLOCKING 0x5, 0x200 ;  /* 0x0148000000007b1d */ /* 0x000fec0000010000 */
[----:B------:R-:W-:Y:S01]  /*d8a0*/  UMOV UR37, 0x400 ;  /* 0x0000040000257882 */ /* 0x000fe20000000000 */
[----:B------:R-:W-:Y:S01]  /*d8b0*/  BSSY B0, `(.L_x_2099) ;  /* 0x00001d5000007945 */ /* 0x000fe20003800000 */
[----:B0-----:R-:W-:-:S09]  /*d8c0*/  ULEA UR37, UR4, UR37, 0x18 ;  /* 0x0000002504257291 */ /* 0x001fd2000f8ec03f */
[----:B------:R-:W0:Y:S02]  /*d8d0*/  LDS.128 R32, [UR37+0x31cd0] ;  /* 0x031cd025ff207984 */ /* 0x000e240008000c00 */
[----:B0-----:R-:W-:Y:S02]  /*d8e0*/  R2UR UR5, R33 ;  /* 0x00000000210572ca */ /* 0x001fe400000e0000 */
[----:B------:R-:W-:Y:S01]  /*d8f0*/  R2UR UR6, R34 ;  /* 0x00000000220672ca */ /* 0x000fe200000e0000 */
[----:B------:R-:W-:Y:S06]  /*d900*/  BAR.ARV 0x4, 0x200 ;  /* 0x0108000000007b1d */ /* 0x000fec0000002000 */
[----:B------:R-:W-:Y:S08]  /*d910*/  @P0 BRA `(.L_x_2100) ;  /* 0x0000001000840947 */ /* 0x000ff00003800000 */
[----:B------:R-:W0:Y:S08]  /*d920*/  S2UR UR4, SR_SWINHI ;  /* 0x00000000000479c3 */ /* 0x000e300000002f00 */
[----:B------:R-:W-:Y:S01]  /*d930*/  BAR.SYNC.DEFER_BLOCKING 0x1, 0x180 ;  /* 0x0046000000007b1d */ /* 0x000fe20000010000 */
[----:B------:R-:W-:Y:S02]  /*d940*/  F2FP.F16.F32.PACK_AB R6, R7, R6 ;  /* 0x000000060706723e */ /* 0x000fe400000000ff */
[----:B------:R-:W-:-:S02]  /*d950*/  F2FP.F16.F32.PACK_AB R7, R12, R73 ;  /* 0x000000490c07723e */ /* 0x000fc400000000ff */
[----:B------:R-:W-:Y:S01]  /*d960*/  R2UR UR10, R149 ;  /* 0x00000000950a72ca */ /* 0x000fe200000e0000 */
[----:B------:R-:W-:Y:S01]  /*d970*/  ULDC.64 UR12, c[0x0][0x208] ;  /* 0x00008200000c7ab9 */ /* 0x000fe20000000a00 */
[----:B------:R-:W-:Y:S02]  /*d980*/  R2UR UR7, R144 ;  /* 0x00000000900772ca */ /* 0x000fe400000e0000 */
[----:B------:R-:W-:Y:S02]  /*d990*/  F2FP.F16.F32.PACK_AB R27, R27, R62 ;  /* 0x0000003e1b1b723e */ /* 0x000fe400000000ff */
[----:B------:R-:W-:-:S09]  /*d9a0*/  R2UR UR14, R18 ;  /* 0x00000000120e72ca */ /* 0x000fd200000e0000 */
[----:B------:R-:W-:Y:S02]  /*d9b0*/  USHF.L.U64.HI UR11, UR7, 0x2, UR10 ;  /* 0x00000002070b7899 */ /* 0x000fe4000801020a */
[----:B------:R-:W-:Y:S01]  /*d9c0*/  USHF.L.U32 UR10, UR7, 0x2, URZ ;  /* 0x00000002070a7899 */ /* 0x000fe2000800063f */
[----:B------:R-:W-:Y:S01]  /*d9d0*/  UMOV UR8, UR37 ;  /* 0x0000002500087c82 */ /* 0x000fe20008000000 */
[----:B0-----:R-:W-:Y:S01]  /*d9e0*/  UMOV UR9, UR4 ;  /* 0x0000000400097c82 */ /* 0x001fe20008000000 */
[----:B------:R-:W-:Y:S02]  /*d9f0*/  IMAD.U32 R20, RZ, RZ, UR8 ;  /* 0x00000008ff147e24 */ /* 0x000fe4000f8e00ff */
[----:B------:R-:W-:Y:S01]  /*da00*/  IMAD.U32 R21, RZ, RZ, UR9 ;  /* 0x00000009ff157e24 */ /* 0x000fe2000f8e00ff */
[----:B------:R-:W-:Y:S02]  /*da10*/  ULDC.64 UR8, c[0x0][0xc00] ;  /* 0x0003000000087ab9 */ /* 0x000fe40000000a00 */
[----:B------:R-:W-:Y:S01]  /*da20*/  UISETP.NE.U32.AND UP0, UPT, UR8, URZ, UPT ;  /* 0x0000003f0800728c */ /* 0x000fe2000bf05070 */
[----:B------:R-:W-:Y:S01]  /*da30*/  IMAD.WIDE R4, R155, 0x2, R20 ;  /* 0x000000029b047825 */ /* 0x000fe200078e0214 */
[----:B------:R-:W-:-:S02]  /*da40*/  UIADD3 UR4, UP1, UR10, UR8, URZ ;  /* 0x000000080a047290 */ /* 0x000fc4000ff3e03f */
[----:B------:R-:W-:Y:S01]  /*da50*/  UISETP.NE.AND.EX UP0, UPT, UR9, URZ, UPT, UP0 ;  /* 0x0000003f0900728c */ /* 0x000fe2000bf05300 */
[C---:B------:R-:W-:Y:S01]  /*da60*/  LOP3.LUT R11, R4.reuse, 0x180, RZ, 0xc0, !PT ;  /* 0x00000180040b7812 */ /* 0x040fe200078ec0ff */
[----:B------:R-:W-:Y:S01]  /*da70*/  UIADD3.X UR7, UR11, UR9, URZ, UP1, !UPT ;  /* 0x000000090b077290 */ /* 0x000fe20008ffe43f */
[C---:B------:R-:W-:Y:S02]  /*da80*/  IADD3 R13, P0, R4.reuse, 0x6020, RZ ;  /* 0x00006020040d7810 */ /* 0x040fe40007f1e0ff */
[C---:B------:R-:W-:Y:S01]  /*da90*/  IADD3 R9, P1, R4.reuse, 0x6000, RZ ;  /* 0x0000600004097810 */ /* 0x040fe20007f3e0ff */
[----:B------:R-:W-:Y:S01]  /*daa0*/  ULDC.64 UR8, c[0x0][0xc08] ;  /* 0x0003020000087ab9 */ /* 0x000fe20000000a00 */
[----:B------:R-:W-:Y:S02]  /*dab0*/  SHF.R.U64 R11, R11, 0x3, RZ ;  /* 0x000000030b0b7819 */ /* 0x000fe400000012ff */
[C---:B------:R-:W-:Y:S02]  /*dac0*/  IADD3 R63, P2, R4.reuse, 0x3020, RZ ;  /* 0x00003020043f7810 */ /* 0x040fe40007f5e0ff */
[----:B------:R-:W-:-:S02]  /*dad0*/  IADD3 R33, P3, R4, 0x3000, RZ ;  /* 0x0000300004217810 */ /* 0x000fc40007f7e0ff */
[----:B------:R-:W-:Y:S01]  /*dae0*/  IADD3 R30, P4, R4, 0x20, RZ ;  /* 0x00000020041e7810 */ /* 0x000fe20007f9e0ff */
[--C-:B------:R-:W-:Y:S01]  /*daf0*/  IMAD.X R15, RZ, RZ, R5.reuse, P2 ;  /* 0x000000ffff0f7224 */ /* 0x100fe200010e0605 */
[----:B------:R-:W-:Y:S02]  /*db00*/  LOP3.LUT R8, R13, 0x180, RZ, 0xc0, !PT ;  /* 0x000001800d087812 */ /* 0x000fe400078ec0ff */
[----:B------:R-:W-:Y:S01]  /*db10*/  LOP3.LUT R10, R9, 0x180, RZ, 0xc0, !PT ;  /* 0x00000180090a7812 */ /* 0x000fe200078ec0ff */
[--C-:B------:R-:W-:Y:S01]  /*db20*/  IMAD.X R25, RZ, RZ, R5.reuse, P4 ;  /* 0x000000ffff197224 */ /* 0x100fe200020e0605 */
[----:B------:R-:W-:Y:S01]  /*db30*/  LOP3.LUT R4, R11, R4, RZ, 0x3c, !PT ;  /* 0x000000040b047212 */ /* 0x000fe200078e3cff */
[----:B------:R-:W-:Y:S01]  /*db40*/  IMAD.X R11, RZ, RZ, R5, P1 ;  /* 0x000000ffff0b7224 */ /* 0x000fe200008e0605 */
[----:B------:R-:W-:Y:S02]  /*db50*/  SHF.R.U64 R8, R8, 0x3, RZ ;  /* 0x0000000308087819 */ /* 0x000fe400000012ff */
[----:B------:R-:W-:-:S02]  /*db60*/  SHF.R.U64 R10, R10, 0x3, RZ ;  /* 0x000000030a0a7819 */ /* 0x000fc400000012ff */
[----:B------:R-:W-:Y:S02]  /*db70*/  MOV R28, R4 ;  /* 0x00000004001c7202 */ /* 0x000fe40000000f00 */
[----:B------:R-:W-:Y:S02]  /*db80*/  F2FP.F16.F32.PACK_AB R4, R24, R77 ;  /* 0x0000004d1804723e */ /* 0x000fe400000000ff */
[----:B------:R-:W-:Y:S02]  /*db90*/  LOP3.LUT R24, R33, 0x180, RZ, 0xc0, !PT ;  /* 0x0000018021187812 */ /* 0x000fe400078ec0ff */
[----:B------:R-:W-:Y:S02]  /*dba0*/  LOP3.LUT R17, R30, 0x180, RZ, 0xc0, !PT ;  /* 0x000001801e117812 */ /* 0x000fe400078ec0ff */
[----:B------:R-:W-:Y:S01]  /*dbb0*/  LOP3.LUT R8, R8, R13, RZ, 0x3c, !PT ;  /* 0x0000000d08087212 */ /* 0x000fe200078e3cff */
[--C-:B------:R-:W-:Y:S01]  /*dbc0*/  IMAD.X R13, RZ, RZ, R5.reuse, P3 ;  /* 0x000000ffff0d7224 */ /* 0x100fe200018e0605 */
[----:B------:R-:W-:Y:S01]  /*dbd0*/  LOP3.LUT R10, R10, R9, RZ, 0x3c, !PT ;  /* 0x000000090a0a7212 */ /* 0x000fe200078e3cff */
[----:B------:R-:W-:Y:S01]  /*dbe0*/  IMAD.X R9, RZ, RZ, R5, P0 ;  /* 0x000000ffff097224 */ /* 0x000fe200000e0605 */
[----:B------:R-:W-:-:S02]  /*dbf0*/  F2FP.F16.F32.PACK_AB R5, R14, R75 ;  /* 0x0000004b0e05723e */ /* 0x000fc400000000ff */
[----:B------:R-:W-:Y:S02]  /*dc00*/  SHF.R.U64 R24, R24, 0x3, RZ ;  /* 0x0000000318187819 */ /* 0x000fe400000012ff */
[----:B------:R-:W-:Y:S01]  /*dc10*/  LOP3.LUT R14, R63, 0x180, RZ, 0xc0, !PT ;  /* 0x000001803f0e7812 */ /* 0x000fe200078ec0ff */
[----:B------:R0:W-:Y:S01]  /*dc20*/  STSM.16.M88.4 [R28], R4 ;  /* 0x000000041c007844 */ /* 0x0001e20000000200 */
[----:B------:R-:W-:Y:S02]  /*dc30*/  SHF.R.U64 R17, R17, 0x3, RZ ;  /* 0x0000000311117819 */ /* 0x000fe400000012ff */
[----:B------:R-:W-:Y:S02]  /*dc40*/  LOP3.LUT R12, R24, R33, RZ, 0x3c, !PT ;  /* 0x00000021180c7212 */ /* 0x000fe400078e3cff */
[----:B------:R-:W-:Y:S02]  /*dc50*/  SHF.R.U64 R14, R14, 0x3, RZ ;  /* 0x000000030e0e7819 */ /* 0x000fe400000012ff */
[----:B------:R-:W-:-:S02]  /*dc60*/  LOP3.LUT R24, R17, R30, RZ, 0x3c, !PT ;  /* 0x0000001e11187212 */ /* 0x000fc400078e3cff */
[----:B------:R-:W-:Y:S02]  /*dc70*/  MOV R17, R8 ;  /* 0x0000000800117202 */ /* 0x000fe40000000f00 */
[----:B------:R-:W-:Y:S02]  /*dc80*/  MOV R30, R10 ;  /* 0x0000000a001e7202 */ /* 0x000fe40000000f00 */
[----:B------:R-:W-:Y:S02]  /*dc90*/  LOP3.LUT R14, R14, R63, RZ, 0x3c, !PT ;  /* 0x0000003f0e0e7212 */ /* 0x000fe400078e3cff */
[----:B------:R-:W-:Y:S01]  /*dca0*/  MOV R25, R24 ;  /* 0x0000001800197202 */ /* 0x000fe20000000f00 */
[----:B0-----:R-:W-:Y:S01]  /*dcb0*/  IMAD.U32 R28, RZ, RZ, UR4 ;  /* 0x00000004ff1c7e24 */ /* 0x001fe2000f8e00ff */
[----:B------:R-:W-:Y:S01]  /*dcc0*/  F2FP.F16.F32.PACK_AB R8, R29, R0 ;  /* 0x000000001d08723e */ /* 0x000fe200000000ff */
[----:B------:R-:W-:Y:S01]  /*dcd0*/  IMAD.U32 R29, RZ, RZ, UR7 ;  /* 0x00000007ff1d7e24 */ /* 0x000fe2000f8e00ff */
[----:B------:R-:W-:-:S02]  /*dce0*/  F2FP.F16.F32.PACK_AB R9, R26, R31 ;  /* 0x0000001f1a09723e */ /* 0x000fc400000000ff */
[----:B------:R-:W-:Y:S02]  /*dcf0*/  F2FP.F16.F32.PACK_AB R10, R37, R36 ;  /* 0x00000024250a723e */ /* 0x000fe400000000ff */
[----:B------:R-:W-:Y:S02]  /*dd00*/  F2FP.F16.F32.PACK_AB R11, R39, R38 ;  /* 0x00000026270b723e */ /* 0x000fe400000000ff */
[----:B------:R-:W-:Y:S02]  /*dd10*/  MOV R32, R14 ;  /* 0x0000000e00207202 */ /* 0x000fe40000000f00 */
[----:B------:R-:W-:Y:S01]  /*dd20*/  MOV R31, R12 ;  /* 0x0000000c001f7202 */ /* 0x000fe20000000f00 */
[----:B------:R0:W-:Y:S01]  /*dd30*/  STSM.16.M88.4 [R25], R8 ;  /* 0x0000000819007844 */ /* 0x0001e20000000200 */
[----:B------:R-:W-:Y:S02]  /*dd40*/  F2FP.F16.F32.PACK_AB R4, R41, R40 ;  /* 0x000000282904723e */ /* 0x000fe400000000ff */
[----:B------:R-:W-:-:S02]  /*dd50*/  F2FP.F16.F32.PACK_AB R5, R43, R42 ;  /* 0x0000002a2b05723e */ /* 0x000fc400000000ff */
[----:B------:R-:W-:Y:S01]  /*dd60*/  F2FP.F16.F32.PACK_AB R6, R45, R44 ;  /* 0x0000002c2d06723e */ /* 0x000fe200000000ff */
[----:B------:R-:W1:Y:S01]  /*dd70*/  LDC R43, c[0x0][0xbe8] ;  /* 0x0002fa00ff2b7b82 */ /* 0x000e620000000800 */
[----:B------:R-:W-:Y:S02]  /*dd80*/  F2FP.F16.F32.PACK_AB R7, R47, R46 ;  /* 0x0000002e2f07723e */ /* 0x000fe400000000ff */
[----:B------:R-:W-:Y:S02]  /*dd90*/  F2FP.F16.F32.PACK_AB R12, R49, R48 ;  /* 0x00000030310c723e */ /* 0x000fe400000000ff */
[----:B------:R-:W-:Y:S01]  /*dda0*/  F2FP.F16.F32.PACK_AB R13, R51, R50 ;  /* 0x00000032330d723e */ /* 0x000fe200000000ff */
[----:B------:R-:W-:Y:S01]  /*ddb0*/  STSM.16.M88.4 [R31], R4 ;  /* 0x000000041f007844 */ /* 0x000fe20000000200 */
[----:B------:R-:W-:Y:S02]  /*ddc0*/  F2FP.F16.F32.PACK_AB R14, R53, R52 ;  /* 0x00000034350e723e */ /* 0x000fe400000000ff */
[----:B------:R-:W-:-:S02]  /*ddd0*/  F2FP.F16.F32.PACK_AB R15, R55, R54 ;  /* 0x00000036370f723e */ /* 0x000fc400000000ff */
[----:B------:R-:W-:Y:S02]  /*dde0*/  F2FP.F16.F32.PACK_AB R24, R57, R56 ;  /* 0x000000383918723e */ /* 0x000fe400000000ff */
[----:B0-----:R-:W-:Y:S01]  /*ddf0*/  F2FP.F16.F32.PACK_AB R25, R59, R58 ;  /* 0x0000003a3b19723e */ /* 0x001fe200000000ff */
[----:B------:R-:W-:Y:S01]  /*de00*/  STSM.16.M88.4 [R32], R12 ;  /* 0x0000000c20007844 */ /* 0x000fe20000000200 */
[----:B------:R-:W-:Y:S02]  /*de10*/  F2FP.F16.F32.PACK_AB R26, R61, R60 ;  /* 0x0000003c3d1a723e */ /* 0x000fe400000000ff */
[----:B------:R-:W-:Y:S02]  /*de20*/  F2FP.F16.F32.PACK_AB R8, R65, R64 ;  /* 0x000000404108723e */ /* 0x000fe400000000ff */
[----:B------:R-:W-:Y:S01]  /*de30*/  F2FP.F16.F32.PACK_AB R9, R67, R66 ;  /* 0x000000424309723e */ /* 0x000fe200000000ff */
[----:B------:R-:W-:Y:S01]  /*de40*/  STSM.16.M88.4 [R30], R24 ;  /* 0x000000181e007844 */ /* 0x000fe20000000200 */
[----:B------:R-:W-:-:S02]  /*de50*/  F2FP.F16.F32.PACK_AB R10, R69, R68 ;  /* 0x00000044450a723e */ /* 0x000fc400000000ff */
[----:B------:R-:W-:Y:S02]  /*de60*/  F2FP.F16.F32.PACK_AB R11, R71, R70 ;  /* 0x00000046470b723e */ /* 0x000fe400000000ff */
[----:B------:R-:W-:-:S03]  /*de70*/  PLOP3.LUT P0, PT, PT, PT, UP0, 0x80, 0x0 ;  /* 0x000000000000781c */ /* 0x000fc60003f0f008 */
[----:B------:R0:W-:Y:S01]  /*de80*/  STSM.16.M88.4 [R17], R8 ;  /* 0x0000000811007844 */ /* 0x0001e20000000200 */
[----:B------:R-:W-:Y:S09]  /*de90*/  BAR.SYNC.DEFER_BLOCKING 0x1, 0x180 ;  /* 0x0046000000007b1d */ /* 0x000ff20000010000 */
[----:B------:R-:W2:Y:S01]  /*dea0*/  @P0 LDG.E R0, desc[UR12][R28.64] ;  /* 0x0000000c1c000981 */ /* 0x000ea2000c1e1900 */
[----:B-1----:R-:W-:Y:S01]  /*deb0*/  ISETP.NE.AND P1, PT, R43, 0x1, PT ;  /* 0x000000012b00780c */ /* 0x002fe20003f25270 */
[----:B------:R-:W-:Y:S01]  /*dec0*/  UISETP.NE.U32.AND UP1, UPT, UR8, URZ, UPT ;  /* 0x0000003f0800728c */ /* 0x000fe2000bf25070 */
[----:B0-----:R-:W-:Y:S01]  /*ded0*/  VIADD R8, R22, UR14 ;  /* 0x0000000e16087c36 */ /* 0x001fe20008000000 */
[----:B------:R-:W-:Y:S01]  /*dee0*/  ULDC UR7, c[0x0][0xa88] ;  /* 0x0002a20000077ab9 */ /* 0x000fe20000000800 */
[----:B------:R-:W-:Y:S01]  /*def0*/  UMOV UR4, URZ ;  /* 0x0000003f00047c82 */ /* 0x000fe20008000000 */
[----:B------:R-:W-:-:S06]  /*df00*/  UISETP.NE.AND.EX UP1, UPT, UR9, URZ, UPT, UP1 ;  /* 0x0000003f0900728c */ /* 0x000fcc000bf25310 */
[----:B------:R-:W-:Y:S02]  /*df10*/  PLOP3.LUT P2, PT, PT, PT, UP1, 0x80, 0x0 ;  /* 0x000000000000781c */ /* 0x000fe40003f4f018 */
[----:B------:R-:W0:Y:S03]  /*df20*/  @P1 LDC R5, c[0x0][0xbec] ;  /* 0x0002fb00ff051b82 */ /* 0x000e260000000800 */
[----:B------:R-:W-:-:S04]  /*df30*/  @UP1 UIADD3 UR8, UP2, UR10, UR8, URZ ;  /* 0x000000080a081290 */ /* 0x000fc8000ff5e03f */
[----:B------:R-:W-:Y:S01]  /*df40*/  @UP1 UIADD3.X UR9, UR11, UR9, URZ, UP2, !UPT ;  /* 0x000000090b091290 */ /* 0x000fe200097fe43f */
[----:B------:R-:W1:Y:S01]  /*df50*/  @P1 LDC R6, c[0x0][0xbf0] ;  /* 0x0002fc00ff061b82 */ /* 0x000e620000000800 */
[----:B------:R-:W-:-:S04]  /*df60*/  IMAD.U32 R10, RZ, RZ, UR8 ;  /* 0x00000008ff0a7e24 */ /* 0x000fc8000f8e00ff */
[----:B------:R-:W-:Y:S01]  /*df70*/  IMAD.U32 R11, RZ, RZ, UR9 ;  /* 0x00000009ff0b7e24 */ /* 0x000fe2000f8e00ff */
[----:B--2---:R-:W-:Y:S01]  /*df80*/  @P0 R2UR UR4, R0 ;  /* 0x00000000000402ca */ /* 0x004fe200000e0000 */
[----:B------:R-:W-:-:S06]  /*df90*/  IMAD.U32 R0, RZ, RZ, UR7 ;  /* 0x00000007ff007e24 */ /* 0x000fcc000f8e00ff */
[----:B------:R2:W5:Y:S01]  /*dfa0*/  @P2 LDG.E R0, desc[UR12][R10.64] ;  /* 0x0000000c0a002981 */ /* 0x000562000c1e1900 */
[----:B01----:R-:W-:Y:S07]  /*dfb0*/  @P2 BRA `(.L_x_2101) ;  /* 0x0000000000142947 */ /* 0x003fee0003800000 */
[----:B------:R-:W-:Y:S05]  /*dfc0*/  @!P0 BRA `(.L_x_2101) ;  /* 0x0000000000108947 */ /* 0x000fea0003800000 */
[----:B------:R-:W-:Y:S02]  /*dfd0*/  ULDC.64 UR8, c[0x0][0x208] ;  /* 0x0000820000087ab9 */ /* 0x000fe40000000a00 */
[----:B------:R-:W3:Y:S04]  /*dfe0*/  LDG.E R7, desc[UR8][R28.64] ;  /* 0x000000081c077981 */ /* 0x000ee8000c1e1900 */
[----:B-----5:R-:W3:Y:S02]  /*dff0*/  LDG.E R0, desc[UR8][R28.64+0x4] ;  /* 0x000004081c007981 */ /* 0x020ee4000c1e1900 */
[----:B---3--:R-:W-:-:S07]  /*e000*/  IMAD.IADD R0, R0, 0x1, -R7 ;  /* 0x0000000100007824 */ /* 0x008fce00078e0a07 */
.L_x_2101:
[----:B------:R-:W-:Y:S01]  /*e010*/  R2UR UR18, R146 ;  /* 0x00000000921272ca */ /* 0x000fe200000e0000 */
[----:B------:R-:W-:Y:S01]  /*e020*/  ULDC.64 UR12, c[0x0][0xb90] ;  /* 0x0002e400000c7ab9 */ /* 0x000fe20000000a00 */
[----:B------:R-:W-:Y:S01]  /*e030*/  R2UR UR16, R149 ;  /* 0x00000000951072ca */ /* 0x000fe200000e0000 */
[----:B------:R-:W-:Y:S01]  /*e040*/  @P1 IMAD.HI.U32 R5, R8, R5, RZ ;  /* 0x0000000508051227 */ /* 0x000fe200078e00ff */
[----:B------:R-:W-:Y:S01]  /*e050*/  R2UR UR15, R144 ;  /* 0x00000000900f72ca */ /* 0x000fe200000e0000 */
[----:B------:R-:W-:Y:S01]  /*e060*/  USHF.R.S32.HI UR9, URZ, 0x1f, UR4 ;  /* 0x0000001f3f097899 */ /* 0x000fe20008011404 */
[----:B------:R-:W-:Y:S01]  /*e070*/  R2UR UR17, R18 ;  /* 0x00000000121172ca */ /* 0x000fe200000e0000 */
[----:B------:R-:W-:Y:S01]  /*e080*/  UMOV UR8, UR4 ;  /* 0x0000000400087c82 */ /* 0x000fe20008000000 */
[----:B------:R-:W-:Y:S01]  /*e090*/  IMAD.MOV.U32 R4, RZ, RZ, R8 ;  /* 0x000000ffff047224 */ /* 0x000fe200078e0008 */
[----:B------:R-:W-:Y:S01]  /*e0a0*/  @P1 SHF.R.U32.HI R4, RZ, R6, R5 ;  /* 0x00000006ff041219 */ /* 0x000fe20000011605 */
[----:B------:R-:W-:Y:S01]  /*e0b0*/  IMAD R5, R150, 0x20, R23 ;  /* 0x0000002096057824 */ /* 0x000fe200078e0217 */
[----:B------:R-:W-:Y:S01]  /*e0c0*/  ULDC.64 UR20, c[0x0][0x208] ;  /* 0x0000820000147ab9 */ /* 0x000fe20000000a00 */
[----:B-----5:R-:W-:Y:S01]  /*e0d0*/  IMAD R45, R0, R43, RZ ;  /* 0x0000002b002d7224 */ /* 0x020fe200078e02ff */
[----:B------:R-:W-:Y:S01]  /*e0e0*/  USHF.R.S32.HI UR14, URZ, 0x1f, UR18 ;  /* 0x0000001f3f0e7899 */ /* 0x000fe20008011412 */
[----:B------:R-:W-:Y:S01]  /*e0f0*/  IMAD.MOV R6, RZ, RZ, -R4 ;  /* 0x000000ffff067224 */ /* 0x000fe200078e0a04 */
[----:B------:R-:W-:Y:S01]  /*e100*/  UIMAD.WIDE.U32 UR10, UR18, UR12, UR8 ;  /* 0x0000000c120a72a5 */ /* 0x000fe2000f8e0008 */
[----:B------:R-:W-:Y:S01]  /*e110*/  IMAD.WIDE R20, R5, 0x2, R20 ;  /* 0x0000000205147825 */ /* 0x000fe200078e0214 */
[----:B------:R-:W-:Y:S01]  /*e120*/  UIMAD UR7, UR14, UR12, URZ ;  /* 0x0000000c0e0772a4 */ /* 0x000fe2000f8e023f */
[----:B------:R-:W0:Y:S01]  /*e130*/  @P1 LDC R17, c[0x0][0xbec] ;  /* 0x0002fb00ff111b82 */ /* 0x000e220000000800 */
[----:B------:R-:W-:Y:S01]  /*e140*/  USEL UR16, UR16, URZ, !UP0 ;  /* 0x0000003f10107287 */ /* 0x000fe2000c000000 */
[----:B------:R-:W-:Y:S01]  /*e150*/  IMAD R7, R43, R6, R8 ;  /* 0x000000062b077224 */ /* 0x000fe200078e0208 */
[----:B------:R-:W-:Y:S01]  /*e160*/  UIMAD UR7, UR18, UR13, UR7 ;  /* 0x0000000d120772a4 */ /* 0x000fe2000f8e0207 */
[C---:B------:R-:W-:Y:S01]  /*e170*/  IADD3 R9, P2, R20.reuse, 0x1800, RZ ;  /* 0x0000180014097810 */ /* 0x040fe20007f5e0ff */
[----:B------:R-:W-:Y:S01]  /*e180*/  USEL UR15, UR15, URZ, !UP0 ;  /* 0x0000003f0f0f7287 */ /* 0x000fe2000c000000 */
[----:B------:R-:W-:Y:S01]  /*e190*/  SHF.R.S32.HI R6, RZ, 0x1f, R4 ;  /* 0x0000001fff067819 */ /* 0x000fe20000011404 */
[----:B------:R-:W-:Y:S01]  /*e1a0*/  ULDC.64 UR12, c[0x0][0xb98] ;  /* 0x0002e600000c7ab9 */ /* 0x000fe20000000a00 */
[----:B------:R-:W-:Y:S01]  /*e1b0*/  UIADD3 UR11, UR11, UR7, URZ ;  /* 0x000000070b0b7290 */ /* 0x000fe2000fffe03f */
[----:B------:R-:W-:Y:S01]  /*e1c0*/  SHF.R.S32.HI R5, RZ, 0x1f, R7 ;  /* 0x0000001fff057819 */ /* 0x000fe20000011407 */
[----:B------:R-:W-:Y:S01]  /*e1d0*/  UIMAD UR7, UR16, UR12, URZ ;  /* 0x0000000c100772a4 */ /* 0x000fe2000f8e023f */
[----:B------:R-:W-:Y:S01]  /*e1e0*/  LOP3.LUT R8, R9, 0x180, RZ, 0xc0, !PT ;  /* 0x0000018009087812 */ /* 0x000fe200078ec0ff */
[----:B------:R-:W-:Y:S01]  /*e1f0*/  UIMAD.WIDE.U32 UR10, UR15, UR12, UR10 ;  /* 0x0000000c0f0a72a5 */ /* 0x000fe2000f8e000a */
[----:B------:R-:W-:Y:S01]  /*e200*/  IADD3 R29, P6, R20, 0x3000, RZ ;  /* 0x00003000141d7810 */ /* 0x000fe20007fde0ff */
[----:B------:R-:W-:Y:S01]  /*e210*/  UIMAD UR7, UR15, UR13, UR7 ;  /* 0x0000000d0f0772a4 */ /* 0x000fe2000f8e0207 */
[----:B------:R-:W-:-:S02]  /*e220*/  SHF.R.U64 R8, R8, 0x3, RZ ;  /* 0x0000000308087819 */ /* 0x000fc400000012ff */
[----:B------:R-:W-:Y:S01]  /*e230*/  ULDC.64 UR12, c[0x0][0xb88] ;  /* 0x0002e200000c7ab9 */ /* 0x000fe20000000a00 */
[----:B------:R-:W-:Y:S01]  /*e240*/  IADD3 R4, P0, R4, UR10, RZ ;  /* 0x0000000a04047c10 */ /* 0x000fe2000ff1e0ff */
[----:B--2---:R-:W-:Y:S01]  /*e250*/  IMAD R10, R5, UR12, RZ ;  /* 0x0000000c050a7c24 */ /* 0x004fe2000f8e02ff */
[C---:B------:R-:W-:Y:S01]  /*e260*/  IADD3 R13, P5, R20.reuse, 0x4800, RZ ;  /* 0x00004800140d7810 */ /* 0x040fe20007fbe0ff */
[----:B------:R-:W-:Y:S01]  /*e270*/  IMAD.U32 R11, RZ, RZ, UR7 ;  /* 0x00000007ff0b7e24 */ /* 0x000fe2000f8e00ff */
[----:B------:R-:W-:Y:S02]  /*e280*/  IADD3 R37, P4, R20, 0x6000, RZ ;  /* 0x0000600014257810 */ /* 0x000fe40007f9e0ff */
[----:B------:R-:W-:Y:S02]  /*e290*/  LOP3.LUT R28, R29, 0x180, RZ, 0xc0, !PT ;  /* 0x000001801d1c7812 */ /* 0x000fe400078ec0ff */
[----:B------:R-:W-:Y:S01]  /*e2a0*/  IADD3.X R5, R6, UR11, R11, P0, !PT ;  /* 0x0000000b06057c10 */ /* 0x000fe200087fe40b */
[----:B------:R-:W-:Y:S01]  /*e2b0*/  ULDC.64 UR10, c[0x0][0xb50] ;  /* 0x0002d400000a7ab9 */ /* 0x000fe20000000a00 */
[----:B------:R-:W-:Y:S01]  /*e2c0*/  LOP3.LUT R6, R8, R9, RZ, 0x3c, !PT ;  /* 0x0000000908067212 */ /* 0x000fe200078e3cff */
[----:B------:R-:W-:Y:S01]  /*e2d0*/  IMAD R9, R7, UR13, R10 ;  /* 0x0000000d07097c24 */ /* 0x000fe2000f8e020a */
[----:B------:R-:W-:Y:S01]  /*e2e0*/  LOP3.LUT R12, R13, 0x180, RZ, 0xc0, !PT ;  /* 0x000001800d0c7812 */ /* 0x000fe200078ec0ff */
[----:B------:R-:W-:Y:S01]  /*e2f0*/  IMAD.WIDE.U32 R4, R7, UR12, R4 ;  /* 0x0000000c07047c25 */ /* 0x000fe2000f8e0004 */
[----:B------:R-:W-:-:S02]  /*e300*/  LOP3.LUT R36, R37, 0x180, RZ, 0xc0, !PT ;  /* 0x0000018025247812 */ /* 0x000fc400078ec0ff */
[----:B------:R-:W-:Y:S01]  /*e310*/  SHF.R.U64 R28, R28, 0x3, RZ ;  /* 0x000000031c1c7819 */ /* 0x000fe200000012ff */
[----:B------:R-:W-:Y:S01]  /*e320*/  IMAD.IADD R5, R5, 0x1, R9 ;  /* 0x0000000105057824 */ /* 0x000fe200078e0209 */
[----:B------:R-:W-:Y:S01]  /*e330*/  LEA R8, P0, R4, UR10, 0x2 ;  /* 0x0000000a04087c11 */ /* 0x000fe2000f8010ff */
[----:B------:R-:W-:Y:S01]  /*e340*/  VIADD R10, R154, UR17 ;  /* 0x000000119a0a7c36 */ /* 0x000fe20008000000 */
[----:B------:R-:W-:Y:S01]  /*e350*/  LOP3.LUT R9, R20, 0x180, RZ, 0xc0, !PT ;  /* 0x0000018014097812 */ /* 0x000fe200078ec0ff */
[----:B------:R-:W-:Y:S01]  /*e360*/  IMAD.X R7, RZ, RZ, R21, P2 ;  /* 0x000000ffff077224 */ /* 0x000fe200010e0615 */
[----:B------:R-:W-:Y:S01]  /*e370*/  LEA.HI.X R4, R4, UR11, R5, 0x2, P0 ;  /* 0x0000000b04047c11 */ /* 0x000fe200080f1405 */
[----:B------:R-:W-:Y:S01]  /*e380*/  SHFL.IDX PT, R32, R8, RZ, 0x1c1f ;  /* 0x001c1fff08207589 */ /* 0x000fe200000e0000 */
[----:B------:R-:W-:Y:S01]  /*e390*/  LOP3.LUT P0, RZ, R152, 0x3, RZ, 0xc0, !PT ;  /* 0x0000000398ff7812 */ /* 0x000fe2000780c0ff */
[C---:B------:R-:W-:Y:S01]  /*e3a0*/  VIADD R0, R10.reuse, 0x8 ;  /* 0x000000080a007836 */ /* 0x040fe20000000000 */
[----:B------:R-:W-:Y:S01]  /*e3b0*/  SHF.R.U64 R9, R9, 0x3, RZ ;  /* 0x0000000309097819 */ /* 0x000fe200000012ff */
[----:B------:R-:W1:Y:S01]  /*e3c0*/  SHFL.IDX PT, R33, R4, RZ, 0x1c1f ;  /* 0x001c1fff04217589 */ /* 0x000e6200000e0000 */
[-C--:B------:R-:W-:Y:S01]  /*e3d0*/  ISETP.GE.OR P2, PT, R10, R45.reuse, P0 ;  /* 0x0000002d0a00720c */ /* 0x080fe20000746670 */
[----:B------:R-:W-:Y:S01]  /*e3e0*/  ULDC.64 UR10, c[0x0][0xaa0] ;  /* 0x0002a800000a7ab9 */ /* 0x000fe20000000a00 */
[----:B------:R-:W-:Y:S01]  /*e3f0*/  ISETP.GE.OR P0, PT, R0, R45, P0 ;  /* 0x0000002d0000720c */ /* 0x000fe20000706670 */
[----:B------:R-:W-:Y:S01]  /*e400*/  SHFL.IDX PT, R40, R8, 0x1, 0x1c1f ;  /* 0x003c1f0008287f89 */ /* 0x000fe200000e0000 */
[----:B------:R-:W-:-:S02]  /*e410*/  IADD3 R5, P3, R20, 0x7800, RZ ;  /* 0x0000780014057810 */ /* 0x000fc40007f7e0ff */
[----:B------:R-:W-:Y:S01]  /*e420*/  SHF.R.U64 R12, R12, 0x3, RZ ;  /* 0x000000030c0c7819 */ /* 0x000fe200000012ff */
[----:B------:R-:W2:Y:S01]  /*e430*/  SHFL.IDX PT, R41, R4, 0x1, 0x1c1f ;  /* 0x003c1f0004297f89 */ /* 0x000ea200000e0000 */
[----:B------:R-:W-:Y:S01]  /*e440*/  SHF.R.U64 R36, R36, 0x3, RZ ;  /* 0x0000000324247819 */ /* 0x000fe200000012ff */
[--C-:B------:R-:W-:Y:S01]  /*e450*/  IMAD.X R25, RZ, RZ, R21.reuse, P3 ;  /* 0x000000ffff197224 */ /* 0x100fe200018e0615 */
[----:B------:R-:W-:Y:S02]  /*e460*/  LOP3.LUT R20, R9, R20, RZ, 0x3c, !PT ;  /* 0x0000001409147212 */ /* 0x000fe400078e3cff */
[----:B------:R-:W-:Y:S01]  /*e470*/  LOP3.LUT R28, R28, R29, RZ, 0x3c, !PT ;  /* 0x0000001d1c1c7212 */ /* 0x000fe200078e3cff */
[--C-:B------:R-:W-:Y:S01]  /*e480*/  IMAD.X R29, RZ, RZ, R21.reuse, P6 ;  /* 0x000000ffff1d7224 */ /* 0x100fe200030e0615 */
[----:B------:R-:W-:Y:S01]  /*e490*/  LOP3.LUT R12, R12, R13, RZ, 0x3c, !PT ;  /* 0x0000000d0c0c7212 */ /* 0x000fe200078e3cff */
[--C-:B------:R-:W-:Y:S01]  /*e4a0*/  IMAD.X R13, RZ, RZ, R21.reuse, P5 ;  /* 0x000000ffff0d7224 */ /* 0x100fe200028e0615 */
[----:B------:R-:W-:Y:S01]  /*e4b0*/  LOP3.LUT R36, R36, R37, RZ, 0x3c, !PT ;  /* 0x0000002524247212 */ /* 0x000fe200078e3cff */
[----:B------:R-:W-:Y:S01]  /*e4c0*/  IMAD.X R37, RZ, RZ, R21, P4 ;  /* 0x000000ffff257224 */ /* 0x000fe200020e0615 */
[----:B------:R-:W-:Y:S01]  /*e4d0*/  LOP3.LUT R0, R5, 0x180, RZ, 0xc0, !PT ;  /* 0x0000018005007812 */ /* 0x000fe200078ec0ff */
[----:B-1----:R-:W-:Y:S03]  /*e4e0*/  @!P2 ST.E desc[UR20][R32.64], R16 ;  /* 0x000000102000a985 */ /* 0x002fe6000c101914 */
[----:B------:R-:W-:Y:S01]  /*e4f0*/  SHF.R.U64 R0, R0, 0x3, RZ ;  /* 0x0000000300007819 */ /* 0x000fe200000012ff */
[----:B------:R-:W-:-:S03]  /*e500*/  UIMAD UR7, UR9, UR10, URZ ;  /* 0x0000000a090772a4 */ /* 0x000fc6000f8e023f */
[----:B------:R-:W-:Y:S01]  /*e510*/  LOP3.LUT R24, R0, R5, RZ, 0x3c, !PT ;  /* 0x0000000500187212 */ /* 0x000fe200078e3cff */
[----:B--2---:R1:W-:Y:S04]  /*e520*/  @!P0 ST.E desc[UR20][R40.64], R3 ;  /* 0x0000000328008985 */ /* 0x0043e8000c101914 */
[----:B------:R2:W5:Y:S01]  /*e530*/  LD.E.128 R8, desc[UR20][R20.64] ;  /* 0x0000001414087980 */ /* 0x000562000c101d00 */
[----:B------:R-:W-:Y:S01]  /*e540*/  IMAD R0, R148, 0x60, R150 ;  /* 0x0000006094007824 */ /* 0x000fe200078e0296 */
[----:B------:R-:W-:Y:S02]  /*e550*/  UIMAD.WIDE.U32 UR8, UR4, UR10, URZ ;  /* 0x0000000a040872a5 */ /* 0x000fe4000f8e003f */
[----:B------:R-:W-:Y:S01]  /*e560*/  UIMAD UR7, UR4, UR11, UR7 ;  /* 0x0000000b040772a4 */ /* 0x000fe2000f8e0207 */
[----:B------:R-:W5:Y:S02]  /*e570*/  LD.E.128 R4, desc[UR20][R6.64] ;  /* 0x0000001406047980 */ /* 0x000f64000c101d00 */
[----:B------:R-:W-:-:S02]  /*e580*/  ULDC.64 UR10, c[0x0][0xae8] ;  /* 0x0002ba00000a7ab9 */ /* 0x000fc40000000a00 */
[----:B------:R-:W5:Y:S01]  /*e590*/  LD.E.128 R28, desc[UR20][R28.64] ;  /* 0x000000141c1c7980 */ /* 0x000f62000c101d00 */
[----:B--2---:R-:W2:Y:S01]  /*e5a0*/  @P1 LDC R21, c[0x0][0xbf0] ;  /* 0x0002fc00ff151b82 */ /* 0x004ea20000000800 */
[----:B------:R-:W-:Y:S01]  /*e5b0*/  VIADD R20, R0, UR17 ;  /* 0x0000001100147c36 */ /* 0x000fe20008000000 */
[----:B------:R-:W-:Y:S01]  /*e5c0*/  UIADD3 UR9, UR9, UR7, URZ ;  /* 0x0000000709097290 */ /* 0x000fe2000fffe03f */
[----:B------:R-:W5:Y:S01]  /*e5d0*/  LD.E.128 R12, desc[UR20][R12.64] ;  /* 0x000000140c0c7980 */ /* 0x000f62000c101d00 */
[----:B------:R-:W-:Y:S01]  /*e5e0*/  UIMAD UR4, UR14, UR10, URZ ;  /* 0x0000000a0e0472a4 */ /* 0x000fe2000f8e023f */
[----:B0-----:R-:W-:Y:S01]  /*e5f0*/  @P1 IMAD.HI.U32 R0, R20, R17, RZ ;  /* 0x0000001114001227 */ /* 0x001fe200078e00ff */
[----:B------:R-:W-:Y:S01]  /*e600*/  UIMAD.WIDE.U32 UR8, UR18, UR10, UR8 ;  /* 0x0000000a120872a5 */ /* 0x000fe2000f8e0008 */
[----:B------:R-:W5:Y:S01]  /*e610*/  LD.E.128 R36, desc[UR20][R36.64] ;  /* 0x0000001424247980 */ /* 0x000f62000c101d00 */
[----:B------:R-:W-:Y:S01]  /*e620*/  UIMAD UR4, UR18, UR11, UR4 ;  /* 0x0000000b120472a4 */ /* 0x000fe2000f8e0204 */
[----:B-1----:R-:W-:-:S02]  /*e630*/  IMAD.MOV.U32 R3, RZ, RZ, R20 ;  /* 0x000000ffff037224 */ /* 0x002fc400078e0014 */
[----:B------:R-:W-:Y:S01]  /*e640*/  ULDC.64 UR10, c[0x0][0xaf0] ;  /* 0x0002bc00000a7ab9 */ /* 0x000fe20000000a00 */
[----:B------:R-:W-:Y:S01]  /*e650*/  UIADD3 UR9, UR9, UR4, URZ ;  /* 0x0000000409097290 */ /* 0x000fe2000fffe03f */
[----:B------:R-:W5:Y:S01]  /*e660*/  LD.E.128 R24, desc[UR20][R24.64] ;  /* 0x0000001418187980 */ /* 0x000f62000c101d00 */
[----:B------:R-:W-:Y:S01]  /*e670*/  UIMAD UR4, UR16, UR10, URZ ;  /* 0x0000000a100472a4 */ /* 0x000fe2000f8e023f */
[----:B------:R-:W-:Y:S01]  /*e680*/  BSSY B1, `(.L_x_2102) ;  /* 0x0000035000017945 */ /* 0x000fe20003800000 */
[----:B------:R-:W-:Y:S01]  /*e690*/  UIMAD.WIDE.U32 UR8, UR15, UR10, UR8 ;  /* 0x0000000a0f0872a5 */ /* 0x000fe2000f8e0008 */
[----:B------:R-:W-:Y:S01]  /*e6a0*/  @!PT LDS RZ, [RZ] ;  /* 0x00000000fffff984 */ /* 0x000fe20000000800 */
[----:B------:R-:W-:Y:S01]  /*e6b0*/  @!PT LDS RZ, [RZ] ;  /* 0x00000000fffff984 */ /* 0x000fe20000000800 */
[----:B------:R-:W-:Y:S01]  /*e6c0*/  @!PT LDS RZ, [RZ] ;  /* 0x00000000fffff984 */ /* 0x000fe20000000800 */
[----:B------:R-:W-:Y:S01]  /*e6d0*/  @!PT LDS RZ, [RZ] ;  /* 0x00000000fffff984 */ /* 0x000fe20000000800 */
[----:B------:R0:W-:Y:S06]  /*e6e0*/  MEMBAR.ALL.CTA ;  /* 0x0000000000007992 */ /* 0x0001ec0000008000 */
[----:B0-----:R-:W0:Y:S01]  /*e6f0*/  FENCE.VIEW.ASYNC.S ;  /* 0x00000000000073c6 */ /* 0x001e220000000000 */
[----:B------:R-:W-:Y:S01]  /*e700*/  UIMAD UR4, UR15, UR11, UR4 ;  /* 0x0000000b0f0472a4 */ /* 0x000fe2000f8e0204 */
[----:B------:R-:W-:-:S02]  /*e710*/  SHF.R.S32.HI R34, RZ, 0x1f, R145 ;  /* 0x0000001fff227819 */ /* 0x000fc40000011491 */
[----:B------:R-:W-:Y:S01]  /*e720*/  ULDC.64 UR10, c[0x0][0xae0] ;  /* 0x0002b800000a7ab9 */ /* 0x000fe20000000a00 */
[----:B------:R-:W-:Y:S02]  /*e730*/  UIADD3 UR4, UR9, UR4, URZ ;  /* 0x0000000409047290 */ /* 0x000fe4000fffe03f */
[----:B------:R-:W-:Y:S01]  /*e740*/  IMAD.U32 R17, RZ, RZ, UR9 ;  /* 0x00000009ff117e24 */ /* 0x000fe2000f8e00ff */
[----:B--2---:R-:W-:Y:S01]  /*e750*/  @P1 SHF.R.U32.HI R3, RZ, R21, R0 ;  /* 0x00000015ff031219 */ /* 0x004fe20000011600 */
[----:B------:R-:W-:Y:S01]  /*e760*/  IMAD.U32 R16, RZ, RZ, UR8 ;  /* 0x00000008ff107e24 */ /* 0x000fe2000f8e00ff */
[----:B------:R-:W-:Y:S02]  /*e770*/  ULDC.64 UR8, c[0x0][0xad8] ;  /* 0x0002b60000087ab9 */ /* 0x000fe40000000a00 */
[--C-:B------:R-:W-:Y:S01]  /*e780*/  SHF.R.S32.HI R0, RZ, 0x1f, R3.reuse ;  /* 0x0000001fff007819 */ /* 0x100fe20000011403 */
[----:B------:R-:W-:Y:S02]  /*e790*/  IMAD.MOV R18, RZ, RZ, -R3 ;  /* 0x000000ffff127224 */ /* 0x000fe400078e0a03 */
[----:B------:R-:W-:Y:S01]  /*e7a0*/  IMAD.U32 R17, RZ, RZ, UR4 ;  /* 0x00000004ff117e24 */ /* 0x000fe2000f8e00ff */
[----:B------:R-:W-:Y:S01]  /*e7b0*/  UIADD3 UR4, UR37, 0x31c20, URZ ;  /* 0x00031c2025047890 */ /* 0x000fe2000fffe03f */
[----:B------:R-:W-:-:S02]  /*e7c0*/  IMAD R0, R0, UR10, RZ ;  /* 0x0000000a00007c24 */ /* 0x000fc4000f8e02ff */
[----:B------:R-:W-:Y:S01]  /*e7d0*/  IMAD R21, R43, R18, R20 ;  /* 0x000000122b157224 */ /* 0x000fe200078e0214 */
[----:B------:R-:W-:Y:S01]  /*e7e0*/  UPRMT UR4, URZ, 0x654, UR4 ;  /* 0x000006543f047896 */ /* 0x000fe20008000004 */
[C---:B------:R-:W-:Y:S02]  /*e7f0*/  IMAD R33, R3.reuse, UR11, R0 ;  /* 0x0000000b03217c24 */ /* 0x040fe4000f8e0200 */
[----:B------:R-:W-:Y:S01]  /*e800*/  IMAD.WIDE.U32 R16, R3, UR10, R16 ;  /* 0x0000000a03107c25 */ /* 0x000fe2000f8e0010 */
[----:B------:R-:W-:-:S03]  /*e810*/  SHF.R.S32.HI R0, RZ, 0x1f, R21 ;  /* 0x0000001fff007819 */ /* 0x000fc60000011415 */
[----:B------:R-:W-:Y:S02]  /*e820*/  IMAD.IADD R17, R17, 0x1, R33 ;  /* 0x0000000111117824 */ /* 0x000fe400078e0221 */
[----:B------:R-:W-:Y:S01]  /*e830*/  IMAD R0, R0, UR8, RZ ;  /* 0x0000000800007c24 */ /* 0x000fe2000f8e02ff */
[----:B0-----:R-:W-:Y:S01]  /*e840*/  SYNCS.ARRIVE.TRANS64.RED.A1T0 RZ, [UR4], RZ ;  /* 0x000000ffffff79a7 */ /* 0x001fe20008100404 */
[----:B------:R-:W-:-:S04]  /*e850*/  IMAD.WIDE.U32 R16, R21, UR8, R16 ;  /* 0x0000000815107c25 */ /* 0x000fc8000f8e0010 */
[----:B------:R-:W-:Y:S01]  /*e860*/  IMAD R3, R21, UR9, R0 ;  /* 0x0000000915037c24 */ /* 0x000fe2000f8e0200 */
[----:B------:R-:W-:Y:S01]  /*e870*/  ULDC.64 UR8, c[0x0][0xa80] ;  /* 0x0002a00000087ab9 */ /* 0x000fe20000000a00 */
[----:B------:R-:W-:Y:S01]  /*e880*/  VIADD R0, R150, UR17 ;  /* 0x0000001196007c36 */ /* 0x000fe20008000000 */
[----:B------:R-:W-:Y:S01]  /*e890*/  LEA R18, P1, R16, UR8, 0x1 ;  /* 0x0000000810127c11 */ /* 0x000fe2000f8208ff */
[----:B------:R-:W-:-:S03]  /*e8a0*/  IMAD.IADD R3, R17, 0x1, R3 ;  /* 0x0000000111037824 */ /* 0x000fc600078e0203 */
[----:B------:R-:W-:Y:S01]  /*e8b0*/  ISETP.GE.AND P0, PT, R0, R45, PT ;  /* 0x0000002d0000720c */ /* 0x000fe20003f06270 */
[----:B------:R0:W1:Y:S01]  /*e8c0*/  SHFL.IDX PT, R20, R18, RZ, 0x1c1f ;  /* 0x001c1fff12147589 */ /* 0x00006200000e0000 */
[----:B------:R-:W-:-:S05]  /*e8d0*/  LEA.HI.X R3, R16, UR9, R3, 0x1, P1 ;  /* 0x0000000910037c11 */ /* 0x000fca00088f0c03 */
[----:B------:R0:W2:Y:S06]  /*e8e0*/  SHFL.IDX PT, R21, R3, RZ, 0x1c1f ;  /* 0x001c1fff03157589 */ /* 0x0000ac00000e0000 */
[----:B------:R-:W-:Y:S05]  /*e8f0*/  @P0 BRA `(.L_x_2103) ;  /* 0x0000000000340947 */ /* 0x000fea0003800000 */
[----:B------:R-:W-:Y:S01]  /*e900*/  ULDC UR4, c[0x0][0xac8] ;  /* 0x0002b20000047ab9 */ /* 0x000fe20000000800 */
[----:B------:R-:W-:Y:S01]  /*e910*/  ULDC.64 UR8, c[0x0][0x208] ;  /* 0x0000820000087ab9 */ /* 0x000fe20000000a00 */
[----:B------:R-:W-:Y:S02]  /*e920*/  ISETP.GE.AND P1, PT, R145, UR4, PT ;  /* 0x0000000491007c0c */ /* 0x000fe4000bf26270 */
[----:B------:R-:W-:Y:S02]  /*e930*/  ISETP.GE.AND P2, PT, R147, UR4, PT ;  /* 0x0000000493007c0c */ /* 0x000fe4000bf46270 */
[----:B------:R-:W-:-:S09]  /*e940*/  ISETP.GE.AND P0, PT, R23, UR4, PT ;  /* 0x0000000417007c0c */ /* 0x000fd2000bf06270 */
[-C--:B-1----:R-:W-:Y:S02]  /*e950*/  @!P1 LEA R32, P3, R145, R20.reuse, 0x1 ;  /* 0x0000001491209211 */ /* 0x082fe400078608ff */
[----:B------:R-:W-:Y:S02]  /*e960*/  @!P2 LEA R40, P4, R147, R20, 0x1 ;  /* 0x000000149328a211 */ /* 0x000fe400078808ff */
[----:B--2---:R-:W-:Y:S01]  /*e970*/  @!P0 IMAD.WIDE R16, R23, 0x2, R20 ;  /* 0x0000000217108825 */ /* 0x004fe200078e0214 */
[-C--:B------:R-:W-:Y:S02]  /*e980*/  @!P1 LEA.HI.X R33, R145, R21.reuse, R34, 0x1, P3 ;  /* 0x0000001591219211 */ /* 0x080fe400018f0c22 */
[----:B------:R-:W-:Y:S02]  /*e990*/  @!P2 LEA.HI.X R41, R147, R21, R157, 0x1, P4 ;  /* 0x000000159329a211 */ /* 0x000fe400020f0c9d */
[----:B-----5:R3:W-:Y:S04]  /*e9a0*/  @!P0 ST.E.128 desc[UR8][R16.64], R8 ;  /* 0x0000000810008985 */ /* 0x0207e8000c101d08 */
[----:B------:R3:W-:Y:S04]  /*e9b0*/  @!P1 ST.E.128 desc[UR8][R32.64], R28 ;  /* 0x0000001c20009985 */ /* 0x0007e8000c101d08 */
[----:B------:R3:W-:Y:S02]  /*e9c0*/  @!P2 ST.E.128 desc[UR8][R40.64], R36 ;  /* 0x000000242800a985 */ /* 0x0007e4000c101d08 */
.L_x_2103:
[----:B------:R-:W-:Y:S05]  /*e9d0*/  BSYNC B1 ;  /* 0x0000000000017941 */ /* 0x000fea0003800000 */
.L_x_2102:
[----:B------:R-:W-:Y:S01]  /*e9e0*/  VIADD R0, R0, 0x60 ;  /* 0x0000006000007836 */ /* 0x000fe20000000000 */
[----:B---3-5:R3:W4:Y:S04]  /*e9f0*/  SHFL.IDX PT, R11, R3, 0x1, 0x1c1f ;  /* 0x003c1f00030b7f89 */ /* 0x02872800000e0000 */
[----:B------:R-:W-:Y:S01]  /*ea00*/  ISETP.GE.AND P0, PT, R0, R45, PT ;  /* 0x0000002d0000720c */ /* 0x000fe20003f06270 */
[----:B------:R3:W0:-:S12]  /*ea10*/  SHFL.IDX PT, R10, R18, 0x1, 0x1c1f ;  /* 0x003c1f00120a7f89 */ /* 0x00061800000e0000 */
[----:B---3--:R-:W-:Y:S05]  /*ea20*/  @P0 BRA `(.L_x_2104) ;  /* 0x0000000800f40947 */ /* 0x008fea0003800000 */
[----:B------:R-:W-:Y:S01]  /*ea30*/  ULDC UR4, c[0x0][0xac8] ;  /* 0x0002b20000047ab9 */ /* 0x000fe20000000800 */
[----:B------:R-:W-:Y:S01]  /*ea40*/  ULDC.64 UR8, c[0x0][0x208] ;  /* 0x0000820000087ab9 */ /* 0x000fe20000000a00 */
        /* <DEDUP_REMOVED lines=9> */
[----:B0-----:R-:W-:Y:S01]  /*eae0*/  LEA R4, P0, R147, R10, 0x1 ;  /* 0x0000000a93047211 */ /* 0x001fe200078008ff */
[----:B------:R-:W-:-:S03]  /*eaf0*/  ULDC.64 UR8, c[0x0][0x208] ;  /* 0x0000820000087ab9 */ /* 0x000fc60000000a00 */
[----:B------:R-:W-:-:S05]  /*eb00*/  LEA.HI.X R5, R147, R11, R157, 0x1, P0 ;  /* 0x0000000b93057211 */ /* 0x000fca00000f0c9d */
[----:B------:R0:W-:Y:S01]  /*eb10*/  ST.E.128 desc[UR8][R4.64], R24 ;  /* 0x0000001804007985 */ /* 0x0001e2000c101d08 */
[----:B------:R-:W-:Y:S05]  /*eb20*/  BRA `(.L_x_2104) ;  /* 0x0000000800b47947 */ /* 0x000fea0003800000 */
.L_x_2100:
[----:B------:R-:W-:Y:S01]  /*eb30*/  ULDC.64 UR8, c[0x0][0xc00] ;  /* 0x0003000000087ab9 */ /* 0x000fe20000000a00 */
[----:B------:R-:W-:Y:S01]  /*eb40*/  R2UR UR4, R144 ;  /* 0x00000000900472ca */ /* 0x000fe200000e0000 */
[----:B------:R-:W-:Y:S01]  /*eb50*/  UISETP.NE.U32.AND UP0, UPT, UR8, URZ, UPT ;  /* 0x0000003f0800728c */ /* 0x000fe2000bf05070 */
[----:B------:R-:W0:Y:S01]  /*eb60*/  LDC R11, c[0x0][0xbe8] ;  /* 0x0002fa00ff0b7b82 */ /* 0x000e220000000800 */
[----:B------:R-:W-:Y:S01]  /*eb70*/  ULDC.64 UR10, c[0x0][0x208] ;  /* 0x00008200000a7ab9 */ /* 0x000fe20000000a00 */
[----:B------:R-:W-:Y:S01]  /*eb80*/  R2UR UR7, R146 ;  /* 0x00000000920772ca */ /* 0x000fe200000e0000 */
[----:B------:R-:W-:-:S03]  /*eb90*/  UISETP.NE.AND.EX UP0, UPT, UR9, URZ, UPT, UP0 ;  /* 0x0000003f0900728c */ /* 0x000fc6000bf05300 */
[----:B------:R-:W-:-:S03]  /*eba0*/  ULDC.64 UR8, c[0x0][0xc00] ;  /* 0x0003000000087ab9 */ /* 0x000fc60000000a00 */
[----:B------:R-:W-:Y:S02]  /*ebb0*/  PLOP3.LUT P2, PT, PT, PT, UP0, 0x80, 0x0 ;  /* 0x000000000000781c */ /* 0x000fe40003f4f008 */
[----:B------:R-:W-:-:S06]  /*ebc0*/  UIMAD.WIDE UR8, UR4, 0x4, UR8 ;  /* 0x00000004040878a5 */ /* 0x000fcc000f8e0208 */
[----:B------:R-:W-:Y:S02]  /*ebd0*/  IMAD.U32 R4, RZ, RZ, UR8 ;  /* 0x00000008ff047e24 */ /* 0x000fe4000f8e00ff */
[----:B------:R-:W-:Y:S01]  /*ebe0*/  IMAD.U32 R5, RZ, RZ, UR9 ;  /* 0x00000009ff057e24 */ /* 0x000fe2000f8e00ff */
[----:B------:R-:W-:-:S04]  /*ebf0*/  ULDC.64 UR8, c[0x0][0xc08] ;  /* 0x0003020000087ab9 */ /* 0x000fc80000000a00 */
[----:B------:R-:W2:Y:S01]  /*ec00*/  @P2 LDG.E R3, desc[UR10][R4.64] ;  /* 0x0000000a04032981 */ /* 0x000ea2000c1e1900 */
[----:B------:R-:W-:Y:S01]  /*ec10*/  UISETP.NE.U32.AND UP1, UPT, UR8, URZ, UPT ;  /* 0x0000003f0800728c */ /* 0x000fe2000bf25070 */
[----:B------:R-:W1:Y:S03]  /*ec20*/  S2R R8, SR_TID.X ;  /* 0x0000000000087919 */ /* 0x000e660000002100 */
[----:B------:R-:W-:Y:S01]  /*ec30*/  UISETP.NE.AND.EX UP1, UPT, UR9, URZ, UPT, UP1 ;  /* 0x0000003f0900728c */ /* 0x000fe2000bf25310 */
[----:B0-----:R-:W-:-:S05]  /*ec40*/  ISETP.NE.AND P0, PT, R11, 0x1, PT ;  /* 0x000000010b00780c */ /* 0x001fca0003f05270 */
[----:B------:R-:W-:-:S05]  /*ec50*/  PLOP3.LUT P3, PT, PT, PT, UP1, 0x80, 0x0 ;  /* 0x000000000000781c */ /* 0x000fca0003f6f018 */
[----:B------:R-:W-:Y:S02]  /*ec60*/  @UP1 ULDC.64 UR8, c[0x0][0xc08] ;  /* 0x0003020000081ab9 */ /* 0x000fe40000000a00 */
[----:B------:R-:W-:Y:S01]  /*ec70*/  @UP1 UIMAD.WIDE UR8, UR4, 0x4, UR8 ;  /* 0x00000004040818a5 */ /* 0x000fe2000f8e0208 */
[----:B------:R-:W0:Y:S02]  /*ec80*/  @P0 LDC R9, c[0x0][0xbec] ;  /* 0x0002fb00ff090b82 */ /* 0x000e240000000800 */
[----:B------:R-:W-:Y:S02]  /*ec90*/  ULDC UR4, c[0x0][0xa88] ;  /* 0x0002a20000047ab9 */ /* 0x000fe40000000800 */
[----:B------:R-:W-:Y:S01]  /*eca0*/  IMAD.U32 R0, RZ, RZ, UR4 ;  /* 0x00000004ff007e24 */ /* 0x000fe2000f8e00ff */
[----:B------:R-:W-:Y:S01]  /*ecb0*/  UMOV UR4, URZ ;  /* 0x0000003f00047c82 */ /* 0x000fe20008000000 */
[----:B------:R-:W-:Y:S02]  /*ecc0*/  IMAD.U32 R6, RZ, RZ, UR8 ;  /* 0x00000008ff067e24 */ /* 0x000fe4000f8e00ff */
[----:B------:R-:W-:-:S05]  /*ecd0*/  IMAD.U32 R7, RZ, RZ, UR9 ;  /* 0x00000009ff077e24 */ /* 0x000fca000f8e00ff */
[----:B------:R3:W5:Y:S01]  /*ece0*/  @P3 LDG.E R0, desc[UR10][R6.64] ;  /* 0x0000000a06003981 */ /* 0x000762000c1e1900 */
[----:B------:R-:W-:Y:S01]  /*ecf0*/  USHF.R.S32.HI UR11, URZ, 0x1f, UR7 ;  /* 0x0000001f3f0b7899 */ /* 0x000fe20008011407 */
[----:B-1----:R-:W-:-:S05]  /*ed00*/  VIADD R8, R8, 0xffffff80 ;  /* 0xffffff8008087836 */ /* 0x002fca0000000000 */
[----:B------:R-:W-:Y:S02]  /*ed10*/  ISETP.GE.AND P1, PT, R8, 0xc0, PT ;  /* 0x000000c00800780c */ /* 0x000fe40003f26270 */
[----:B--2---:R-:W-:-:S13]  /*ed20*/  @P2 R2UR UR4, R3 ;  /* 0x00000000030422ca */ /* 0x004fda00000e0000 */
[----:B------:R-:W-:Y:S01]  /*ed30*/  USHF.R.S32.HI UR10, URZ, 0x1f, UR4 ;  /* 0x0000001f3f0a7899 */ /* 0x000fe20008011404 */
[----:B0--3--:R-:W-:Y:S11]  /*ed40*/  @P3 BRA `(.L_x_2105) ;  /* 0x0000000000143947 */ /* 0x009ff60003800000 */
[----:B------:R-:W-:Y:S05]  /*ed50*/  @!P2 BRA `(.L_x_2105) ;  /* 0x000000000010a947 */ /* 0x000fea0003800000 */
[----:B------:R-:W-:Y:S02]  /*ed60*/  ULDC.64 UR8, c[0x0][0x208] ;  /* 0x0000820000087ab9 */ /* 0x000fe40000000a00 */
[----:B------:R-:W2:Y:S04]  /*ed70*/  LDG.E R3, desc[UR8][R4.64] ;  /* 0x0000000804037981 */ /* 0x000ea8000c1e1900 */
[----:B-----5:R-:W2:Y:S02]  /*ed80*/  LDG.E R0, desc[UR8][R4.64+0x4] ;  /* 0x0000040804007981 */ /* 0x020ea4000c1e1900 */
[----:B--2---:R-:W-:-:S07]  /*ed90*/  IMAD.IADD R0, R0, 0x1, -R3 ;  /* 0x0000000100007824 */ /* 0x004fce00078e0a03 */
.L_x_2105:
[----:B------:R-:W-:Y:S01]  /*eda0*/  R2UR UR8, R144 ;  /* 0x00000000900872ca */ /* 0x000fe200000e0000 */
[----:B------:R-:W-:Y:S01]  /*edb0*/  BSSY B1, `(.L_x_2106) ;  /* 0x0000031000017945 */ /* 0x000fe20003800000 */
[----:B------:R-:W-:-:S11]  /*edc0*/  R2UR UR7, R149 ;  /* 0x00000000950772ca */ /* 0x000fd600000e0000 */
[----:B------:R-:W-:Y:S02]  /*edd0*/  USEL UR12, UR8, URZ, !UP0 ;  /* 0x0000003f080c7287 */ /* 0x000fe4000c000000 */
[----:B------:R-:W-:Y:S01]  /*ede0*/  USEL UR13, UR7, URZ, !UP0 ;  /* 0x0000003f070d7287 */ /* 0x000fe2000c000000 */
[----:B------:R-:W-:Y:S11]  /*edf0*/  @P1 BRA `(.L_x_2107) ;  /* 0x0000000000b01947 */ /* 0x000ff60003800000 */
[----:B------:R-:W0:Y:S01]  /*ee00*/  S2R R4, SR_TID.X ;  /* 0x0000000000047919 */ /* 0x000e220000002100 */
[----:B------:R-:W1:Y:S01]  /*ee10*/  LDC R5, c[0x0][0xbe8] ;  /* 0x0002fa00ff057b82 */ /* 0x000e620000000800 */
[----:B------:R-:W-:-:S13]  /*ee20*/  R2UR UR7, R18 ;  /* 0x00000000120772ca */ /* 0x000fda00000e0000 */
[----:B------:R-:W-:Y:S02]  /*ee30*/  IMAD.U32 R6, RZ, RZ, UR7 ;  /* 0x00000007ff067e24 */ /* 0x000fe4000f8e00ff */
[----:B-1---5:R-:W-:-:S03]  /*ee40*/  IMAD R3, R0, R5, RZ ;  /* 0x0000000500037224 */ /* 0x022fc600078e02ff */
[----:B0-----:R-:W-:-:S04]  /*ee50*/  IADD3 R6, R6, -0x80, R4 ;  /* 0xffffff8006067810 */ /* 0x001fc80007ffe004 */
[----:B------:R-:W-:-:S13]  /*ee60*/  ISETP.GE.AND P1, PT, R6, R3, PT ;  /* 0x000000030600720c */ /* 0x000fda0003f26270 */
[----:B------:R-:W-:Y:S05]  /*ee70*/  @P1 BRA `(.L_x_2107) ;  /* 0x0000000000901947 */ /* 0x000fea0003800000 */
[----:B------:R-:W-:Y:S01]  /*ee80*/  ISETP.NE.AND P1, PT, R5, 0x1, PT ;  /* 0x000000010500780c */ /* 0x000fe20003f25270 */
[----:B------:R-:W-:Y:S01]  /*ee90*/  ULDC.64 UR14, c[0x0][0xb90] ;  /* 0x0002e400000e7ab9 */ /* 0x000fe20000000a00 */
[----:B------:R-:W-:Y:S01]  /*eea0*/  R2UR UR16, R146 ;  /* 0x00000000921072ca */ /* 0x000fe200000e0000 */
[----:B------:R-:W-:Y:S01]  /*eeb0*/  UIMAD UR7, UR11, UR14, URZ ;  /* 0x0000000e0b0772a4 */ /* 0x000fe2000f8e023f */
[----:B------:R-:W-:Y:S01]  /*eec0*/  IMAD.MOV.U32 R4, RZ, RZ, R6 ;  /* 0x000000ffff047224 */ /* 0x000fe200078e0006 */
[----:B------:R-:W-:Y:S01]  /*eed0*/  UMOV UR8, UR4 ;  /* 0x0000000400087c82 */ /* 0x000fe20008000000 */
[----:B------:R-:W-:-:S07]  /*eee0*/  UMOV UR9, UR10 ;  /* 0x0000000a00097c82 */ /* 0x000fce0008000000 */
[----:B------:R-:W0:Y:S02]  /*eef0*/  @P1 LDC R3, c[0x0][0xbec] ;  /* 0x0002fb00ff031b82 */ /* 0x000e240000000800 */
[----:B------:R-:W-:Y:S02]  /*ef00*/  UIMAD.WIDE.U32 UR8, UR16, UR14, UR8 ;  /* 0x0000000e100872a5 */ /* 0x000fe4000f8e0008 */
[----:B------:R-:W-:-:S03]  /*ef10*/  UIMAD UR7, UR16, UR15, UR7 ;  /* 0x0000000f100772a4 */ /* 0x000fc6000f8e0207 */
[----:B------:R-:W-:Y:S01]  /*ef20*/  ULDC.64 UR14, c[0x0][0xb98] ;  /* 0x0002e600000e7ab9 */ /* 0x000fe20000000a00 */
[----:B------:R-:W1:Y:S01]  /*ef30*/  @P1 LDC R8, c[0x0][0xbf0] ;  /* 0x0002fc00ff081b82 */ /* 0x000e620000000800 */
[----:B------:R-:W-:Y:S02]  /*ef40*/  UIADD3 UR9, UR9, UR7, URZ ;  /* 0x0000000709097290 */ /* 0x000fe4000fffe03f */
[----:B------:R-:W-:Y:S02]  /*ef50*/  UIMAD UR7, UR13, UR14, URZ ;  /* 0x0000000e0d0772a4 */ /* 0x000fe4000f8e023f */
[----:B------:R-:W-:Y:S02]  /*ef60*/  UIMAD.WIDE.U32 UR8, UR12, UR14, UR8 ;  /* 0x0000000e0c0872a5 */ /* 0x000fe4000f8e0008 */
[----:B------:R-:W-:Y:S01]  /*ef70*/  UIMAD UR7, UR12, UR15, UR7 ;  /* 0x0000000f0c0772a4 */ /* 0x000fe2000f8e0207 */
[----:B------:R-:W-:Y:S02]  /*ef80*/  ULDC.64 UR16, c[0x0][0x208] ;  /* 0x0000820000107ab9 */ /* 0x000fe40000000a00 */
[----:B------:R-:W-:Y:S01]  /*ef90*/  ULDC.64 UR14, c[0x0][0xb88] ;  /* 0x0002e200000e7ab9 */ /* 0x000fe20000000a00 */
[----:B0-----:R-:W-:-:S05]  /*efa0*/  @P1 IMAD.HI.U32 R3, R6, R3, RZ ;  /* 0x0000000306031227 */ /* 0x001fca00078e00ff */
[----:B-1----:R-:W-:Y:S01]  /*efb0*/  @P1 SHF.R.U32.HI R4, RZ, R8, R3 ;  /* 0x00000008ff041219 */ /* 0x002fe20000011603 */
[----:B------:R-:W-:-:S04]  /*efc0*/  IMAD.U32 R8, RZ, RZ, UR7 ;  /* 0x00000007ff087e24 */ /* 0x000fc8000f8e00ff */
[----:B------:R-:W-:-:S04]  /*efd0*/  IMAD.MOV R3, RZ, RZ, -R4 ;  /* 0x000000ffff037224 */ /* 0x000fc800078e0a04 */
[----:B------:R-:W-:Y:S01]  /*efe0*/  IMAD R3, R5, R3, R6 ;  /* 0x0000000305037224 */ /* 0x000fe200078e0206 */
[----:B------:R-:W-:Y:S02]  /*eff0*/  SHF.R.S32.HI R5, RZ, 0x1f, R4 ;  /* 0x0000001fff057819 */ /* 0x000fe40000011404 */
        /* <DEDUP_REMOVED lines=12> */
.L_x_2107:
[----:B------:R-:W-:Y:S05]  /*f0c0*/  BSYNC B1 ;  /* 0x0000000000017941 */ /* 0x000fea0003800000 */
.L_x_2106:
[----:B------:R-:W1:Y:S01]  /*f0d0*/  @P0 LDC R5, c[0x0][0xbf0] ;  /* 0x0002fc00ff050b82 */ /* 0x000e620000000800 */
[----:B------:R-:W-:Y:S01]  /*f0e0*/  R2UR UR16, R18 ;  /* 0x00000000121072ca */ /* 0x000fe200000e0000 */
[----:B------:R-:W-:Y:S01]  /*f0f0*/  ULDC.64 UR14, c[0x0][0xaa0] ;  /* 0x0002a800000e7ab9 */ /* 0x000fe20000000a00 */
[----:B------:R-:W-:Y:S01]  /*f100*/  R2UR UR17, R146 ;  /* 0x00000000921172ca */ /* 0x000fe200000e0000 */
[----:B------:R-:W-:Y:S01]  /*f110*/  UIMAD UR7, UR10, UR14, URZ ;  /* 0x0000000e0a0772a4 */ /* 0x000fe2000f8e023f */
[----:B0-----:R-:W-:Y:S01]  /*f120*/  IMAD R3, R148, 0x60, R150 ;  /* 0x0000006094037824 */ /* 0x001fe200078e0296 */
[----:B------:R-:W-:Y:S01]  /*f130*/  UIMAD.WIDE.U32 UR8, UR4, UR14, URZ ;  /* 0x0000000e040872a5 */ /* 0x000fe2000f8e003f */
[----:B------:R-:W-:Y:S01]  /*f140*/  BSSY B1, `(.L_x_2108) ;  /* 0x0000039000017945 */ /* 0x000fe20003800000 */
[----:B------:R-:W-:Y:S01]  /*f150*/  UIMAD UR7, UR4, UR15, UR7 ;  /* 0x0000000f040772a4 */ /* 0x000fe2000f8e0207 */
[----:B------:R-:W-:Y:S02]  /*f160*/  SHF.R.S32.HI R16, RZ, 0x1f, R145 ;  /* 0x0000001fff107819 */ /* 0x000fe40000011491 */
[----:B------:R-:W-:Y:S01]  /*f170*/  ULDC.64 UR14, c[0x0][0xae8] ;  /* 0x0002ba00000e7ab9 */ /* 0x000fe20000000a00 */
[----:B------:R-:W-:-:S02]  /*f180*/  UIADD3 UR9, UR9, UR7, URZ ;  /* 0x0000000709097290 */ /* 0x000fc4000fffe03f */
[----:B------:R-:W-:Y:S01]  /*f190*/  UIMAD UR4, UR11, UR14, URZ ;  /* 0x0000000e0b0472a4 */ /* 0x000fe2000f8e023f */
[----:B------:R-:W-:Y:S01]  /*f1a0*/  VIADD R6, R3, UR16 ;  /* 0x0000001003067c36 */ /* 0x000fe20008000000 */
[----:B------:R-:W-:Y:S02]  /*f1b0*/  UIMAD.WIDE.U32 UR8, UR17, UR14, UR8 ;  /* 0x0000000e110872a5 */ /* 0x000fe4000f8e0008 */
[----:B------:R-:W-:Y:S01]  /*f1c0*/  UIMAD UR4, UR17, UR15, UR4 ;  /* 0x0000000f110472a4 */ /* 0x000fe2000f8e0204 */
[----:B------:R-:W-:Y:S01]  /*f1d0*/  @P0 IMAD.HI.U32 R4, R6, R9, RZ ;  /* 0x0000000906040227 */ /* 0x000fe200078e00ff */
[----:B------:R-:W-:Y:S02]  /*f1e0*/  ULDC.64 UR10, c[0x0][0xaf0] ;  /* 0x0002bc00000a7ab9 */ /* 0x000fe40000000a00 */
[----:B------:R-:W-:Y:S01]  /*f1f0*/  UIADD3 UR9, UR9, UR4, URZ ;  /* 0x0000000409097290 */ /* 0x000fe2000fffe03f */
[----:B------:R-:W-:Y:S01]  /*f200*/  IMAD.MOV.U32 R3, RZ, RZ, R6 ;  /* 0x000000ffff037224 */ /* 0x000fe200078e0006 */
[----:B------:R-:W-:Y:S01]  /*f210*/  UIMAD UR4, UR13, UR10, URZ ;  /* 0x0000000a0d0472a4 */ /* 0x000fe2000f8e023f */
[----:B-1----:R-:W-:Y:S01]  /*f220*/  @P0 SHF.R.U32.HI R3, RZ, R5, R4 ;  /* 0x00000005ff030219 */ /* 0x002fe20000011604 */
[----:B------:R-:W-:-:S02]  /*f230*/  UIMAD.WIDE.U32 UR8, UR12, UR10, UR8 ;  /* 0x0000000a0c0872a5 */ /* 0x000fc4000f8e0008 */
[----:B------:R-:W-:Y:S01]  /*f240*/  UIMAD UR4, UR12, UR11, UR4 ;  /* 0x0000000b0c0472a4 */ /* 0x000fe2000f8e0204 */
[--C-:B------:R-:W-:Y:S01]  /*f250*/  SHF.R.S32.HI R4, RZ, 0x1f, R3.reuse ;  /* 0x0000001fff047819 */ /* 0x100fe20000011403 */
[----:B------:R-:W-:Y:S01]  /*f260*/  IMAD.MOV R7, RZ, RZ, -R3 ;  /* 0x000000ffff077224 */ /* 0x000fe200078e0a03 */
[----:B------:R-:W-:Y:S01]  /*f270*/  ULDC.64 UR10, c[0x0][0xae0] ;  /* 0x0002b800000a7ab9 */ /* 0x000fe20000000a00 */
[----:B------:R-:W-:Y:S02]  /*f280*/  UIADD3 UR4, UR9, UR4, URZ ;  /* 0x0000000409047290 */ /* 0x000fe4000fffe03f */
[----:B------:R-:W-:Y:S02]  /*f290*/  IMAD.U32 R5, RZ, RZ, UR9 ;  /* 0x00000009ff057e24 */ /* 0x000fe4000f8e00ff */
[----:B------:R-:W-:Y:S02]  /*f2a0*/  IMAD R7, R11, R7, R6 ;  /* 0x000000070b077224 */ /* 0x000fe400078e0206 */
[----:B------:R-:W-:-:S02]  /*f2b0*/  IMAD R8, R4, UR10, RZ ;  /* 0x0000000a04087c24 */ /* 0x000fc4000f8e02ff */
[----:B------:R-:W-:Y:S01]  /*f2c0*/  IMAD.U32 R4, RZ, RZ, UR8 ;  /* 0x00000008ff047e24 */ /* 0x000fe2000f8e00ff */
[----:B------:R-:W-:Y:S01]  /*f2d0*/  SHF.R.S32.HI R6, RZ, 0x1f, R7 ;  /* 0x0000001fff067819 */ /* 0x000fe20000011407 */
[----:B------:R-:W-:Y:S01]  /*f2e0*/  IMAD.U32 R5, RZ, RZ, UR4 ;  /* 0x00000004ff057e24 */ /* 0x000fe2000f8e00ff */
[----:B------:R-:W-:Y:S01]  /*f2f0*/  ULDC.64 UR8, c[0x0][0xad8] ;  /* 0x0002b60000087ab9 */ /* 0x000fe20000000a00 */
        /* <DEDUP_REMOVED lines=26> */
[----:B------:R3:W-:Y:S04]  /*f4a0*/  @!P2 ST.E.128 desc[UR8][R8.64], RZ ;  /* 0x000000ff0800a985 */ /* 0x0007e8000c101d08 */
[----:B------:R3:W-:Y:S04]  /*f4b0*/  @!P3 ST.E.128 desc[UR8][R12.64], RZ ;  /* 0x000000ff0c00b985 */ /* 0x0007e8000c101d08 */
[----:B------:R3:W-:Y:S02]  /*f4c0*/  @!P4 ST.E.128 desc[UR8][R14.64], RZ ;  /* 0x000000ff0e00c985 */ /* 0x0007e4000c101d08 */
.L_x_2109:
[----:B------:R-:W-:Y:S05]  /*f4d0*/  BSYNC B1 ;  /* 0x0000000000017941 */ /* 0x000fea0003800000 */
.L_x_2108:
        /* <DEDUP_REMOVED lines=10> */
[-C--:B-1-3--:R-:W-:Y:S02]  /*f580*/  @!P3 LEA R8, P0, R145, R4.reuse, 0x1 ;  /* 0x000000049108b211 */ /* 0x08afe400078008ff */
[----:B------:R-:W-:Y:S02]  /*f590*/  @!P4 LEA R10, P1, R147, R4, 0x1 ;  /* 0x00000004930ac211 */ /* 0x000fe400078208ff */
[----:B0---4-:R-:W-:Y:S01]  /*f5a0*/  @!P2 IMAD.WIDE R6, R23, 0x2, R4 ;  /* 0x000000021706a825 */ /* 0x011fe200078e0204 */
[-C--:B------:R-:W-:Y:S02]  /*f5b0*/  @!P3 LEA.HI.X R9, R145, R5.reuse, R16, 0x1, P0 ;  /* 0x000000059109b211 */ /* 0x080fe400000f0c10 */
[----:B------:R-:W-:Y:S02]  /*f5c0*/  @!P4 LEA.HI.X R11, R147, R5, R157, 0x1, P1 ;  /* 0x00000005930bc211 */ /* 0x000fe400008f0c9d */
[----:B------:R2:W-:Y:S04]  /*f5d0*/  @!P2 ST.E.128 desc[UR8][R6.64], RZ ;  /* 0x000000ff0600a985 */ /* 0x0005e8000c101d08 */
[----:B------:R2:W-:Y:S04]  /*f5e0*/  @!P3 ST.E.128 desc[UR8][R8.64], RZ ;  /* 0x000000ff0800b985 */ /* 0x0005e8000c101d08 */
[----:B------:R2:W-:Y:S02]  /*f5f0*/  @!P4 ST.E.128 desc[UR8][R10.64], RZ ;  /* 0x000000ff0a00c985 */ /* 0x0005e4000c101d08 */
.L_x_2104:
[----:B------:R-:W-:Y:S05]  /*f600*/  BSYNC B0 ;  /* 0x0000000000007941 */ /* 0x000fea0003800000 */
.L_x_2099:
[----:B------:R-:W-:Y:S02]  /*f610*/  ULDC UR4, c[0x0][0xc3c] ;  /* 0x00030f0000047ab9 */ /* 0x000fe40000000800 */
[----:B------:R-:W-:-:S13]  /*f620*/  ISETP.GE.AND P0, PT, R35, UR4, PT ;  /* 0x0000000423007c0c */ /* 0x000fda000bf06270 */
[----:B------:R-:W-:Y:S05]  /*f630*/  @!P0 BRA `(.L_x_2110) ;  /* 0xffffff1800448947 */ /* 0x000fea000383ffff */
[----:B------:R-:W-:Y:S05]  /*f640*/  EXIT ;  /* 0x000000000000794d */ /* 0x000fea0003800000 */
.L_x_2063:
[----:B------:R-:W-:-:S08]  /*f650*/  NOP ;  /* 0x0000000000007918 */ /* 0x000fd00000000000 */
[----:B0-----:R-:W0:-:S00]  /*f660*/  USETMAXREG.DEALLOC.CTAPOOL 0x20 ;  /* 0x00000020000079c8 */ /* 0x001e0000080e0500 */
[----:B0-----:R-:W-:-:S06]  /*f670*/  LOP3.LUT R0, R0, 0x3, RZ, 0xc0, !PT ;  /* 0x0000000300007812 */ /* 0x001fcc00078ec0ff */
[----:B------:R-:W0:Y:S02]  /*f680*/  SHFL.IDX PT, R0, R0, RZ, 0x1f ;  /* 0x00001fff00007589 */ /* 0x000e2400000e0000 */
[----:B0-----:R-:W-:Y:S01]  /*f690*/  ISETP.NE.AND P0, PT, R0, RZ, PT ;  /* 0x000000ff0000720c */ /* 0x001fe20003f05270 */
[----:B------:R-:W-:-:S03]  /*f6a0*/  IMAD.MOV.U32 R0, RZ, RZ, RZ ;  /* 0x000000ffff007224 */ /* 0x000fc600078e00ff */
[----:B------:R-:W-:-:S05]  /*f6b0*/  P2R R2, PR, RZ, 0x1 ;  /* 0x00000001ff027803 */ /* 0x000fca0000000000 */
[----:B------:R0:W-:Y:S04]  /*f6c0*/  STL [R1+0x30], R2 ;  /* 0x0000300201007387 */ /* 0x0001e80000100800 */
        /* <DEDUP_REMOVED lines=8> */
.L_x_2111:
[----:B0-----:R-:W0:Y:S01]  /*f750*/  S2R R2, SR_TID.X ;  /* 0x0000000000027919 */ /* 0x001e220000002100 */
[----:B------:R-:W-:Y:S01]  /*f760*/  ULDC UR4, c[0x0][0xc3c] ;  /* 0x00030f0000047ab9 */ /* 0x000fe20000000800 */
[----:B------:R-:W-:Y:S01]  /*f770*/  ULDC.64 UR6, c[0x0][0x208] ;  /* 0x0000820000067ab9 */ /* 0x000fe20000000a00 */
        /* <DEDUP_REMOVED lines=8> */
[----:B------:R-:W0:Y:S01]  /*f800*/  S2UR UR6, SR_CTAID.X ;  /* 0x00000000000679c3 */ /* 0x000e220000002500 */
[C---:B------:R-:W-:Y:S01]  /*f810*/  ISETP.GE.U32.AND P2, PT, R5.reuse, 0x2, PT ;  /* 0x000000020500780c */ /* 0x040fe20003f46070 */
[----:B------:R-:W-:Y:S01]  /*f820*/  UMOV UR4, URZ ;  /* 0x0000003f00047c82 */ /* 0x000fe20008000000 */
[C---:B------:R-:W-:Y:S01]  /*f830*/  ISETP.GE.U32.AND P3, PT, R5.reuse, 0x4, PT ;  /* 0x000000040500780c */ /* 0x040fe20003f66070 */
[----:B------:R-:W-:Y:S01]  /*f840*/  IMAD.MOV.U32 R16, RZ, RZ, RZ ;  /* 0x000000ffff107224 */ /* 0x000fe200078e00ff */
[C---:B------:R-:W-:Y:S02]  /*f850*/  ISETP.GE.U32.AND P4, PT, R5.reuse, 0x8, PT ;  /* 0x000000080500780c */ /* 0x040fe40003f86070 */
[----:B------:R-:W-:Y:S01]  /*f860*/  ISETP.GE.U32.AND P5, PT, R5, 0x10, PT ;  /* 0x000000100500780c */ /* 0x000fe20003fa6070 */
[----:B--2---:R-:W1:Y:S02]  /*f870*/  SHFL.UP PT, R4, R0, 0x1, RZ ;  /* 0x0420000000047989 */ /* 0x004e6400000e00ff */
        /* <DEDUP_REMOVED lines=14> */
[----:B------:R-:W1:Y:S02]  /*f960*/  SHFL.IDX PT, R4, R6, 0x1f, 0x1f ;  /* 0x03e01f0006047f89 */ /* 0x000e6400000e0000 */
[----:B-1----:R-:W-:-:S04]  /*f970*/  IMAD R4, R4, UR5, RZ ;  /* 0x0000000504047c24 */ /* 0x002fc8000f8e02ff */
[----:B------:R-:W-:Y:S01]  /*f980*/  IMAD.MOV.U32 R9, RZ, RZ, R4 ;  /* 0x000000ffff097224 */ /* 0x000fe200078e0004 */
[----:B0-----:R-:W-:-:S13]  /*f990*/  ISETP.GT.AND P6, PT, R4, UR6, PT ;  /* 0x0000000604007c0c */ /* 0x001fda000bfc4270 */
[----:B------:R-:W-:Y:S05]  /*f9a0*/  @P6 BRA `(.L_x_2113) ;  /* 0x0000000000a46947 */ /* 0x000fea0003800000 */
[----:B------:R-:W0:Y:S01]  /*f9b0*/  LDC R6, c[0x0][0xc3c] ;  /* 0x00030f00ff067b82 */ /* 0x000e220000000800 */
[----:B------:R-:W-:Y:S01]  /*f9c0*/  IMAD.MOV.U32 R4, RZ, RZ, R9 ;  /* 0x000000ffff047224 */ /* 0x000fe200078e0009 */
[----:B------:R-:W-:Y:S01]  /*f9d0*/  UMOV UR4, URZ ;  /* 0x0000003f00047c82 */ /* 0x000fe20008000000 */
[----:B------:R-:W-:Y:S01]  /*f9e0*/  ULDC UR7, c[0x0][0xc3c] ;  /* 0x00030f0000077ab9 */ /* 0x000fe20000000800 */
[----:B------:R-:W-:-:S05]  /*f9f0*/  ULDC UR5, c[0x0][0xc38] ;  /* 0x00030e0000057ab9 */ /* 0x000fca0000000800 */
.L_x_2117:
        /* <DEDUP_REMOVED lines=9> */
[----:B------:R-:W0:Y:S01]  /*fa90*/  LDC.64 R2, c[0x0][0xc80] ;  /* 0x00032000ff027b82 */ /* 0x000e220000000a00 */
[----:B------:R-:W-:Y:S01]  /*faa0*/  ULDC.64 UR8, c[0x0][0x208] ;  /* 0x0000820000087ab9 */ /* 0x000fe20000000a00 */
[----:B0-----:R-:W-:-:S05]  /*fab0*/  IMAD.WIDE R2, R7, 0x4, R2 ;  /* 0x0000000407027825 */ /* 0x001fca00078e0202 */
[----:B------:R0:W5:Y:S02]  /*fac0*/  LDG.E R0, desc[UR8][R2.64] ;  /* 0x0000000802007981 */ /* 0x000164000c1e1900 */
.L_x_2116:
[----:B------:R-:W-:Y:S05]  /*fad0*/  BSYNC B0 ;  /* 0x0000000000007941 */ /* 0x000fea0003800000 */
.L_x_2115:
        /* <DEDUP_REMOVED lines=20> */
[----:B------:R-:W-:Y:S02]  /*fc20*/  IMAD.MOV.U32 R6, RZ, RZ, R9 ;  /* 0x000000ffff067224 */ /* 0x000fe400078e0009 */
[----:B------:R-:W-:-:S07]  /*fc30*/  IMAD.MOV.U32 R9, RZ, RZ, R3 ;  /* 0x000000ffff097224 */ /* 0x000fce00078e0003 */
.L_x_2113:
[----:B------:R-:W-:Y:S01]  /*fc40*/  IMAD.IADD R9, R4, 0x1, -R9 ;  /* 0x0000000104097824 */ /* 0x000fe200078e0a09 */
[----:B------:R-:W-:-:S03]  /*fc50*/  ULDC.64 UR8, c[0x0][0x208] ;  /* 0x0000820000087ab9 */ /* 0x000fc60000000a00 */
        /* <DEDUP_REMOVED lines=20> */
.L_x_2118:
[----:B-1----:R-:W-:Y:S02]  /*fda0*/  IMAD R16, R16, UR5, R9 ;  /* 0x0000000510107c24 */ /* 0x002fe4000f8e0209 */
[----:B0-----:R-:W-:Y:S01]  /*fdb0*/  IMAD.MOV.U32 R11, RZ, RZ, R10 ;  /* 0x000000ffff0b7224 */ /* 0x001fe200078e000a */
[----:B------:R-:W-:Y:S01]  /*fdc0*/  IABS R10, R4 ;  /* 0x00000004000a7213 */ /* 0x000fe20000000000 */
[----:B------:R-:W-:Y:S01]  /*fdd0*/  IMAD.MOV.U32 R2, RZ, RZ, RZ ;  /* 0x000000ffff027224 */ /* 0x000fe200078e00ff */
[----:B------:R-:W-:Y:S01]  /*fde0*/  IADD3 R9, -R16, UR6, RZ ;  /* 0x0000000610097c10 */ /* 0x000fe2000fffe1ff */
[----:B------:R-:W-:Y:S02]  /*fdf0*/  IMAD R11, R11, R8, RZ ;  /* 0x000000080b0b7224 */ /* 0x000fe400078e02ff */
[----:B------:R-:W-:Y:S01]  /*fe00*/  IMAD.MOV R10, RZ, RZ, -R10 ;  /* 0x000000ffff0a7224 */ /* 0x000fe200078e0a0a */
[----:B------:R-:W-:Y:S01]  /*fe10*/  IABS R6, R9 ;  /* 0x0000000900067213 */ /* 0x000fe20000000000 */
        /* <DEDUP_REMOVED lines=51> */
.L_x_2114:
[----:B------:R-:W-:Y:S02]  /*10150*/  IMAD.MOV.U32 R17, RZ, RZ, RZ ;  /* 0x000000ffff117224 */ /* 0x000fe400078e00ff */
[----:B------:R-:W-:Y:S02]  /*10160*/  IMAD.U32 R16, RZ, RZ, UR6 ;  /* 0x00000006ff107e24 */ /* 0x000fe4000f8e00ff */
[----:B------:R-:W-:-:S07]  /*10170*/  IMAD.MOV.U32 R18, RZ, RZ, RZ ;  /* 0x000000ffff127224 */ /* 0x000fce00078e00ff */
.L_x_2119:
[----:B------:R-:W-:-:S13]  /*10180*/  ISETP.NE.AND P0, PT, R5, RZ, PT ;  /* 0x000000ff0500720c */ /* 0x000fda0003f05270 */
[----:B------:R-:W0:Y:S01]  /*10190*/  @!P0 S2R R3, SR_CgaCtaId ;  /* 0x0000000000038919 */ /* 0x000e220000008800 */
[----:B------:R-:W-:-:S04]  /*101a0*/  @!P0 MOV R0, 0x400 ;  /* 0x0000040000008802 */ /* 0x000fc80000000f00 */
[----:B0-----:R-:W-:-:S05]  /*101b0*/  @!P0 LEA R0, R3, R0, 0x18 ;  /* 0x0000000003008211 */ /* 0x001fca00078ec0ff */
[----:B------:R2:W-:Y:S01]  /*101c0*/  @!P0 STS.128 [R0+0x31cd0], R16 ;  /* 0x031cd01000008388 */ /* 0x0005e20000000c00 */
[----:B------:R-:W-:Y:S06]  /*101d0*/  BAR.ARV 0x5, 0x200 ;  /* 0x0148000000007b1d */ /* 0x000fec0000002000 */
.L_x_2112:
        /* <DEDUP_REMOVED lines=12> */
[----:B------:R-:W-:Y:S01]  /*102a0*/  ULDC UR38, c[0x0][0xc] ;  /* 0x0000030000267ab9 */ /* 0x000fe20000000800 */
[----:B------:R-:W-:Y:S01]  /*102b0*/  IMAD.MOV.U32 R23, RZ, RZ, RZ ;  /* 0x000000ffff177224 */ /* 0x000fe200078e00ff */
[----:B------:R-:W-:Y:S01]  /*102c0*/  ULDC.64 UR36, c[0x0][0x198] ;  /* 0x0000660000247ab9 */ /* 0x000fe20000000a00 */
        /* <DEDUP_REMOVED lines=18> */
.L_x_2224:
[----:B0---4-:R-:W0:Y:S01]  /*103f0*/  LDC.64 R2, c[0x0][0xc88] ;  /* 0x00032200ff027b82 */ /* 0x011e220000000a00 */
[----:B------:R-:W-:Y:S01]  /*10400*/  ULDC.64 UR4, c[0x0][0x208] ;  /* 0x0000820000047ab9 */ /* 0x000fe20000000a00 */
[----:B0-----:R-:W-:-:S05]  /*10410*/  IMAD.WIDE R2, R19, 0x4, R2 ;  /* 0x0000000413027825 */ /* 0x001fca00078e0202 */
[----:B------:R-:W2:Y:S01]  /*10420*/  LDG.E R9, desc[UR4][R2.64] ;  /* 0x0000000402097981 */ /* 0x000ea2000c1e1900 */
[----:B------:R-:W-:Y:S05]  /*10430*/  YIELD ;  /* 0x0000000000007946 */ /* 0x000fea0003800000 */
[----:B------:R-:W-:Y:S01]  /*10440*/  ULDC.64 UR4, c[0x0][0xa28] ;  /* 0x00028a0000047ab9 */ /* 0x000fe20000000a00 */
[----:B------:R-:W-:Y:S01]  /*10450*/  IMAD.MOV.U32 R0, RZ, RZ, RZ ;  /* 0x000000ffff007224 */ /* 0x000fe200078e00ff */
[----:B------:R-:W-:Y:S01]  /*10460*/  ISETP.NE.U32.AND P0, PT, RZ, UR4, PT ;  /* 0x00000004ff007c0c */ /* 0x000fe2000bf05070 */
[----:B------:R-:W-:Y:S01]  /*10470*/  ULDC.64 UR10, c[0x0][0x208] ;  /* 0x00008200000a7ab9 */ /* 0x000fe20000000a00 */
[----:B------:R-:W-:Y:S01]  /*10480*/  IMAD.MOV.U32 R6, RZ, RZ, RZ ;  /* 0x000000ffff067224 */ /* 0x000fe200078e00ff */
[----:B------:R-:W-:Y:S01]  /*10490*/  ULDC.64 UR8, c[0x0][0xa18] ;  /* 0x0002860000087ab9 */ /* 0x000fe20000000a00 */
[----:B------:R-:W-:Y:S01]  /*104a0*/  ISETP.NE.AND.EX P0, PT, RZ, UR5, PT, P0 ;  /* 0x00000005ff007c0c */ /* 0x000fe2000bf05300 */
[----:B------:R-:W-:Y:S01]  /*104b0*/  ULDC.64 UR6, c[0x0][0xa08] ;  /* 0x0002820000067ab9 */ /* 0x000fe20000000a00 */
        /* <DEDUP_REMOVED lines=9> */
[----:B-1----:R1:W5:Y:S01]  /*10550*/  @P0 LDG.E R0, desc[UR10][R2.64] ;  /* 0x0000000a02000981 */ /* 0x002362000c1e1900 */
[----:B------:R-:W-:Y:S01]  /*10560*/  ISETP.NE.AND.EX P1, PT, RZ, UR5, PT, P1 ;  /* 0x00000005ff007c0c */ /* 0x000fe2000bf25310 */
[----:B------:R-:W-:Y:S01]  /*10570*/  IMAD.MOV.U32 R28, RZ, RZ, RZ ;  /* 0x000000ffff1c7224 */ /* 0x000fe200078e00ff */
[----:B------:R-:W-:Y:S02]  /*10580*/  ISETP.NE.U32.AND P2, PT, RZ, UR8, PT ;  /* 0x00000008ff007c0c */ /* 0x000fe4000bf45070 */
        /* <DEDUP_REMOVED lines=24> */
[----:B---3--:R-:W-:Y:S05]  /*10710*/  @P2 BRA `(.L_x_2121) ;  /* 0x0000000000182947 */ /* 0x008fea0003800000 */
[----:B------:R-:W-:Y:S05]  /*10720*/  @!P1 BRA `(.L_x_2121) ;  /* 0x0000000000149947 */ /* 0x000fea0003800000 */
[----:B------:R-:W-:Y:S02]  /*10730*/  ULDC.64 UR4, c[0x0][0x208] ;  /* 0x0000820000047ab9 */ /* 0x000fe40000000a00 */
[----:B------:R-:W0:Y:S04]  /*10740*/  LDG.E R7, desc[UR4][R2.64] ;  /* 0x0000000402077981 */ /* 0x000e28000c1e1900 */
[----:B------:R-:W0:Y:S02]  /*10750*/  LDG.E R2, desc[UR4][R2.64+0x4] ;  /* 0x0000040402027981 */ /* 0x000e24000c1e1900 */
[----:B0-----:R-:W-:-:S05]  /*10760*/  IMAD.IADD R8, R2, 0x1, -R7 ;  /* 0x0000000102087824 */ /* 0x001fca00078e0a07 */
[----:B------:R1:W-:Y:S02]  /*10770*/  STL [R1+0x14], R8 ;  /* 0x0000140801007387 */ /* 0x0003e40000100800 */
.L_x_2121:
[----:B------:R-:W-:Y:S01]  /*10780*/  ULDC.64 UR4, c[0x0][0xa20] ;  /* 0x0002880000047ab9 */ /* 0x000fe20000000a00 */
[----:B-----5:R-:W-:Y:S01]  /*10790*/  IMAD.IADD R28, R28, 0x1, R0 ;  /* 0x000000011c1c7824 */ /* 0x020fe200078e0200 */
[----:B------:R-:W-:Y:S01]  /*107a0*/  ISETP.NE.U32.AND P1, PT, RZ, UR4, PT ;  /* 0x00000004ff007c0c */ /* 0x000fe2000bf25070 */
[----:B------:R-:W-:-:S03]  /*107b0*/  IMAD.MOV.U32 R26, RZ, RZ, R9 ;  /* 0x000000ffff1a7224 */ /* 0x000fc600078e0009 */
[----:B------:R-:W-:-:S13]  /*107c0*/  ISETP.NE.AND.EX P1, PT, RZ, UR5, PT, P1 ;  /* 0x00000005ff007c0c */ /* 0x000fda000bf25310 */
[----:B------:R-:W-:Y:S05]  /*107d0*/  @!P1 BRA `(.L_x_2122) ;  /* 0x0000000000149947 */ /* 0x000fea0003800000 */
[----:B------:R-:W-:Y:S01]  /*107e0*/  IADD3 R2, P0, R24, UR4, RZ ;  /* 0x0000000418027c10 */ /* 0x000fe2000ff1e0ff */
[----:B------:R-:W-:-:S03]  /*107f0*/  ULDC.64 UR6, c[0x0][0x208] ;  /* 0x0000820000067ab9 */ /* 0x000fc60000000a00 */
[----:B------:R-:W-:-:S05]  /*10800*/  IADD3.X R3, R25, UR5, RZ, P0, !PT ;  /* 0x0000000519037c10 */ /* 0x000fca00087fe4ff */
[----:B------:R2:W5:Y:S01]  /*10810*/  LDG.E R6, desc[UR6][R2.64] ;  /* 0x0000000602067981 */ /* 0x000562000c1e1900 */
[----:B------:R-:W-:Y:S05]  /*10820*/  BRA `(.L_x_2123) ;  /* 0x0000000000147947 */ /* 0x000fea0003800000 */
.L_x_2122:
[----:B------:R-:W-:Y:S05]  /*10830*/  @!P0 BRA `(.L_x_2123) ;  /* 0x0000000000108947 */ /* 0x000fea0003800000 */
[----:B------:R-:W-:Y:S02]  /*10840*/  ULDC.64 UR4, c[0x0][0x208] ;  /* 0x0000820000047ab9 */ /* 0x000fe40000000a00 */
[----:B------:R-:W2:Y:S04]  /*10850*/  LDG.E R6, desc[UR4][R4.64] ;  /* 0x0000000404067981 */ /* 0x000ea8000c1e1900 */
[----:B------:R-:W2:Y:S02]  /*10860*/  LDG.E R4, desc[UR4][R4.64+0x4] ;  /* 0x0000040404047981 */ /* 0x000ea4000c1e1900 */
[----:B--2---:R-:W-:-:S07]  /*10870*/  IMAD.IADD R6, R4, 0x1, -R6 ;  /* 0x0000000104067824 */ /* 0x004fce00078e0a06 */
.L_x_2123:
[----:B-----5:R-:W-:Y:S01]  /*10880*/  IMAD.IADD R6, R6, 0x1, -R0 ;  /* 0x0000000106067824 */ /* 0x020fe200078e0a00 */
[----:B------:R-:W-:Y:S01]  /*10890*/  BSSY B7, `(.L_x_2124) ;  /* 0x0000428000077945 */ /* 0x000fe20003800000 */
[----:B------:R-:W3:Y:S01]  /*108a0*/  LDC R0, c[0x0][0x448] ;  /* 0x00011200ff007b82 */ /* 0x000ee20000000800 */
[----:B--2---:R-:W-:-:S04]  /*108b0*/  IMAD R2, R17, 0xc0, RZ ;  /* 0x000000c011027824 */ /* 0x004fc800078e02ff */
[----:B------:R-:W-:Y:S01]  /*108c0*/  VIADD R2, R2, 0xbf ;  /* 0x000000bf02027836 */ /* 0x000fe20000000000 */
[----:B---3--:R-:W-:-:S13]  /*108d0*/  ISETP.NE.AND P0, PT, R0, 0x1, PT ;  /* 0x000000010000780c */ /* 0x008fda0003f05270 */
[----:B------:R-:W2:Y:S08]  /*108e0*/  @P0 LDC R3, c[0x0][0x44c] ;  /* 0x00011300ff030b82 */ /* 0x000eb00000000800 */
[----:B------:R-:W3:Y:S01]  /*108f0*/  @P0 LDC R0, c[0x0][0x450] ;  /* 0x00011400ff000b82 */ /* 0x000ee20000000800 */
[----:B--2---:R-:W-:-:S05]  /*10900*/  @P0 IMAD.HI.U32 R3, R2, R3, RZ ;  /* 0x0000000302030227 */ /* 0x004fca00078e00ff */
[----:B---3--:R-:W-:Y:S01]  /*10910*/  @P0 SHF.R.U32.HI R2, RZ, R0, R3 ;  /* 0x00000000ff020219 */ /* 0x008fe20000011603 */
[C---:B------:R-:W-:Y:S01]  /*10920*/  VIADD R0, R6.reuse, 0x8f ;  /* 0x0000008f06007836 */ /* 0x040fe20000000000 */
[----:B------:R-:W-:-:S03]  /*10930*/  IADD3 R6, R6, 0x90, -R8 ;  /* 0x0000009006067810 */ /* 0x000fc60007ffe808 */
[----:B------:R-:W-:-:S04]  /*10940*/  IMAD.HI R0, R0, 0x38e38e39, RZ ;  /* 0x38e38e3900007827 */ /* 0x000fc800078e02ff */
[----:B------:R-:W-:Y:S01]  /*10950*/  IMAD.IADD R2, R6, 0x1, R2 ;  /* 0x0000000106027824 */ /* 0x000fe200078e0202 */
[----:B------:R-:W-:-:S03]  /*10960*/  SHF.R.U32.HI R3, RZ, 0x1f, R0 ;  /* 0x0000001fff037819 */ /* 0x000fc60000011600 */
[----:B------:R-:W-:Y:S01]  /*10970*/  IMAD.HI R2, R2, 0x38e38e39, RZ ;  /* 0x38e38e3902027827 */ /* 0x000fe200078e02ff */
[----:B------:R-:W-:-:S04]  /*10980*/  LEA.HI.SX32 R3, R0, R3, 0x1b ;  /* 0x0000000300037211 */ /* 0x000fc800078fdaff */
[----:B------:R-:W-:-:S04]  /*10990*/  SHF.R.U32.HI R0, RZ, 0x1f, R2 ;  /* 0x0000001fff007819 */ /* 0x000fc80000011602 */
[----:B------:R-:W-:-:S04]  /*109a0*/  LEA.HI.SX32 R0, R2, R0, 0x1b ;  /* 0x0000000002007211 */ /* 0x000fc800078fdaff */
[----:B------:R-:W-:-:S04]  /*109b0*/  VIMNMX R4, R3, R0, PT ;  /* 0x0000000003047248 */ /* 0x000fc80003fe0100 */
[----:B------:R-:W-:Y:S01]  /*109c0*/  ISETP.GT.AND P0, PT, R4, RZ, PT ;  /* 0x000000ff0400720c */ /* 0x000fe20003f04270 */
[----:B------:R2:W-:-:S12]  /*109d0*/  STL [R1+0xc], R4 ;  /* 0x00000c0401007387 */ /* 0x0005d80000100800 */
[----:B--2---:R-:W-:Y:S05]  /*109e0*/  @P0 BRA `(.L_x_2125) ;  /* 0x0000000000480947 */ /* 0x004fea0003800000 */
[----:B------:R-:W2:Y:S02]  /*109f0*/  S2R R4, SR_TID.X ;  /* 0x0000000000047919 */ /* 0x000ea40000002100 */
[----:B--2---:R-:W-:-:S04]  /*10a00*/  LOP3.LUT R4, R4, 0x7f, RZ, 0xc0, !PT ;  /* 0x0000007f04047812 */ /* 0x004fc800078ec0ff */
[----:B------:R-:W-:-:S13]  /*10a10*/  ISETP.NE.AND P0, PT, R4, RZ, PT ;  /* 0x000000ff0400720c */ /* 0x000fda0003f05270 */
[----:B------:R-:W-:Y:S05]  /*10a20*/  @P0 BRA `(.L_x_2126) ;  /* 0x0000004000380947 */ /* 0x000fea0003800000 */
[----:B------:R-:W2:Y:S01]  /*10a30*/  S2R R5, SR_LANEID ;  /* 0x0000000000057919 */ /* 0x000ea20000000000 */
[----:B------:R-:W-:Y:S01]  /*10a40*/  VOTEU.ANY UR4, UPT, PT ;  /* 0x0000000000047886 */ /* 0x000fe200038e0100 */
[----:B------:R-:W3:Y:S01]  /*10a50*/  LDC.64 R2, c[0x0][0xc60] ;  /* 0x00031800ff027b82 */ /* 0x000ee20000000a00 */
[----:B------:R-:W2:Y:S01]  /*10a60*/  FLO.U32 R0, UR4 ;  /* 0x0000000400007d00 */ /* 0x000ea200080e0000 */
[----:B------:R-:W-:Y:S01]  /*10a70*/  ULDC.64 UR6, c[0x0][0x208] ;  /* 0x0000820000067ab9 */ /* 0x000fe20000000a00 */
        /* <DEDUP_REMOVED lines=9> */
.L_x_2125:
        /* <DEDUP_REMOVED lines=15> */
[----:B01----:R-:W-:Y:S02]  /*10c00*/  IMAD.MOV.U32 R8, RZ, RZ, 0x70 ;  /* 0x00000070ff087424 */ /* 0x003fe400078e00ff */
[----:B------:R-:W-:Y:S02]  /*10c10*/  IMAD.MOV.U32 R12, RZ, RZ, 0x1 ;  /* 0x00000001ff0c7424 */ /* 0x000fe400078e00ff */
[----:B------:R-:W-:-:S07]  /*10c20*/  IMAD.MOV.U32 R13, RZ, RZ, RZ ;  /* 0x000000ffff0d7224 */ /* 0x000fce00078e00ff */
[----:B------:R-:W-:-:S07]  /*10c30*/  LEPC R20, `(.L_x_2128) ;  /* 0x000000001014794e */ /* 0x000fce0000000000 */
[----:B--2---:R-:W-:Y:S05]  /*10c40*/  CALL.ABS.NOINC R2 ;  /* 0x0000000002007343 */ /* 0x004fea0003c00000 */
.L_x_2128:
[----:B------:R-:W-:Y:S05]  /*10c50*/  BSYNC B6 ;  /* 0x0000000000067941 */ /* 0x000fea0003800000 */
.L_x_2127:
        /* <DEDUP_REMOVED lines=15> */
[----:B01----:R-:W-:Y:S02]  /*10d50*/  IMAD.MOV.U32 R8, RZ, RZ, 0x70 ;  /* 0x00000070ff087424 */ /* 0x003fe400078e00ff */
[----:B------:R-:W-:Y:S02]  /*10d60*/  IMAD.MOV.U32 R12, RZ, RZ, 0x1 ;  /* 0x00000001ff0c7424 */ /* 0x000fe400078e00ff */
[----:B--2---:R-:W-:-:S07]  /*10d70*/  IMAD.MOV.U32 R13, RZ, RZ, RZ ;  /* 0x000000ffff0d7224 */ /* 0x004fce00078e00ff */
[----:B------:R-:W-:-:S07]  /*10d80*/  LEPC R20, `(.L_x_2131) ;  /* 0x000000001014794e */ /* 0x000fce0000000000 */
[----:B---3--:R-:W-:Y:S05]  /*10d90*/  CALL.ABS.NOINC R2 ;  /* 0x0000000002007343 */ /* 0x008fea0003c00000 */
.L_x_2131:
        /* <DEDUP_REMOVED lines=15> */
.L_x_2130:
[----:B------:R-:W-:Y:S05]  /*10e90*/  BSYNC B6 ;  /* 0x0000000000067941 */ /* 0x000fea0003800000 */
.L_x_2129:
[----:B------:R-:W-:Y:S01]  /*10ea0*/  ULDC.64 UR4, c[0x0][0x9f8] ;  /* 0x00027e0000047ab9 */ /* 0x000fe20000000a00 */
[----:B------:R-:W-:Y:S01]  /*10eb0*/  ULDC.64 UR6, c[0x0][0x208] ;  /* 0x0000820000067ab9 */ /* 0x000fe20000000a00 */
[----:B------:R-:W-:Y:S01]  /*10ec0*/  ISETP.NE.U32.AND P0, PT, RZ, UR4, PT ;  /* 0x00000004ff007c0c */ /* 0x000fe2000bf05070 */
[----:B------:R-:W2:Y:S01]  /*10ed0*/  LDL R20, [R1+0xc] ;  /* 0x00000c0001147983 */ /* 0x000ea20000100800 */
[----:B------:R-:W3:Y:S02]  /*10ee0*/  LDC.64 R2, c[0x0][0x418] ;  /* 0x00010600ff027b82 */ /* 0x000ee40000000a00 */
[----:B------:R-:W-:-:S13]  /*10ef0*/  ISETP.NE.AND.EX P0, PT, RZ, UR5, PT, P0 ;  /* 0x00000005ff007c0c */ /* 0x000fda000bf05300 */
[----:B------:R-:W-:-:S04]  /*10f00*/  @P0 IADD3 R24, P1, R24, UR4, RZ ;  /* 0x0000000418180c10 */ /* 0x000fc8000ff3e0ff */
[----:B------:R-:W-:Y:S01]  /*10f10*/  @P0 IADD3.X R25, R25, UR5, RZ, P1, !PT ;  /* 0x0000000519190c10 */ /* 0x000fe20008ffe4ff */
[----:B------:R-:W-:-:S04]  /*10f20*/  ULDC.64 UR4, c[0x0][0xa08] ;  /* 0x0002820000047ab9 */ /* 0x000fc80000000a00 */
[----:B------:R2:W4:Y:S01]  /*10f30*/  @P0 LDG.E R26, desc[UR6][R24.64] ;  /* 0x00000006181a0981 */ /* 0x000522000c1e1900 */
[----:B---3--:R-:W-:Y:S01]  /*10f40*/  LOP3.LUT P0, RZ, R2, UR4, RZ, 0xfc, !PT ;  /* 0x0000000402ff7c12 */ /* 0x008fe2000f80fcff */
[----:B------:R-:W-:-:S03]  /*10f50*/  UMOV UR4, 0xffffffff ;  /* 0xffffffff00047882 */ /* 0x000fc60000000000 */
[----:B------:R-:W-:Y:S01]  /*10f60*/  LOP3.LUT P0, RZ, R3, UR5, RZ, 0xfc, P0 ;  /* 0x0000000503ff7c12 */ /* 0x000fe2000800fcff */
[----:B--2---:R-:W-:Y:S01]  /*10f70*/  VIADD R25, R20, 0xffffffff ;  /* 0xffffffff14197836 */ /* 0x004fe20000000000 */
[----:B----4-:R-:W-:Y:S02]  /*10f80*/  SHF.R.S32.HI R29, RZ, 0x1f, R26 ;  /* 0x0000001fff1d7819 */ /* 0x010fe4000001141a */
[----:B------:R-:W-:Y:S01]  /*10f90*/  SEL R24, R26, RZ, !P0 ;  /* 0x000000ff1a187207 */ /* 0x000fe20004000000 */
[----:B------:R-:W-:Y:S08]  /*10fa0*/  BRA.DIV UR4, `(.L_x_2132) ;  /* 0x0000004e04887947 */ /* 0x000ff0000b800000 */
[----:B------:R-:W2:Y:S02]  /*10fb0*/  S2R R0, SR_TID.X ;  /* 0x0000000000007919 */ /* 0x000ea40000002100 */
[----:B--2---:R-:W-:-:S04]  /*10fc0*/  SHF.R.U32.HI R0, RZ, 0x5, R0 ;  /* 0x00000005ff007819 */ /* 0x004fc80000011600 */
[----:B------:R-:W-:-:S05]  /*10fd0*/  LOP3.LUT R0, R0, 0x3, RZ, 0xc0, !PT ;  /* 0x0000000300007812 */ /* 0x000fca00078ec0ff */
[----:B------:R2:W3:Y:S02]  /*10fe0*/  SHFL.IDX PT, R14, R0, RZ, 0x1f ;  /* 0x00001fff000e7589 */ /* 0x0004e400000e0000 */
.L_x_2240:
[----:B------:R-:W-:Y:S02]  /*10ff0*/  PLOP3.LUT P1, PT, PT, PT, PT, 0x8, 0x0 ;  /* 0x000000000000781c */ /* 0x000fe40003f2e170 */
[----:B---3--:R-:W-:Y:S02]  /*11000*/  ISETP.NE.AND P0, PT, R14, RZ, PT ;  /* 0x000000ff0e00720c */ /* 0x008fe40003f05270 */
[----:B--2---:R-:W-:-:S05]  /*11010*/  P2R R0, PR, RZ, 0x2 ;  /* 0x00000002ff007803 */ /* 0x004fca0000000000 */
[----:B------:R2:W-:Y:S06]  /*11020*/  STL [R1], R0 ;  /* 0x0000000001007387 */ /* 0x0005ec0000100800 */
[----:B------:R-:W-:Y:S05]  /*11030*/  @P0 BRA `(.L_x_2133) ;  /* 0x00000004001c0947 */ /* 0x000fea0003800000 */
[----:B------:R-:W-:-:S03]  /*11040*/  UMOV UR4, 0xffffffff ;  /* 0xffffffff00047882 */ /* 0x000fc60000000000 */
[----:B------:R-:W-:Y:S05]  /*11050*/  BRA.DIV UR4, `(.L_x_2134) ;  /* 0x0000004e04907947 */ /* 0x000fea000b800000 */
[----:B------:R-:W-:-:S13]  /*11060*/  ELECT P6, URZ, PT ;  /* 0x00000000003f782f */ /* 0x000fda00038c0000 */
.L_x_2243:
[----:B------:R-:W-:Y:S05]  /*11070*/  @!P6 BRA `(.L_x_2133) ;  /* 0x00000004000ce947 */ /* 0x000fea0003800000 */
[----:B------:R-:W-:-:S04]  /*11080*/  ISETP.NE.U32.AND P0, PT, R2, RZ, PT ;  /* 0x000000ff0200720c */ /* 0x000fc80003f05070 */
[----:B------:R-:W-:-:S13]  /*11090*/  ISETP.NE.AND.EX P0, PT, R3, RZ, PT, P0 ;  /* 0x000000ff0300720c */ /* 0x000fda0003f05300 */
[----:B------:R-:W-:Y:S05]  /*110a0*/  @!P0 BRA `(.L_x_2135) ;  /* 0x0000000000488947 */ /* 0x000fea0003800000 */
[----:B------:R-:W3:Y:S01]  /*110b0*/  LDC R6, c[0x0][0x43c] ;  /* 0x00010f00ff067b82 */ /* 0x000ee20000000800 */
[----:B------:R-:W-:Y:S01]  /*110c0*/  ULDC.64 UR4, c[0x0][0x428] ;  /* 0x00010a0000047ab9 */ /* 0x000fe20000000a00 */
        /* <DEDUP_REMOVED lines=16> */
.L_x_2135:
[----:B--2---:R-:W-:Y:S01]  /*111d0*/  IMAD R0, R23, 0x8, R22 ;  /* 0x0000000817007824 */ /* 0x004fe200078e0216 */
[----:B---3--:R-:W-:-:S04]  /*111e0*/  SHF.L.U32 R2, R27, 0x1f, RZ ;  /* 0x0000001f1b027819 */ /* 0x008fc800000006ff */
[----:B------:R-:W2:Y:S02]  /*111f0*/  SYNCS.PHASECHK.TRANS64.TRYWAIT P0, [R0+URZ+0x31c40], R2 ;  /* 0x031c4002000075a7 */ /* 0x000ea4000800017f */
[----:B--2---:R-:W-:Y:S05]  /*11200*/  @!P0 BRA `(.L_x_2136) ;  /* 0x0000004c00448947 */ /* 0x004fea0003800000 */
.L_x_2244:
        /* <DEDUP_REMOVED lines=11> */
.L_x_2137:
[----:B------:R-:W-:Y:S01]  /*112c0*/  R2UR UR9, R0 ;  /* 0x00000000000972ca */ /* 0x000fe200000e0000 */
[----:B--2---:R-:W-:Y:S01]  /*112d0*/  IMAD R0, R23, 0x6c00, R22 ;  /* 0x00006c0017007824 */ /* 0x004fe200078e0216 */
        /* <DEDUP_REMOVED lines=11> */
[----:B------:R-:W-:-:S03]  /*11390*/  UIADD3 UR9, UR9, 0x31c30, URZ ;  /* 0x00031c3009097890 */ /* 0x000fc6000fffe03f */
[----:B------:R-:W-:Y:S01]  /*113a0*/  P2R R0, PR, RZ, 0x1 ;  /* 0x00000001ff007803 */ /* 0x000fe20000000000 */
[----:B------:R-:W-:Y:S02]  /*113b0*/  UIMAD UR11, UR11, 0x90, UR5 ;  /* 0x000000900b0b78a4 */ /* 0x000fe4000f8e0205 */
[----:B------:R-:W-:Y:S02]  /*113c0*/  UIADD3 UR14, UR8, 0x16a00, URZ ;  /* 0x00016a00080e7890 */ /* 0x000fe4000fffe03f */
[----:B------:R-:W-:Y:S01]  /*113d0*/  UIADD3.X UR5, URZ, UR37, URZ, UP0, !UPT ;  /* 0x000000253f057290 */ /* 0x000fe200087fe43f */
[----:B------:R3:W-:Y:S01]  /*113e0*/  STL [R1], R0 ;  /* 0x0000000001007387 */ /* 0x0007e20000100800 */
[----:B------:R-:W-:Y:S02]  /*113f0*/  UIADD3 UR15, UR8, 0x18e00, URZ ;  /* 0x00018e00080f7890 */ /* 0x000fe4000fffe03f */
[----:B------:R-:W-:-:S03]  /*11400*/  UIADD3 UR17, UR8, 0x1b200, URZ ;  /* 0x0001b20008117890 */ /* 0x000fc6000fffe03f */
[----:B------:R-:W-:Y:S01]  /*11410*/  UMOV UR8, UR14 ;  /* 0x0000000e00087c82 */ /* 0x000fe20008000000 */
[----:B------:R-:W-:Y:S01]  /*11420*/  UMOV UR14, 0x40 ;  /* 0x00000040000e7882 */ /* 0x000fe20000000000 */
[----:B------:R2:W-:Y:S02]  /*11430*/  UTMALDG.4D [UR8], [UR4], desc[UR6] ;  /* 0x00000608040075b4 */ /* 0x0005e40008019000 */
[----:B--2---:R-:W-:Y:S01]  /*11440*/  UMOV UR8, UR15 ;  /* 0x0000000f00087c82 */ /* 0x004fe20008000000 */
[----:B------:R-:W-:Y:S02]  /*11450*/  UMOV UR10, UR16 ;  /* 0x00000010000a7c82 */ /* 0x000fe40008000000 */
[----:B------:R2:W-:Y:S02]  /*11460*/  UTMALDG.4D [UR8], [UR4], desc[UR6] ;  /* 0x00000608040075b4 */ /* 0x0005e40008019000 */
[----:B--2---:R-:W-:Y:S01]  /*11470*/  UMOV UR8, UR17 ;  /* 0x0000001100087c82 */ /* 0x004fe20008000000 */
[----:B------:R-:W-:-:S02]  /*11480*/  UMOV UR10, UR14 ;  /* 0x0000000e000a7c82 */ /* 0x000fc40008000000 */
[----:B------:R3:W-:Y:S02]  /*11490*/  UTMALDG.4D [UR8], [UR4], desc[UR6] ;  /* 0x00000608040075b4 */ /* 0x0007e40008019000 */
[----:B---3--:R-:W-:Y:S01]  /*114a0*/  NOP ;  /* 0x0000000000007918 */ /* 0x008fe20000000000 */
.L_x_2133:
[----:B------:R-:W3:Y:S04]  /*114b0*/  LDL.LU R4, [R1+0x10] ;  /* 0x0000100001047983 */ /* 0x000ee80000300800 */
[----:B------:R-:W4:Y:S04]  /*114c0*/  LDL.LU R6, [R1+0x8] ;  /* 0x0000080001067983 */ /* 0x000f280000300800 */
[----:B------:R-:W5:Y:S01]  /*114d0*/  LDL.LU R3, [R1+0x18] ;  /* 0x0000180001037983 */ /* 0x000f620000300800 */
[----:B------:R-:W-:Y:S05]  /*114e0*/  WARPSYNC.ALL ;  /* 0x0000000000007948 */ /* 0x000fea0003800000 */
[----:B------:R-:W-:Y:S01]  /*114f0*/  ULDC.64 UR6, c[0x0][0xa00] ;  /* 0x0002800000067ab9 */ /* 0x000fe20000000a00 */
[----:B------:R-:W-:Y:S01]  /*11500*/  ULDC.64 UR4, c[0x0][0x298] ;  /* 0x0000a60000047ab9 */ /* 0x000fe20000000a00 */
[----:B------:R-:W-:Y:S01]  /*11510*/  BAR.SYNC.DEFER_BLOCKING 0x8, 0x200 ;  /* 0x0208000000007b1d */ /* 0x000fe20000010000 */
[----:B------:R-:W-:Y:S01]  /*11520*/  ISETP.NE.U32.AND P0, PT, RZ, UR6, PT ;  /* 0x00000006ff007c0c */ /* 0x000fe2000bf05070 */
[----:B--2---:R-:W-:-:S03]  /*11530*/  VIADD R0, R22, 0xda00 ;  /* 0x0000da0016007836 */ /* 0x004fc60000000000 */
[----:B------:R-:W-:Y:S01]  /*11540*/  ISETP.NE.AND.EX P0, PT, RZ, UR7, PT, P0 ;  /* 0x00000007ff007c0c */ /* 0x000fe2000bf05300 */
[----:B------:R-:W-:Y:S01]  /*11550*/  BSSY B6, `(.L_x_2138) ;  /* 0x0000020000067945 */ /* 0x000fe20003800000 */
[----:B------:R-:W-:Y:S02]  /*11560*/  LOP3.LUT P1, RZ, R0, 0x1bf, RZ, 0xc0, !PT ;  /* 0x000001bf00ff7812 */ /* 0x000fe4000782c0ff */
[----:B---3--:R-:W-:-:S05]  /*11570*/  SHF.R.S32.HI R2, RZ, 0x1f, R4 ;  /* 0x0000001fff027819 */ /* 0x008fca0000011404 */
        /* <DEDUP_REMOVED lines=8> */
[----:B--2---:R-:W-:Y:S01]  /*11600*/  IMAD.IADD R2, R5, 0x1, R0 ;  /* 0x0000000105027824 */ /* 0x004fe200078e0200 */
[----:B------:R-:W-:-:S05]  /*11610*/  SHF.R.S32.HI R0, RZ, 0x1f, R18 ;  /* 0x0000001fff007819 */ /* 0x000fca0000011412 */
        /* <DEDUP_REMOVED lines=19> */
.L_x_2139:
[----:B------:R-:W-:Y:S05]  /*11750*/  BSYNC B6 ;  /* 0x0000000000067941 */ /* 0x000fea0003800000 */
.L_x_2138:
        /* <DEDUP_REMOVED lines=8> */
[----:B------:R-:W4:Y:S01]  /*117e0*/  LDL.LU R4, [R1+0x8] ;  /* 0x0000080001047983 */ /* 0x000f220000300800 */
[----:B------:R-:W4:Y:S01]  /*117f0*/  S2R R10, SR_TID.X ;  /* 0x00000000000a7919 */ /* 0x000f220000002100 */
[----:B------:R-:W4:Y:S01]  /*11800*/  S2R R11, SR_TID.X ;  /* 0x00000000000b7919 */ /* 0x000f220000002100 */
[----:B---3--:R-:W-:-:S13]  /*11810*/  ISETP.NE.AND P1, PT, R9, 0x1, PT ;  /* 0x000000010900780c */ /* 0x008fda0003f25270 */
[----:B------:R-:W3:Y:S08]  /*11820*/  @P1 LDC R5, c[0x0][0x450] ;  /* 0x00011400ff051b82 */ /* 0x000ef00000000800 */
[----:B01----:R-:W0:Y:S01]  /*11830*/  @P1 LDC R8, c[0x0][0x44c] ;  /* 0x00011300ff081b82 */ /* 0x003e220000000800 */
[----:B--2---:R-:W-:Y:S02]  /*11840*/  IMAD.MOV.U32 R3, RZ, RZ, R0 ;  /* 0x000000ffff037224 */ /* 0x004fe400078e0000 */
[----:B----4-:R-:W-:-:S02]  /*11850*/  IMAD R0, R20, UR4, RZ ;  /* 0x0000000414007c24 */ /* 0x010fc4000f8e02ff */
[C---:B------:R-:W-:Y:S01]  /*11860*/  IMAD.WIDE.U32 R2, R18.reuse, UR4, R2 ;  /* 0x0000000412027c25 */ /* 0x040fe2000f8e0002 */
[----:B------:R-:W1:Y:S03]  /*11870*/  S2R R20, SR_TID.X ;  /* 0x0000000000147919 */ /* 0x000e660000002100 */
[----:B------:R-:W-:Y:S01]  /*11880*/  IMAD R0, R18, UR5, R0 ;  /* 0x0000000512007c24 */ /* 0x000fe2000f8e0200 */
[----:B------:R-:W-:-:S03]  /*11890*/  ULDC.64 UR4, c[0x0][0x2e0] ;  /* 0x0000b80000047ab9 */ /* 0x000fc60000000a00 */
[----:B------:R-:W-:Y:S02]  /*118a0*/  IMAD.IADD R3, R3, 0x1, R0 ;  /* 0x0000000103037824 */ /* 0x000fe400078e0200 */
[----:B------:R-:W-:Y:S02]  /*118b0*/  IMAD R0, R21, UR4, RZ ;  /* 0x0000000415007c24 */ /* 0x000fe4000f8e02ff */
[----:B------:R-:W2:Y:S01]  /*118c0*/  S2R R21, SR_TID.X ;  /* 0x0000000000157919 */ /* 0x000ea20000002100 */
[----:B------:R-:W-:-:S04]  /*118d0*/  IMAD.WIDE.U32 R2, R4, UR4, R2 ;  /* 0x0000000404027c25 */ /* 0x000fc8000f8e0002 */
[----:B------:R-:W-:Y:S01]  /*118e0*/  IMAD R0, R4, UR5, R0 ;  /* 0x0000000504007c24 */ /* 0x000fe2000f8e0200 */
[----:B------:R-:W-:Y:S01]  /*118f0*/  ULDC.64 UR4, c[0x0][0x2d0] ;  /* 0x0000b40000047ab9 */ /* 0x000fe20000000a00 */
[----:B------:R-:W4:Y:S02]  /*11900*/  @P1 LDC R4, c[0x0][0x44c] ;  /* 0x00011300ff041b82 */ /* 0x000f240000000800 */
[----:B------:R-:W-:Y:S01]  /*11910*/  IMAD.IADD R3, R3, 0x1, R0 ;  /* 0x0000000103037824 */ /* 0x000fe200078e0200 */
[----:B-1----:R-:W-:-:S04]  /*11920*/  LOP3.LUT R20, R20, 0x7f, RZ, 0xc0, !PT ;  /* 0x0000007f14147812 */ /* 0x002fc800078ec0ff */
[----:B------:R-:W-:Y:S01]  /*11930*/  SHF.R.U32.HI R20, RZ, 0x2, R20 ;  /* 0x00000002ff147819 */ /* 0x000fe20000011614 */
[----:B--2---:R-:W-:Y:S02]  /*11940*/  IMAD.SHL.U32 R6, R21, 0x20, RZ ;  /* 0x0000002015067824 */ /* 0x004fe400078e00ff */
[----:B------:R-:W-:-:S03]  /*11950*/  IMAD.SHL.U32 R21, R10, 0x8, RZ ;  /* 0x000000080a157824 */ /* 0x000fc600078e00ff */
[----:B------:R-:W-:Y:S01]  /*11960*/  LOP3.LUT R6, R20, 0x60, R6, 0xf8, !PT ;  /* 0x0000006014067812 */ /* 0x000fe200078ef806 */
[----:B------:R-:W-:Y:S01]  /*11970*/  IMAD.SHL.U32 R20, R11, 0x8, RZ ;  /* 0x000000080b147824 */ /* 0x000fe200078e00ff */
[----:B------:R-:W-:-:S03]  /*11980*/  LOP3.LUT R21, R21, 0x18, RZ, 0xc0, !PT ;  /* 0x0000001815157812 */ /* 0x000fc600078ec0ff */
[----:B------:R-:W-:Y:S01]  /*11990*/  IMAD R6, R17, 0xc0, R6 ;  /* 0x000000c011067824 */ /* 0x000fe200078e0206 */
[C---:B------:R-:W-:Y:S02]  /*119a0*/  LOP3.LUT R10, R21.reuse, 0x40, RZ, 0xfc, !PT ;  /* 0x00000040150a7812 */ /* 0x040fe400078efcff */
[----:B------:R-:W-:Y:S01]  /*119b0*/  LOP3.LUT R20, R20, 0x18, RZ, 0xc0, !PT ;  /* 0x0000001814147812 */ /* 0x000fe200078ec0ff */
[----:B----4-:R-:W-:Y:S01]  /*119c0*/  @P1 IMAD.HI.U32 R0, R6, R4, RZ ;  /* 0x0000000406001227 */ /* 0x010fe200078e00ff */
[----:B------:R-:W-:-:S03]  /*119d0*/  LOP3.LUT R12, R21, 0x20, RZ, 0xfc, !PT ;  /* 0x00000020150c7812 */ /* 0x000fc600078efcff */
[----:B------:R-:W-:Y:S01]  /*119e0*/  IMAD.MOV.U32 R4, RZ, RZ, R6 ;  /* 0x000000ffff047224 */ /* 0x000fe200078e0006 */
[----:B---3--:R-:W-:-:S04]  /*119f0*/  @P1 SHF.R.U32.HI R4, RZ, R5, R0 ;  /* 0x00000005ff041219 */ /* 0x008fc80000011600 */
        /* <DEDUP_REMOVED lines=15> */
[----:B0-----:R-:W-:Y:S01]  /*11af0*/  @P1 IMAD.HI.U32 R8, R7, R8, RZ ;  /* 0x0000000807081227 */ /* 0x001fe200078e00ff */
        /* <DEDUP_REMOVED lines=27> */
[----:B------:R-:W-:Y:S01]  /*11cb0*/  IMAD R17, R17, 0xc0, R21 ;  /* 0x000000c011117824 */ /* 0x000fe200078e0215 */
[----:B------:R-:W-:Y:S02]  /*11cc0*/  ULDC.64 UR4, c[0x0][0x208] ;  /* 0x0000820000047ab9 */ /* 0x000fe40000000a00 */
[----:B------:R-:W0:Y:S04]  /*11cd0*/  SHFL.IDX PT, R3, R0, RZ, 0x1c1f ;  /* 0x001c1fff00037589 */ /* 0x000e2800000e0000 */
[----:B------:R-:W-:Y:S01]  /*11ce0*/  SHFL.IDX PT, R14, R7, 0x1, 0x1c1f ;  /* 0x003c1f00070e7f89 */ /* 0x000fe200000e0000 */
[----:B--2---:R-:W-:-:S03]  /*11cf0*/  IMAD R5, R2, R9, RZ ;  /* 0x0000000902057224 */ /* 0x004fc600078e02ff */
[----:B------:R-:W1:Y:S02]  /*11d00*/  SHFL.IDX PT, R2, R4, RZ, 0x1c1f ;  /* 0x001c1fff04027589 */ /* 0x000e6400000e0000 */
        /* <DEDUP_REMOVED lines=54> */
.L_x_2257:
[----:B------:R-:W-:Y:S01]  /*12070*/  VIADD R0, R17, 0xa0 ;  /* 0x000000a011007836 */ /* 0x000fe20000000000 */
[----:B------:R-:W-:-:S04]  /*12080*/  ULDC.64 UR4, c[0x0][0x208] ;  /* 0x0000820000047ab9 */ /* 0x000fc80000000a00 */
[----:B------:R-:W-:Y:S01]  /*12090*/  ISETP.GE.AND P3, PT, R0, R5, PT ;  /* 0x000000050000720c */ /* 0x000fe20003f66270 */
[----:B------:R-:W-:-:S12]  /*120a0*/  VIADD R0, R22, 0x31c00 ;  /* 0x00031c0016007836 */ /* 0x000fd80000000000 */
        /* <DEDUP_REMOVED lines=10> */
.L_x_2141:
        /* <DEDUP_REMOVED lines=8> */
[----:B------:R-:W-:Y:S01]  /*121d0*/  LEA.HI R2, R3, R3, RZ, 0x1 ;  /* 0x0000000303027211 */ /* 0x000fe200078f08ff */
[----:B------:R0:W-:Y:S03]  /*121e0*/  STL [R1+0x28], R3 ;  /* 0x0000280301007387 */ /* 0x0001e60000100800 */
[----:B------:R-:W-:-:S05]  /*121f0*/  LOP3.LUT R2, R2, 0xfffffffe, RZ, 0xc0, !PT ;  /* 0xfffffffe02027812 */ /* 0x000fca00078ec0ff */
[----:B------:R-:W-:-:S05]  /*12200*/  IMAD.IADD R2, R3, 0x1, -R2 ;  /* 0x0000000103027824 */ /* 0x000fca00078e0a02 */
[----:B0-----:R-:W-:Y:S01]  /*12210*/  SHF.L.U32 R3, R2, 0x1f, RZ ;  /* 0x0000001f02037819 */ /* 0x001fe200000006ff */
[----:B------:R-:W-:Y:S01]  /*12220*/  NOP ;  /* 0x0000000000007918 */ /* 0x000fe20000000000 */
[----:B------:R-:W2:Y:S01]  /*12230*/  LDL R4, [R1+0xc] ;  /* 0x00000c0001047983 */ /* 0x000ea20000100800 */
[----:B------:R0:W-:Y:S01]  /*12240*/  SYNCS.ARRIVE.TRANS64.A1T0 RZ, [R22+URZ+0x31c00], RZ ;  /* 0x031c00ff16ff79a7 */ /* 0x0001e2000810003f */
[----:B------:R-:W-:Y:S01]  /*12250*/  BSSY B0, `(.L_x_2142) ;  /* 0x0000004000007945 */ /* 0x000fe20003800000 */
[----:B------:R-:W1:Y:S01]  /*12260*/  SYNCS.PHASECHK.TRANS64.TRYWAIT P0, [R22+URZ+0x31c20], R3 ;  /* 0x031c2003160075a7 */ /* 0x000e62000800017f */
[----:B--2---:R-:W-:Y:S02]  /*12270*/  ISETP.GE.AND P1, PT, R4, 0x2, PT ;  /* 0x000000020400780c */ /* 0x004fe40003f26270 */
[----:B01----:R-:W-:Y:S11]  /*12280*/  @!P0 BRA `(.L_x_2143) ;  /* 0x0000004400588947 */ /* 0x003ff60003800000 */
.L_x_2258:
[----:B------:R-:W-:Y:S05]  /*12290*/  BSYNC B0 ;  /* 0x0000000000007941 */ /* 0x000fea0003800000 */
.L_x_2142:
[----:B------:R-:W-:Y:S04]  /*122a0*/  BSSY B0, `(.L_x_2144) ;  /* 0x0000226000007945 */ /* 0x000fe80003800000 */
[----:B------:R-:W-:Y:S05]  /*122b0*/  @!P1 BRA `(.L_x_2145) ;  /* 0x0000002000909947 */ /* 0x000fea0003800000 */
[----:B------:R-:W2:Y:S01]  /*122c0*/  LDL R4, [R1+0xc] ;  /* 0x00000c0001047983 */ /* 0x000ea20000100800 */
[----:B------:R-:W-:Y:S01]  /*122d0*/  BSSY B2, `(.L_x_2146) ;  /* 0x00000bc000027945 */ /* 0x000fe20003800000 */
[C---:B--2---:R-:W-:Y:S01]  /*122e0*/  LOP3.LUT R2, R4.reuse, 0x1, RZ, 0xc0, !PT ;  /* 0x0000000104027812 */ /* 0x044fe200078ec0ff */
[----:B------:R-:W-:-:S03]  /*122f0*/  VIADD R7, R4, 0xfffffffe ;  /* 0xfffffffe04077836 */ /* 0x000fc60000000000 */
[----:B------:R-:W-:Y:S01]  /*12300*/  ISETP.NE.U32.AND P0, PT, R2, 0x1, PT ;  /* 0x000000010200780c */ /* 0x000fe20003f05070 */
[----:B------:R-:W-:-:S12]  /*12310*/  IMAD.MOV.U32 R6, RZ, RZ, R7 ;  /* 0x000000ffff067224 */ /* 0x000fd800078e0007 */
[----:B------:R-:W-:Y:S05]  /*12320*/  @!P0 BRA `(.L_x_2147) ;  /* 0x0000000800d88947 */ /* 0x000fea0003800000 */
[----:B------:R-:W2:Y:S01]  /*12330*/  LDL R4, [R1] ;  /* 0x0000000001047983 */ /* 0x000ea20000100800 */
[----:B------:R-:W-:Y:S01]  /*12340*/  VIADD R8, R23, 0x1 ;  /* 0x0000000117087836 */ /* 0x000fe20000000000 */
[----:B------:R-:W-:Y:S04]  /*12350*/  BSSY B1, `(.L_x_2148) ;  /* 0x00000af000017945 */ /* 0x000fe80003800000 */
[----:B------:R-:W-:-:S04]  /*12360*/  ISETP.NE.AND P0, PT, R8, 0x2, PT ;  /* 0x000000020800780c */ /* 0x000fc80003f05270 */
[----:B------:R-:W-:Y:S02]  /*12370*/  SEL R2, RZ, 0x1, P0 ;  /* 0x00000001ff027807 */ /* 0x000fe40000000000 */
[----:B------:R-:W-:Y:S02]  /*12380*/  SEL R8, R8, RZ, P0 ;  /* 0x000000ff08087207 */ /* 0x000fe40000000000 */
[----:B------:R-:W-:Y:S02]  /*12390*/  LOP3.LUT R9, R27, R2, RZ, 0x3c, !PT ;  /* 0x000000021b097212 */ /* 0x000fe400078e3cff */
[----:B--2---:R-:W-:-:S13]  /*123a0*/  ISETP.NE.AND P2, PT, R4, RZ, PT ;  /* 0x000000ff0400720c */ /* 0x004fda0003f45270 */
[----:B------:R-:W-:Y:S05]  /*123b0*/  @!P2 BRA `(.L_x_2149) ;  /* 0x0000000800a0a947 */ /* 0x000fea0003800000 */
[----:B------:R-:W-:Y:S01]  /*123c0*/  ULDC.64 UR4, c[0x0][0x418] ;  /* 0x0001060000047ab9 */ /* 0x000fe20000000a00 */
[----:B------:R-:W-:Y:S01]  /*123d0*/  IMAD.MOV.U32 R5, RZ, RZ, R24 ;  /* 0x000000ffff057224 */ /* 0x000fe200078e0018 */
[----:B------:R-:W-:Y:S01]  /*123e0*/  ISETP.NE.U32.AND P0, PT, RZ, UR4, PT ;  /* 0x00000004ff007c0c */ /* 0x000fe2000bf05070 */
[----:B------:R-:W-:-:S03]  /*123f0*/  IMAD.MOV.U32 R6, RZ, RZ, R7 ;  /* 0x000000ffff067224 */ /* 0x000fc600078e0007 */
[----:B------:R-:W-:-:S13]  /*12400*/  ISETP.NE.AND.EX P0, PT, RZ, UR5, PT, P0 ;  /* 0x00000005ff007c0c */ /* 0x000fda000bf05300 */
        /* <DEDUP_REMOVED lines=19> */
.L_x_2150:
[----:B0-----:R-:W-:Y:S01]  /*12540*/  IMAD R3, R8, 0x8, R22 ;  /* 0x0000000808037824 */ /* 0x001fe200078e0216 */
[----:B------:R-:W-:Y:S01]  /*12550*/  SHF.L.U32 R2, R9, 0x1f, RZ ;  /* 0x0000001f09027819 */ /* 0x000fe200000006ff */
[----:B------:R-:W-:Y:S03]  /*12560*/  BSSY B3, `(.L_x_2151) ;  /* 0x0000003000037945 */ /* 0x000fe60003800000 */
[----:B------:R-:W0:Y:S02]  /*12570*/  SYNCS.PHASECHK.TRANS64.TRYWAIT P0, [R3+URZ+0x31c40], R2 ;  /* 0x031c4002030075a7 */ /* 0x000e24000800017f */
[----:B0-----:R-:W-:Y:S05]  /*12580*/  @!P0 BRA `(.L_x_2152) ;  /* 0x0000004000ac8947 */ /* 0x001fea0003800000 */
.L_x_2259:
[----:B------:R-:W-:Y:S05]  /*12590*/  BSYNC B3 ;  /* 0x0000000000037941 */ /* 0x000fea0003800000 */
.L_x_2151:
        /* <DEDUP_REMOVED lines=12> */
.L_x_2154:
[----:B------:R-:W-:Y:S05]  /*12660*/  BSYNC B3 ;  /* 0x0000000000037941 */ /* 0x000fea0003800000 */
.L_x_2153:
        /* <DEDUP_REMOVED lines=11> */
.L_x_2155:
        /* <DEDUP_REMOVED lines=16> */
.L_x_2156:
        /* <DEDUP_REMOVED lines=16> */
.L_x_2157:
        /* <DEDUP_REMOVED lines=15> */
.L_x_2260:
[----:B------:R-:W-:Y:S05]  /*12a10*/  BSYNC B3 ;  /* 0x0000000000037941 */ /* 0x000fea0003800000 */
.L_x_2158:
        /* <DEDUP_REMOVED lines=12> */
.L_x_2161:
[----:B------:R-:W-:Y:S05]  /*12ae0*/  BSYNC B3 ;  /* 0x0000000000037941 */ /* 0x000fea0003800000 */
.L_x_2160:
        /* <DEDUP_REMOVED lines=11> */
.L_x_2162:
        /* <DEDUP_REMOVED lines=15> */
.L_x_2163:
        /* <DEDUP_REMOVED lines=15> */
.L_x_2164:
        /* <DEDUP_REMOVED lines=12> */
.L_x_2149:
[----:B------:R-:W-:Y:S05]  /*12e40*/  BSYNC B1 ;  /* 0x0000000000017941 */ /* 0x000fea0003800000 */
.L_x_2148:
[----:B------:R-:W2:Y:S01]  /*12e50*/  LDL.LU R2, [R1+0xc] ;  /* 0x00000c0001027983 */ /* 0x000ea20000300800 */
[----:B------:R-:W-:Y:S02]  /*12e60*/  IMAD.MOV.U32 R23, RZ, RZ, R8 ;  /* 0x000000ffff177224 */ /* 0x000fe400078e0008 */
[----:B------:R-:W-:Y:S02]  /*12e70*/  IMAD.MOV.U32 R27, RZ, RZ, R9 ;  /* 0x000000ffff1b7224 */ /* 0x000fe400078e0009 */
[----:B--2---:R-:W-:-:S07]  /*12e80*/  VIADD R6, R2, 0xfffffffd ;  /* 0xfffffffd02067836 */ /* 0x004fce0000000000 */
.L_x_2147:
[----:B------:R-:W-:Y:S05]  /*12e90*/  BSYNC B2 ;  /* 0x0000000000027941 */ /* 0x000fea0003800000 */
.L_x_2146:
[----:B------:R-:W-:-:S13]  /*12ea0*/  ISETP.NE.AND P0, PT, R7, RZ, PT ;  /* 0x000000ff0700720c */ /* 0x000fda0003f05270 */
[----:B------:R-:W-:Y:S05]  /*12eb0*/  @!P0 BRA `(.L_x_2145) ;  /* 0x0000001400908947 */ /* 0x000fea0003800000 */
[----:B------:R-:W-:-:S07]  /*12ec0*/  IMAD.MOV.U32 R4, RZ, RZ, R24 ;  /* 0x000000ffff047224 */ /* 0x000fce00078e0018 */
.L_x_2199:
        /* <DEDUP_REMOVED lines=8> */
[----:B--2---:R-:W-:-:S13]  /*12f50*/  ISETP.NE.AND P1, PT, R2, RZ, PT ;  /* 0x000000ff0200720c */ /* 0x004fda0003f25270 */
[----:B------:R-:W-:Y:S05]  /*12f60*/  @!P1 BRA `(.L_x_2166) ;  /* 0x0000000800949947 */ /* 0x000fea0003800000 */
[----:B------:R-:W-:Y:S01]  /*12f70*/  ULDC.64 UR4, c[0x0][0x418] ;  /* 0x0001060000047ab9 */ /* 0x000fe20000000a00 */
[----:B------:R-:W-:Y:S01]  /*12f80*/  IMAD.MOV.U32 R9, RZ, RZ, R6 ;  /* 0x000000ffff097224 */ /* 0x000fe200078e0006 */
[----:B------:R-:W-:-:S04]  /*12f90*/  ISETP.NE.U32.AND P0, PT, RZ, UR4, PT ;  /* 0x00000004ff007c0c */ /* 0x000fc8000bf05070 */
        /* <DEDUP_REMOVED lines=20> */
.L_x_2167:
[----:B0-----:R-:W-:Y:S01]  /*130e0*/  IMAD R3, R7, 0x8, R22 ;  /* 0x0000000807037824 */ /* 0x001fe200078e0216 */
[----:B------:R-:W-:Y:S01]  /*130f0*/  SHF.L.U32 R2, R8, 0x1f, RZ ;  /* 0x0000001f08027819 */ /* 0x000fe200000006ff */
[----:B------:R-:W-:Y:S03]  /*13100*/  BSSY B2, `(.L_x_2168) ;  /* 0x0000003000027945 */ /* 0x000fe60003800000 */
[----:B------:R-:W0:Y:S02]  /*13110*/  SYNCS.PHASECHK.TRANS64.TRYWAIT P0, [R3+URZ+0x31c40], R2 ;  /* 0x031c4002030075a7 */ /* 0x000e24000800017f */
[----:B0-----:R-:W-:Y:S05]  /*13120*/  @!P0 BRA `(.L_x_2169) ;  /* 0x0000003400ec8947 */ /* 0x001fea0003800000 */
.L_x_2261:
[----:B------:R-:W-:Y:S05]  /*13130*/  BSYNC B2 ;  /* 0x0000000000027941 */ /* 0x000fea0003800000 */
.L_x_2168:
        /* <DEDUP_REMOVED lines=12> */
.L_x_2171:
[----:B------:R-:W-:Y:S05]  /*13200*/  BSYNC B2 ;  /* 0x0000000000027941 */ /* 0x000fea0003800000 */
.L_x_2170:
        /* <DEDUP_REMOVED lines=11> */
.L_x_2172:
        /* <DEDUP_REMOVED lines=16> */
.L_x_2173:
        /* <DEDUP_REMOVED lines=16> */
.L_x_2174:
        /* <DEDUP_REMOVED lines=15> */
.L_x_2262:
[----:B------:R-:W-:Y:S05]  /*135b0*/  BSYNC B2 ;  /* 0x0000000000027941 */ /* 0x000fea0003800000 */
.L_x_2175:
        /* <DEDUP_REMOVED lines=11> */
.L_x_2178:
[----:B------:R-:W-:Y:S05]  /*13670*/  BSYNC B2 ;  /* 0x0000000000027941 */ /* 0x000fea0003800000 */
.L_x_2177:
        /* <DEDUP_REMOVED lines=10> */
.L_x_2179:
        /* <DEDUP_REMOVED lines=15> */
.L_x_2180:
        /* <DEDUP_REMOVED lines=15> */
.L_x_2181:
        /* <DEDUP_REMOVED lines=12> */
.L_x_2166:
[----:B------:R-:W-:Y:S05]  /*139c0*/  BSYNC B1 ;  /* 0x0000000000017941 */ /* 0x000fea0003800000 */
.L_x_2165:
        /* <DEDUP_REMOVED lines=10> */
[----:B------:R-:W-:Y:S01]  /*13a70*/  VIADD R9, R6, 0xffffffff ;  /* 0xffffffff06097836 */ /* 0x000fe20000000000 */
        /* <DEDUP_REMOVED lines=16> */
[----:B------:R-:W-:-:S04]  /*13b80*/  IMAD.WIDE.U32 R2, R26, UR6, R2 ;  /* 0x000000061a027c25 */ /* 0x000fc8000f8e0002 */
[----:B------:R-:W-:Y:S01]  /*13b90*/  IMAD.IADD R3, R4, 0x1, R3 ;  /* 0x0000000104037824 */ /* 0x000fe200078e0203 */
[----:B------:R-:W-:-:S04]  /*13ba0*/  LEA R4, P0, R2, UR4, 0x2 ;  /* 0x0000000402047c11 */ /* 0x000fc8000f8010ff */
[----:B------:R-:W-:-:S05]  /*13bb0*/  LEA.HI.X R5, R2, UR5, R3, 0x2, P0 ;  /* 0x0000000502057c11 */ /* 0x000fca00080f1403 */
[----:B------:R1:W5:Y:S04]  /*13bc0*/  LDG.E R4, desc[UR8][R4.64] ;  /* 0x0000000804047981 */ /* 0x000368000c1e1900 */
.L_x_2184:
[----:B------:R-:W-:Y:S01]  /*13bd0*/  IMAD R2, R23, 0x8, R22 ;  /* 0x0000000817027824 */ /* 0x000fe200078e0216 */
[----:B0-----:R-:W-:Y:S01]  /*13be0*/  SHF.L.U32 R3, R27, 0x1f, RZ ;  /* 0x0000001f1b037819 */ /* 0x001fe200000006ff */
[----:B------:R-:W-:Y:S03]  /*13bf0*/  BSSY B2, `(.L_x_2185) ;  /* 0x0000003000027945 */ /* 0x000fe60003800000 */
[----:B------:R-:W0:Y:S02]  /*13c00*/  SYNCS.PHASECHK.TRANS64.TRYWAIT P0, [R2+URZ+0x31c40], R3 ;  /* 0x031c4003020075a7 */ /* 0x000e24000800017f */
[----:B0-----:R-:W-:Y:S05]  /*13c10*/  @!P0 BRA `(.L_x_2186) ;  /* 0x0000002c00588947 */ /* 0x001fea0003800000 */
.L_x_2263:
[----:B------:R-:W-:Y:S05]  /*13c20*/  BSYNC B2 ;  /* 0x0000000000027941 */ /* 0x000fea0003800000 */
.L_x_2185:
        /* <DEDUP_REMOVED lines=12> */
.L_x_2188:
[----:B------:R-:W-:Y:S05]  /*13cf0*/  BSYNC B2 ;  /* 0x0000000000027941 */ /* 0x000fea0003800000 */
.L_x_2187:
        /* <DEDUP_REMOVED lines=12> */
.L_x_2189:
        /* <DEDUP_REMOVED lines=16> */
.L_x_2190:
        /* <DEDUP_REMOVED lines=16> */
.L_x_2191:
        /* <DEDUP_REMOVED lines=15> */
.L_x_2264:
[----:B------:R-:W-:Y:S05]  /*140b0*/  BSYNC B2 ;  /* 0x0000000000027941 */ /* 0x000fea0003800000 */
.L_x_2192:
        /* <DEDUP_REMOVED lines=11> */
.L_x_2195:
[----:B------:R-:W-:Y:S05]  /*14170*/  BSYNC B2 ;  /* 0x0000000000027941 */ /* 0x000fea0003800000 */
.L_x_2194:
        /* <DEDUP_REMOVED lines=10> */
.L_x_2196:
        /* <DEDUP_REMOVED lines=15> */
.L_x_2197:
        /* <DEDUP_REMOVED lines=15> */
.L_x_2198:
        /* <DEDUP_REMOVED lines=12> */
.L_x_2183:
[----:B------:R-:W-:Y:S05]  /*144c0*/  BSYNC B1 ;  /* 0x0000000000017941 */ /* 0x000fea0003800000 */
.L_x_2182:
[C---:B------:R-:W-:Y:S01]  /*144d0*/  ISETP.GT.AND P0, PT, R6.reuse, 0x1, PT ;  /* 0x000000010600780c */ /* 0x040fe20003f04270 */
[----:B------:R-:W-:-:S12]  /*144e0*/  VIADD R6, R6, 0xfffffffe ;  /* 0xfffffffe06067836 */ /* 0x000fd80000000000 */
[----:B------:R-:W-:Y:S05]  /*144f0*/  @P0 BRA `(.L_x_2199) ;  /* 0xffffffe800740947 */ /* 0x000fea000383ffff */
.L_x_2145:
[----:B------:R-:W-:Y:S05]  /*14500*/  BSYNC B0 ;  /* 0x0000000000007941 */ /* 0x000fea0003800000 */
.L_x_2144:
        /* <DEDUP_REMOVED lines=18> */
.L_x_2201:
[----:B------:R-:W-:Y:S05]  /*14630*/  BSYNC B0 ;  /* 0x0000000000007941 */ /* 0x000fea0003800000 */
.L_x_2200:
[----:B------:R-:W2:Y:S01]  /*14640*/  LDL.LU R0, [R1] ;  /* 0x0000000001007983 */ /* 0x000ea20000300800 */
[----:B------:R-:W-:Y:S01]  /*14650*/  BSSY B0, `(.L_x_2202) ;  /* 0x0000046000007945 */ /* 0x000fe20003800000 */
[----:B--2---:R-:W-:-:S13]  /*14660*/  ISETP.NE.AND P0, PT, R0, RZ, PT ;  /* 0x000000ff0000720c */ /* 0x004fda0003f05270 */
[----:B------:R-:W-:Y:S05]  /*14670*/  @!P0 BRA `(.L_x_2203) ;  /* 0x00000004000c8947 */ /* 0x000fea0003800000 */
[----:B0-----:R-:W-:Y:S01]  /*14680*/  IMAD R3, R23, 0x8, R22 ;  /* 0x0000000817037824 */ /* 0x001fe200078e0216 */
[----:B------:R-:W-:Y:S01]  /*14690*/  SHF.L.U32 R0, R27, 0x1f, RZ ;  /* 0x0000001f1b007819 */ /* 0x000fe200000006ff */
[----:B------:R-:W-:Y:S01]  /*146a0*/  BSSY B1, `(.L_x_2204) ;  /* 0x0000004000017945 */ /* 0x000fe20003800000 */
[----:B------:R-:W-:Y:S02]  /*146b0*/  ISETP.NE.AND P1, PT, R8, RZ, PT ;  /* 0x000000ff0800720c */ /* 0x000fe40003f25270 */
[----:B------:R-:W0:Y:S02]  /*146c0*/  SYNCS.PHASECHK.TRANS64.TRYWAIT P0, [R3+URZ+0x31c60], R0 ;  /* 0x031c6000030075a7 */ /* 0x000e24000800017f */
[----:B0-----:R-:W-:Y:S09]  /*146d0*/  @!P0 BRA `(.L_x_2205) ;  /* 0x0000002000d08947 */ /* 0x001ff20003800000 */
.L_x_2265:
[----:B------:R-:W-:Y:S05]  /*146e0*/  BSYNC B1 ;  /* 0x0000000000017941 */ /* 0x000fea0003800000 */
.L_x_2204:
        /* <DEDUP_REMOVED lines=9> */
.L_x_2207:
[----:B------:R-:W-:Y:S05]  /*14780*/  BSYNC B1 ;  /* 0x0000000000017941 */ /* 0x000fea0003800000 */
.L_x_2206:
        /* <DEDUP_REMOVED lines=10> */
.L_x_2208:
        /* <DEDUP_REMOVED lines=15> */
.L_x_2209:
        /* <DEDUP_REMOVED lines=15> */
.L_x_2210:
        /* <DEDUP_REMOVED lines=10> */
.L_x_2203:
[----:B------:R-:W-:Y:S05]  /*14ab0*/  BSYNC B0 ;  /* 0x0000000000007941 */ /* 0x000fea0003800000 */
.L_x_2202:
[----:B------:R-:W-:-:S05]  /*14ac0*/  VIADD R23, R23, 0x1 ;  /* 0x0000000117177836 */ /* 0x000fca0000000000 */
[----:B------:R-:W-:-:S04]  /*14ad0*/  ISETP.NE.AND P0, PT, R23, 0x2, PT ;  /* 0x000000021700780c */ /* 0x000fc80003f05270 */
[----:B------:R-:W-:Y:S02]  /*14ae0*/  SEL R0, RZ, 0x1, P0 ;  /* 0x00000001ff007807 */ /* 0x000fe40000000000 */
[----:B------:R-:W-:Y:S02]  /*14af0*/  SEL R23, R23, RZ, P0 ;  /* 0x000000ff17177207 */ /* 0x000fe40000000000 */
[----:B------:R-:W-:-:S07]  /*14b00*/  LOP3.LUT R27, R27, R0, RZ, 0x3c, !PT ;  /* 0x000000001b1b7212 */ /* 0x000fce00078e3cff */
.L_x_2126:
[----:B------:R-:W-:Y:S05]  /*14b10*/  BSYNC B7 ;  /* 0x0000000000077941 */ /* 0x000fea0003800000 */
.L_x_2124:
[----:B------:R-:W2:Y:S02]  /*14b20*/  LDL R0, [R1+0x30] ;  /* 0x0000300001007983 */ /* 0x000ea40000100800 */
[----:B--2---:R-:W-:-:S13]  /*14b30*/  ISETP.NE.AND P0, PT, R0, RZ, PT ;  /* 0x000000ff0000720c */ /* 0x004fda0003f05270 */
[----:B------:R-:W-:Y:S05]  /*14b40*/  @!P0 BRA `(.L_x_2211) ;  /* 0x0000000000248947 */ /* 0x000fea0003800000 */
[----:B------:R-:W-:Y:S05]  /*14b50*/  WARPSYNC.ALL ;  /* 0x0000000000007948 */ /* 0x000fea0003800000 */
[----:B------:R-:W2:Y:S08]  /*14b60*/  S2UR UR5, SR_CgaCtaId ;  /* 0x00000000000579c3 */ /* 0x000eb00000008800 */
[----:B------:R-:W-:Y:S06]  /*14b70*/  BAR.SYNC.DEFER_BLOCKING 0x5, 0x200 ;  /* 0x0148000000007b1d */ /* 0x000fec0000010000 */
[----:B------:R-:W-:-:S02]  /*14b80*/  UMOV UR4, 0x400 ;  /* 0x0000040000047882 */ /* 0x000fc40000000000 */
[----:B--2---:R-:W-:-:S06]  /*14b90*/  ULEA UR4, UR5, UR4, 0x18 ;  /* 0x0000000405047291 */ /* 0x004fcc000f8ec03f */
[----:B0-----:R-:W-:-:S05]  /*14ba0*/  IMAD.U32 R22, RZ, RZ, UR4 ;  /* 0x00000004ff167e24 */ /* 0x001fca000f8e00ff */
[----:B------:R0:W2:Y:S01]  /*14bb0*/  LDS.128 R16, [R22+0x31cd0] ;  /* 0x031cd00016107984 */ /* 0x0000a20000000c00 */
[----:B------:R-:W-:Y:S06]  /*14bc0*/  BAR.ARV 0x4, 0x200 ;  /* 0x0108000000007b1d */ /* 0x000fec0000002000 */
[----:B------:R-:W-:Y:S05]  /*14bd0*/  BRA `(.L_x_2212) ;  /* 0x0000000800d87947 */ /* 0x000fea0003800000 */
.L_x_2211:
[----:B------:R-:W0:Y:S01]  /*14be0*/  S2R R0, SR_TID.X ;  /* 0x0000000000007919 */ /* 0x000e220000002100 */
[----:B------:R-:W-:Y:S01]  /*14bf0*/  UMOV UR4, 0xffffffff ;  /* 0xffffffff00047882 */ /* 0x000fe20000000000 */
[----:B01----:R-:W-:-:S04]  /*14c00*/  LOP3.LUT R8, R0, 0x1f, RZ, 0xc0, !PT ;  /* 0x0000001f00087812 */ /* 0x003fc800078ec0ff */
[----:B------:R-:W-:Y:S01]  /*14c10*/  ISETP.NE.AND P0, PT, R8, 0x1f, PT ;  /* 0x0000001f0800780c */ /* 0x000fe20003f05270 */
[----:B------:R-:W-:-:S12]  /*14c20*/  BRA.DIV UR4, `(.L_x_2213) ;  /* 0x0000001e04907947 */ /* 0x000fd8000b800000 */
[----:B------:R-:W-:Y:S01]  /*14c30*/  IMAD.IADD R5, R19, 0x1, R8 ;  /* 0x0000000113057824 */ /* 0x000fe200078e0208 */
[----:B------:R-:W-:Y:S01]  /*14c40*/  ULDC UR4, c[0x0][0xc3c] ;  /* 0x00030f0000047ab9 */ /* 0x000fe20000000800 */
[----:B------:R-:W-:-:S03]  /*14c50*/  ULDC.64 UR6, c[0x0][0x208] ;  /* 0x0000820000067ab9 */ /* 0x000fc60000000a00 */
[----:B------:R-:W-:-:S13]  /*14c60*/  ISETP.GE.OR P1, PT, R5, UR4, !P0 ;  /* 0x0000000405007c0c */ /* 0x000fda000c726670 */
[----:B------:R-:W0:Y:S02]  /*14c70*/  @!P1 LDC.64 R2, c[0x0][0xc80] ;  /* 0x00032000ff029b82 */ /* 0x000e240000000a00 */
[----:B0-----:R-:W-:-:S06]  /*14c80*/  @!P1 IMAD.WIDE R2, R5, 0x4, R2 ;  /* 0x0000000405029825 */ /* 0x001fcc00078e0202 */
        /* <DEDUP_REMOVED lines=9> */
[----:B------:R-:W0:Y:S02]  /*14d20*/  SHFL.UP PT, R14, R17, 0x1, RZ ;  /* 0x04200000110e7989 */ /* 0x000e2400000e00ff */
[----:B0-----:R-:W-:-:S05]  /*14d30*/  SEL R4, R14, RZ, P1 ;  /* 0x000000ff0e047207 */ /* 0x001fca0000800000 */
[----:B------:R-:W-:-:S05]  /*14d40*/  IMAD.IADD R4, R17, 0x1, R4 ;  /* 0x0000000111047824 */ /* 0x000fca00078e0204 */
[----:B------:R-:W0:Y:S02]  /*14d50*/  SHFL.UP PT, R14, R4, 0x2, RZ ;  /* 0x04400000040e7989 */ /* 0x000e2400000e00ff */
[----:B0-----:R-:W-:-:S05]  /*14d60*/  SEL R5, R14, RZ, P2 ;  /* 0x000000ff0e057207 */ /* 0x001fca0001000000 */
[----:B------:R-:W-:Y:S02]  /*14d70*/  IMAD.IADD R6, R4, 0x1, R5 ;  /* 0x0000000104067824 */ /* 0x000fe400078e0205 */
[----:B------:R-:W-:Y:S04]  /*14d80*/  SHFL.IDX PT, R5, R16, 0x1, 0x1f ;  /* 0x00201f0010057f89 */ /* 0x000fe800000e0000 */
        /* <DEDUP_REMOVED lines=10> */
.L_x_2275:
[----:B------:R-:W-:Y:S02]  /*14e30*/  ULDC UR4, c[0x0][0xc38] ;  /* 0x00030e0000047ab9 */ /* 0x000fe40000000800 */
[----:B------:R-:W-:-:S04]  /*14e40*/  IMAD.U32 R4, RZ, RZ, UR4 ;  /* 0x00000004ff047e24 */ /* 0x000fc8000f8e00ff */
[----:B-1----:R-:W-:-:S04]  /*14e50*/  IMAD R14, R14, R4, RZ ;  /* 0x000000040e0e7224 */ /* 0x002fc800078e02ff */
[----:B------:R-:W-:-:S05]  /*14e60*/  IMAD.IADD R5, R5, 0x1, R14 ;  /* 0x0000000105057824 */ /* 0x000fca00078e020e */
[----:B------:R-:W-:-:S13]  /*14e70*/  ISETP.GT.AND P6, PT, R5, R0, PT ;  /* 0x000000000500720c */ /* 0x000fda0003fc4270 */
[----:B------:R-:W-:Y:S05]  /*14e80*/  @P6 BRA `(.L_x_2214) ;  /* 0x0000000000a06947 */ /* 0x000fea0003800000 */
.L_x_2219:
[----:B------:R-:W1:Y:S01]  /*14e90*/  LDC R2, c[0x0][0xc3c] ;  /* 0x00030f00ff027b82 */ /* 0x000e620000000800 */
[----:B------:R-:W-:-:S05]  /*14ea0*/  VIADD R19, R19, 0x1f ;  /* 0x0000001f13137836 */ /* 0x000fca0000000000 */
[----:B-1----:R-:W-:-:S13]  /*14eb0*/  ISETP.GE.AND P6, PT, R19, R2, PT ;  /* 0x000000021300720c */ /* 0x002fda0003fc6270 */
[----:B------:R-:W-:Y:S05]  /*14ec0*/  @P6 BRA `(.L_x_2215) ;  /* 0x0000000400d86947 */ /* 0x000fea0003800000 */
[----:B0-----:R-:W0:Y:S01]  /*14ed0*/  S2R R3, SR_TID.X ;  /* 0x0000000000037919 */ /* 0x001e220000002100 */
[----:B------:R-:W-:Y:S01]  /*14ee0*/  BSSY B0, `(.L_x_2216) ;  /* 0x000000a000007945 */ /* 0x000fe20003800000 */
[----:B------:R-:W-:Y:S01]  /*14ef0*/  IMAD.MOV.U32 R17, RZ, RZ, RZ ;  /* 0x000000ffff117224 */ /* 0x000fe200078e00ff */
[----:B0-----:R-:W-:-:S05]  /*14f00*/  LOP3.LUT R3, R3, 0x1f, RZ, 0xc0, !PT ;  /* 0x0000001f03037812 */ /* 0x001fca00078ec0ff */
[----:B------:R-:W-:-:S05]  /*14f10*/  IMAD.IADD R7, R19, 0x1, R3 ;  /* 0x0000000113077824 */ /* 0x000fca00078e0203 */
[----:B------:R-:W-:-:S13]  /*14f20*/  ISETP.GE.OR P6, PT, R7, R2, !P0 ;  /* 0x000000020700720c */ /* 0x000fda00047c6670 */
[----:B------:R-:W-:Y:S05]  /*14f30*/  @P6 BRA `(.L_x_2217) ;  /* 0x0000000000106947 */ /* 0x000fea0003800000 */
[----:B------:R-:W0:Y:S01]  /*14f40*/  LDC.64 R2, c[0x0][0xc80] ;  /* 0x00032000ff027b82 */ /* 0x000e220000000a00 */
[----:B------:R-:W-:Y:S01]  /*14f50*/  ULDC.64 UR4, c[0x0][0x208] ;  /* 0x0000820000047ab9 */ /* 0x000fe20000000a00 */
[----:B0-----:R-:W-:-:S05]  /*14f60*/  IMAD.WIDE R2, R7, 0x4, R2 ;  /* 0x0000000407027825 */ /* 0x001fca00078e0202 */
[----:B------:R0:W5:Y:S02]  /*14f70*/  LDG.E R17, desc[UR4][R2.64] ;  /* 0x0000000402117981 */ /* 0x000164000c1e1900 */
.L_x_2217:
[----:B------:R-:W-:Y:S05]  /*14f80*/  BSYNC B0 ;  /* 0x0000000000007941 */ /* 0x000fea0003800000 */
.L_x_2216:
[----:B------:R-:W-:-:S03]  /*14f90*/  UMOV UR4, 0xffffffff ;  /* 0xffffffff00047882 */ /* 0x000fc60000000000 */
[----:B------:R-:W-:Y:S05]  /*14fa0*/  BRA.DIV UR4, `(.L_x_2218) ;  /* 0x0000001e04d87947 */ /* 0x000fea000b800000 */
[----:B-----5:R-:W1:Y:S02]  /*14fb0*/  SHFL.UP PT, R14, R17, 0x1, RZ ;  /* 0x04200000110e7989 */ /* 0x020e6400000e00ff */
        /* <DEDUP_REMOVED lines=15> */
.L_x_2283:
[----:B------:R-:W-:Y:S02]  /*150b0*/  ULDC UR4, c[0x0][0xc38] ;  /* 0x00030e0000047ab9 */ /* 0x000fe40000000800 */
[----:B------:R-:W-:-:S04]  /*150c0*/  IMAD.U32 R4, RZ, RZ, UR4 ;  /* 0x00000004ff047e24 */ /* 0x000fc8000f8e00ff */
[----:B-1----:R-:W-:-:S04]  /*150d0*/  IMAD R14, R14, R4, RZ ;  /* 0x000000040e0e7224 */ /* 0x002fc800078e02ff */
[----:B------:R-:W-:-:S05]  /*150e0*/  IMAD.IADD R5, R14, 0x1, R5 ;  /* 0x000000010e057824 */ /* 0x000fca00078e0205 */
[----:B------:R-:W-:-:S13]  /*150f0*/  ISETP.GT.AND P6, PT, R5, R0, PT ;  /* 0x000000000500720c */ /* 0x000fda0003fc4270 */
[----:B------:R-:W-:Y:S05]  /*15100*/  @!P6 BRA `(.L_x_2219) ;  /* 0xfffffffc0060e947 */ /* 0x000fea000383ffff */
.L_x_2214:
        /* <DEDUP_REMOVED lines=8> */
.L_x_2287:
[----:B------:R-:W-:Y:S01]  /*15190*/  ISETP.NE.AND P0, PT, R2, RZ, PT ;  /* 0x000000ff0200720c */ /* 0x000fe20003f05270 */
[----:B------:R-:W-:-:S12]  /*151a0*/  IMAD.MOV.U32 R14, RZ, RZ, RZ ;  /* 0x000000ffff0e7224 */ /* 0x000fd800078e00ff */
[----:B------:R-:W-:Y:S05]  /*151b0*/  @!P0 BRA `(.L_x_2221) ;  /* 0x0000000000108947 */ /* 0x000fea0003800000 */
[----:B------:R-:W-:Y:S01]  /*151c0*/  UMOV UR4, 0xffffffff ;  /* 0xffffffff00047882 */ /* 0x000fe20000000000 */
[----:B------:R-:W-:Y:S02]  /*151d0*/  VIADD R12, R6, 0xffffffff ;  /* 0xffffffff060c7836 */ /* 0x000fe40000000000 */
[----:B------:R-:W-:Y:S05]  /*151e0*/  BRA.DIV UR4, `(.L_x_2222) ;  /* 0x00000022044c7947 */ /* 0x000fea000b800000 */
[----:B------:R3:W4:Y:S02]  /*151f0*/  SHFL.IDX PT, R14, R3, R12, 0x1f ;  /* 0x00001f0c030e7589 */ /* 0x00072400000e0000 */
.L_x_2221:
[----:B0--3--:R-:W0:Y:S01]  /*15200*/  LDC.64 R2, c[0x0][0xc90] ;  /* 0x00032400ff027b82 */ /* 0x009e220000000a00 */
[----:B------:R-:W-:Y:S01]  /*15210*/  IMAD.IADD R19, R6, 0x1, R19 ;  /* 0x0000000106137824 */ /* 0x000fe200078e0213 */
[----:B------:R-:W-:-:S03]  /*15220*/  ULDC.64 UR4, c[0x0][0x208] ;  /* 0x0000820000047ab9 */ /* 0x000fc60000000a00 */
[----:B0-----:R-:W-:-:S05]  /*15230*/  IMAD.WIDE R2, R19, 0x4, R2 ;  /* 0x0000000413027825 */ /* 0x001fca00078e0202 */
[----:B-1----:R0:W2:Y:S01]  /*15240*/  LDG.E R6, desc[UR4][R2.64] ;  /* 0x0000000402067981 */ /* 0x0020a2000c1e1900 */
[----:B----4-:R-:W-:-:S04]  /*15250*/  IMAD R16, R14, R4, R16 ;  /* 0x000000040e107224 */ /* 0x010fc800078e0210 */
[----:B------:R-:W-:Y:S02]  /*15260*/  IMAD.IADD R0, R0, 0x1, -R16 ;  /* 0x0000000100007824 */ /* 0x000fe400078e0a10 */
[----:B0-----:R-:W-:Y:S02]  /*15270*/  IMAD.MOV.U32 R2, RZ, RZ, RZ ;  /* 0x000000ffff027224 */ /* 0x001fe400078e00ff */
[----:B--2---:R-:W-:-:S05]  /*15280*/  IMAD R5, R17, R6, RZ ;  /* 0x0000000611057224 */ /* 0x004fca00078e02ff */
[----:B------:R-:W-:-:S04]  /*15290*/  IABS R7, R5 ;  /* 0x0000000500077213 */ /* 0x000fc80000000000 */
[----:B------:R-:W0:Y:S08]  /*152a0*/  I2F.RP R8, R7 ;  /* 0x0000000700087306 */ /* 0x000e300000209400 */
[----:B0-----:R-:W0:Y:S02]  /*152b0*/  MUFU.RCP R8, R8 ;  /* 0x0000000800087308 */ /* 0x001e240000001000 */
[----:B0-----:R-:W-:Y:S01]  /*152c0*/  VIADD R9, R8, 0xffffffe ;  /* 0x0ffffffe08097836 */ /* 0x001fe20000000000 */
        /* <DEDUP_REMOVED lines=54> */
.L_x_2215:
[----:B------:R-:W-:Y:S01]  /*15630*/  UMOV UR4, URZ ;  /* 0x0000003f00047c82 */ /* 0x000fe20008000000 */
[----:B------:R-:W-:Y:S01]  /*15640*/  UMOV UR5, URZ ;  /* 0x0000003f00057c82 */ /* 0x000fe20008000000 */
[----:B------:R-:W-:Y:S01]  /*15650*/  ULDC UR6, c[0x0][0xc3c] ;  /* 0x00030f0000067ab9 */ /* 0x000fe20000000800 */
[----:B------:R-:W-:Y:S02]  /*15660*/  IMAD.MOV.U32 R16, RZ, RZ, R0 ;  /* 0x000000ffff107224 */ /* 0x000fe400078e0000 */
[----:B------:R-:W-:Y:S02]  /*15670*/  IMAD.U32 R17, RZ, RZ, UR4 ;  /* 0x00000004ff117e24 */ /* 0x000fe4000f8e00ff */
[----:B------:R-:W-:Y:S02]  /*15680*/  IMAD.U32 R18, RZ, RZ, UR5 ;  /* 0x00000005ff127e24 */ /* 0x000fe4000f8e00ff */
[----:B------:R-:W-:-:S07]  /*15690*/  IMAD.U32 R19, RZ, RZ, UR6 ;  /* 0x00000006ff137e24 */ /* 0x000fce000f8e00ff */
.L_x_2223:
        /* <DEDUP_REMOVED lines=10> */
.L_x_2212:
[----:B------:R-:W-:Y:S02]  /*15740*/  ULDC UR4, c[0x0][0xc3c] ;  /* 0x00030f0000047ab9 */ /* 0x000fe40000000800 */
[----:B--2---:R-:W-:-:S13]  /*15750*/  ISETP.GE.AND P0, PT, R19, UR4, PT ;  /* 0x0000000413007c0c */ /* 0x004fda000bf06270 */
[----:B------:R-:W-:Y:S05]  /*15760*/  @!P0 BRA `(.L_x_2224) ;  /* 0xffffffac00208947 */ /* 0x000fea000383ffff */
[----:B------:R-:W-:Y:S05]  /*15770*/  BSYNC B8 ;  /* 0x0000000000087941 */ /* 0x000fea0003800000 */
.L_x_2120:
        /* <DEDUP_REMOVED lines=12> */
.L_x_2290:
[----:B------:R-:W-:Y:S05]  /*15840*/  BSYNC B0 ;  /* 0x0000000000007941 */ /* 0x000fea0003800000 */
.L_x_2225:
[----:B------:R-:W-:-:S03]  /*15850*/  UMOV UR4, 0xffffffff ;  /* 0xffffffff00047882 */ /* 0x000fc60000000000 */
[----:B------:R-:W-:Y:S05]  /*15860*/  BRA.DIV UR4, `(.L_x_2227) ;  /* 0x0000001a04e47947 */ /* 0x000fea000b800000 */
[----:B0-----:R-:W0:Y:S02]  /*15870*/  S2R R0, SR_TID.X ;  /* 0x0000000000007919 */ /* 0x001e240000002100 */
[----:B0-----:R-:W-:-:S04]  /*15880*/  SHF.R.U32.HI R0, RZ, 0x5, R0 ;  /* 0x00000005ff007819 */ /* 0x001fc80000011600 */
[----:B------:R-:W-:-:S05]  /*15890*/  LOP3.LUT R0, R0, 0x3, RZ, 0xc0, !PT ;  /* 0x0000000300007812 */ /* 0x000fca00078ec0ff */
[----:B------:R0:W2:Y:S02]  /*158a0*/  SHFL.IDX PT, R14, R0, RZ, 0x1f ;  /* 0x00001fff000e7589 */ /* 0x0000a400000e0000 */
.L_x_2293:
[----:B--2---:R-:W-:Y:S01]  /*158b0*/  ISETP.NE.AND P0, PT, R14, RZ, PT ;  /* 0x000000ff0e00720c */ /* 0x004fe20003f05270 */
[----:B------:R-:W-:-:S12]  /*158c0*/  BSSY B0, `(.L_x_2228) ;  /* 0x0000026000007945 */ /* 0x000fd80003800000 */
[----:B------:R-:W-:Y:S05]  /*158d0*/  @P0 BRA `(.L_x_2229) ;  /* 0x0000000000900947 */ /* 0x000fea0003800000 */
[----:B------:R-:W-:-:S03]  /*158e0*/  UMOV UR4, 0xffffffff ;  /* 0xffffffff00047882 */ /* 0x000fc60000000000 */
[----:B------:R-:W-:Y:S05]  /*158f0*/  BRA.DIV UR4, `(.L_x_2230) ;  /* 0x0000001a04f47947 */ /* 0x000fea000b800000 */
[----:B------:R-:W-:-:S13]  /*15900*/  ELECT P6, URZ, PT ;  /* 0x00000000003f782f */ /* 0x000fda00038c0000 */
.L_x_2296:
[----:B------:R-:W-:Y:S05]  /*15910*/  @!P6 BRA `(.L_x_2229) ;  /* 0x000000000080e947 */ /* 0x000fea0003800000 */
[----:B0-----:R-:W2:Y:S02]  /*15920*/  LDL R0, [R1+0x34] ;  /* 0x0000340001007983 */ /* 0x001ea40000100800 */
[----:B--2---:R-:W-:-:S13]  /*15930*/  R2UR UR4, R0 ;  /* 0x00000000000472ca */ /* 0x004fda00000e0000 */
[----:B------:R-:W-:-:S06]  /*15940*/  ULOP3.LUT UR4, UR4, 0x2, URZ, 0xfc, !UPT ;  /* 0x0000000204047892 */ /* 0x000fcc000f8efc3f */
[----:B------:R-:W-:-:S05]  /*15950*/  IMAD.U32 R0, RZ, RZ, UR4 ;  /* 0x00000004ff007e24 */ /* 0x000fca000f8e00ff */
[----:B------:R-:W-:-:S13]  /*15960*/  ISETP.NE.AND P2, PT, R0, 0x3, PT ;  /* 0x000000030000780c */ /* 0x000fda0003f45270 */
[----:B------:R-:W-:Y:S05]  /*15970*/  @!P2 BRA `(.L_x_2231) ;  /* 0x000000000004a947 */ /* 0x000fea0003800000 */
[----:B------:R-:W-:Y:S01]  /*15980*/  BPT.TRAP 0x1 ;  /* 0x000000040000795c */ /* 0x000fe20000300000 */
.L_x_2231:
        /* <DEDUP_REMOVED lines=12> */
.L_x_2297:
[----:B------:R-:W2:Y:S02]  /*15a50*/  SYNCS.PHASECHK.TRANS64.TRYWAIT P0, [R7+URZ], R2 ;  /* 0x00000002070075a7 */ /* 0x000ea4000800017f */
[----:B--2---:R-:W-:Y:S05]  /*15a60*/  @!P0 BRA `(.L_x_2233) ;  /* 0x0000001800cc8947 */ /* 0x004fea0003800000 */
.L_x_2298:
[----:B------:R-:W-:Y:S05]  /*15a70*/  @!P2 BRA `(.L_x_2234) ;  /* 0x000000000004a947 */ /* 0x000fea0003800000 */
[----:B------:R-:W-:Y:S01]  /*15a80*/  BPT.TRAP 0x1 ;  /* 0x000000040000795c */ /* 0x000fe20000300000 */
.L_x_2234:
[----:B------:R-:W-:-:S04]  /*15a90*/  VIADD R0, R9, 0x31c60 ;  /* 0x00031c6009007836 */ /* 0x000fc80000000000 */
[----:B------:R-:W-:-:S04]  /*15aa0*/  IMAD R4, R23, 0x8, R0 ;  /* 0x0000000817047824 */ /* 0x000fc800078e0200 */
[----:B------:R-:W4:Y:S02]  /*15ab0*/  SYNCS.PHASECHK.TRANS64.TRYWAIT P0, [R4+URZ], R3 ;  /* 0x00000003040075a7 */ /* 0x000f24000800017f */
[----:B----4-:R-:W-:Y:S05]  /*15ac0*/  @!P0 BRA `(.L_x_2235) ;  /* 0x0000001800c88947 */ /* 0x010fea0003800000 */
.L_x_2299:
[----:B------:R-:W-:-:S07]  /*15ad0*/  IMAD R5, R5, 0x8, R0 ;  /* 0x0000000805057824 */ /* 0x000fce00078e0200 */
.L_x_2236:
[----:B------:R0:W0:Y:S02]  /*15ae0*/  SYNCS.PHASECHK.TRANS64.TRYWAIT P0, [R5+URZ], R2 ;  /* 0x00000002050075a7 */ /* 0x000024000800017f */
[----:B0-----:R-:W-:Y:S05]  /*15af0*/  @!P0 NANOSLEEP.SYNCS 0x989680 ;  /* 0x009896800000895d */ /* 0x001fea0003900000 */
[----:B------:R-:W0:Y:S02]  /*15b00*/  @!P0 SYNCS.PHASECHK.TRANS64 P0, [R5+URZ], R2 ;  /* 0x00000002050085a7 */ /* 0x000e24000800007f */
[----:B0-----:R-:W-:Y:S05]  /*15b10*/  @!P0 BRA `(.L_x_2236) ;  /* 0xfffffffc00f08947 */ /* 0x001fea000383ffff */
.L_x_2229:
[----:B------:R-:W-:Y:S05]  /*15b20*/  BSYNC B0 ;  /* 0x0000000000007941 */ /* 0x000fea0003800000 */
.L_x_2228:
[----:B------:R-:W-:Y:S05]  /*15b30*/  EXIT ;  /* 0x000000000000794d */ /* 0x000fea0003800000 */
.L_x_2070:
[----:B0-----:R-:W-:-:S04]  /*15b40*/  IMAD.U32 R3, RZ, RZ, UR37 ;  /* 0x00000025ff037e24 */ /* 0x001fc8000f8e00ff */
[----:B------:R0:W1:Y:S03]  /*15b50*/  SYNCS.PHASECHK.TRANS64.TRYWAIT P1, [R3+URZ+0x31c00], R0 ;  /* 0x031c0000030075a7 */ /* 0x000066000802017f */
[----:B-1----:R-:W-:Y:S05]  /*15b60*/  @!P1 NANOSLEEP.SYNCS 0x989680 ;  /* 0x009896800000995d */ /* 0x002fea0003900000 */
[----:B------:R-:W1:Y:S02]  /*15b70*/  @!P1 SYNCS.PHASECHK.TRANS64 P1, [R3+URZ+0x31c00], R0 ;  /* 0x031c0000030095a7 */ /* 0x000e64000802007f */
[----:B-1----:R-:W-:Y:S05]  /*15b80*/  @!P1 BRA `(.L_x_2070) ;  /* 0xfffffffc00ec9947 */ /* 0x002fea000383ffff */
[----:B------:R-:W-:Y:S05]  /*15b90*/  BRA `(.L_x_2237) ;  /* 0xfffffebc00cc7947 */ /* 0x000fea000383ffff */
.L_x_2074:
[----:B-1----:R1:W2:Y:S02]  /*15ba0*/  SYNCS.PHASECHK.TRANS64.TRYWAIT P2, [R3+URZ+0x31c30], R0 ;  /* 0x031c3000030075a7 */ /* 0x0022a4000804017f */
[----:B--2---:R-:W-:Y:S05]  /*15bb0*/  @!P2 NANOSLEEP.SYNCS 0x989680 ;  /* 0x009896800000a95d */ /* 0x004fea0003900000 */
[----:B------:R-:W2:Y:S02]  /*15bc0*/  @!P2 SYNCS.PHASECHK.TRANS64 P2, [R3+URZ+0x31c30], R0 ;  /* 0x031c30000300a5a7 */ /* 0x000ea4000804007f */
[----:B--2---:R-:W-:Y:S05]  /*15bd0*/  @!P2 BRA `(.L_x_2074) ;  /* 0xfffffffc00f0a947 */ /* 0x004fea000383ffff */
[----:B------:R-:W-:Y:S05]  /*15be0*/  BRA `(.L_x_2073) ;  /* 0xfffffebc00f07947 */ /* 0x000fea000383ffff */
.L_x_2079:
[----:B-1----:R-:W-:-:S04]  /*15bf0*/  IMAD.U32 R5, RZ, RZ, UR4 ;  /* 0x00000004ff057e24 */ /* 0x002fc8000f8e00ff */
[----:B------:R1:W2:Y:S03]  /*15c00*/  SYNCS.PHASECHK.TRANS64.TRYWAIT P3, [R5+URZ+0x31c30], R0 ;  /* 0x031c3000050075a7 */ /* 0x0002a6000806017f */
[----:B--2---:R-:W-:Y:S05]  /*15c10*/  @!P3 NANOSLEEP.SYNCS 0x989680 ;  /* 0x009896800000b95d */ /* 0x004fea0003900000 */
[----:B------:R-:W2:Y:S02]  /*15c20*/  @!P3 SYNCS.PHASECHK.TRANS64 P3, [R5+URZ+0x31c30], R0 ;  /* 0x031c30000500b5a7 */ /* 0x000ea4000806007f */
[----:B--2---:R-:W-:Y:S05]  /*15c30*/  @!P3 BRA `(.L_x_2079) ;  /* 0xfffffffc00ecb947 */ /* 0x004fea000383ffff */
[----:B------:R-:W-:Y:S05]  /*15c40*/  BRA `(.L_x_2076) ;  /* 0xfffffef800647947 */ /* 0x000fea000383ffff */
.L_x_2083:
[----:B-1----:R-:W-:-:S04]  /*15c50*/  IMAD.U32 R5, RZ, RZ, UR4 ;  /* 0x00000004ff057e24 */ /* 0x002fc8000f8e00ff */
[----:B------:R1:W2:Y:S03]  /*15c60*/  SYNCS.PHASECHK.TRANS64.TRYWAIT P3, [R5+URZ+0x31c50], R0 ;  /* 0x031c5000050075a7 */ /* 0x0002a6000806017f */
[----:B--2---:R-:W-:Y:S05]  /*15c70*/  @!P3 NANOSLEEP.SYNCS 0x989680 ;  /* 0x009896800000b95d */ /* 0x004fea0003900000 */
[----:B------:R-:W2:Y:S02]  /*15c80*/  @!P3 SYNCS.PHASECHK.TRANS64 P3, [R5+URZ+0x31c50], R0 ;  /* 0x031c50000500b5a7 */ /* 0x000ea4000806007f */
[----:B--2---:R-:W-:Y:S05]  /*15c90*/  @!P3 BRA `(.L_x_2083) ;  /* 0xfffffffc00ecb947 */ /* 0x004fea000383ffff */
[----:B------:R-:W-:Y:S05]  /*15ca0*/  BRA `(.L_x_2080) ;  /* 0xffffff1000007947 */ /* 0x000fea000383ffff */
.L_x_2089:
[----:B-1----:R-:W-:-:S04]  /*15cb0*/  IMAD.U32 R5, RZ, RZ, UR4 ;  /* 0x00000004ff057e24 */ /* 0x002fc8000f8e00ff */
[----:B------:R1:W2:Y:S03]  /*15cc0*/  SYNCS.PHASECHK.TRANS64.TRYWAIT P2, [R5+URZ+0x31c30], R0 ;  /* 0x031c3000050075a7 */ /* 0x0002a6000804017f */
[----:B--2---:R-:W-:Y:S05]  /*15cd0*/  @!P2 NANOSLEEP.SYNCS 0x989680 ;  /* 0x009896800000a95d */ /* 0x004fea0003900000 */
[----:B------:R-:W2:Y:S02]  /*15ce0*/  @!P2 SYNCS.PHASECHK.TRANS64 P2, [R5+URZ+0x31c30], R0 ;  /* 0x031c30000500a5a7 */ /* 0x000ea4000804007f */
[----:B--2---:R-:W-:Y:S05]  /*15cf0*/  @!P2 BRA `(.L_x_2089) ;  /* 0xfffffffc00eca947 */ /* 0x004fea000383ffff */
[----:B------:R-:W-:Y:S05]  /*15d00*/  BRA `(.L_x_2086) ;  /* 0xffffff3800c07947 */ /* 0x000fea000383ffff */
.L_x_2093:
[----:B-1----:R-:W-:-:S04]  /*15d10*/  IMAD.U32 R5, RZ, RZ, UR4 ;  /* 0x00000004ff057e24 */ /* 0x002fc8000f8e00ff */
[----:B------:R1:W2:Y:S03]  /*15d20*/  SYNCS.PHASECHK.TRANS64.TRYWAIT P2, [R5+URZ+0x31c50], R0 ;  /* 0x031c5000050075a7 */ /* 0x0002a6000804017f */
[----:B--2---:R-:W-:Y:S05]  /*15d30*/  @!P2 NANOSLEEP.SYNCS 0x989680 ;  /* 0x009896800000a95d */ /* 0x004fea0003900000 */
[----:B------:R-:W2:Y:S02]  /*15d40*/  @!P2 SYNCS.PHASECHK.TRANS64 P2, [R5+URZ+0x31c50], R0 ;  /* 0x031c50000500a5a7 */ /* 0x000ea4000804007f */
[----:B--2---:R-:W-:Y:S05]  /*15d50*/  @!P2 BRA `(.L_x_2093) ;  /* 0xfffffffc00eca947 */ /* 0x004fea000383ffff */
[----:B------:R-:W-:Y:S05]  /*15d60*/  BRA `(.L_x_2090) ;  /* 0xffffff50005c7947 */ /* 0x000fea000383ffff */
.L_x_2098:
[----:B-1----:R-:W-:-:S04]  /*15d70*/  IMAD.U32 R7, RZ, RZ, UR6 ;  /* 0x00000006ff077e24 */ /* 0x002fc8000f8e00ff */
[----:B------:R1:W3:Y:S03]  /*15d80*/  SYNCS.PHASECHK.TRANS64.TRYWAIT P0, [R7+URZ+0x31c50], R6 ;  /* 0x031c5006070075a7 */ /* 0x0002e6000800017f */
[----:B---3--:R-:W-:Y:S05]  /*15d90*/  @!P0 NANOSLEEP.SYNCS 0x989680 ;  /* 0x009896800000895d */ /* 0x008fea0003900000 */
[----:B------:R-:W3:Y:S02]  /*15da0*/  @!P0 SYNCS.PHASECHK.TRANS64 P0, [R7+URZ+0x31c50], R6 ;  /* 0x031c5006070085a7 */ /* 0x000ee4000800007f */
[----:B---3--:R-:W-:Y:S05]  /*15db0*/  @!P0 BRA `(.L_x_2098) ;  /* 0xfffffffc00ec8947 */ /* 0x008fea000383ffff */
[----:B------:R-:W-:Y:S05]  /*15dc0*/  BRA `(.L_x_2097) ;  /* 0xffffff70003c7947 */ /* 0x000fea000383ffff */
.L_x_2132:
        /* <DEDUP_REMOVED lines=11> */
.L_x_2239:
[----:B------:R-:W-:Y:S05]  /*15e80*/  BSYNC B0 ;  /* 0x0000000000007941 */ /* 0x000fea0003800000 */
.L_x_2238:
[----:B------:R-:W-:Y:S05]  /*15e90*/  BRA `(.L_x_2240) ;  /* 0xffffffb000547947 */ /* 0x000fea000383ffff */
.L_x_2134:
[----:B------:R-:W-:Y:S01]  /*15ea0*/  BSSY B0, `(.L_x_2241) ;  /* 0x0000006000007945 */ /* 0x000fe20003800000 */
[----:B------:R-:W-:-:S07]  /*15eb0*/  IMAD.MOV.U32 R15, RZ, RZ, -0x1 ;  /* 0xffffffffff0f7424 */ /* 0x000fce00078e00ff */
[----:B012---:R-:W-:Y:S05]  /*15ec0*/  WARPSYNC.COLLECTIVE R15, `(.L_x_2242) ;  /* 0x000000000f0c7348 */ /* 0x007fea0003c00000 */
[----:B------:R-:W-:Y:S02]  /*15ed0*/  ELECT P6, UR62, PT ;  /* 0x00000000003e782f */ /* 0x000fe400038c0000 */
[----:B------:R-:W-:Y:S01]  /*15ee0*/  MOV R14, UR62 ;  /* 0x0000003e000e7c02 */ /* 0x000fe20008000f00 */
[----:B012---:R-:W-:Y:S10]  /*15ef0*/  ENDCOLLECTIVE ;  /* 0x000000000000791b */ /* 0x007ff40003800000 */
.L_x_2242:
[----:B------:R-:W-:Y:S05]  /*15f00*/  BSYNC B0 ;  /* 0x0000000000007941 */ /* 0x000fea0003800000 */
.L_x_2241:
[----:B------:R-:W-:Y:S05]  /*15f10*/  BRA `(.L_x_2243) ;  /* 0xffffffb000547947 */ /* 0x000fea000383ffff */
.L_x_2136:
[----:B--2---:R2:W3:Y:S02]  /*15f20*/  SYNCS.PHASECHK.TRANS64.TRYWAIT P0, [R0+URZ+0x31c40], R2 ;  /* 0x031c4002000075a7 */ /* 0x0044e4000800017f */
[----:B---3--:R-:W-:Y:S05]  /*15f30*/  @!P0 NANOSLEEP.SYNCS 0x989680 ;  /* 0x009896800000895d */ /* 0x008fea0003900000 */
[----:B------:R-:W3:Y:S02]  /*15f40*/  @!P0 SYNCS.PHASECHK.TRANS64 P0, [R0+URZ+0x31c40], R2 ;  /* 0x031c4002000085a7 */ /* 0x000ee4000800007f */
[----:B---3--:R-:W-:Y:S05]  /*15f50*/  @!P0 BRA `(.L_x_2136) ;  /* 0xfffffffc00f08947 */ /* 0x008fea000383ffff */
[----:B------:R-:W-:Y:S05]  /*15f60*/  BRA `(.L_x_2244) ;  /* 0xffffffb000a87947 */ /* 0x000fea000383ffff */
.L_x_2140:
        /* <DEDUP_REMOVED lines=12> */
.L_x_2245:
[----:B------:R-:W-:Y:S02]  /*16030*/  IMAD.MOV.U32 R13, RZ, RZ, R0 ;  /* 0x000000ffff0d7224 */ /* 0x000fe400078e0000 */
[----:B------:R-:W-:-:S07]  /*16040*/  IMAD.MOV.U32 R2, RZ, RZ, R14 ;  /* 0x000000ffff027224 */ /* 0x000fce00078e000e */
[----:B------:R-:W-:Y:S05]  /*16050*/  WARPSYNC.COLLECTIVE R15, `(.L_x_2246) ;  /* 0x000000000f087348 */ /* 0x000fea0003c00000 */
[----:B------:R0:W1:Y:S02]  /*16060*/  SHFL.IDX P6, R14, R13, R12, R11 ;  /* 0x0000000c0d0e7389 */ /* 0x00006400000c000b */
[----:B01----:R-:W-:Y:S01]  /*16070*/  ENDCOLLECTIVE ;  /* 0x000000000000791b */ /* 0x003fe20003800000 */
.L_x_2246:
[----:B------:R-:W-:Y:S01]  /*16080*/  ULDC.64 UR4, c[0x0][0x208] ;  /* 0x0000820000047ab9 */ /* 0x000fe20000000a00 */
[----:B------:R-:W-:Y:S02]  /*16090*/  IMAD.MOV.U32 R13, RZ, RZ, R4 ;  /* 0x000000ffff0d7224 */ /* 0x000fe400078e0004 */
[----:B------:R-:W-:Y:S02]  /*160a0*/  IMAD.MOV.U32 R12, RZ, RZ, 0x1 ;  /* 0x00000001ff0c7424 */ /* 0x000fe400078e00ff */
[----:B------:R-:W-:-:S05]  /*160b0*/  IMAD.MOV.U32 R3, RZ, RZ, R14 ;  /* 0x000000ffff037224 */ /* 0x000fca00078e000e */
[----:B------:R-:W-:-:S05]  /*160c0*/  @!P4 LEA R3, P3, R20, R3, 0x1 ;  /* 0x000000031403c211 */ /* 0x000fca00078608ff */
[----:B------:R-:W-:Y:S01]  /*160d0*/  @!P4 IMAD.X R2, RZ, RZ, R2, P3 ;  /* 0x000000ffff02c224 */ /* 0x000fe200018e0602 */
[----:B------:R-:W-:-:S04]  /*160e0*/  ISETP.GE.AND P3, PT, R8, R5, PT ;  /* 0x000000050800720c */ /* 0x000fc80003f66270 */
        /* <DEDUP_REMOVED lines=12> */
.L_x_2247:
[----:B------:R-:W-:Y:S02]  /*161b0*/  IMAD.MOV.U32 R13, RZ, RZ, R0 ;  /* 0x000000ffff0d7224 */ /* 0x000fe400078e0000 */
[----:B------:R-:W-:-:S07]  /*161c0*/  IMAD.MOV.U32 R2, RZ, RZ, R14 ;  /* 0x000000ffff027224 */ /* 0x000fce00078e000e */
[----:B------:R-:W-:Y:S05]  /*161d0*/  WARPSYNC.COLLECTIVE R15, `(.L_x_2248) ;  /* 0x000000000f087348 */ /* 0x000fea0003c00000 */
[----:B------:R0:W1:Y:S02]  /*161e0*/  SHFL.IDX P6, R14, R13, R12, R11 ;  /* 0x0000000c0d0e7389 */ /* 0x00006400000c000b */
[----:B01----:R-:W-:Y:S01]  /*161f0*/  ENDCOLLECTIVE ;  /* 0x000000000000791b */ /* 0x003fe20003800000 */
.L_x_2248:
        /* <DEDUP_REMOVED lines=18> */
.L_x_2249:
[----:B------:R-:W-:-:S05]  /*16320*/  VIADD R2, R17, 0x40 ;  /* 0x0000004011027836 */ /* 0x000fca0000000000 */
[----:B------:R-:W-:Y:S01]  /*16330*/  ISETP.GE.AND P3, PT, R2, R5, PT ;  /* 0x000000050200720c */ /* 0x000fe20003f66270 */
[----:B------:R-:W-:Y:S02]  /*16340*/  IMAD.MOV.U32 R13, RZ, RZ, R0 ;  /* 0x000000ffff0d7224 */ /* 0x000fe400078e0000 */
[----:B------:R-:W-:-:S10]  /*16350*/  IMAD.MOV.U32 R2, RZ, RZ, R14 ;  /* 0x000000ffff027224 */ /* 0x000fd400078e000e */
[----:B------:R-:W-:Y:S05]  /*16360*/  WARPSYNC.COLLECTIVE R15, `(.L_x_2250) ;  /* 0x000000000f087348 */ /* 0x000fea0003c00000 */
[----:B------:R0:W1:Y:S02]  /*16370*/  SHFL.IDX P6, R14, R13, R12, R11 ;  /* 0x0000000c0d0e7389 */ /* 0x00006400000c000b */
[----:B01----:R-:W-:Y:S01]  /*16380*/  ENDCOLLECTIVE ;  /* 0x000000000000791b */ /* 0x003fe20003800000 */
.L_x_2250:
        /* <DEDUP_REMOVED lines=18> */
.L_x_2251:
[----:B------:R-:W-:Y:S02]  /*164b0*/  IMAD.MOV.U32 R13, RZ, RZ, R0 ;  /* 0x000000ffff0d7224 */ /* 0x000fe400078e0000 */
[----:B------:R-:W-:-:S05]  /*164c0*/  VIADD R0, R17, 0x60 ;  /* 0x0000006011007836 */ /* 0x000fca0000000000 */
[----:B------:R-:W-:Y:S01]  /*164d0*/  ISETP.GE.AND P3, PT, R0, R5, PT ;  /* 0x000000050000720c */ /* 0x000fe20003f66270 */
[----:B------:R-:W-:-:S12]  /*164e0*/  IMAD.MOV.U32 R4, RZ, RZ, R14 ;  /* 0x000000ffff047224 */ /* 0x000fd800078e000e */
[----:B------:R-:W-:Y:S05]  /*164f0*/  WARPSYNC.COLLECTIVE R15, `(.L_x_2252) ;  /* 0x000000000f087348 */ /* 0x000fea0003c00000 */
[----:B------:R0:W1:Y:S02]  /*16500*/  SHFL.IDX P6, R14, R13, R12, R11 ;  /* 0x0000000c0d0e7389 */ /* 0x00006400000c000b */
[----:B01----:R-:W-:Y:S01]  /*16510*/  ENDCOLLECTIVE ;  /* 0x000000000000791b */ /* 0x003fe20003800000 */
.L_x_2252:
[----:B------:R-:W-:Y:S01]  /*16520*/  ULDC.64 UR4, c[0x0][0x208] ;  /* 0x0000820000047ab9 */ /* 0x000fe20000000a00 */
[----:B------:R-:W-:Y:S02]  /*16530*/  IMAD.MOV.U32 R13, RZ, RZ, R6 ;  /* 0x000000ffff0d7224 */ /* 0x000fe400078e0006 */
[----:B------:R-:W-:Y:S02]  /*16540*/  IMAD.MOV.U32 R12, RZ, RZ, RZ ;  /* 0x000000ffff0c7224 */ /* 0x000fe400078e00ff */
[----:B------:R-:W-:-:S05]  /*16550*/  IMAD.MOV.U32 R2, RZ, RZ, R14 ;  /* 0x000000ffff027224 */ /* 0x000fca00078e000e */
[----:B------:R-:W-:-:S05]  /*16560*/  @!P3 LEA R2, P5, R20, R2, 0x1 ;  /* 0x000000021402b211 */ /* 0x000fca00078a08ff */
[----:B------:R-:W-:-:S05]  /*16570*/  @!P3 IMAD.X R3, RZ, RZ, R4, P5 ;  /* 0x000000ffff03b224 */ /* 0x000fca00028e0604 */
        /* <DEDUP_REMOVED lines=9> */
.L_x_2253:
[----:B------:R-:W-:-:S05]  /*16610*/  VIADD R2, R17, 0x80 ;  /* 0x0000008011027836 */ /* 0x000fca0000000000 */
[----:B------:R-:W-:Y:S01]  /*16620*/  ISETP.GE.AND P3, PT, R2, R5, PT ;  /* 0x000000050200720c */ /* 0x000fe20003f66270 */
[----:B------:R-:W-:Y:S02]  /*16630*/  IMAD.MOV.U32 R13, RZ, RZ, R7 ;  /* 0x000000ffff0d7224 */ /* 0x000fe400078e0007 */
[----:B------:R-:W-:-:S10]  /*16640*/  IMAD.MOV.U32 R0, RZ, RZ, R14 ;  /* 0x000000ffff007224 */ /* 0x000fd400078e000e */
[----:B------:R-:W-:Y:S05]  /*16650*/  WARPSYNC.COLLECTIVE R15, `(.L_x_2254) ;  /* 0x000000000f087348 */ /* 0x000fea0003c00000 */
[----:B------:R0:W1:Y:S02]  /*16660*/  SHFL.IDX P6, R14, R13, R12, R11 ;  /* 0x0000000c0d0e7389 */ /* 0x00006400000c000b */
[----:B01----:R-:W-:Y:S01]  /*16670*/  ENDCOLLECTIVE ;  /* 0x000000000000791b */ /* 0x003fe20003800000 */
.L_x_2254:
[----:B------:R-:W-:Y:S01]  /*16680*/  ULDC.64 UR4, c[0x0][0x208] ;  /* 0x0000820000047ab9 */ /* 0x000fe20000000a00 */
[----:B------:R-:W-:Y:S02]  /*16690*/  IMAD.MOV.U32 R13, RZ, RZ, R6 ;  /* 0x000000ffff0d7224 */ /* 0x000fe400078e0006 */
[----:B------:R-:W-:Y:S02]  /*166a0*/  IMAD.MOV.U32 R12, RZ, RZ, 0x1 ;  /* 0x00000001ff0c7424 */ /* 0x000fe400078e00ff */
[----:B------:R-:W-:-:S05]  /*166b0*/  IMAD.MOV.U32 R4, RZ, RZ, R14 ;  /* 0x000000ffff047224 */ /* 0x000fca00078e000e */
        /* <DEDUP_REMOVED lines=13> */
.L_x_2255:
[----:B------:R-:W-:Y:S02]  /*16790*/  IMAD.MOV.U32 R13, RZ, RZ, R7 ;  /* 0x000000ffff0d7224 */ /* 0x000fe400078e0007 */
[----:B------:R-:W-:-:S07]  /*167a0*/  IMAD.MOV.U32 R6, RZ, RZ, R14 ;  /* 0x000000ffff067224 */ /* 0x000fce00078e000e */
[----:B------:R-:W-:Y:S05]  /*167b0*/  WARPSYNC.COLLECTIVE R15, `(.L_x_2256) ;  /* 0x000000000f087348 */ /* 0x000fea0003c00000 */
[----:B------:R0:W1:Y:S02]  /*167c0*/  SHFL.IDX P6, R14, R13, R12, R11 ;  /* 0x0000000c0d0e7389 */ /* 0x00006400000c000b */
[----:B01----:R-:W-:Y:S01]  /*167d0*/  ENDCOLLECTIVE ;  /* 0x000000000000791b */ /* 0x003fe20003800000 */
.L_x_2256:
[----:B------:R-:W-:Y:S05]  /*167e0*/  BRA `(.L_x_2257) ;  /* 0xffffffb800207947 */ /* 0x000fea000383ffff */
.L_x_2143:
[----:B0-----:R0:W1:Y:S02]  /*167f0*/  SYNCS.PHASECHK.TRANS64.TRYWAIT P0, [R22+URZ+0x31c20], R3 ;  /* 0x031c2003160075a7 */ /* 0x001064000800017f */
[----:B-1----:R-:W-:Y:S05]  /*16800*/  @!P0 NANOSLEEP.SYNCS 0x989680 ;  /* 0x009896800000895d */ /* 0x002fea0003900000 */
[----:B------:R-:W1:Y:S02]  /*16810*/  @!P0 SYNCS.PHASECHK.TRANS64 P0, [R22+URZ+0x31c20], R3 ;  /* 0x031c2003160085a7 */ /* 0x000e64000800007f */
[----:B-1----:R-:W-:Y:S05]  /*16820*/  @!P0 BRA `(.L_x_2143) ;  /* 0xfffffffc00f08947 */ /* 0x002fea000383ffff */
[----:B------:R-:W-:Y:S05]  /*16830*/  BRA `(.L_x_2258) ;  /* 0xffffffb800947947 */ /* 0x000fea000383ffff */
.L_x_2152:
[----:B0-----:R0:W2:Y:S02]  /*16840*/  SYNCS.PHASECHK.TRANS64.TRYWAIT P0, [R3+URZ+0x31c40], R2 ;  /* 0x031c4002030075a7 */ /* 0x0010a4000800017f */
[----:B--2---:R-:W-:Y:S05]  /*16850*/  @!P0 NANOSLEEP.SYNCS 0x989680 ;  /* 0x009896800000895d */ /* 0x004fea0003900000 */
[----:B------:R-:W2:Y:S02]  /*16860*/  @!P0 SYNCS.PHASECHK.TRANS64 P0, [R3+URZ+0x31c40], R2 ;  /* 0x031c4002030085a7 */ /* 0x000ea4000800007f */
[----:B--2---:R-:W-:Y:S05]  /*16870*/  @!P0 BRA `(.L_x_2152) ;  /* 0xfffffffc00f08947 */ /* 0x004fea000383ffff */
[----:B------:R-:W-:Y:S05]  /*16880*/  BRA `(.L_x_2259) ;  /* 0xffffffbc00407947 */ /* 0x000fea000383ffff */
.L_x_2159:
[----:B0-----:R0:W1:Y:S02]  /*16890*/  SYNCS.PHASECHK.TRANS64.TRYWAIT P0, [R3+URZ+0x60], R2 ;  /* 0x00006002030075a7 */ /* 0x001064000800017f */
[----:B-1----:R-:W-:Y:S05]  /*168a0*/  @!P0 NANOSLEEP.SYNCS 0x989680 ;  /* 0x009896800000895d */ /* 0x002fea0003900000 */
[----:B------:R-:W1:Y:S02]  /*168b0*/  @!P0 SYNCS.PHASECHK.TRANS64 P0, [R3+URZ+0x60], R2 ;  /* 0x00006002030085a7 */ /* 0x000e64000800007f */
[----:B-1----:R-:W-:Y:S05]  /*168c0*/  @!P0 BRA `(.L_x_2159) ;  /* 0xfffffffc00f08947 */ /* 0x002fea000383ffff */
[----:B------:R-:W-:Y:S05]  /*168d0*/  BRA `(.L_x_2260) ;  /* 0xffffffc0004c7947 */ /* 0x000fea000383ffff */
.L_x_2169:
[----:B0-----:R0:W2:Y:S02]  /*168e0*/  SYNCS.PHASECHK.TRANS64.TRYWAIT P0, [R3+URZ+0x31c40], R2 ;  /* 0x031c4002030075a7 */ /* 0x0010a4000800017f */
[----:B--2---:R-:W-:Y:S05]  /*168f0*/  @!P0 NANOSLEEP.SYNCS 0x989680 ;  /* 0x009896800000895d */ /* 0x004fea0003900000 */
[----:B------:R-:W2:Y:S02]  /*16900*/  @!P0 SYNCS.PHASECHK.TRANS64 P0, [R3+URZ+0x31c40], R2 ;  /* 0x031c4002030085a7 */ /* 0x000ea4000800007f */
[----:B--2---:R-:W-:Y:S05]  /*16910*/  @!P0 BRA `(.L_x_2169) ;  /* 0xfffffffc00f08947 */ /* 0x004fea000383ffff */
[----:B------:R-:W-:Y:S05]  /*16920*/  BRA `(.L_x_2261) ;  /* 0xffffffc800007947 */ /* 0x000fea000383ffff */
.L_x_2176:
[----:B0-----:R0:W1:Y:S02]  /*16930*/  SYNCS.PHASECHK.TRANS64.TRYWAIT P0, [R12+URZ+0x60], R27 ;  /* 0x0000601b0c0075a7 */ /* 0x001064000800017f */
[----:B-1----:R-:W-:Y:S05]  /*16940*/  @!P0 NANOSLEEP.SYNCS 0x989680 ;  /* 0x009896800000895d */ /* 0x002fea0003900000 */
[----:B------:R-:W1:Y:S02]  /*16950*/  @!P0 SYNCS.PHASECHK.TRANS64 P0, [R12+URZ+0x60], R27 ;  /* 0x0000601b0c0085a7 */ /* 0x000e64000800007f */
[----:B-1----:R-:W-:Y:S05]  /*16960*/  @!P0 BRA `(.L_x_2176) ;  /* 0xfffffffc00f08947 */ /* 0x002fea000383ffff */
[----:B------:R-:W-:Y:S05]  /*16970*/  BRA `(.L_x_2262) ;  /* 0xffffffcc000c7947 */ /* 0x000fea000383ffff */
.L_x_2186:
[----:B0-----:R0:W2:Y:S02]  /*16980*/  SYNCS.PHASECHK.TRANS64.TRYWAIT P0, [R2+URZ+0x31c40], R3 ;  /* 0x031c4003020075a7 */ /* 0x0010a4000800017f */
[----:B--2---:R-:W-:Y:S05]  /*16990*/  @!P0 NANOSLEEP.SYNCS 0x989680 ;  /* 0x009896800000895d */ /* 0x004fea0003900000 */
[----:B------:R-:W2:Y:S02]  /*169a0*/  @!P0 SYNCS.PHASECHK.TRANS64 P0, [R2+URZ+0x31c40], R3 ;  /* 0x031c4003020085a7 */ /* 0x000ea4000800007f */
[----:B--2---:R-:W-:Y:S05]  /*169b0*/  @!P0 BRA `(.L_x_2186) ;  /* 0xfffffffc00f08947 */ /* 0x004fea000383ffff */
[----:B------:R-:W-:Y:S05]  /*169c0*/  BRA `(.L_x_2263) ;  /* 0xffffffd000947947 */ /* 0x000fea000383ffff */
.L_x_2193:
[----:B0-----:R0:W1:Y:S02]  /*169d0*/  SYNCS.PHASECHK.TRANS64.TRYWAIT P0, [R8+URZ+0x60], R2 ;  /* 0x00006002080075a7 */ /* 0x001064000800017f */
[----:B-1----:R-:W-:Y:S05]  /*169e0*/  @!P0 NANOSLEEP.SYNCS 0x989680 ;  /* 0x009896800000895d */ /* 0x002fea0003900000 */
[----:B------:R-:W1:Y:S02]  /*169f0*/  @!P0 SYNCS.PHASECHK.TRANS64 P0, [R8+URZ+0x60], R2 ;  /* 0x00006002080085a7 */ /* 0x000e64000800007f */
[----:B-1----:R-:W-:Y:S05]  /*16a00*/  @!P0 BRA `(.L_x_2193) ;  /* 0xfffffffc00f08947 */ /* 0x002fea000383ffff */
[----:B------:R-:W-:Y:S05]  /*16a10*/  BRA `(.L_x_2264) ;  /* 0xffffffd400a47947 */ /* 0x000fea000383ffff */
.L_x_2205:
[----:B0-----:R0:W1:Y:S02]  /*16a20*/  SYNCS.PHASECHK.TRANS64.TRYWAIT P0, [R3+URZ+0x31c60], R0 ;  /* 0x031c6000030075a7 */ /* 0x001064000800017f */
[----:B-1----:R-:W-:Y:S05]  /*16a30*/  @!P0 NANOSLEEP.SYNCS 0x989680 ;  /* 0x009896800000895d */ /* 0x002fea0003900000 */
[----:B------:R-:W1:Y:S02]  /*16a40*/  @!P0 SYNCS.PHASECHK.TRANS64 P0, [R3+URZ+0x31c60], R0 ;  /* 0x031c6000030085a7 */ /* 0x000e64000800007f */
[----:B-1----:R-:W-:Y:S05]  /*16a50*/  @!P0 BRA `(.L_x_2205) ;  /* 0xfffffffc00f08947 */ /* 0x002fea000383ffff */
[----:B------:R-:W-:Y:S05]  /*16a60*/  BRA `(.L_x_2265) ;  /* 0xffffffdc001c7947 */ /* 0x000fea000383ffff */
.L_x_2213:
[----:B------:R-:W-:Y:S01]  /*16a70*/  BSSY B0, `(.L_x_2266) ;  /* 0x0000008000007945 */ /* 0x000fe20003800000 */
[----:B------:R-:W-:Y:S02]  /*16a80*/  IMAD.MOV.U32 R13, RZ, RZ, R16 ;  /* 0x000000ffff0d7224 */ /* 0x000fe400078e0010 */
[----:B------:R-:W-:Y:S02]  /*16a90*/  IMAD.MOV.U32 R12, RZ, RZ, RZ ;  /* 0x000000ffff0c7224 */ /* 0x000fe400078e00ff */
[----:B------:R-:W-:Y:S02]  /*16aa0*/  IMAD.MOV.U32 R11, RZ, RZ, 0x1f ;  /* 0x0000001fff0b7424 */ /* 0x000fe400078e00ff */
[----:B------:R-:W-:-:S07]  /*16ab0*/  IMAD.MOV.U32 R15, RZ, RZ, -0x1 ;  /* 0xffffffffff0f7424 */ /* 0x000fce00078e00ff */
[----:B------:R-:W-:Y:S05]  /*16ac0*/  WARPSYNC.COLLECTIVE R15, `(.L_x_2267) ;  /* 0x000000000f087348 */ /* 0x000fea0003c00000 */
[----:B------:R0:W1:Y:S02]  /*16ad0*/  SHFL.IDX P6, R14, R13, R12, R11 ;  /* 0x0000000c0d0e7389 */ /* 0x00006400000c000b */
[----:B01----:R-:W-:Y:S01]  /*16ae0*/  ENDCOLLECTIVE ;  /* 0x000000000000791b */ /* 0x003fe20003800000 */
.L_x_2267:
[----:B------:R-:W-:Y:S05]  /*16af0*/  BSYNC B0 ;  /* 0x0000000000007941 */ /* 0x000fea0003800000 */
.L_x_2266:
        /* <DEDUP_REMOVED lines=9> */
.L_x_2268:
[----:B------:R-:W-:Y:S01]  /*16b90*/  ULDC UR4, c[0x0][0xc3c] ;  /* 0x00030f0000047ab9 */ /* 0x000fe20000000800 */
[----:B------:R-:W-:Y:S01]  /*16ba0*/  ULDC.64 UR6, c[0x0][0x208] ;  /* 0x0000820000067ab9 */ /* 0x000fe20000000a00 */
        /* <DEDUP_REMOVED lines=17> */
.L_x_2269:
[----:B------:R-:W-:Y:S01]  /*16cc0*/  IMAD.MOV.U32 R12, RZ, RZ, 0x2 ;  /* 0x00000002ff0c7424 */ /* 0x000fe200078e00ff */
[----:B------:R-:W-:-:S05]  /*16cd0*/  SEL R4, R14, RZ, P1 ;  /* 0x000000ff0e047207 */ /* 0x000fca0000800000 */
[----:B------:R-:W-:-:S04]  /*16ce0*/  IMAD.IADD R4, R17, 0x1, R4 ;  /* 0x0000000111047824 */ /* 0x000fc800078e0204 */
[----:B------:R-:W-:-:S07]  /*16cf0*/  IMAD.MOV.U32 R13, RZ, RZ, R4 ;  /* 0x000000ffff0d7224 */ /* 0x000fce00078e0004 */
[----:B------:R-:W-:Y:S05]  /*16d00*/  WARPSYNC.COLLECTIVE R15, `(.L_x_2270) ;  /* 0x000000000f087348 */ /* 0x000fea0003c00000 */
[----:B------:R0:W1:Y:S02]  /*16d10*/  SHFL.UP P6, R14, R13, R12, R11 ;  /* 0x0400000c0d0e7389 */ /* 0x00006400000c000b */
[----:B01----:R-:W-:Y:S01]  /*16d20*/  ENDCOLLECTIVE ;  /* 0x000000000000791b */ /* 0x003fe20003800000 */
.L_x_2270:
[----:B------:R-:W-:Y:S01]  /*16d30*/  IMAD.MOV.U32 R12, RZ, RZ, 0x4 ;  /* 0x00000004ff0c7424 */ /* 0x000fe200078e00ff */
[----:B------:R-:W-:-:S05]  /*16d40*/  SEL R3, R14, RZ, P2 ;  /* 0x000000ff0e037207 */ /* 0x000fca0001000000 */
[----:B------:R-:W-:-:S04]  /*16d50*/  IMAD.IADD R6, R4, 0x1, R3 ;  /* 0x0000000104067824 */ /* 0x000fc800078e0203 */
[----:B------:R-:W-:-:S07]  /*16d60*/  IMAD.MOV.U32 R13, RZ, RZ, R6 ;  /* 0x000000ffff0d7224 */ /* 0x000fce00078e0006 */
[----:B------:R-:W-:Y:S05]  /*16d70*/  WARPSYNC.COLLECTIVE R15, `(.L_x_2271) ;  /* 0x000000000f087348 */ /* 0x000fea0003c00000 */
[----:B------:R0:W1:Y:S02]  /*16d80*/  SHFL.UP P6, R14, R13, R12, R11 ;  /* 0x0400000c0d0e7389 */ /* 0x00006400000c000b */
[----:B01----:R-:W-:Y:S01]  /*16d90*/  ENDCOLLECTIVE ;  /* 0x000000000000791b */ /* 0x003fe20003800000 */
.L_x_2271:
[----:B------:R-:W-:Y:S01]  /*16da0*/  IMAD.MOV.U32 R12, RZ, RZ, 0x8 ;  /* 0x00000008ff0c7424 */ /* 0x000fe200078e00ff */
[----:B------:R-:W-:-:S05]  /*16db0*/  SEL R3, R14, RZ, P3 ;  /* 0x000000ff0e037207 */ /* 0x000fca0001800000 */
[----:B------:R-:W-:-:S04]  /*16dc0*/  IMAD.IADD R2, R6, 0x1, R3 ;  /* 0x0000000106027824 */ /* 0x000fc800078e0203 */
[----:B------:R-:W-:-:S07]  /*16dd0*/  IMAD.MOV.U32 R13, RZ, RZ, R2 ;  /* 0x000000ffff0d7224 */ /* 0x000fce00078e0002 */
[----:B------:R-:W-:Y:S05]  /*16de0*/  WARPSYNC.COLLECTIVE R15, `(.L_x_2272) ;  /* 0x000000000f087348 */ /* 0x000fea0003c00000 */
[----:B------:R0:W1:Y:S02]  /*16df0*/  SHFL.UP P6, R14, R13, R12, R11 ;  /* 0x0400000c0d0e7389 */ /* 0x00006400000c000b */
[----:B01----:R-:W-:Y:S01]  /*16e00*/  ENDCOLLECTIVE ;  /* 0x000000000000791b */ /* 0x003fe20003800000 */
.L_x_2272:
[----:B------:R-:W-:Y:S01]  /*16e10*/  IMAD.MOV.U32 R12, RZ, RZ, 0x10 ;  /* 0x00000010ff0c7424 */ /* 0x000fe200078e00ff */
[----:B------:R-:W-:-:S05]  /*16e20*/  SEL R3, R14, RZ, P4 ;  /* 0x000000ff0e037207 */ /* 0x000fca0002000000 */
[----:B------:R-:W-:-:S04]  /*16e30*/  IMAD.IADD R3, R2, 0x1, R3 ;  /* 0x0000000102037824 */ /* 0x000fc800078e0203 */
[----:B------:R-:W-:-:S07]  /*16e40*/  IMAD.MOV.U32 R13, RZ, RZ, R3 ;  /* 0x000000ffff0d7224 */ /* 0x000fce00078e0003 */
[----:B------:R-:W-:Y:S05]  /*16e50*/  WARPSYNC.COLLECTIVE R15, `(.L_x_2273) ;  /* 0x000000000f087348 */ /* 0x000fea0003c00000 */
[----:B------:R0:W1:Y:S02]  /*16e60*/  SHFL.UP P6, R14, R13, R12, R11 ;  /* 0x0400000c0d0e7389 */ /* 0x00006400000c000b */
[----:B01----:R-:W-:Y:S01]  /*16e70*/  ENDCOLLECTIVE ;  /* 0x000000000000791b */ /* 0x003fe20003800000 */
.L_x_2273:
        /* <DEDUP_REMOVED lines=8> */
.L_x_2274:
[----:B------:R-:W-:Y:S05]  /*16f00*/  BRA `(.L_x_2275) ;  /* 0xffffffdc00c87947 */ /* 0x000fea000383ffff */
.L_x_2218:
[----:B------:R-:W-:Y:S01]  /*16f10*/  BSSY B0, `(.L_x_2276) ;  /* 0x0000008000007945 */ /* 0x000fe20003800000 */
[----:B-----5:R-:W-:Y:S02]  /*16f20*/  IMAD.MOV.U32 R13, RZ, RZ, R17 ;  /* 0x000000ffff0d7224 */ /* 0x020fe400078e0011 */
[----:B------:R-:W-:Y:S02]  /*16f30*/  IMAD.MOV.U32 R12, RZ, RZ, 0x1 ;  /* 0x00000001ff0c7424 */ /* 0x000fe400078e00ff */
[----:B------:R-:W-:Y:S02]  /*16f40*/  IMAD.MOV.U32 R11, RZ, RZ, RZ ;  /* 0x000000ffff0b7224 */ /* 0x000fe400078e00ff */
[----:B------:R-:W-:-:S07]  /*16f50*/  IMAD.MOV.U32 R15, RZ, RZ, -0x1 ;  /* 0xffffffffff0f7424 */ /* 0x000fce00078e00ff */
[----:B0-----:R-:W-:Y:S05]  /*16f60*/  WARPSYNC.COLLECTIVE R15, `(.L_x_2277) ;  /* 0x000000000f087348 */ /* 0x001fea0003c00000 */
[----:B------:R1:W2:Y:S02]  /*16f70*/  SHFL.UP P6, R14, R13, R12, R11 ;  /* 0x0400000c0d0e7389 */ /* 0x0002a400000c000b */
[----:B012---:R-:W-:Y:S01]  /*16f80*/  ENDCOLLECTIVE ;  /* 0x000000000000791b */ /* 0x007fe20003800000 */
.L_x_2277:
[----:B------:R-:W-:Y:S05]  /*16f90*/  BSYNC B0 ;  /* 0x0000000000007941 */ /* 0x000fea0003800000 */
.L_x_2276:
        /* <DEDUP_REMOVED lines=8> */
.L_x_2278:
[----:B------:R-:W-:Y:S01]  /*17020*/  IMAD.MOV.U32 R12, RZ, RZ, 0x4 ;  /* 0x00000004ff0c7424 */ /* 0x000fe200078e00ff */
[----:B------:R-:W-:-:S05]  /*17030*/  SEL R2, R14, RZ, P2 ;  /* 0x000000ff0e027207 */ /* 0x000fca0001000000 */
[----:B------:R-:W-:-:S04]  /*17040*/  IMAD.IADD R2, R13, 0x1, R2 ;  /* 0x000000010d027824 */ /* 0x000fc800078e0202 */
[----:B------:R-:W-:-:S07]  /*17050*/  IMAD.MOV.U32 R13, RZ, RZ, R2 ;  /* 0x000000ffff0d7224 */ /* 0x000fce00078e0002 */
[----:B------:R-:W-:Y:S05]  /*17060*/  WARPSYNC.COLLECTIVE R15, `(.L_x_2279) ;  /* 0x000000000f087348 */ /* 0x000fea0003c00000 */
[----:B------:R0:W1:Y:S02]  /*17070*/  SHFL.UP P6, R14, R13, R12, R11 ;  /* 0x0400000c0d0e7389 */ /* 0x00006400000c000b */
[----:B01----:R-:W-:Y:S01]  /*17080*/  ENDCOLLECTIVE ;  /* 0x000000000000791b */ /* 0x003fe20003800000 */
.L_x_2279:
[----:B------:R-:W-:Y:S01]  /*17090*/  IMAD.MOV.U32 R12, RZ, RZ, 0x8 ;  /* 0x00000008ff0c7424 */ /* 0x000fe200078e00ff */
[----:B------:R-:W-:-:S05]  /*170a0*/  SEL R3, R14, RZ, P3 ;  /* 0x000000ff0e037207 */ /* 0x000fca0001800000 */
[----:B------:R-:W-:-:S04]  /*170b0*/  IMAD.IADD R3, R2, 0x1, R3 ;  /* 0x0000000102037824 */ /* 0x000fc800078e0203 */
[----:B------:R-:W-:-:S07]  /*170c0*/  IMAD.MOV.U32 R13, RZ, RZ, R3 ;  /* 0x000000ffff0d7224 */ /* 0x000fce00078e0003 */
[----:B------:R-:W-:Y:S05]  /*170d0*/  WARPSYNC.COLLECTIVE R15, `(.L_x_2280) ;  /* 0x000000000f087348 */ /* 0x000fea0003c00000 */
[----:B------:R0:W1:Y:S02]  /*170e0*/  SHFL.UP P6, R14, R13, R12, R11 ;  /* 0x0400000c0d0e7389 */ /* 0x00006400000c000b */
[----:B01----:R-:W-:Y:S01]  /*170f0*/  ENDCOLLECTIVE ;  /* 0x000000000000791b */ /* 0x003fe20003800000 */
.L_x_2280:
[----:B------:R-:W-:Y:S01]  /*17100*/  IMAD.MOV.U32 R12, RZ, RZ, 0x10 ;  /* 0x00000010ff0c7424 */ /* 0x000fe200078e00ff */
[----:B------:R-:W-:-:S05]  /*17110*/  SEL R4, R14, RZ, P4 ;  /* 0x000000ff0e047207 */ /* 0x000fca0002000000 */
[----:B------:R-:W-:-:S04]  /*17120*/  IMAD.IADD R4, R3, 0x1, R4 ;  /* 0x0000000103047824 */ /* 0x000fc800078e0204 */
[----:B------:R-:W-:-:S07]  /*17130*/  IMAD.MOV.U32 R13, RZ, RZ, R4 ;  /* 0x000000ffff0d7224 */ /* 0x000fce00078e0004 */
[----:B------:R-:W-:Y:S05]  /*17140*/  WARPSYNC.COLLECTIVE R15, `(.L_x_2281) ;  /* 0x000000000f087348 */ /* 0x000fea0003c00000 */
[----:B------:R0:W1:Y:S02]  /*17150*/  SHFL.UP P6, R14, R13, R12, R11 ;  /* 0x0400000c0d0e7389 */ /* 0x00006400000c000b */
[----:B01----:R-:W-:Y:S01]  /*17160*/  ENDCOLLECTIVE ;  /* 0x000000000000791b */ /* 0x003fe20003800000 */
.L_x_2281:
        /* <DEDUP_REMOVED lines=8> */
.L_x_2282:
[----:B------:R-:W-:Y:S05]  /*171f0*/  BRA `(.L_x_2283) ;  /* 0xffffffdc00ac7947 */ /* 0x000fea000383ffff */
.L_x_2220:
[----:B------:R-:W-:Y:S01]  /*17200*/  BSSY B0, `(.L_x_2284) ;  /* 0x0000006000007945 */ /* 0x000fe20003800000 */
[----:B------:R-:W-:Y:S01]  /*17210*/  PLOP3.LUT P6, PT, P6, PT, PT, 0x8, 0x0 ;  /* 0x000000000000781c */ /* 0x000fe200037ce170 */
[----:B------:R-:W-:-:S12]  /*17220*/  IMAD.MOV.U32 R15, RZ, RZ, -0x1 ;  /* 0xffffffffff0f7424 */ /* 0x000fd800078e00ff */
[----:B0-----:R-:W-:Y:S05]  /*17230*/  WARPSYNC.COLLECTIVE R15, `(.L_x_2285) ;  /* 0x000000000f087348 */ /* 0x001fea0003c00000 */
[----:B------:R-:W-:Y:S01]  /*17240*/  VOTE.ANY R14, PT, P6 ;  /* 0x00000000000e7806 */ /* 0x000fe200030e0100 */
[----:B0-----:R-:W-:Y:S06]  /*17250*/  ENDCOLLECTIVE ;  /* 0x000000000000791b */ /* 0x001fec0003800000 */
.L_x_2285:
[----:B------:R-:W-:Y:S05]  /*17260*/  BSYNC B0 ;  /* 0x0000000000007941 */ /* 0x000fea0003800000 */
.L_x_2284:
        /* <DEDUP_REMOVED lines=9> */
.L_x_2286:
[----:B------:R-:W-:Y:S01]  /*17300*/  IMAD.MOV.U32 R17, RZ, RZ, R14 ;  /* 0x000000ffff117224 */ /* 0x000fe200078e000e */
[----:B------:R-:W-:Y:S06]  /*17310*/  BRA `(.L_x_2287) ;  /* 0xffffffdc009c7947 */ /* 0x000fec000383ffff */
.L_x_2222:
[----:B------:R-:W-:Y:S01]  /*17320*/  BSSY B0, `(.L_x_2288) ;  /* 0x0000007000007945 */ /* 0x000fe20003800000 */
[----:B------:R-:W-:Y:S02]  /*17330*/  IMAD.MOV.U32 R13, RZ, RZ, R3 ;  /* 0x000000ffff0d7224 */ /* 0x000fe400078e0003 */
[----:B------:R-:W-:Y:S02]  /*17340*/  IMAD.MOV.U32 R11, RZ, RZ, 0x1f ;  /* 0x0000001fff0b7424 */ /* 0x000fe400078e00ff */
[----:B------:R-:W-:-:S07]  /*17350*/  IMAD.MOV.U32 R15, RZ, RZ, -0x1 ;  /* 0xffffffffff0f7424 */ /* 0x000fce00078e00ff */
[----:B012---:R-:W-:Y:S05]  /*17360*/  WARPSYNC.COLLECTIVE R15, `(.L_x_2289) ;  /* 0x000000000f087348 */ /* 0x007fea0003c00000 */
[----:B------:R3:W4:Y:S02]  /*17370*/  SHFL.IDX P6, R14, R13, R12, R11 ;  /* 0x0000000c0d0e7389 */ /* 0x00072400000c000b */
[----:B01234-:R-:W-:Y:S01]  /*17380*/  ENDCOLLECTIVE ;  /* 0x000000000000791b */ /* 0x01ffe20003800000 */
.L_x_2289:
[----:B------:R-:W-:Y:S05]  /*17390*/  BSYNC B0 ;  /* 0x0000000000007941 */ /* 0x000fea0003800000 */
.L_x_2288:
[----:B------:R-:W-:Y:S05]  /*173a0*/  BRA `(.L_x_2221) ;  /* 0xffffffdc00947947 */ /* 0x000fea000383ffff */
.L_x_2226:
[----:B0-----:R0:W2:Y:S02]  /*173b0*/  SYNCS.PHASECHK.TRANS64.TRYWAIT P0, [R9+URZ+0x31c20], R0 ;  /* 0x031c2000090075a7 */ /* 0x0010a4000800017f */
[----:B--2---:R-:W-:Y:S05]  /*173c0*/  @!P0 NANOSLEEP.SYNCS 0x989680 ;  /* 0x009896800000895d */ /* 0x004fea0003900000 */
[----:B------:R-:W2:Y:S02]  /*173d0*/  @!P0 SYNCS.PHASECHK.TRANS64 P0, [R9+URZ+0x31c20], R0 ;  /* 0x031c2000090085a7 */ /* 0x000ea4000800007f */
[----:B--2---:R-:W-:Y:S05]  /*173e0*/  @!P0 BRA `(.L_x_2226) ;  /* 0xfffffffc00f08947 */ /* 0x004fea000383ffff */
[----:B------:R-:W-:Y:S05]  /*173f0*/  BRA `(.L_x_2290) ;  /* 0xffffffe400107947 */ /* 0x000fea000383ffff */
.L_x_2227:
        /* <DEDUP_REMOVED lines=11> */
.L_x_2292:
[----:B------:R-:W-:Y:S05]  /*174b0*/  BSYNC B0 ;  /* 0x0000000000007941 */ /* 0x000fea0003800000 */
.L_x_2291:
[----:B------:R-:W-:Y:S05]  /*174c0*/  BRA `(.L_x_2293) ;  /* 0xffffffe000f87947 */ /* 0x000fea000383ffff */
.L_x_2230:
[----:B------:R-:W-:Y:S01]  /*174d0*/  BSSY B1, `(.L_x_2294) ;  /* 0x0000006000017945 */ /* 0x000fe20003800000 */
[----:B------:R-:W-:-:S07]  /*174e0*/  IMAD.MOV.U32 R15, RZ, RZ, -0x1 ;  /* 0xffffffffff0f7424 */ /* 0x000fce00078e00ff */
[----:B01-3--:R-:W-:Y:S05]  /*174f0*/  WARPSYNC.COLLECTIVE R15, `(.L_x_2295) ;  /* 0x000000000f0c7348 */ /* 0x00bfea0003c00000 */
[----:B------:R-:W-:Y:S02]  /*17500*/  ELECT P6, UR62, PT ;  /* 0x00000000003e782f */ /* 0x000fe400038c0000 */
[----:B------:R-:W-:Y:S01]  /*17510*/  MOV R14, UR62 ;  /* 0x0000003e000e7c02 */ /* 0x000fe20008000f00 */
[----:B01-3--:R-:W-:Y:S10]  /*17520*/  ENDCOLLECTIVE ;  /* 0x000000000000791b */ /* 0x00bff40003800000 */
.L_x_2295:
[----:B------:R-:W-:Y:S05]  /*17530*/  BSYNC B1 ;  /* 0x0000000000017941 */ /* 0x000fea0003800000 */
.L_x_2294:
[----:B------:R-:W-:Y:S05]  /*17540*/  BRA `(.L_x_2296) ;  /* 0xffffffe000f07947 */ /* 0x000fea000383ffff */
.L_x_2232:
[----:B0-----:R0:W2:Y:S02]  /*17550*/  SYNCS.PHASECHK.TRANS64.TRYWAIT P0, [R6+URZ], R3 ;  /* 0x00000003060075a7 */ /* 0x0010a4000800017f */
[----:B--2---:R-:W-:Y:S05]  /*17560*/  @!P0 NANOSLEEP.SYNCS 0x989680 ;  /* 0x009896800000895d */ /* 0x004fea0003900000 */
[----:B------:R-:W2:Y:S02]  /*17570*/  @!P0 SYNCS.PHASECHK.TRANS64 P0, [R6+URZ], R3 ;  /* 0x00000003060085a7 */ /* 0x000ea4000800007f */
[----:B--2---:R-:W-:Y:S05]  /*17580*/  @!P0 BRA `(.L_x_2232) ;  /* 0xfffffffc00f08947 */ /* 0x004fea000383ffff */
[----:B------:R-:W-:Y:S05]  /*17590*/  BRA `(.L_x_2297) ;  /* 0xffffffe4002c7947 */ /* 0x000fea000383ffff */
.L_x_2233:
[----:B--2---:R2:W4:Y:S02]  /*175a0*/  SYNCS.PHASECHK.TRANS64.TRYWAIT P0, [R7+URZ], R2 ;  /* 0x00000002070075a7 */ /* 0x004524000800017f */
[----:B----4-:R-:W-:Y:S05]  /*175b0*/  @!P0 NANOSLEEP.SYNCS 0x989680 ;  /* 0x009896800000895d */ /* 0x010fea0003900000 */
[----:B------:R-:W4:Y:S02]  /*175c0*/  @!P0 SYNCS.PHASECHK.TRANS64 P0, [R7+URZ], R2 ;  /* 0x00000002070085a7 */ /* 0x000f24000800007f */
[----:B----4-:R-:W-:Y:S05]  /*175d0*/  @!P0 BRA `(.L_x_2233) ;  /* 0xfffffffc00f08947 */ /* 0x010fea000383ffff */
[----:B------:R-:W-:Y:S05]  /*175e0*/  BRA `(.L_x_2298) ;  /* 0xffffffe400207947 */ /* 0x000fea000383ffff */
.L_x_2235:
[----:B----4-:R4:W0:Y:S02]  /*175f0*/  SYNCS.PHASECHK.TRANS64.TRYWAIT P0, [R4+URZ], R3 ;  /* 0x00000003040075a7 */ /* 0x010824000800017f */
[----:B0-----:R-:W-:Y:S05]  /*17600*/  @!P0 NANOSLEEP.SYNCS 0x989680 ;  /* 0x009896800000895d */ /* 0x001fea0003900000 */
[----:B------:R-:W0:Y:S02]  /*17610*/  @!P0 SYNCS.PHASECHK.TRANS64 P0, [R4+URZ], R3 ;  /* 0x00000003040085a7 */ /* 0x000e24000800007f */
[----:B0-----:R-:W-:Y:S05]  /*17620*/  @!P0 BRA `(.L_x_2235) ;  /* 0xfffffffc00f08947 */ /* 0x001fea000383ffff */
[----:B------:R-:W-:Y:S05]  /*17630*/  BRA `(.L_x_2299) ;  /* 0xffffffe400247947 */ /* 0x000fea000383ffff */
.L_x_2300:
        /* <DEDUP_REMOVED lines=12> */
.L_x_2731:


//--------------------- .text._ZN7cutlass13device_kernelIN5flash11enable_sm90INS1_16FlashAttnFwdSm90INS1_25CollectiveMainloopFwdSm90ILi2EN4cute5tupleIJNS5_1CILi1EEES8_S8_EEENS6_IJNS7_ILi192EEENS7_ILi144EEENS7_ILi96EEEEEELi96ENS_6half_tEfNS_4arch4Sm90ELb1ELb0ELb0ELb1ELb0ELb1ELb0ELb0ELb1ELb1ELb0ELb0EEENS1_21CollectiveEpilogueFwdINS6_IJSA_SC_SB_EEES9_SE_SG_Li384ELb1ELb1ELb0ELb0EEENS1_36VarlenDynamicPersistentTileSchedulerILi192ELi144ELi384ELi128ELb0ELb1ELb1ELb1ELb1ELb1EEEEEEEEEvNT_6ParamsE --------------------------
	.section	.text._ZN7cutlass13device_kernelIN5flash11enable_sm90INS1_16FlashAttnFwdSm90INS1_25CollectiveMainloopFwdSm90ILi2EN4cute5tupleIJNS5_1CILi1EEES8_S8_EEENS6_IJNS7_ILi192EEENS7_ILi144EEENS7_ILi96EEEEEELi96ENS_6half_tEfNS_4arch4Sm90ELb1ELb0ELb0ELb1ELb0ELb1ELb0ELb0ELb1ELb1ELb0ELb0EEENS1_21CollectiveEpilogueFwdINS6_IJSA_SC_SB_EEES9_SE_SG_Li384ELb1ELb1ELb0ELb0EEENS1_36VarlenDynamicPersistentTileSchedulerILi192ELi144ELi384ELi128ELb0ELb1ELb1ELb1ELb1ELb1EEEEEEEEEvNT_6ParamsE,"ax",@progbits
	.align	128
.text._ZN7cutlass13device_kernelIN5flash11enable_sm90INS1_16FlashAttnFwdSm90INS1_25CollectiveMainloopFwdSm90ILi2EN4cute5tupleIJNS5_1CILi1EEES8_S8_EEENS6_IJNS7_ILi192EEENS7_ILi144EEENS7_ILi96EEEEEELi96ENS_6half_tEfNS_4arch4Sm90ELb1ELb0ELb0ELb1ELb0ELb1ELb0ELb0ELb1ELb1ELb0ELb0EEENS1_21CollectiveEpilogueFwdINS6_IJSA_SC_SB_EEES9_SE_SG_Li384ELb1ELb1ELb0ELb0EEENS1_36VarlenDynamicPersistentTileSchedulerILi192ELi144ELi384ELi128ELb0ELb1ELb1ELb1ELb1ELb1EEEEEEEEEvNT_6ParamsE:
        .type           _ZN7cutlass13device_kernelIN5flash11enable_sm90INS1_16FlashAttnFwdSm90INS1_25CollectiveMainloopFwdSm90ILi2EN4cute5tupleIJNS5_1CILi1EEES8_S8_EEENS6_IJNS7_ILi192EEENS7_ILi144EEENS7_ILi96EEEEEELi96ENS_6half_tEfNS_4arch4Sm90ELb1ELb0ELb0ELb1ELb0ELb1ELb0ELb0ELb1ELb1ELb0ELb0EEENS1_21CollectiveEpilogueFwdINS6_IJSA_SC_SB_EEES9_SE_SG_Li384ELb1ELb1ELb0ELb0EEENS1_36VarlenDynamicPersistentTileSchedulerILi192ELi144ELi384ELi128ELb0ELb1ELb1ELb1ELb1ELb1EEEEEEEEEvNT_6ParamsE,@function
        .size           _ZN7cutlass13device_kernelIN5flash11enable_sm90INS1_16FlashAttnFwdSm90INS1_25CollectiveMainloopFwdSm90ILi2EN4cute5tupleIJNS5_1CILi1EEES8_S8_EEENS6_IJNS7_ILi192EEENS7_ILi144EEENS7_ILi96EEEEEELi96ENS_6half_tEfNS_4arch4Sm90ELb1ELb0ELb0ELb1ELb0ELb1ELb0ELb0ELb1ELb1ELb0ELb0EEENS1_21CollectiveEpilogueFwdINS6_IJSA_SC_SB_EEES9_SE_SG_Li384ELb1ELb1ELb0ELb0EEENS1_36VarlenDynamicPersistentTileSchedulerILi192ELi144ELi384ELi128ELb0ELb1ELb1ELb1ELb1ELb1EEEEEEEEEvNT_6ParamsE,(.L_x_2732 - _ZN7cutlass13device_kernelIN5flash11enable_sm90INS1_16FlashAttnFwdSm90INS1_25CollectiveMainloopFwdSm90ILi2EN4cute5tupleIJNS5_1CILi1EEES8_S8_EEENS6_IJNS7_ILi192EEENS7_ILi144EEENS7_ILi96EEEEEELi96ENS_6half_tEfNS_4arch4Sm90ELb1ELb0ELb0ELb1ELb0ELb1ELb0ELb0ELb1ELb1ELb0ELb0EEENS1_21CollectiveEpilogueFwdINS6_IJSA_SC_SB_EEES9_SE_SG_Li384ELb1ELb1ELb0ELb0EEENS1_36VarlenDynamicPersistentTileSchedulerILi192ELi144ELi384ELi128ELb0ELb1ELb1ELb1ELb1ELb1EEEEEEEEEvNT_6ParamsE)
        .other          _ZN7cutlass13device_kernelIN5flash11enable_sm90INS1_16FlashAttnFwdSm90INS1_25CollectiveMainloopFwdSm90ILi2EN4cute5tupleIJNS5_1CILi1EEES8_S8_EEENS6_IJNS7_ILi192EEENS7_ILi144EEENS7_ILi96EEEEEELi96ENS_6half_tEfNS_4arch4Sm90ELb1ELb0ELb0ELb1ELb0ELb1ELb0ELb0ELb1ELb1ELb0ELb0EEENS1_21CollectiveEpilogueFwdINS6_IJSA_SC_SB_EEES9_SE_SG_Li384ELb1ELb1ELb0ELb0EEENS1_36VarlenDynamicPersistentTileSchedulerILi192ELi144ELi384ELi128ELb0ELb1ELb1ELb1ELb1ELb1EEEEEEEEEvNT_6ParamsE,@"STO_CUDA_ENTRY STV_DEFAULT"
_ZN7cutlass13device_kernelIN5flash11enable_sm90INS1_16FlashAttnFwdSm90INS1_25CollectiveMainloopFwdSm90ILi2EN4cute5tupleIJNS5_1CILi1EEES8_S8_EEENS6_IJNS7_ILi192EEENS7_ILi144EEENS7_ILi96EEEEEELi96ENS_6half_tEfNS_4arch4Sm90ELb1ELb0ELb0ELb1ELb0ELb1ELb0ELb0ELb1ELb1ELb0ELb0EEENS1_21CollectiveEpilogueFwdINS6_IJSA_SC_SB_EEES9_SE_SG_Li384ELb1ELb1ELb0ELb0EEENS1_36VarlenDynamicPersistentTileSchedulerILi192ELi144ELi384ELi128ELb0ELb1ELb1ELb1ELb1ELb1EEEEEEEEEvNT_6ParamsE:
        /* <DEDUP_REMOVED lines=24> */
.L_x_2302:
[----:B------:R-:W-:Y:S05]  /*0180*/  BSYNC B0 ;  /* 0x0000000000007941 */ /* 0x000fea0003800000 */
.L_x_2301:
        /* <DEDUP_REMOVED lines=41> */
.L_x_2303:
        /* <DEDUP_REMOVED lines=22> */
.L_x_2304:
        /* <DEDUP_REMOVED lines=18> */
.L_x_2305:
        /* <DEDUP_REMOVED lines=22> */
.L_x_2306:
        /* <DEDUP_REMOVED lines=22> */
.L_x_2307:
[----:B0-----:R-:W-:Y:S01]  /*0960*/  UMOV UR4, 0x1 ;  /* 0x0000000100047882 */ /* 0x001fe20000000000 */
[----:B------:R-:W-:Y:S01]  /*0970*/  PLOP3.LUT P0, PT, PT, PT, UP0, 0x80, 0x0 ;  /* 0x000000000000781c */ /* 0x000fe20003f0f008 */
[----:B------:R-:W-:Y:S01]  /*0980*/  USEL UR4, UR4, 0x2, !UP0 ;  /* 0x0000000204047887 */ /* 0x000fe2000c000000 */
[----:B------:R-:W-:Y:S01]  /*0990*/  NOP ;  /* 0x0000000000007918 */ /* 0x000fe20000000000 */
[----:B------:R-:W-:Y:S01]  /*09a0*/  ULDC.64 UR60, c[0x0][0x208] ;  /* 0x00008200003c7ab9 */ /* 0x000fe20000000a00 */
[----:B------:R-:W-:Y:S03]  /*09b0*/  BSSY B9, `(.L_x_2308) ;  /* 0x000226d000097945 */ /* 0x000fe60003800000 */
[----:B------:R-:W-:-:S05]  /*09c0*/  IMAD.U32 R2, RZ, RZ, UR4 ;  /* 0x00000004ff027e24 */ /* 0x000fca000f8e00ff */
[----:B------:R0:W-:Y:S01]  /*09d0*/  STL [R1+0x84], R2 ;  /* 0x0000840201007387 */ /* 0x0001e20000100800 */
[----:B-12-4-:R-:W-:Y:S06]  /*09e0*/  BAR.SYNC.DEFER_BLOCKING 0x0 ;  /* 0x0000000000007b1d */ /* 0x016fec0000010000 */
[----:B------:R-:W-:Y:S05]  /*09f0*/  @!P0 BRA `(.L_x_2309) ;  /* 0x000001a800ac8947 */ /* 0x000fea0003800000 */
.L_x_2310:
[----:B------:R-:W-:-:S08]  /*0a00*/  NOP ;  /* 0x0000000000007918 */ /* 0x000fd00000000000 */
[----:B------:R-:W1:Y:S02]  /*0a10*/  USETMAXREG.TRY_ALLOC.CTAPOOL UP0, 0xa0 ;  /* 0x000000a0000079c8 */ /* 0x000e640008000600 */
[----:B-1----:R-:W-:-:S13]  /*0a20*/  PLOP3.LUT P0, PT, PT, PT, UP0, 0x80, 0x0 ;  /* 0x000000000000781c */ /* 0x002fda0003f0f008 */
[----:B------:R-:W-:Y:S05]  /*0a30*/  @!P0 BRA `(.L_x_2310) ;  /* 0xfffffffc00f08947 */ /* 0x000fea000383ffff */
[----:B------:R-:W2:Y:S01]  /*0a40*/  LDL.LU R0, [R1] ;  /* 0x0000000001007983 */ /* 0x000ea20000300800 */
[----:B0-----:R-:W0:Y:S01]  /*0a50*/  S2R R2, SR_TID.X ;  /* 0x0000000000027919 */ /* 0x001e220000002100 */
        /* <DEDUP_REMOVED lines=17> */
[----:B------:R-:W2:Y:S01]  /*0b70*/  LDL R2, [R1+0x84] ;  /* 0x0000840001027983 */ /* 0x000ea20000100800 */
[----:B------:R-:W-:Y:S02]  /*0b80*/  R2UR UR4, R22 ;  /* 0x00000000160472ca */ /* 0x000fe400000e0000 */
[----:B------:R-:W-:Y:S01]  /*0b90*/  CS2R R144, SRZ ;  /* 0x0000000000907805 */ /* 0x000fe2000001ff00 */
[----:B------:R-:W0:Y:S10]  /*0ba0*/  S2R R0, SR_TID.X ;  /* 0x0000000000007919 */ /* 0x000e340000002100 */
[----:B------:R-:W-:Y:S01]  /*0bb0*/  UIADD3 UR4, UR4, 0xda00, URZ ;  /* 0x0000da0004047890 */ /* 0x000fe2000fffe03f */
[----:B0-----:R-:W-:-:S05]  /*0bc0*/  VIADD R17, R0, 0xffffff80 ;  /* 0xffffff8000117836 */ /* 0x001fca0000000000 */
[----:B------:R-:W-:Y:S02]  /*0bd0*/  SHF.R.S32.HI R0, RZ, 0x1f, R17 ;  /* 0x0000001fff007819 */ /* 0x000fe40000011411 */
[-C--:B------:R-:W-:Y:S02]  /*0be0*/  LEA.HI R13, R17, R17.reuse, RZ, 0x1 ;  /* 0x00000011110d7211 */ /* 0x080fe400078f08ff */
[CC--:B------:R-:W-:Y:S02]  /*0bf0*/  LEA.HI R3, R0.reuse, R17.reuse, RZ, 0x4 ;  /* 0x0000001100037211 */ /* 0x0c0fe400078f20ff */
[----:B------:R-:W-:Y:S02]  /*0c00*/  LEA.HI R7, R0, R17, RZ, 0x5 ;  /* 0x0000001100077211 */ /* 0x000fe400078f28ff */
[----:B------:R-:W-:Y:S02]  /*0c10*/  SHF.R.S32.HI R156, RZ, 0x1, R13 ;  /* 0x00000001ff9c7819 */ /* 0x000fe4000001140d */
[----:B------:R-:W-:-:S02]  /*0c20*/  SHF.R.S32.HI R9, RZ, 0x5, R7 ;  /* 0x00000005ff097819 */ /* 0x000fc40000011407 */
[C---:B------:R-:W-:Y:S02]  /*0c30*/  LEA.HI R10, R13.reuse, R156, RZ, 0x1 ;  /* 0x0000009c0d0a7211 */ /* 0x040fe400078f08ff */
[----:B------:R-:W-:Y:S02]  /*0c40*/  LOP3.LUT R13, R13, 0xfffffffe, RZ, 0xc0, !PT ;  /* 0xfffffffe0d0d7812 */ /* 0x000fe400078ec0ff */
[----:B------:R-:W-:-:S03]  /*0c50*/  LOP3.LUT R11, R10, 0x7fffffe, RZ, 0xc0, !PT ;  /* 0x07fffffe0a0b7812 */ /* 0x000fc600078ec0ff */
[----:B------:R-:W-:Y:S02]  /*0c60*/  IMAD.IADD R13, R17, 0x1, -R13 ;  /* 0x00000001110d7824 */ /* 0x000fe400078e0a0d */
[----:B------:R-:W-:Y:S01]  /*0c70*/  IMAD.IADD R11, R156, 0x1, -R11 ;  /* 0x000000019c0b7824 */ /* 0x000fe200078e0a0b */
[----:B--2---:R-:W-:Y:S02]  /*0c80*/  R2UR UR5, R2 ;  /* 0x00000000020572ca */ /* 0x004fe400000e0000 */
[----:B------:R-:W-:-:S05]  /*0c90*/  LOP3.LUT R2, R3, 0xfffffff0, RZ, 0xc0, !PT ;  /* 0xfffffff003027812 */ /* 0x000fca00078ec0ff */
[----:B------:R-:W-:Y:S01]  /*0ca0*/  IMAD.IADD R4, R17, 0x1, -R2 ;  /* 0x0000000111047824 */ /* 0x000fe200078e0a02 */
[----:B------:R-:W-:-:S03]  /*0cb0*/  LEA.HI R2, R0, R17, RZ, 0x7 ;  /* 0x0000001100027211 */ /* 0x000fc600078f38ff */
[--C-:B------:R-:W-:Y:S01]  /*0cc0*/  IMAD R15, R9, 0x10, R4.reuse ;  /* 0x00000010090f7824 */ /* 0x100fe200078e0204 */
[----:B------:R-:W-:Y:S01]  /*0cd0*/  SHF.R.S32.HI R5, RZ, 0x1f, R4 ;  /* 0x0000001fff057819 */ /* 0x000fe20000011404 */
[----:B------:R-:W-:Y:S01]  /*0ce0*/  ULOP3.LUT UR5, UR5, 0x1, URZ, 0xfc, !UPT ;  /* 0x0000000105057892 */ /* 0x000fe2000f8efc3f */
[----:B------:R-:W-:Y:S02]  /*0cf0*/  SHF.R.S32.HI R18, RZ, 0x7, R2 ;  /* 0x00000007ff127819 */ /* 0x000fe40000011402 */
[CC--:B------:R-:W-:Y:S02]  /*0d00*/  LEA.HI R6, R5.reuse, R4.reuse, RZ, 0x3 ;  /* 0x0000000405067211 */ /* 0x0c0fe400078f18ff */
[----:B------:R-:W-:-:S03]  /*0d10*/  LEA.HI R5, R5, R4, RZ, 0x2 ;  /* 0x0000000405057211 */ /* 0x000fc600078f10ff */
[----:B------:R-:W-:Y:S01]  /*0d20*/  IMAD.SHL.U32 R8, R6, 0x10, RZ ;  /* 0x0000001006087824 */ /* 0x000fe200078e00ff */
[----:B------:R-:W-:Y:S02]  /*0d30*/  LOP3.LUT R7, R5, 0x7fffffc, RZ, 0xc0, !PT ;  /* 0x07fffffc05077812 */ /* 0x000fe400078ec0ff */
[----:B------:R-:W-:Y:S02]  /*0d40*/  SHF.R.S32.HI R6, RZ, 0x4, R3 ;  /* 0x00000004ff067819 */ /* 0x000fe40000011403 */
[----:B------:R-:W-:Y:S01]  /*0d50*/  LOP3.LUT R8, R8, 0x7fffff80, RZ, 0xc0, !PT ;  /* 0x7fffff8008087812 */ /* 0x000fe200078ec0ff */
[----:B------:R-:W-:Y:S01]  /*0d60*/  IMAD.IADD R7, R4, 0x1, -R7 ;  /* 0x0000000104077824 */ /* 0x000fe200078e0a07 */
[----:B------:R-:W-:Y:S01]  /*0d70*/  LEA.HI R3, R3, R6, RZ, 0x1 ;  /* 0x0000000603037211 */ /* 0x000fe200078f08ff */
[----:B------:R-:W-:Y:S01]  /*0d80*/  IMAD R14, R6, 0x8, R11 ;  /* 0x00000008060e7824 */ /* 0x000fe200078e020b */
[----:B------:R-:W-:Y:S01]  /*0d90*/  LEA.HI R4, R0, R17, RZ, 0x2 ;  /* 0x0000001100047211 */ /* 0x000fe200078f10ff */
[----:B------:R-:W-:Y:S01]  /*0da0*/  IMAD R8, R9, 0x100, R8 ;  /* 0x0000010009087824 */ /* 0x000fe200078e0208 */
[----:B------:R-:W-:Y:S01]  /*0db0*/  LOP3.LUT R9, R2, 0xffffff80, RZ, 0xc0, !PT ;  /* 0xffffff8002097812 */ /* 0x000fe200078ec0ff */
[----:B------:R-:W-:Y:S01]  /*0dc0*/  IMAD.HI R2, R18, 0x55555556, RZ ;  /* 0x5555555612027827 */ /* 0x000fe200078e02ff */
[----:B------:R-:W-:-:S02]  /*0dd0*/  LOP3.LUT R3, R3, 0x1ffffffe, RZ, 0xc0, !PT ;  /* 0x1ffffffe03037812 */ /* 0x000fc400078ec0ff */
[----:B------:R-:W-:Y:S01]  /*0de0*/  LOP3.LUT R0, R4, 0xfffffffc, RZ, 0xc0, !PT ;  /* 0xfffffffc04007812 */ /* 0x000fe200078ec0ff */
[C---:B------:R-:W-:Y:S01]  /*0df0*/  IMAD.IADD R16, R17.reuse, 0x1, -R9 ;  /* 0x0000000111107824 */ /* 0x040fe200078e0a09 */
[----:B------:R-:W-:Y:S01]  /*0e00*/  SHF.R.S32.HI R5, RZ, 0x2, R5 ;  /* 0x00000002ff057819 */ /* 0x000fe20000011405 */
[----:B------:R-:W-:Y:S02]  /*0e10*/  IMAD.IADD R3, R6, 0x1, -R3 ;  /* 0x0000000106037824 */ /* 0x000fe400078e0a03 */
[----:B------:R-:W-:Y:S01]  /*0e20*/  IMAD.IADD R6, R17, 0x1, -R0 ;  /* 0x0000000111067824 */ /* 0x000fe200078e0a00 */
[----:B------:R-:W-:Y:S01]  /*0e30*/  SHF.R.S32.HI R9, RZ, 0x1f, R16 ;  /* 0x0000001fff097819 */ /* 0x000fe20000011410 */
[----:B------:R-:W-:Y:S02]  /*0e40*/  IMAD.SHL.U32 R0, R3, 0x8, RZ ;  /* 0x0000000803007824 */ /* 0x000fe400078e00ff */
[----:B------:R-:W-:Y:S01]  /*0e50*/  IMAD.SHL.U32 R5, R5, 0x40, RZ ;  /* 0x0000004005057824 */ /* 0x000fe200078e00ff */
[----:B------:R-:W-:Y:S01]  /*0e60*/  LEA.HI R10, R9, R16, RZ, 0x2 ;  /* 0x00000010090a7211 */ /* 0x000fe200078f10ff */
[----:B------:R-:W-:Y:S01]  /*0e70*/  IMAD R7, R7, 0x10, R8 ;  /* 0x0000001007077824 */ /* 0x000fe200078e0208 */
[----:B------:R-:W-:-:S02]  /*0e80*/  LEA.HI R3, R6, R6, RZ, 0x1 ;  /* 0x0000000606037211 */ /* 0x000fc400078f08ff */
[--C-:B------:R-:W-:Y:S02]  /*0e90*/  SHF.R.S32.HI R11, RZ, 0x2, R10.reuse ;  /* 0x00000002ff0b7819 */ /* 0x100fe4000001140a */
[----:B------:R-:W-:Y:S02]  /*0ea0*/  SHF.R.S32.HI R12, RZ, 0x1f, R10 ;  /* 0x0000001fff0c7819 */ /* 0x000fe4000001140a */
[----:B------:R-:W-:Y:S02]  /*0eb0*/  LEA.HI R9, R9, R16, RZ, 0x5 ;  /* 0x0000001009097211 */ /* 0x000fe400078f28ff */
[----:B------:R-:W-:Y:S02]  /*0ec0*/  LEA.HI R12, R12, R11, RZ, 0x3 ;  /* 0x0000000b0c0c7211 */ /* 0x000fe400078f18ff */
[----:B------:R-:W-:Y:S02]  /*0ed0*/  LOP3.LUT R3, R3, 0x1ffffffe, RZ, 0xc0, !PT ;  /* 0x1ffffffe03037812 */ /* 0x000fe400078ec0ff */
[----:B------:R-:W-:-:S02]  /*0ee0*/  LOP3.LUT R12, R12, 0xfffffff8, RZ, 0xc0, !PT ;  /* 0xfffffff80c0c7812 */ /* 0x000fc400078ec0ff */
[----:B------:R-:W-:Y:S01]  /*0ef0*/  LOP3.LUT R5, R5, 0x40, RZ, 0xc0, !PT ;  /* 0x0000004005057812 */ /* 0x000fe200078ec0ff */
[----:B------:R-:W-:Y:S01]  /*0f00*/  IMAD.IADD R3, R6, 0x1, -R3 ;  /* 0x0000000106037824 */ /* 0x000fe200078e0a03 */
[----:B------:R-:W-:Y:S01]  /*0f10*/  LEA.HI R8, R2, R2, RZ, 0x1 ;  /* 0x0000000202087211 */ /* 0x000fe200078f08ff */
[----:B------:R-:W-:Y:S01]  /*0f20*/  IMAD.IADD R12, R11, 0x1, -R12 ;  /* 0x000000010b0c7824 */ /* 0x000fe200078e0a0c */
[----:B------:R-:W-:Y:S02]  /*0f30*/  SHF.R.S32.HI R9, RZ, 0x5, R9 ;  /* 0x00000005ff097819 */ /* 0x000fe40000011409 */
[----:B------:R-:W-:Y:S01]  /*0f40*/  LOP3.LUT R2, R5, 0x8, R0, 0xf8, !PT ;  /* 0x0000000805027812 */ /* 0x000fe200078ef800 */
[----:B------:R-:W-:Y:S01]  /*0f50*/  IMAD R8, R8, -0x3, R18 ;  /* 0xfffffffd08087824 */ /* 0x000fe200078e0212 */
[----:B------:R-:W-:Y:S01]  /*0f60*/  SHF.R.S32.HI R6, RZ, 0x2, R4 ;  /* 0x00000002ff067819 */ /* 0x000fe20000011404 */
[----:B------:R-:W-:Y:S01]  /*0f70*/  IMAD R9, R9, 0x10, R12 ;  /* 0x0000001009097824 */ /* 0x000fe200078e020c */
[----:B------:R-:W-:Y:S01]  /*0f80*/  SHF.R.U32.HI R5, RZ, 0x3, R5 ;  /* 0x00000003ff057819 */ /* 0x000fe20000011605 */
[----:B------:R-:W-:Y:S01]  /*0f90*/  IMAD.U32 R0, R15, 0x20, R0 ;  /* 0x000000200f007824 */ /* 0x000fe200078e0000 */
[----:B------:R-:W-:Y:S01]  /*0fa0*/  SHF.R.S32.HI R4, RZ, 0x1f, R4 ;  /* 0x0000001fff047819 */ /* 0x000fe20000011404 */
[C---:B------:R-:W-:Y:S01]  /*0fb0*/  IMAD.SHL.U32 R18, R13.reuse, 0x8, RZ ;  /* 0x000000080d127824 */ /* 0x040fe200078e00ff */
[----:B------:R-:W-:Y:S01]  /*0fc0*/  LOP3.LUT R2, R2, R5, RZ, 0x3c, !PT ;  /* 0x0000000502027212 */ /* 0x000fe200078e3cff */
[----:B------:R-:W-:Y:S01]  /*0fd0*/  IMAD R5, R8, 0x40, R9 ;  /* 0x0000004008057824 */ /* 0x000fe200078e0209 */
[----:B------:R-:W-:Y:S01]  /*0fe0*/  LEA.HI R4, R4, R6, RZ, 0x2 ;  /* 0x0000000604047211 */ /* 0x000fe200078f10ff */
[----:B------:R0:W-:Y:S01]  /*0ff0*/  STL [R1+0x80], R0 ;  /* 0x0000800001007387 */ /* 0x0001e20000100800 */
[----:B------:R-:W-:Y:S01]  /*1000*/  IMAD.SHL.U32 R8, R13, 0x4, RZ ;  /* 0x000000040d087824 */ /* 0x000fe200078e00ff */
[----:B------:R-:W-:Y:S01]  /*1010*/  LOP3.LUT R10, R10, 0x7ffffffc, RZ, 0xc0, !PT ;  /* 0x7ffffffc0a0a7812 */ /* 0x000fe200078ec0ff */
[----:B------:R-:W-:Y:S01]  /*1020*/  IMAD.IADD R7, R2, 0x1, R7 ;  /* 0x0000000102077824 */ /* 0x000fe200078e0207 */
[----:B------:R-:W-:Y:S01]  /*1030*/  LOP3.LUT R4, R4, 0xfffffffc, RZ, 0xc0, !PT ;  /* 0xfffffffc04047812 */ /* 0x000fe200078ec0ff */
[----:B------:R-:W-:Y:S02]  /*1040*/  STL [R1+0x7c], R5 ;  /* 0x00007c0501007387 */ /* 0x000fe40000100800 */
[----:B------:R-:W-:-:S02]  /*1050*/  IMAD R23, R7, 0x2, R22 ;  /* 0x0000000207177824 */ /* 0x000fc400078e0216 */
[----:B------:R-:W-:Y:S01]  /*1060*/  STL [R1+0x74], RZ ;  /* 0x000074ff01007387 */ /* 0x000fe20000100800 */
[----:B0-----:R-:W-:-:S05]  /*1070*/  IMAD.U32 R0, RZ, RZ, UR5 ;  /* 0x00000005ff007e24 */ /* 0x001fca000f8e00ff */
[----:B------:R0:W-:Y:S04]  /*1080*/  STL [R1+0x2c], R0 ;  /* 0x00002c0001007387 */ /* 0x0001e80000100800 */
[----:B------:R-:W-:Y:S04]  /*1090*/  STL [R1+0x10], RZ ;  /* 0x000010ff01007387 */ /* 0x000fe80000100800 */
[----:B------:R-:W-:Y:S01]  /*10a0*/  STL [R1+0x4], RZ ;  /* 0x000004ff01007387 */ /* 0x000fe20000100800 */
[----:B0-----:R-:W-:Y:S02]  /*10b0*/  IMAD.IADD R0, R6, 0x1, -R4 ;  /* 0x0000000106007824 */ /* 0x001fe400078e0a04 */
[----:B------:R-:W-:-:S02]  /*10c0*/  IMAD.U32 R4, RZ, RZ, UR4 ;  /* 0x00000004ff047e24 */ /* 0x000fc4000f8e00ff */
[----:B------:R-:W-:Y:S01]  /*10d0*/  VIADD R6, R8, 0x20 ;  /* 0x0000002008067836 */ /* 0x000fe20000000000 */
[----:B------:R0:W-:Y:S04]  /*10e0*/  STL [R1+0x60], R0 ;  /* 0x0000600001007387 */ /* 0x0001e80000100800 */
[----:B------:R-:W-:Y:S04]  /*10f0*/  STL [R1+0x18], R8 ;  /* 0x0000180801007387 */ /* 0x000fe80000100800 */
[----:B------:R1:W-:Y:S01]  /*1100*/  STL [R1+0x78], R4 ;  /* 0x0000780401007387 */ /* 0x0003e20000100800 */
[----:B0-----:R-:W-:-:S03]  /*1110*/  IMAD.SHL.U32 R0, R0, 0x40, RZ ;  /* 0x0000004000007824 */ /* 0x001fc600078e00ff */
[----:B------:R-:W-:Y:S02]  /*1120*/  STL [R1+0x8], R18 ;  /* 0x0000081201007387 */ /* 0x000fe40000100800 */
[----:B------:R-:W-:Y:S01]  /*1130*/  LOP3.LUT R2, R0, 0xc0, RZ, 0xc0, !PT ;  /* 0x000000c000027812 */ /* 0x000fe200078ec0ff */
[----:B------:R-:W-:Y:S01]  /*1140*/  VIADD R0, R8, 0x10 ;  /* 0x0000001008007836 */ /* 0x000fe20000000000 */
[----:B-1----:R-:W-:-:S03]  /*1150*/  SHF.R.S32.HI R4, RZ, 0x1f, R156 ;  /* 0x0000001fff047819 */ /* 0x002fc6000001149c */
[----:B------:R-:W-:Y:S01]  /*1160*/  STL [R1+0x14], R2 ;  /* 0x0000140201007387 */ /* 0x000fe20000100800 */
[----:B------:R-:W-:-:S03]  /*1170*/  SHF.R.U32.HI R4, RZ, 0x3, R2 ;  /* 0x00000003ff047819 */ /* 0x000fc60000011602 */
[----:B------:R0:W-:Y:S04]  /*1180*/  STL [R1+0x3c], R0 ;  /* 0x00003c0001007387 */ /* 0x0001e80000100800 */
[----:B------:R1:W-:Y:S01]  /*1190*/  STL [R1+0x38], R6 ;  /* 0x0000380601007387 */ /* 0x0003e20000100800 */
[----:B0-----:R-:W-:Y:S01]  /*11a0*/  LOP3.LUT R0, R2, 0x8, R18, 0xf8, !PT ;  /* 0x0000000802007812 */ /* 0x001fe200078ef812 */
[----:B------:R-:W-:Y:S02]  /*11b0*/  IMAD.SHL.U32 R2, R14, 0x20, RZ ;  /* 0x000000200e027824 */ /* 0x000fe400078e00ff */
[----:B-1----:R-:W-:Y:S01]  /*11c0*/  VIADD R6, R8, 0x8 ;  /* 0x0000000808067836 */ /* 0x002fe20000000000 */
[----:B------:R-:W-:-:S04]  /*11d0*/  LOP3.LUT R0, R0, R4, RZ, 0x3c, !PT ;  /* 0x0000000400007212 */ /* 0x000fc800078e3cff */
[----:B------:R0:W-:Y:S04]  /*11e0*/  STL [R1+0x44], R6 ;  /* 0x0000440601007387 */ /* 0x0001e80000100800 */
[----:B------:R1:W-:Y:S04]  /*11f0*/  STL [R1+0x20], R4 ;  /* 0x0000200401007387 */ /* 0x0003e80000100800 */
[----:B------:R2:W-:Y:S01]  /*1200*/  STL [R1+0x24], R2 ;  /* 0x0000240201007387 */ /* 0x0005e20000100800 */
[C---:B0-----:R-:W-:Y:S02]  /*1210*/  VIADD R6, R8.reuse, 0x28 ;  /* 0x0000002808067836 */ /* 0x041fe40000000000 */
[----:B-1----:R-:W-:-:S02]  /*1220*/  VIADD R4, R8, 0x18 ;  /* 0x0000001808047836 */ /* 0x002fc40000000000 */
[----:B--2---:R-:W-:-:S03]  /*1230*/  IMAD.IADD R2, R2, 0x1, R0 ;  /* 0x0000000102027824 */ /* 0x004fc600078e0200 */
[----:B------:R0:W-:Y:S01]  /*1240*/  STL [R1+0x48], R4 ;  /* 0x0000480401007387 */ /* 0x0001e20000100800 */
[----:B------:R-:W-:-:S03]  /*1250*/  IMAD R0, R3, 0x8, R5 ;  /* 0x0000000803007824 */ /* 0x000fc600078e0205 */
[----:B------:R1:W-:Y:S01]  /*1260*/  STL [R1+0x4c], R6 ;  /* 0x00004c0601007387 */ /* 0x0003e20000100800 */
[----:B0-----:R-:W-:-:S05]  /*1270*/  IMAD.IADD R4, R16, 0x1, -R10 ;  /* 0x0000000110047824 */ /* 0x001fca00078e0a0a */
[----:B------:R1:W-:Y:S04]  /*1280*/  STL [R1+0x64], R4 ;  /* 0x0000640401007387 */ /* 0x0003e80000100800 */
[----:B------:R1:W-:Y:S04]  /*1290*/  STL [R1+0x5c], R2 ;  /* 0x00005c0201007387 */ /* 0x0003e80000100800 */
[----:B------:R1:W-:Y:S02]  /*12a0*/  STL [R1+0x68], R0 ;  /* 0x0000680001007387 */ /* 0x0003e40000100800 */
.L_x_2458:
[----:B01-34-:R-:W0:Y:S02]  /*12b0*/  LDC.64 R2, c[0x0][0xc88] ;  /* 0x00032200ff027b82 */ /* 0x01be240000000a00 */
[----:B0-----:R-:W-:-:S05]  /*12c0*/  IMAD.WIDE R2, R107, 0x4, R2 ;  /* 0x000000046b027825 */ /* 0x001fca00078e0202 */
[----:B--2---:R0:W2:Y:S01]  /*12d0*/  LDG.E R11, desc[UR60][R2.64] ;  /* 0x0000003c020b7981 */ /* 0x0040a2000c1e1900 */
        /* <DEDUP_REMOVED lines=27> */
[----:B------:R-:W2:Y:S01]  /*1490*/  @P2 LDG.E R10, desc[UR60][R6.64] ;  /* 0x0000003c060a2981 */ /* 0x000ea2000c1e1900 */
        /* <DEDUP_REMOVED lines=10> */
[----:B--2---:R0:W-:Y:S01]  /*1540*/  STL [R1+0x50], R10 ;  /* 0x0000500a01007387 */ /* 0x0041e20000100800 */
[----:B------:R-:W-:Y:S05]  /*1550*/  @P2 BRA `(.L_x_2312) ;  /* 0x0000000000282947 */ /* 0x000fea0003800000 */
[----:B------:R-:W-:Y:S02]  /*1560*/  ULDC.64 UR4, c[0x0][0xa00] ;  /* 0x0002800000047ab9 */ /* 0x000fe40000000a00 */
[----:B------:R-:W-:-:S04]  /*1570*/  ISETP.NE.U32.AND P1, PT, RZ, UR4, PT ;  /* 0x00000004ff007c0c */ /* 0x000fc8000bf25070 */
[----:B------:R-:W-:-:S13]  /*1580*/  ISETP.NE.AND.EX P1, PT, RZ, UR5, PT, P1 ;  /* 0x00000005ff007c0c */ /* 0x000fda000bf25310 */
[----:B------:R-:W-:Y:S05]  /*1590*/  @!P1 BRA `(.L_x_2312) ;  /* 0x0000000000189947 */ /* 0x000fea0003800000 */
[----:B0-----:R-:W0:Y:S02]  /*15a0*/  LDC.64 R4, c[0x0][0xa00] ;  /* 0x00028000ff047b82 */ /* 0x001e240000000a00 */
[----:B0-----:R-:W-:-:S05]  /*15b0*/  IMAD.WIDE R4, R19, 0x4, R4 ;  /* 0x0000000413047825 */ /* 0x001fca00078e0204 */
[----:B------:R-:W2:Y:S04]  /*15c0*/  LDG.E R0, desc[UR60][R4.64] ;  /* 0x0000003c04007981 */ /* 0x000ea8000c1e1900 */
[----:B------:R-:W2:Y:S02]  /*15d0*/  LDG.E R7, desc[UR60][R4.64+0x4] ;  /* 0x0000043c04077981 */ /* 0x000ea4000c1e1900 */
[----:B--2---:R-:W-:-:S05]  /*15e0*/  IMAD.IADD R10, R7, 0x1, -R0 ;  /* 0x00000001070a7824 */ /* 0x004fca00078e0a00 */
[----:B------:R1:W-:Y:S02]  /*15f0*/  STL [R1+0x50], R10 ;  /* 0x0000500a01007387 */ /* 0x0003e40000100800 */
.L_x_2312:
[----:B------:R-:W-:Y:S01]  /*1600*/  ULDC.64 UR4, c[0x0][0xa20] ;  /* 0x0002880000047ab9 */ /* 0x000fe20000000a00 */
[----:B------:R2:W-:Y:S01]  /*1610*/  STL [R1+0x70], R106 ;  /* 0x0000706a01007387 */ /* 0x0005e20000100800 */
[----:B------:R-:W-:-:S04]  /*1620*/  ISETP.NE.U32.AND P1, PT, RZ, UR4, PT ;  /* 0x00000004ff007c0c */ /* 0x000fc8000bf25070 */
[----:B------:R-:W-:-:S13]  /*1630*/  ISETP.NE.AND.EX P1, PT, RZ, UR5, PT, P1 ;  /* 0x00000005ff007c0c */ /* 0x000fda000bf25310 */
[----:B--2---:R-:W-:Y:S05]  /*1640*/  @!P1 BRA `(.L_x_2313) ;  /* 0x0000000000109947 */ /* 0x004fea0003800000 */
[----:B0-----:R-:W-:-:S04]  /*1650*/  IADD3 R4, P0, R24, UR4, RZ ;  /* 0x0000000418047c10 */ /* 0x001fc8000ff1e0ff */
[----:B------:R-:W-:-:S05]  /*1660*/  IADD3.X R5, R25, UR5, RZ, P0, !PT ;  /* 0x0000000519057c10 */ /* 0x000fca00087fe4ff */
[----:B------:R2:W5:Y:S01]  /*1670*/  LDG.E R18, desc[UR60][R4.64] ;  /* 0x0000003c04127981 */ /* 0x000562000c1e1900 */
[----:B------:R-:W-:Y:S05]  /*1680*/  BRA `(.L_x_2314) ;  /* 0x0000000000107947 */ /* 0x000fea0003800000 */
.L_x_2313:
[----:B------:R-:W-:Y:S05]  /*1690*/  @!P0 BRA `(.L_x_2314) ;  /* 0x00000000000c8947 */ /* 0x000fea0003800000 */
[----:B0-----:R-:W2:Y:S04]  /*16a0*/  LDG.E R5, desc[UR60][R8.64] ;  /* 0x0000003c08057981 */ /* 0x001ea8000c1e1900 */
[----:B------:R-:W2:Y:S02]  /*16b0*/  LDG.E R18, desc[UR60][R8.64+0x4] ;  /* 0x0000043c08127981 */ /* 0x000ea4000c1e1900 */
[----:B--2---:R-:W-:-:S07]  /*16c0*/  IMAD.IADD R18, R18, 0x1, -R5 ;  /* 0x0000000112127824 */ /* 0x004fce00078e0a05 */
.L_x_2314:
[----:B------:R-:W-:Y:S01]  /*16d0*/  ULDC.64 UR4, c[0x0][0xa10] ;  /* 0x0002840000047ab9 */ /* 0x000fe20000000a00 */
[----:B0-----:R-:W0:Y:S01]  /*16e0*/  LDC R8, c[0x0][0x448] ;  /* 0x00011200ff087b82 */ /* 0x001e220000000800 */
[----:B------:R-:W-:-:S04]  /*16f0*/  ISETP.NE.U32.AND P0, PT, RZ, UR4, PT ;  /* 0x00000004ff007c0c */ /* 0x000fc8000bf05070 */
[----:B------:R-:W-:Y:S01]  /*1700*/  ISETP.NE.AND.EX P0, PT, RZ, UR5, PT, P0 ;  /* 0x00000005ff007c0c */ /* 0x000fe2000bf05300 */
[----:B------:R-:W-:-:S12]  /*1710*/  ULDC.64 UR4, c[0x0][0xa30] ;  /* 0x00028c0000047ab9 */ /* 0x000fd80000000a00 */
[----:B--2---:R-:W2:Y:S02]  /*1720*/  @P0 LDC.64 R4, c[0x0][0xa10] ;  /* 0x00028400ff040b82 */ /* 0x004ea40000000a00 */
[----:B--2---:R-:W-:-:S05]  /*1730*/  @P0 IMAD.WIDE R4, R19, 0x4, R4 ;  /* 0x0000000413040825 */ /* 0x004fca00078e0204 */
[----:B------:R-:W2:Y:S04]  /*1740*/  @P0 LDG.E R0, desc[UR60][R4.64] ;  /* 0x0000003c04000981 */ /* 0x000ea8000c1e1900 */
[----:B------:R3:W2:Y:S01]  /*1750*/  @P0 LDG.E R9, desc[UR60][R4.64+0x4] ;  /* 0x0000043c04090981 */ /* 0x0006a2000c1e1900 */
[----:B------:R-:W-:Y:S01]  /*1760*/  ISETP.NE.U32.AND P1, PT, RZ, UR4, PT ;  /* 0x00000004ff007c0c */ /* 0x000fe2000bf25070 */
[----:B-----5:R-:W-:-:S03]  /*1770*/  IMAD.MOV.U32 R102, RZ, RZ, R18 ;  /* 0x000000ffff667224 */ /* 0x020fc600078e0012 */
[----:B------:R-:W-:-:S13]  /*1780*/  ISETP.NE.AND.EX P1, PT, RZ, UR5, PT, P1 ;  /* 0x00000005ff007c0c */ /* 0x000fda000bf25310 */
[----:B------:R-:W-:-:S04]  /*1790*/  @P1 IADD3 R6, P2, R24, UR4, RZ ;  /* 0x0000000418061c10 */ /* 0x000fc8000ff5e0ff */
[----:B------:R-:W-:-:S05]  /*17a0*/  @P1 IADD3.X R7, R25, UR5, RZ, P2, !PT ;  /* 0x0000000519071c10 */ /* 0x000fca00097fe4ff */
[----:B------:R4:W5:Y:S01]  /*17b0*/  @P1 LDG.E R102, desc[UR60][R6.64] ;  /* 0x0000003c06661981 */ /* 0x000962000c1e1900 */
[----:B0-----:R-:W-:Y:S01]  /*17c0*/  ISETP.NE.AND P1, PT, R8, 0x1, PT ;  /* 0x000000010800780c */ /* 0x001fe20003f25270 */
[----:B------:R-:W-:Y:S02]  /*17d0*/  IMAD R12, R105, 0xc0, RZ ;  /* 0x000000c0690c7824 */ /* 0x000fe400078e02ff */
[----:B------:R-:W-:Y:S02]  /*17e0*/  IMAD.IADD R8, R18, 0x1, -R3 ;  /* 0x0000000112087824 */ /* 0x000fe400078e0a03 */
[----:B---3--:R-:W-:Y:S01]  /*17f0*/  VIADD R4, R12, 0xbf ;  /* 0x000000bf0c047836 */ /* 0x008fe20000000000 */
[----:B------:R0:W-:Y:S01]  /*1800*/  STL [R1+0x58], R12 ;  /* 0x0000580c01007387 */ /* 0x0001e20000100800 */
[----:B------:R-:W-:-:S05]  /*1810*/  IMAD.MOV R78, RZ, RZ, -R8 ;  /* 0x000000ffff4e7224 */ /* 0x000fca00078e0a08 */
[----:B------:R-:W-:Y:S01]  /*1820*/  VIMNMX R78, RZ, R78, !PT ;  /* 0x0000004eff4e7248 */ /* 0x000fe20007fe0100 */
[----:B------:R-:W3:Y:S08]  /*1830*/  @P1 LDC R11, c[0x0][0x44c] ;  /* 0x00011300ff0b1b82 */ /* 0x000ef00000000800 */
[----:B------:R-:W1:Y:S01]  /*1840*/  @P1 LDC R5, c[0x0][0x450] ;  /* 0x00011400ff051b82 */ /* 0x000e620000000800 */
[----:B--2---:R-:W-:-:S02]  /*1850*/  @P0 IMAD.IADD R2, R9, 0x1, -R0 ;  /* 0x0000000109020824 */ /* 0x004fc400078e0a00 */
[----:B---3--:R-:W-:-:S04]  /*1860*/  @P1 IMAD.HI.U32 R0, R4, R11, RZ ;  /* 0x0000000b04001227 */ /* 0x008fc800078e00ff */
[----:B----4-:R-:W-:Y:S01]  /*1870*/  IMAD.IADD R6, R8, 0x1, R2 ;  /* 0x0000000108067824 */ /* 0x010fe200078e0202 */
[----:B-1----:R-:W-:-:S03]  /*1880*/  @P1 SHF.R.U32.HI R4, RZ, R5, R0 ;  /* 0x00000005ff041219 */ /* 0x002fc60000011600 */
[C---:B------:R-:W-:Y:S01]  /*1890*/  VIADD R0, R6.reuse, 0x8f ;  /* 0x0000008f06007836 */ /* 0x040fe20000000000 */
[----:B------:R-:W-:Y:S01]  /*18a0*/  IADD3 R109, R6, 0x90, -R10 ;  /* 0x00000090066d7810 */ /* 0x000fe20007ffe80a */
[----:B------:R0:W-:Y:S02]  /*18b0*/  STL [R1+0x54], R6 ;  /* 0x0000540601007387 */ /* 0x0001e40000100800 */
[----:B------:R-:W-:-:S04]  /*18c0*/  IMAD.HI R0, R0, 0x38e38e39, RZ ;  /* 0x38e38e3900007827 */ /* 0x000fc800078e02ff */
[----:B------:R-:W-:Y:S01]  /*18d0*/  IMAD.IADD R4, R109, 0x1, R4 ;  /* 0x000000016d047824 */ /* 0x000fe200078e0204 */
[----:B------:R-:W-:-:S03]  /*18e0*/  SHF.R.U32.HI R3, RZ, 0x1f, R0 ;  /* 0x0000001fff037819 */ /* 0x000fc60000011600 */
[----:B------:R-:W-:Y:S01]  /*18f0*/  IMAD.HI R4, R4, 0x38e38e39, RZ ;  /* 0x38e38e3904047827 */ /* 0x000fe200078e02ff */
[----:B------:R-:W-:-:S04]  /*1900*/  LEA.HI.SX32 R110, R0, R3, 0x1b ;  /* 0x00000003006e7211 */ /* 0x000fc800078fdaff */
[----:B------:R-:W-:-:S04]  /*1910*/  SHF.R.U32.HI R5, RZ, 0x1f, R4 ;  /* 0x0000001fff057819 */ /* 0x000fc80000011604 */
[----:B------:R-:W-:-:S04]  /*1920*/  LEA.HI.SX32 R5, R4, R5, 0x1b ;  /* 0x0000000504057211 */ /* 0x000fc800078fdaff */
[----:B------:R-:W-:-:S05]  /*1930*/  VIMNMX R5, R110, R5, PT ;  /* 0x000000056e057248 */ /* 0x000fca0003fe0100 */
        /* <DEDUP_REMOVED lines=33> */
.L_x_2317:
[----:B------:R-:W-:Y:S05]  /*1b50*/  BSYNC B6 ;  /* 0x0000000000067941 */ /* 0x000fea0003800000 */
.L_x_2316:
        /* <DEDUP_REMOVED lines=20> */
.L_x_2319:
[----:B------:R-:W-:Y:S05]  /*1ca0*/  BSYNC B6 ;  /* 0x0000000000067941 */ /* 0x000fea0003800000 */
.L_x_2318:
[----:B------:R-:W-:Y:S01]  /*1cb0*/  ULDC.64 UR4, c[0x0][0x9f8] ;  /* 0x00027e0000047ab9 */ /* 0x000fe20000000a00 */
[----:B------:R-:W2:Y:S01]  /*1cc0*/  LDL.64 R26, [R1+0x8] ;  /* 0x00000800011a7983 */ /* 0x000ea20000100a00 */
[----:B------:R-:W-:Y:S01]  /*1cd0*/  ISETP.NE.U32.AND P0, PT, RZ, UR4, PT ;  /* 0x00000004ff007c0c */ /* 0x000fe2000bf05070 */
[----:B------:R-:W0:Y:S02]  /*1ce0*/  LDC.64 R68, c[0x0][0x408] ;  /* 0x00010200ff447b82 */ /* 0x000e240000000a00 */
[----:B------:R-:W2:Y:S01]  /*1cf0*/  LDL.64 R34, [R1+0x8] ;  /* 0x0000080001227983 */ /* 0x000ea20000100a00 */
[----:B------:R-:W-:-:S05]  /*1d00*/  ISETP.NE.AND.EX P0, PT, RZ, UR5, PT, P0 ;  /* 0x00000005ff007c0c */ /* 0x000fca000bf05300 */
[----:B------:R-:W1:Y:S01]  /*1d10*/  LDC.64 R30, c[0x0][0x300] ;  /* 0x0000c000ff1e7b82 */ /* 0x000e620000000a00 */
[----:B------:R-:W-:Y:S01]  /*1d20*/  IMAD.IADD R77, R77, 0x1, R18 ;  /* 0x000000014d4d7824 */ /* 0x000fe200078e0212 */
[----:B------:R-:W-:-:S06]  /*1d30*/  ULDC.64 UR6, c[0x0][0xa08] ;  /* 0x0002820000067ab9 */ /* 0x000fcc0000000a00 */
[----:B------:R-:W-:Y:S01]  /*1d40*/  @P0 IADD3 R4, P1, R24, UR4, RZ ;  /* 0x0000000418040c10 */ /* 0x000fe2000ff3e0ff */
[----:B------:R-:W3:Y:S01]  /*1d50*/  S2R R20, SR_TID.X ;  /* 0x0000000000147919 */ /* 0x000ee20000002100 */
[----:B------:R-:W4:Y:S02]  /*1d60*/  LDC.64 R74, c[0x0][0x3f8] ;  /* 0x0000fe00ff4a7b82 */ /* 0x000f240000000a00 */
[----:B------:R-:W-:Y:S01]  /*1d70*/  @P0 IADD3.X R5, R25, UR5, RZ, P1, !PT ;  /* 0x0000000519050c10 */ /* 0x000fe20008ffe4ff */
[----:B------:R-:W4:Y:S01]  /*1d80*/  LDL.LU R24, [R1] ;  /* 0x0000000001187983 */ /* 0x000f220000300800 */
[----:B------:R-:W-:Y:S01]  /*1d90*/  SHF.R.S32.HI R11, RZ, 0x1f, R77 ;  /* 0x0000001fff0b7819 */ /* 0x000fe2000001144d */
[----:B------:R-:W-:Y:S02]  /*1da0*/  ULDC.64 UR4, c[0x0][0x308] ;  /* 0x0000c20000047ab9 */ /* 0x000fe40000000a00 */
[----:B------:R-:W4:Y:S04]  /*1db0*/  LDL.64 R14, [R1+0x18] ;  /* 0x00001800010e7983 */ /* 0x000f280000100a00 */
[----:B------:R-:W4:Y:S04]  /*1dc0*/  LDL.64 R36, [R1+0x18] ;  /* 0x0000180001247983 */ /* 0x000f280000100a00 */
[----:B------:R0:W4:Y:S01]  /*1dd0*/  @P0 LDG.E R19, desc[UR60][R4.64] ;  /* 0x0000003c04130981 */ /* 0x000122000c1e1900 */
[-C--:B-1----:R-:W-:Y:S01]  /*1de0*/  IMAD R0, R11, R30.reuse, RZ ;  /* 0x0000001e0b007224 */ /* 0x082fe200078e02ff */
[----:B------:R-:W-:Y:S01]  /*1df0*/  ISETP.NE.U32.AND P0, PT, RZ, UR6, PT ;  /* 0x00000006ff007c0c */ /* 0x000fe2000bf05070 */
[----:B------:R-:W-:Y:S01]  /*1e00*/  IMAD.WIDE.U32 R6, R77, R30, RZ ;  /* 0x0000001e4d067225 */ /* 0x000fe200078e00ff */
[----:B------:R-:W-:-:S02]  /*1e10*/  SHF.R.S32.HI R8, RZ, 0x1f, R106 ;  /* 0x0000001fff087819 */ /* 0x000fc4000001146a */
[----:B------:R-:W-:Y:S01]  /*1e20*/  ISETP.NE.AND.EX P0, PT, RZ, UR7, PT, P0 ;  /* 0x00000007ff007c0c */ /* 0x000fe2000bf05300 */
[----:B------:R-:W-:-:S04]  /*1e30*/  IMAD R3, R77, R31, R0 ;  /* 0x0000001f4d037224 */ /* 0x000fc800078e0200 */
[----:B------:R-:W-:Y:S02]  /*1e40*/  IMAD.IADD R7, R7, 0x1, R3 ;  /* 0x0000000107077824 */ /* 0x000fe400078e0203 */
[----:B------:R-:W-:Y:S02]  /*1e50*/  IMAD R3, R8, UR4, RZ ;  /* 0x0000000408037c24 */ /* 0x000fe4000f8e02ff */
[C---:B0-----:R-:W-:Y:S01]  /*1e60*/  IMAD.WIDE.U32 R4, R106.reuse, UR4, R6 ;  /* 0x000000046a047c25 */ /* 0x041fe2000f8e0006 */
[----:B---3--:R-:W-:Y:S02]  /*1e70*/  SHF.R.U32.HI R33, RZ, 0x7, R20 ;  /* 0x00000007ff217819 */ /* 0x008fe40000011614 */
[----:B------:R-:W3:Y:S01]  /*1e80*/  LDL R20, [R1+0x14] ;  /* 0x0000140001147983 */ /* 0x000ee20000100800 */
[----:B------:R-:W-:Y:S01]  /*1e90*/  IMAD R3, R106, UR5, R3 ;  /* 0x000000056a037c24 */ /* 0x000fe2000f8e0203 */
[----:B------:R-:W-:Y:S01]  /*1ea0*/  ISETP.NE.AND P6, PT, R33, 0x1, PT ;  /* 0x000000012100780c */ /* 0x000fe20003fc5270 */
[----:B------:R-:W-:-:S02]  /*1eb0*/  ULDC.64 UR4, c[0x0][0x310] ;  /* 0x0000c40000047ab9 */ /* 0x000fc40000000a00 */
[----:B------:R-:W-:Y:S02]  /*1ec0*/  IMAD.IADD R5, R5, 0x1, R3 ;  /* 0x0000000105057824 */ /* 0x000fe400078e0203 */
[----:B--2---:R-:W-:-:S05]  /*1ed0*/  IMAD.MOV.U32 R34, RZ, RZ, R26 ;  /* 0x000000ffff227224 */ /* 0x004fca00078e001a */
[----:B------:R-:W-:-:S05]  /*1ee0*/  SHF.R.S32.HI R35, RZ, 0x1f, R34 ;  /* 0x0000001fff237819 */ /* 0x000fca0000011422 */
[----:B------:R-:W-:Y:S01]  /*1ef0*/  STL [R1+0xc], R35 ;  /* 0x00000c2301007387 */ /* 0x000fe20000100800 */
[----:B------:R-:W-:Y:S01]  /*1f00*/  SHF.R.S32.HI R32, RZ, 0x1f, R156 ;  /* 0x0000001fff207819 */ /* 0x000fe2000001149c */
[----:B----4-:R-:W0:Y:S01]  /*1f10*/  LDC R15, c[0x0][0x3f4] ;  /* 0x0000fd00ff0f7b82 */ /* 0x010e220000000800 */
[----:B------:R-:W-:Y:S01]  /*1f20*/  IMAD.MOV.U32 R36, RZ, RZ, R14 ;  /* 0x000000ffff247224 */ /* 0x000fe200078e000e */
[----:B------:R-:W-:-:S04]  /*1f30*/  SHF.R.S32.HI R0, RZ, 0x1f, R19 ;  /* 0x0000001fff007819 */ /* 0x000fc80000011413 */
[--C-:B------:R-:W-:Y:S02]  /*1f40*/  SHF.R.S32.HI R37, RZ, 0x1f, R36.reuse ;  /* 0x0000001fff257819 */ /* 0x100fe40000011424 */
[----:B------:R-:W-:Y:S02]  /*1f50*/  SEL R13, R0, RZ, !P0 ;  /* 0x000000ff000d7207 */ /* 0x000fe40004000000 */
[----:B------:R-:W-:Y:S01]  /*1f60*/  SEL R21, R19, RZ, !P0 ;  /* 0x000000ff13157207 */ /* 0x000fe20004000000 */
[----:B------:R1:W-:Y:S01]  /*1f70*/  STL [R1+0x1c], R37 ;  /* 0x00001c2501007387 */ /* 0x0003e20000100800 */
[----:B------:R-:W-:-:S03]  /*1f80*/  IMAD.WIDE.U32 R66, R156, R68, R36 ;  /* 0x000000449c427225 */ /* 0x000fc600078e0024 */
[----:B------:R-:W2:Y:S01]  /*1f90*/  LDL R38, [R1+0x24] ;  /* 0x0000240001267983 */ /* 0x000ea20000100800 */
[----:B------:R-:W-:-:S03]  /*1fa0*/  IMAD.WIDE.U32 R72, R156, R74, R36 ;  /* 0x0000004a9c487225 */ /* 0x000fc600078e0024 */
[----:B------:R-:W4:Y:S01]  /*1fb0*/  LDL R36, [R1+0x60] ;  /* 0x0000600001247983 */ /* 0x000f220000100800 */
[----:B------:R-:W-:-:S03]  /*1fc0*/  IMAD R0, R13, UR4, RZ ;  /* 0x000000040d007c24 */ /* 0x000fc6000f8e02ff */
[----:B-1----:R-:W2:Y:S01]  /*1fd0*/  LDL R37, [R1+0x20] ;  /* 0x0000200001257983 */ /* 0x002ea20000100800 */
[C---:B------:R-:W-:Y:S02]  /*1fe0*/  IMAD R3, R21.reuse, UR5, R0 ;  /* 0x0000000515037c24 */ /* 0x040fe4000f8e0200 */
[----:B------:R-:W-:Y:S02]  /*1ff0*/  VIADD R0, R34, 0x10 ;  /* 0x0000001022007836 */ /* 0x000fe40000000000 */
[----:B------:R-:W-:Y:S01]  /*2000*/  IMAD.WIDE.U32 R26, R21, UR4, R4 ;  /* 0x00000004151a7c25 */ /* 0x000fe2000f8e0004 */
[----:B------:R-:W-:Y:S05]  /*2010*/  @!P6 WARPSYNC.ALL ;  /* 0x000000000000e948 */ /* 0x000fea0003800000 */
[----:B------:R-:W-:Y:S01]  /*2020*/  ULDC.64 UR6, c[0x0][0x330] ;  /* 0x0000cc0000067ab9 */ /* 0x000fe20000000a00 */
[----:B------:R-:W-:Y:S01]  /*2030*/  ULDC UR4, c[0x0][0x2f4] ;  /* 0x0000bd0000047ab9 */ /* 0x000fe20000000800 */
        /* <DEDUP_REMOVED lines=22> */
[----:B------:R-:W-:Y:S01]  /*21a0*/  ISETP.GE.AND P1, PT, R5, UR4, PT ;  /* 0x0000000405007c0c */ /* 0x000fe2000bf26270 */
[----:B------:R-:W-:Y:S01]  /*21b0*/  IMAD R19, R156, R69, R8 ;  /* 0x000000459c137224 */ /* 0x000fe200078e0208 */
[----:B------:R-:W-:-:S02]  /*21c0*/  SEL R8, RZ, 0x4, P0 ;  /* 0x00000004ff087807 */ /* 0x000fc40000000000 */
[----:B------:R-:W-:Y:S02]  /*21d0*/  SEL R9, RZ, 0x8, P1 ;  /* 0x00000008ff097807 */ /* 0x000fe40000800000 */
[----:B------:R-:W-:Y:S02]  /*21e0*/  ISETP.GE.AND P0, PT, R6, UR4, PT ;  /* 0x0000000406007c0c */ /* 0x000fe4000bf06270 */
[----:B------:R-:W-:Y:S02]  /*21f0*/  LOP3.LUT R7, R9, R7, R8, 0xfe, !PT ;  /* 0x0000000709077212 */ /* 0x000fe400078efe08 */
[----:B------:R-:W-:Y:S01]  /*2200*/  SEL R14, RZ, 0x10, P0 ;  /* 0x00000010ff0e7807 */ /* 0x000fe20000000000 */
[----:B------:R-:W-:Y:S01]  /*2210*/  IMAD R13, R13, UR6, RZ ;  /* 0x000000060d0d7c24 */ /* 0x000fe2000f8e02ff */
[-C--:B0-----:R-:W-:Y:S02]  /*2220*/  ISETP.GE.AND P0, PT, R34, R15.reuse, PT ;  /* 0x0000000f2200720c */ /* 0x081fe40003f06270 */
[----:B------:R-:W-:Y:S01]  /*2230*/  LOP3.LUT R14, R7, R14, RZ, 0xfc, !PT ;  /* 0x0000000e070e7212 */ /* 0x000fe200078efcff */
[----:B------:R-:W-:Y:S01]  /*2240*/  IMAD R7, R32, R74, RZ ;  /* 0x0000004a20077224 */ /* 0x000fe200078e02ff */
[-C--:B------:R-:W-:Y:S01]  /*2250*/  ISETP.GE.AND P3, PT, R4, R15.reuse, PT ;  /* 0x0000000f0400720c */ /* 0x080fe20003f66270 */
[----:B------:R-:W-:Y:S01]  /*2260*/  IMAD.WIDE.U32 R64, R156, R68, R34 ;  /* 0x000000449c407225 */ /* 0x000fe200078e0022 */
[----:B------:R-:W-:-:S03]  /*2270*/  ISETP.GE.AND P1, PT, R0, R15, PT ;  /* 0x0000000f0000720c */ /* 0x000fc60003f26270 */
[C---:B------:R-:W-:Y:S02]  /*2280*/  IMAD R13, R21.reuse, UR7, R13 ;  /* 0x00000007150d7c24 */ /* 0x040fe4000f8e020d */
[----:B------:R-:W-:Y:S01]  /*2290*/  IMAD.WIDE.U32 R28, R21, UR6, R28 ;  /* 0x00000006151c7c25 */ /* 0x000fe2000f8e001c */
[----:B------:R-:W-:-:S03]  /*22a0*/  SEL R9, R15, RZ, P1 ;  /* 0x000000ff0f097207 */ /* 0x000fc60000800000 */
[----:B------:R-:W-:Y:S01]  /*22b0*/  IMAD R21, R156, R75, R7 ;  /* 0x0000004b9c157224 */ /* 0x000fe200078e0207 */
[----:B------:R-:W-:Y:S01]  /*22c0*/  SEL R7, R15, RZ, P0 ;  /* 0x000000ff0f077207 */ /* 0x000fe20000000000 */
[----:B------:R-:W-:Y:S02]  /*22d0*/  IMAD.IADD R65, R65, 0x1, R19 ;  /* 0x0000000141417824 */ /* 0x000fe400078e0213 */
[----:B------:R-:W-:Y:S01]  /*22e0*/  IMAD.IADD R67, R19, 0x1, R67 ;  /* 0x0000000113437824 */ /* 0x000fe200078e0243 */
[----:B------:R-:W-:Y:S01]  /*22f0*/  SEL R19, R15, RZ, P3 ;  /* 0x000000ff0f137207 */ /* 0x000fe20001800000 */
[----:B------:R-:W-:Y:S01]  /*2300*/  IMAD.IADD R8, R34, 0x1, R7 ;  /* 0x0000000122087824 */ /* 0x000fe200078e0207 */
[----:B------:R-:W-:Y:S01]  /*2310*/  LOP3.LUT R24, R24, 0xfffffffe, RZ, 0xc0, !PT ;  /* 0xfffffffe18187812 */ /* 0x000fe200078ec0ff */
[----:B------:R-:W-:-:S04]  /*2320*/  IMAD.WIDE.U32 R70, R156, R74, R34 ;  /* 0x0000004a9c467225 */ /* 0x000fc800078e0022 */
[----:B------:R-:W-:Y:S02]  /*2330*/  IMAD.IADD R18, R4, 0x1, R19 ;  /* 0x0000000104127824 */ /* 0x000fe400078e0213 */
[----:B------:R-:W-:Y:S01]  /*2340*/  IMAD.IADD R12, R0, 0x1, R9 ;  /* 0x00000001000c7824 */ /* 0x000fe200078e0209 */
[----:B------:R-:W-:Y:S01]  /*2350*/  SHF.R.S32.HI R9, RZ, 0x1f, R8 ;  /* 0x0000001fff097819 */ /* 0x000fe20000011408 */
[----:B------:R-:W-:Y:S01]  /*2360*/  IMAD.IADD R71, R71, 0x1, R21 ;  /* 0x0000000147477824 */ /* 0x000fe200078e0215 */
[----:B------:R-:W-:Y:S01]  /*2370*/  @P3 LOP3.LUT R24, R24, 0x1, RZ, 0xfc, !PT ;  /* 0x0000000118183812 */ /* 0x000fe200078efcff */
[----:B------:R-:W-:Y:S01]  /*2380*/  IMAD.IADD R73, R21, 0x1, R73 ;  /* 0x0000000115497824 */ /* 0x000fe200078e0249 */
[----:B------:R-:W-:Y:S02]  /*2390*/  SHF.R.S32.HI R21, RZ, 0x1f, R18 ;  /* 0x0000001fff157819 */ /* 0x000fe40000011412 */
[----:B------:R-:W-:Y:S02]  /*23a0*/  SHF.R.S32.HI R19, RZ, 0x1f, R12 ;  /* 0x0000001fff137819 */ /* 0x000fe4000001140c */
[----:B------:R-:W-:-:S02]  /*23b0*/  LEA.HI R7, R9, R8, RZ, 0x3 ;  /* 0x0000000809077211 */ /* 0x000fc400078f18ff */
[----:B------:R-:W-:Y:S02]  /*23c0*/  LEA.HI R10, R9, R8, RZ, 0x5 ;  /* 0x00000008090a7211 */ /* 0x000fe400078f28ff */
[----:B------:R-:W-:Y:S02]  /*23d0*/  LEA.HI R9, R21, R18, RZ, 0x3 ;  /* 0x0000001215097211 */ /* 0x000fe400078f18ff */
[----:B------:R-:W-:Y:S02]  /*23e0*/  LEA.HI R8, R19, R12, RZ, 0x3 ;  /* 0x0000000c13087211 */ /* 0x000fe400078f18ff */
[----:B------:R-:W-:Y:S02]  /*23f0*/  LEA.HI R18, R21, R18, RZ, 0x5 ;  /* 0x0000001215127211 */ /* 0x000fe400078f28ff */
[----:B------:R-:W-:Y:S02]  /*2400*/  LEA.HI R19, R19, R12, RZ, 0x5 ;  /* 0x0000000c13137211 */ /* 0x000fe400078f28ff */
[----:B------:R-:W-:-:S02]  /*2410*/  SHF.R.S32.HI R12, RZ, 0x5, R10 ;  /* 0x00000005ff0c7819 */ /* 0x000fc4000001140a */
[----:B------:R-:W-:Y:S02]  /*2420*/  SHF.R.S32.HI R21, RZ, 0x5, R18 ;  /* 0x00000005ff157819 */ /* 0x000fe40000011412 */
[----:B-----5:R-:W-:Y:S02]  /*2430*/  SHF.R.S32.HI R25, RZ, 0x1f, R102 ;  /* 0x0000001fff197819 */ /* 0x020fe40000011466 */
[----:B------:R-:W-:Y:S02]  /*2440*/  SHF.R.S32.HI R19, RZ, 0x5, R19 ;  /* 0x00000005ff137819 */ /* 0x000fe40000011413 */
[C---:B---3--:R-:W-:Y:S02]  /*2450*/  LOP3.LUT R10, R20.reuse, 0x18, R7, 0xf8, !PT ;  /* 0x00000018140a7812 */ /* 0x048fe400078ef807 */
[----:B------:R-:W-:Y:S02]  /*2460*/  LOP3.LUT R18, R20, 0x18, R8, 0xf8, !PT ;  /* 0x0000001814127812 */ /* 0x000fe400078ef808 */
[----:B------:R-:W-:-:S02]  /*2470*/  LOP3.LUT R24, R24, 0xfffffffd, RZ, 0xc0, !PT ;  /* 0xfffffffd18187812 */ /* 0x000fc400078ec0ff */
[----:B------:R-:W-:Y:S02]  /*2480*/  IADD3 R76, P2, R156, R77, RZ ;  /* 0x0000004d9c4c7210 */ /* 0x000fe40007f5e0ff */
[----:B------:R-:W-:-:S03]  /*2490*/  LOP3.LUT R20, R20, 0x18, R9, 0xf8, !PT ;  /* 0x0000001814147812 */ /* 0x000fc600078ef809 */
[----:B------:R-:W-:Y:S02]  /*24a0*/  IMAD.X R77, R32, 0x1, R11, P2 ;  /* 0x00000001204d7824 */ /* 0x000fe400010e060b */
[----:B------:R-:W-:Y:S02]  /*24b0*/  IMAD.SHL.U32 R104, R15, 0x2, RZ ;  /* 0x000000020f687824 */ /* 0x000fe400078e00ff */
[----:B------:R-:W-:Y:S01]  /*24c0*/  IMAD.WIDE.U32 R70, R102, R74, R70 ;  /* 0x0000004a66467225 */ /* 0x000fe200078e0046 */
[----:B------:R-:W-:-:S03]  /*24d0*/  LOP3.LUT R11, R8, 0xfffffff8, RZ, 0xc0, !PT ;  /* 0xfffffff8080b7812 */ /* 0x000fc600078ec0ff */
[----:B------:R-:W-:-:S04]  /*24e0*/  IMAD.WIDE.U32 R72, R102, R74, R72 ;  /* 0x0000004a66487225 */ /* 0x000fc800078e0048 */
[----:B------:R-:W-:Y:S02]  /*24f0*/  IMAD R89, R31, 0x90, RZ ;  /* 0x000000901f597824 */ /* 0x000fe400078e02ff */
[----:B------:R-:W-:-:S04]  /*2500*/  IMAD.WIDE.U32 R64, R102, R68, R64 ;  /* 0x0000004466407225 */ /* 0x000fc800078e0040 */
[----:B------:R-:W-:-:S04]  /*2510*/  IMAD.WIDE.U32 R66, R102, R68, R66 ;  /* 0x0000004466427225 */ /* 0x000fc800078e0042 */
[----:B------:R-:W-:Y:S02]  /*2520*/  IMAD R95, R75, 0x90, RZ ;  /* 0x000000904b5f7824 */ /* 0x000fe400078e02ff */
[----:B------:R-:W-:Y:S01]  /*2530*/  IMAD.WIDE.U32 R30, R30, 0x90, RZ ;  /* 0x000000901e1e7825 */ /* 0x000fe200078e00ff */
[----:B------:R-:W-:-:S03]  /*2540*/  SHF.R.S32.HI R97, RZ, 0x1f, R11 ;  /* 0x0000001fff617819 */ /* 0x000fc6000001140b */
[----:B------:R-:W-:Y:S01]  /*2550*/  IMAD.IADD R84, R29, 0x1, R13 ;  /* 0x000000011d547824 */ /* 0x000fe200078e020d */
[----:B------:R-:W-:Y:S01]  /*2560*/  LOP3.LUT R13, R14, 0x1, RZ, 0xc0, !PT ;  /* 0x000000010e0d7812 */ /* 0x000fe200078ec0ff */
[----:B------:R-:W-:Y:S02]  /*2570*/  VIADD R108, R33, 0x8 ;  /* 0x00000008216c7836 */ /* 0x000fe40000000000 */
[----:B------:R-:W-:Y:S01]  /*2580*/  IMAD.IADD R89, R31, 0x1, R89 ;  /* 0x000000011f597824 */ /* 0x000fe200078e0259 */
[----:B------:R-:W-:Y:S01]  /*2590*/  @!P6 BAR.SYNC.DEFER_BLOCKING 0x9, 0x100 ;  /* 0x024400000000eb1d */ /* 0x000fe20000010000 */
[----:B----4-:R-:W-:Y:S01]  /*25a0*/  LOP3.LUT P3, RZ, R36, 0x2, RZ, 0xc0, !PT ;  /* 0x0000000224ff7812 */ /* 0x010fe2000786c0ff */
[----:B--2---:R-:W-:Y:S01]  /*25b0*/  IMAD R19, R19, 0x1200, R38 ;  /* 0x0000120013137824 */ /* 0x004fe200078e0226 */
[-C--:B------:R-:W-:Y:S01]  /*25c0*/  LOP3.LUT R101, R10, R37.reuse, RZ, 0x3c, !PT ;  /* 0x000000250a657212 */ /* 0x080fe200078e3cff */
[C---:B------:R-:W-:Y:S01]  /*25d0*/  IMAD R10, R25.reuse, R68, RZ ;  /* 0x00000044190a7224 */ /* 0x040fe200078e02ff */
[----:B------:R-:W-:Y:S01]  /*25e0*/  LOP3.LUT R18, R18, R37, RZ, 0x3c, !PT ;  /* 0x0000002512127212 */ /* 0x000fe200078e3cff */
[----:B------:R-:W-:-:S08]  /*25f0*/  IMAD R25, R25, R74, RZ ;  /* 0x0000004a19197224 */ /* 0x000fd000078e02ff */
[----:B------:R-:W-:Y:S01]  /*2600*/  @P3 LOP3.LUT R24, R24, 0x2, RZ, 0xfc, !PT ;  /* 0x0000000218183812 */ /* 0x000fe200078efcff */
[----:B------:R-:W-:Y:S02]  /*2610*/  IMAD.IADD R100, R19, 0x1, R18 ;  /* 0x0000000113647824 */ /* 0x000fe400078e0212 */
[----:B------:R-:W-:Y:S02]  /*2620*/  IMAD R19, R102, R75, R25 ;  /* 0x0000004b66137224 */ /* 0x000fe400078e0219 */
[----:B------:R0:W-:Y:S01]  /*2630*/  STL [R1], R24 ;  /* 0x0000001801007387 */ /* 0x0001e20000100800 */
[----:B------:R-:W-:Y:S01]  /*2640*/  VIADD R25, R34, 0x50 ;  /* 0x0000005022197836 */ /* 0x000fe20000000000 */
[----:B------:R-:W-:Y:S01]  /*2650*/  LOP3.LUT R20, R20, R37, RZ, 0x3c, !PT ;  /* 0x0000002514147212 */ /* 0x000fe200078e3cff */
[----:B------:R-:W-:-:S03]  /*2660*/  IMAD R21, R21, 0x1200, R38 ;  /* 0x0000120015157824 */ /* 0x000fc600078e0226 */
[----:B------:R-:W-:Y:S01]  /*2670*/  ISETP.GE.AND P2, PT, R25, UR4, PT ;  /* 0x0000000419007c0c */ /* 0x000fe2000bf46270 */
[----:B------:R-:W-:-:S03]  /*2680*/  IMAD R12, R12, 0x1200, R38 ;  /* 0x000012000c0c7824 */ /* 0x000fc600078e0226 */
[----:B------:R-:W-:Y:S01]  /*2690*/  SEL R15, RZ, 0x20, P2 ;  /* 0x00000020ff0f7807 */ /* 0x000fe20001000000 */
[----:B------:R-:W-:Y:S02]  /*26a0*/  IMAD.IADD R99, R21, 0x1, R20 ;  /* 0x0000000115637824 */ /* 0x000fe400078e0214 */
[----:B------:R-:W-:Y:S01]  /*26b0*/  IMAD.IADD R101, R12, 0x1, R101 ;  /* 0x000000010c657824 */ /* 0x000fe200078e0265 */
[----:B------:R-:W-:Y:S01]  /*26c0*/  LOP3.LUT R20, R14, R15, RZ, 0xfc, !PT ;  /* 0x0000000f0e147212 */ /* 0x000fe200078efcff */
[----:B------:R-:W-:Y:S01]  /*26d0*/  IMAD R81, R102, R69, R10 ;  /* 0x0000004566517224 */ /* 0x000fe200078e020a */
[----:B------:R-:W-:Y:S01]  /*26e0*/  LOP3.LUT R10, R7, 0xfffffff8, RZ, 0xc0, !PT ;  /* 0xfffffff8070a7812 */ /* 0x000fe200078ec0ff */
[----:B------:R-:W-:Y:S01]  /*26f0*/  IMAD R21, R69, 0x90, RZ ;  /* 0x0000009045157824 */ /* 0x000fe200078e02ff */
[----:B------:R-:W-:Y:S01]  /*2700*/  LOP3.LUT R12, R9, 0xfffffff8, RZ, 0xc0, !PT ;  /* 0xfffffff8090c7812 */ /* 0x000fe200078ec0ff */
[----:B------:R-:W-:Y:S01]  /*2710*/  IMAD.WIDE.U32 R68, R68, 0x90, RZ ;  /* 0x0000009044447825 */ /* 0x000fe200078e00ff */
[----:B------:R-:W-:-:S03]  /*2720*/  LOP3.LUT R14, R20, 0x2, RZ, 0xc0, !PT ;  /* 0x00000002140e7812 */ /* 0x000fc600078ec0ff */
[----:B------:R-:W-:Y:S01]  /*2730*/  IMAD.WIDE.U32 R74, R74, 0x90, RZ ;  /* 0x000000904a4a7825 */ /* 0x000fe200078e00ff */
[C---:B------:R-:W-:Y:S02]  /*2740*/  LOP3.LUT R15, R20.reuse, 0x4, RZ, 0xc0, !PT ;  /* 0x00000004140f7812 */ /* 0x040fe400078ec0ff */
[C---:B------:R-:W-:Y:S01]  /*2750*/  LOP3.LUT R18, R20.reuse, 0x8, RZ, 0xc0, !PT ;  /* 0x0000000814127812 */ /* 0x040fe200078ec0ff */
[----:B------:R-:W-:Y:S02]  /*2760*/  IMAD.IADD R82, R71, 0x1, R19 ;  /* 0x0000000147527824 */ /* 0x000fe400078e0213 */
[----:B------:R-:W-:Y:S01]  /*2770*/  IMAD.IADD R80, R19, 0x1, R73 ;  /* 0x0000000113507824 */ /* 0x000fe200078e0249 */
[C---:B------:R-:W-:Y:S01]  /*2780*/  LOP3.LUT R19, R20.reuse, 0x10, RZ, 0xc0, !PT ;  /* 0x0000001014137812 */ /* 0x040fe200078ec0ff */
[----:B------:R-:W-:Y:S01]  /*2790*/  IMAD.IADD R83, R65, 0x1, R81 ;  /* 0x0000000141537824 */ /* 0x000fe200078e0251 */
[----:B------:R-:W-:Y:S01]  /*27a0*/  SHF.R.S32.HI R98, RZ, 0x1f, R10 ;  /* 0x0000001fff627819 */ /* 0x000fe2000001140a */
[----:B------:R-:W-:Y:S01]  /*27b0*/  IMAD.IADD R94, R69, 0x1, R21 ;  /* 0x00000001455e7824 */ /* 0x000fe200078e0215 */
[----:B------:R-:W-:Y:S01]  /*27c0*/  SHF.R.S32.HI R96, RZ, 0x1f, R12 ;  /* 0x0000001fff607819 */ /* 0x000fe2000001140c */
[----:B------:R-:W-:Y:S01]  /*27d0*/  IMAD.IADD R95, R75, 0x1, R95 ;  /* 0x000000014b5f7824 */ /* 0x000fe200078e025f */
[----:B------:R-:W-:Y:S01]  /*27e0*/  LOP3.LUT R20, R20, 0x20, RZ, 0xc0, !PT ;  /* 0x0000002014147812 */ /* 0x000fe200078ec0ff */
[----:B0-----:R-:W-:-:S07]  /*27f0*/  IMAD.IADD R81, R81, 0x1, R67 ;  /* 0x0000000151517824 */ /* 0x001fce00078e0243 */
.L_x_2375:
        /* <DEDUP_REMOVED lines=100> */
.L_x_2324:
[----:B------:R-:W-:Y:S05]  /*2e40*/  BSYNC B1 ;  /* 0x0000000000017941 */ /* 0x000fea0003800000 */
.L_x_2323:
[----:B------:R-:W2:Y:S01]  /*2e50*/  LDL R21, [R1+0x2c] ;  /* 0x00002c0001157983 */ /* 0x000ea20000100800 */
[----:B0----5:R-:W-:Y:S02]  /*2e60*/  IMAD.MOV.U32 R32, RZ, RZ, R39 ;  /* 0x000000ffff207224 */ /* 0x021fe400078e0027 */
[----:B------:R-:W-:Y:S02]  /*2e70*/  IMAD.MOV.U32 R33, RZ, RZ, R42 ;  /* 0x000000ffff217224 */ /* 0x000fe400078e002a */
        /* <DEDUP_REMOVED lines=18> */
[----:B--2---:R-:W-:Y:S01]  /*2fa0*/  R2UR UR4, R21 ;  /* 0x00000000150472ca */ /* 0x004fe200000e0000 */
[----:B------:R-:W-:-:S05]  /*2fb0*/  IMAD.MOV.U32 R21, RZ, RZ, R38 ;  /* 0x000000ffff157224 */ /* 0x000fca00078e0026 */
[----:B------:R-:W-:Y:S01]  /*2fc0*/  PRMT R59, R21, 0x5410, R32 ;  /* 0x00005410153b7816 */ /* 0x000fe20000000020 */
[----:B------:R-:W-:Y:S02]  /*2fd0*/  IMAD.MOV.U32 R21, RZ, RZ, R46 ;  /* 0x000000ffff157224 */ /* 0x000fe400078e002e */
[----:B------:R-:W-:-:S04]  /*2fe0*/  IMAD.MOV.U32 R32, RZ, RZ, R47 ;  /* 0x000000ffff207224 */ /* 0x000fc800078e002f */
[----:B------:R-:W-:Y:S01]  /*2ff0*/  UISETP.NE.AND UP0, UPT, UR4, 0x3, UPT ;  /* 0x000000030400788c */ /* 0x000fe2000bf05270 */
[----:B------:R-:W-:Y:S01]  /*3000*/  PRMT R112, R21, 0x5410, R32 ;  /* 0x0000541015707816 */ /* 0x000fe20000000020 */
[----:B------:R-:W-:Y:S02]  /*3010*/  IMAD.MOV.U32 R21, RZ, RZ, R54 ;  /* 0x000000ffff157224 */ /* 0x000fe400078e0036 */
[----:B------:R-:W-:Y:S02]  /*3020*/  IMAD.MOV.U32 R32, RZ, RZ, R55 ;  /* 0x000000ffff207224 */ /* 0x000fe400078e0037 */
[----:B------:R-:W-:-:S03]  /*3030*/  PLOP3.LUT P3, PT, PT, PT, UP0, 0x80, 0x0 ;  /* 0x000000000000781c */ /* 0x000fc60003f6f008 */
        /* <DEDUP_REMOVED lines=9> */
[----:B------:R-:W-:Y:S02]  /*30d0*/  PRMT R117, R117, 0x5410, R21 ;  /* 0x0000541075757816 */ /* 0x000fe40000000015 */
[----:B------:R-:W-:Y:S01]  /*30e0*/  PRMT R118, R32, 0x7610, R118 ;  /* 0x0000761020767816 */ /* 0x000fe20000000076 */
[----:B------:R-:W-:Y:S06]  /*30f0*/  @!P3 BRA `(.L_x_2325) ;  /* 0x000000000004b947 */ /* 0x000fec0003800000 */
[----:B------:R-:W-:Y:S01]  /*3100*/  BPT.TRAP 0x1 ;  /* 0x000000040000795c */ /* 0x000fe20000300000 */
.L_x_2325:
[----:B------:R-:W2:Y:S01]  /*3110*/  LDL R32, [R1+0x10] ;  /* 0x0000100001207983 */ /* 0x000ea20000100800 */
[----:B------:R-:W-:Y:S01]  /*3120*/  IMAD R21, R144, 0x8, R22 ;  /* 0x0000000890157824 */ /* 0x000fe200078e0216 */
[----:B------:R-:W-:Y:S01]  /*3130*/  BSSY B1, `(.L_x_2326) ;  /* 0x0000004000017945 */ /* 0x000fe20003800000 */
[----:B--2---:R-:W-:-:S04]  /*3140*/  SHF.L.U32 R87, R32, 0x1f, RZ ;  /* 0x0000001f20577819 */ /* 0x004fc800000006ff */
[----:B------:R-:W0:Y:S02]  /*3150*/  SYNCS.PHASECHK.TRANS64.TRYWAIT P5, [R21+URZ+0x31c90], R87 ;  /* 0x031c9057150075a7 */ /* 0x000e2400080a017f */
[----:B0-----:R-:W-:Y:S05]  /*3160*/  @!P5 BRA `(.L_x_2327) ;  /* 0x000001fc00ccd947 */ /* 0x001fea0003800000 */
.L_x_2623:
[----:B------:R-:W-:Y:S05]  /*3170*/  BSYNC B1 ;  /* 0x0000000000017941 */ /* 0x000fea0003800000 */
.L_x_2326:
        /* <DEDUP_REMOVED lines=10> */
[----:B------:R-:W-:Y:S01]  /*3220*/  IMAD.MOV.U32 R58, RZ, RZ, R33 ;  /* 0x000000ffff3a7224 */ /* 0x000fe200078e0021 */
[--C-:B------:R-:W-:Y:S01]  /*3230*/  SHF.R.U64 R57, R62, 0x10, R63.reuse ;  /* 0x000000103e397819 */ /* 0x100fe2000000123f */
[----:B------:R-:W-:Y:S01]  /*3240*/  HADD2.F32 R90, -RZ, R119.H0_H0 ;  /* 0x20000077ff5a7230 */ /* 0x000fe20000004100 */
        /* <DEDUP_REMOVED lines=8> */
[-C--:B------:R-:W-:Y:S01]  /*32d0*/  FFMA.FTZ R33, R58, R57.reuse, -R93 ;  /* 0x000000393a217223 */ /* 0x080fe2000001085d */
[----:B------:R-:W-:Y:S02]  /*32e0*/  SHF.R.U32.HI R58, RZ, 0x10, R91 ;  /* 0x00000010ff3a7819 */ /* 0x000fe4000001165b */
[----:B------:R-:W-:Y:S01]  /*32f0*/  FFMA.FTZ R56, R56, R57, R107 ;  /* 0x0000003938387223 */ /* 0x000fe2000001006b */
[----:B------:R-:W-:Y:S02]  /*3300*/  IMAD.MOV.U32 R57, RZ, RZ, R32 ;  /* 0x000000ffff397224 */ /* 0x000fe400078e0020 */
[----:B------:R-:W-:-:S02]  /*3310*/  IMAD.MOV.U32 R32, RZ, RZ, R35 ;  /* 0x000000ffff207224 */ /* 0x000fc400078e0023 */
[----:B------:R-:W-:Y:S01]  /*3320*/  HADD2.F32 R58, -RZ, R58.H0_H0 ;  /* 0x2000003aff3a7230 */ /* 0x000fe20000004100 */
[----:B------:R-:W-:Y:S01]  /*3330*/  F2FP.F16.F32.PACK_AB R33, R56, R33 ;  /* 0x000000213821723e */ /* 0x000fe200000000ff */
[----:B------:R-:W-:Y:S02]  /*3340*/  HADD2.F32 R93, -RZ, R119.H1_H1 ;  /* 0x30000077ff5d7230 */ /* 0x000fe40000004100 */
[--C-:B------:R-:W-:Y:S02]  /*3350*/  HADD2.F32 R35, -RZ, R32.reuse.H1_H1 ;  /* 0x30000020ff237230 */ /* 0x100fe40000004100 */
[----:B------:R-:W-:-:S03]  /*3360*/  HADD2.F32 R32, -RZ, R32.H0_H0 ;  /* 0x20000020ff207230 */ /* 0x000fc60000004100 */
[CC--:B------:R-:W-:Y:S02]  /*3370*/  FMUL.FTZ R63, R35.reuse, R58.reuse ;  /* 0x0000003a233f7220 */ /* 0x0c0fe40000410000 */
[C---:B------:R-:W-:Y:S02]  /*3380*/  FMUL.FTZ R58, R32.reuse, R58 ;  /* 0x0000003a203a7220 */ /* 0x040fe40000410000 */
[-C--:B------:R-:W-:Y:S01]  /*3390*/  FFMA.FTZ R32, R32, R62.reuse, -R63 ;  /* 0x0000003e20207223 */ /* 0x080fe2000001083f */
[--C-:B------:R-:W-:Y:S02]  /*33a0*/  HADD2.F32 R63, -RZ, R57.reuse.H0_H0 ;  /* 0x20000039ff3f7230 */ /* 0x100fe40000004100 */
[----:B------:R-:W-:Y:S01]  /*33b0*/  FFMA.FTZ R35, R35, R62, R58 ;  /* 0x0000003e23237223 */ /* 0x000fe2000001003a */
[----:B------:R-:W-:Y:S02]  /*33c0*/  HADD2.F32 R57, -RZ, R57.H1_H1 ;  /* 0x30000039ff397230 */ /* 0x000fe40000004100 */
[----:B------:R-:W-:-:S02]  /*33d0*/  IMAD.MOV.U32 R58, RZ, RZ, R34 ;  /* 0x000000ffff3a7224 */ /* 0x000fc400078e0022 */
[----:B------:R-:W-:Y:S02]  /*33e0*/  HADD2.F32 R62, -RZ, R118.H1_H1 ;  /* 0x30000076ff3e7230 */ /* 0x000fe40000004100 */
[-C--:B------:R-:W-:Y:S01]  /*33f0*/  FMUL.FTZ R34, R57, R90.reuse ;  /* 0x0000005a39227220 */ /* 0x080fe20000410000 */
[----:B------:R-:W-:Y:S01]  /*3400*/  FMUL.FTZ R90, R63, R90 ;  /* 0x0000005a3f5a7220 */ /* 0x000fe20000410000 */
[----:B------:R-:W-:Y:S02]  /*3410*/  F2FP.F16.F32.PACK_AB R35, R35, R32 ;  /* 0x000000202323723e */ /* 0x000fe400000000ff */
[-C--:B------:R-:W-:Y:S01]  /*3420*/  FFMA.FTZ R34, R63, R62.reuse, -R34 ;  /* 0x0000003e3f227223 */ /* 0x080fe20000010822 */
[----:B------:R-:W-:Y:S01]  /*3430*/  FFMA.FTZ R57, R57, R62, R90 ;  /* 0x0000003e39397223 */ /* 0x000fe2000001005a */
[--C-:B------:R-:W-:Y:S02]  /*3440*/  HADD2.F32 R62, -RZ, R58.reuse.H0_H0 ;  /* 0x2000003aff3e7230 */ /* 0x100fe40000004100 */
[----:B------:R-:W-:-:S02]  /*3450*/  HADD2.F32 R58, -RZ, R58.H1_H1 ;  /* 0x3000003aff3a7230 */ /* 0x000fc40000004100 */
[----:B------:R-:W-:Y:S01]  /*3460*/  HADD2.F32 R63, -RZ, R117.H0_H0 ;  /* 0x20000075ff3f7230 */ /* 0x000fe20000004100 */
[----:B------:R-:W-:Y:S02]  /*3470*/  F2FP.F16.F32.PACK_AB R32, R57, R34 ;  /* 0x000000223920723e */ /* 0x000fe400000000ff */
[-C--:B------:R-:W-:Y:S01]  /*3480*/  FMUL.FTZ R91, R58, R93.reuse ;  /* 0x0000005d3a5b7220 */ /* 0x080fe20000410000 */
[----:B------:R-:W-:-:S03]  /*3490*/  FMUL.FTZ R93, R62, R93 ;  /* 0x0000005d3e5d7220 */ /* 0x000fc60000410000 */
[-C--:B------:R-:W-:Y:S01]  /*34a0*/  FFMA.FTZ R91, R62, R63.reuse, -R91 ;  /* 0x0000003f3e5b7223 */ /* 0x080fe2000001085b */
[----:B------:R-:W-:-:S05]  /*34b0*/  FFMA.FTZ R58, R58, R63, R93 ;  /* 0x0000003f3a3a7223 */ /* 0x000fca000001005d */
[----:B------:R-:W-:-:S07]  /*34c0*/  F2FP.F16.F32.PACK_AB R34, R58, R91 ;  /* 0x0000005b3a22723e */ /* 0x000fce00000000ff */
.L_x_2332:
[----:B------:R-:W-:Y:S05]  /*34d0*/  BSYNC B2 ;  /* 0x0000000000027941 */ /* 0x000fea0003800000 */
.L_x_2331:
[----:B------:R1:W-:Y:S02]  /*34e0*/  STG.E.128 desc[UR60][R36.64], R32 ;  /* 0x0000002024007986 */ /* 0x0003e4000c101d3c */
.L_x_2330:
[----:B------:R-:W-:Y:S05]  /*34f0*/  BSYNC B1 ;  /* 0x0000000000017941 */ /* 0x000fea0003800000 */
.L_x_2329:
        /* <DEDUP_REMOVED lines=21> */
[----:B------:R-:W-:Y:S02]  /*3650*/  HADD2.F32 R57, -RZ, R115.H0_H0 ;  /* 0x20000073ff397230 */ /* 0x000fe40000004100 */
[----:B------:R-:W-:Y:S01]  /*3660*/  FFMA.FTZ R33, R33, R54, R58 ;  /* 0x0000003621217223 */ /* 0x000fe2000001003a */
[----:B------:R-:W-:Y:S01]  /*3670*/  SHF.R.U32.HI R54, RZ, 0x10, R55 ;  /* 0x00000010ff367819 */ /* 0x000fe20000011637 */
[--C-:B------:R-:W-:Y:S02]  /*3680*/  HADD2.F32 R55, -RZ, R35.reuse.H1_H1 ;  /* 0x30000023ff377230 */ /* 0x100fe40000004100 */
[----:B------:R-:W-:Y:S01]  /*3690*/  HADD2.F32 R35, -RZ, R35.H0_H0 ;  /* 0x20000023ff237230 */ /* 0x000fe20000004100 */
[----:B------:R-:W-:Y:S01]  /*36a0*/  F2FP.F16.F32.PACK_AB R33, R33, R56 ;  /* 0x000000382121723e */ /* 0x000fe200000000ff */
[----:B------:R-:W-:-:S02]  /*36b0*/  HADD2.F32 R54, -RZ, R54.H0_H0 ;  /* 0x20000036ff367230 */ /* 0x000fc40000004100 */
[-C--:B------:R-:W-:Y:S01]  /*36c0*/  FMUL.FTZ R58, R55, R60.reuse ;  /* 0x0000003c373a7220 */ /* 0x080fe20000410000 */
[----:B------:R-:W-:-:S03]  /*36d0*/  FMUL.FTZ R60, R35, R60 ;  /* 0x0000003c233c7220 */ /* 0x000fc60000410000 */
[-C--:B------:R-:W-:Y:S01]  /*36e0*/  FFMA.FTZ R58, R35, R54.reuse, -R58 ;  /* 0x00000036233a7223 */ /* 0x080fe2000001083a */
[----:B------:R-:W-:Y:S02]  /*36f0*/  HADD2.F32 R35, -RZ, R117.H1_H1 ;  /* 0x30000075ff237230 */ /* 0x000fe40000004100 */
[----:B------:R-:W-:Y:S01]  /*3700*/  FFMA.FTZ R55, R55, R54, R60 ;  /* 0x0000003637377223 */ /* 0x000fe2000001003c */
[--C-:B------:R-:W-:Y:S02]  /*3710*/  HADD2.F32 R54, -RZ, R32.reuse.H1_H1 ;  /* 0x30000020ff367230 */ /* 0x100fe40000004100 */
[----:B------:R-:W-:Y:S02]  /*3720*/  HADD2.F32 R32, -RZ, R32.H0_H0 ;  /* 0x20000020ff207230 */ /* 0x000fe40000004100 */
[----:B------:R-:W-:Y:S01]  /*3730*/  F2FP.F16.F32.PACK_AB R55, R55, R58 ;  /* 0x0000003a3737723e */ /* 0x000fe200000000ff */
[-C--:B------:R-:W-:Y:S02]  /*3740*/  FMUL.FTZ R61, R54, R35.reuse ;  /* 0x00000023363d7220 */ /* 0x080fe40000410000 */
[----:B------:R-:W-:-:S02]  /*3750*/  FMUL.FTZ R35, R32, R35 ;  /* 0x0000002320237220 */ /* 0x000fc40000410000 */
[-C--:B------:R-:W-:Y:S01]  /*3760*/  FFMA.FTZ R60, R32, R57.reuse, -R61 ;  /* 0x00000039203c7223 */ /* 0x080fe2000001083d */
[----:B------:R-:W-:Y:S02]  /*3770*/  HADD2.F32 R32, -RZ, R118.H0_H0 ;  /* 0x20000076ff207230 */ /* 0x000fe40000004100 */
[----:B------:R-:W-:Y:S01]  /*3780*/  FFMA.FTZ R35, R54, R57, R35 ;  /* 0x0000003936237223 */ /* 0x000fe20000010023 */
[----:B------:R-:W-:Y:S02]  /*3790*/  HADD2.F32 R61, -RZ, R34.H1_H1 ;  /* 0x30000022ff3d7230 */ /* 0x000fe40000004100 */
[----:B------:R-:W-:-:S03]  /*37a0*/  HADD2.F32 R34, -RZ, R115.H1_H1 ;  /* 0x30000073ff227230 */ /* 0x000fc60000004100 */
[-C--:B------:R-:W-:Y:S01]  /*37b0*/  FMUL.FTZ R54, R61, R32.reuse ;  /* 0x000000203d367220 */ /* 0x080fe20000410000 */
[----:B------:R-:W-:-:S03]  /*37c0*/  FMUL.FTZ R32, R63, R32 ;  /* 0x000000203f207220 */ /* 0x000fc60000410000 */
[-C--:B------:R-:W-:Y:S01]  /*37d0*/  FFMA.FTZ R54, R63, R34.reuse, -R54 ;  /* 0x000000223f367223 */ /* 0x080fe20000010836 */
[----:B------:R-:W-:Y:S01]  /*37e0*/  FFMA.FTZ R61, R61, R34, R32 ;  /* 0x000000223d3d7223 */ /* 0x000fe20000010020 */
[----:B------:R-:W-:Y:S01]  /*37f0*/  F2FP.F16.F32.PACK_AB R32, R35, R60 ;  /* 0x0000003c2320723e */ /* 0x000fe200000000ff */
[----:B------:R-:W-:-:S03]  /*3800*/  IMAD.MOV.U32 R35, RZ, RZ, R55 ;  /* 0x000000ffff237224 */ /* 0x000fc600078e0037 */
[----:B------:R-:W-:-:S07]  /*3810*/  F2FP.F16.F32.PACK_AB R34, R61, R54 ;  /* 0x000000363d22723e */ /* 0x000fce00000000ff */
.L_x_2336:
[----:B------:R-:W-:Y:S05]  /*3820*/  BSYNC B2 ;  /* 0x0000000000027941 */ /* 0x000fea0003800000 */
.L_x_2335:
[----:B------:R2:W-:Y:S02]  /*3830*/  STG.E.128 desc[UR60][R36.64+0x20], R32 ;  /* 0x0000202024007986 */ /* 0x0005e4000c101d3c */
.L_x_2334:
[----:B------:R-:W-:Y:S05]  /*3840*/  BSYNC B1 ;  /* 0x0000000000017941 */ /* 0x000fea0003800000 */
.L_x_2333:
        /* <DEDUP_REMOVED lines=19> */
[-C--:B------:R-:W-:Y:S01]  /*3980*/  FMUL.FTZ R60, R53, R58.reuse ;  /* 0x0000003a353c7220 */ /* 0x080fe20000410000 */
[----:B------:R-:W-:Y:S02]  /*3990*/  HADD2.F32 R51, -RZ, R51.H0_H0 ;  /* 0x20000033ff337230 */ /* 0x000fe40000004100 */
[----:B------:R-:W-:Y:S02]  /*39a0*/  HADD2.F32 R52, -RZ, R54.H0_H0 ;  /* 0x20000036ff347230 */ /* 0x000fe40000004100 */
[----:B------:R-:W-:Y:S02]  /*39b0*/  HADD2.F32 R54, -RZ, R50.H0_H0 ;  /* 0x20000032ff367230 */ /* 0x000fe40000004100 */
[----:B------:R-:W-:Y:S01]  /*39c0*/  FMUL.FTZ R50, R35, R58 ;  /* 0x0000003a23327220 */ /* 0x000fe20000410000 */
[-C--:B------:R-:W-:Y:S01]  /*39d0*/  FMUL.FTZ R58, R33, R56.reuse ;  /* 0x00000038213a7220 */ /* 0x080fe20000410000 */
[----:B------:R-:W-:Y:S01]  /*39e0*/  FMUL.FTZ R56, R51, R56 ;  /* 0x0000003833387220 */ /* 0x000fe20000410000 */
[-C--:B------:R-:W-:Y:S01]  /*39f0*/  FFMA.FTZ R35, R35, R52.reuse, R60 ;  /* 0x0000003423237223 */ /* 0x080fe2000001003c */
[----:B------:R-:W-:Y:S01]  /*3a00*/  FFMA.FTZ R50, R53, R52, -R50 ;  /* 0x0000003435327223 */ /* 0x000fe20000010832 */
[-C--:B------:R-:W-:Y:S01]  /*3a10*/  FFMA.FTZ R51, R51, R54.reuse, -R58 ;  /* 0x0000003633337223 */ /* 0x080fe2000001083a */
[----:B------:R-:W-:Y:S01]  /*3a20*/  FFMA.FTZ R54, R33, R54, R56 ;  /* 0x0000003621367223 */ /* 0x000fe20000010038 */
[----:B------:R-:W-:-:S02]  /*3a30*/  HADD2.F32 R55, -RZ, R116.H0_H0 ;  /* 0x20000074ff377230 */ /* 0x000fc40000004100 */
[--C-:B------:R-:W-:Y:S02]  /*3a40*/  HADD2.F32 R52, -RZ, R32.reuse.H1_H1 ;  /* 0x30000020ff347230 */ /* 0x100fe40000004100 */
[----:B------:R-:W-:Y:S02]  /*3a50*/  HADD2.F32 R56, -RZ, R32.H0_H0 ;  /* 0x20000020ff387230 */ /* 0x000fe40000004100 */
[----:B------:R-:W-:Y:S02]  /*3a60*/  HADD2.F32 R32, -RZ, R34.H1_H1 ;  /* 0x30000022ff207230 */ /* 0x000fe40000004100 */
[-C--:B------:R-:W-:Y:S01]  /*3a70*/  FMUL.FTZ R61, R52, R55.reuse ;  /* 0x00000037343d7220 */ /* 0x080fe20000410000 */
[----:B------:R-:W-:Y:S02]  /*3a80*/  HADD2.F32 R33, -RZ, R114.H0_H0 ;  /* 0x20000072ff217230 */ /* 0x000fe40000004100 */
[----:B------:R-:W-:Y:S01]  /*3a90*/  FMUL.FTZ R55, R56, R55 ;  /* 0x0000003738377220 */ /* 0x000fe20000410000 */
[----:B------:R-:W-:-:S02]  /*3aa0*/  HADD2.F32 R34, -RZ, R34.H0_H0 ;  /* 0x20000022ff227230 */ /* 0x000fc40000004100 */
[----:B------:R-:W-:Y:S01]  /*3ab0*/  FMUL.FTZ R63, R32, R57 ;  /* 0x00000039203f7220 */ /* 0x000fe20000410000 */
[----:B------:R-:W-:Y:S02]  /*3ac0*/  HADD2.F32 R53, -RZ, R114.H1_H1 ;  /* 0x30000072ff357230 */ /* 0x000fe40000004100 */
[-C--:B------:R-:W-:Y:S01]  /*3ad0*/  FFMA.FTZ R61, R56, R33.reuse, -R61 ;  /* 0x00000021383d7223 */ /* 0x080fe2000001083d */
[----:B------:R-:W-:Y:S01]  /*3ae0*/  FFMA.FTZ R52, R52, R33, R55 ;  /* 0x0000002134347223 */ /* 0x000fe20000010037 */
[C---:B------:R-:W-:Y:S01]  /*3af0*/  FMUL.FTZ R57, R34.reuse, R57 ;  /* 0x0000003922397220 */ /* 0x040fe20000410000 */
[----:B------:R-:W-:Y:S01]  /*3b00*/  F2FP.F16.F32.PACK_AB R33, R35, R50 ;  /* 0x000000322321723e */ /* 0x000fe200000000ff */
[----:B------:R-:W-:Y:S01]  /*3b10*/  FFMA.FTZ R63, R34, R53, -R63 ;  /* 0x00000035223f7223 */ /* 0x000fe2000001083f */
[----:B------:R-:W-:Y:S01]  /*3b20*/  F2FP.F16.F32.PACK_AB R35, R54, R51 ;  /* 0x000000333623723e */ /* 0x000fe200000000ff */
[----:B------:R-:W-:Y:S01]  /*3b30*/  FFMA.FTZ R32, R32, R53, R57 ;  /* 0x0000003520207223 */ /* 0x000fe20000010039 */
[----:B------:R-:W-:-:S04]  /*3b40*/  F2FP.F16.F32.PACK_AB R52, R52, R61 ;  /* 0x0000003d3434723e */ /* 0x000fc800000000ff */
[----:B------:R-:W-:Y:S01]  /*3b50*/  F2FP.F16.F32.PACK_AB R34, R32, R63 ;  /* 0x0000003f2022723e */ /* 0x000fe200000000ff */
[----:B------:R-:W-:-:S07]  /*3b60*/  IMAD.MOV.U32 R32, RZ, RZ, R52 ;  /* 0x000000ffff207224 */ /* 0x000fce00078e0034 */
.L_x_2340:
[----:B------:R-:W-:Y:S05]  /*3b70*/  BSYNC B2 ;  /* 0x0000000000027941 */ /* 0x000fea0003800000 */
.L_x_2339:
[----:B------:R3:W-:Y:S02]  /*3b80*/  STG.E.128 desc[UR60][R36.64+0x40], R32 ;  /* 0x0000402024007986 */ /* 0x0007e4000c101d3c */
.L_x_2338:
[----:B------:R-:W-:Y:S05]  /*3b90*/  BSYNC B1 ;  /* 0x0000000000017941 */ /* 0x000fea0003800000 */
.L_x_2337:
        /* <DEDUP_REMOVED lines=8> */
[----:B------:R-:W-:Y:S02]  /*3c20*/  SHF.R.U64 R51, R48, 0x10, R49 ;  /* 0x0000001030337819 */ /* 0x000fe40000001231 */
[--C-:B------:R-:W-:Y:S01]  /*3c30*/  SHF.R.U64 R53, R46, 0x10, R47.reuse ;  /* 0x000000102e357819 */ /* 0x100fe2000000122f */
[----:B------:R-:W-:Y:S01]  /*3c40*/  IMAD.MOV.U32 R46, RZ, RZ, R32 ;  /* 0x000000ffff2e7224 */ /* 0x000fe200078e0020 */
[----:B------:R-:W-:Y:S01]  /*3c50*/  SHF.R.U32.HI R50, RZ, 0x10, R47 ;  /* 0x00000010ff327819 */ /* 0x000fe2000001162f */
[----:B------:R-:W-:Y:S01]  /*3c60*/  IMAD.MOV.U32 R47, RZ, RZ, R35 ;  /* 0x000000ffff2f7224 */ /* 0x000fe200078e0023 */
[----:B------:R-:W-:Y:S01]  /*3c70*/  SHF.R.U32.HI R52, RZ, 0x10, R49 ;  /* 0x00000010ff347819 */ /* 0x000fe20000011631 */
[----:B------:R-:W-:Y:S02]  /*3c80*/  HADD2.F32 R51, -RZ, R51.H0_H0 ;  /* 0x20000033ff337230 */ /* 0x000fe40000004100 */
[--C-:B------:R-:W-:Y:S02]  /*3c90*/  HADD2.F32 R35, -RZ, R33.reuse.H1_H1 ;  /* 0x30000021ff237230 */ /* 0x100fe40000004100 */
[----:B------:R-:W-:-:S02]  /*3ca0*/  HADD2.F32 R32, -RZ, R33.H0_H0 ;  /* 0x20000021ff207230 */ /* 0x000fc40000004100 */
[----:B------:R-:W-:Y:S02]  /*3cb0*/  HADD2.F32 R52, -RZ, R52.H0_H0 ;  /* 0x20000034ff347230 */ /* 0x000fe40000004100 */
[-C--:B------:R-:W-:Y:S01]  /*3cc0*/  FMUL.FTZ R33, R35, R51.reuse ;  /* 0x0000003323217220 */ /* 0x080fe20000410000 */
[--C-:B------:R-:W-:Y:S02]  /*3cd0*/  HADD2.F32 R48, -RZ, R47.reuse.H1_H1 ;  /* 0x3000002fff307230 */ /* 0x100fe40000004100 */
[----:B------:R-:W-:Y:S01]  /*3ce0*/  FMUL.FTZ R54, R32, R51 ;  /* 0x0000003320367220 */ /* 0x000fe20000410000 */
[----:B------:R-:W-:Y:S02]  /*3cf0*/  HADD2.F32 R47, -RZ, R47.H0_H0 ;  /* 0x2000002fff2f7230 */ /* 0x000fe40000004100 */
[----:B------:R-:W-:Y:S02]  /*3d00*/  HADD2.F32 R49, -RZ, R53.H0_H0 ;  /* 0x20000035ff317230 */ /* 0x000fe40000004100 */
[----:B------:R-:W-:Y:S01]  /*3d10*/  FMUL.FTZ R56, R48, R52 ;  /* 0x0000003430387220 */ /* 0x000fe20000410000 */
[----:B------:R-:W-:-:S02]  /*3d20*/  HADD2.F32 R50, -RZ, R50.H0_H0 ;  /* 0x20000032ff327230 */ /* 0x000fc40000004100 */
[----:B------:R-:W-:Y:S01]  /*3d30*/  FMUL.FTZ R51, R47, R52 ;  /* 0x000000342f337220 */ /* 0x000fe20000410000 */
[-C--:B------:R-:W-:Y:S01]  /*3d40*/  FFMA.FTZ R32, R32, R49.reuse, -R33 ;  /* 0x0000003120207223 */ /* 0x080fe20000010821 */
[----:B------:R-:W-:Y:S01]  /*3d50*/  FFMA.FTZ R33, R35, R49, R54 ;  /* 0x0000003123217223 */ /* 0x000fe20000010036 */
[-C--:B------:R-:W-:Y:S01]  /*3d60*/  FFMA.FTZ R35, R47, R50.reuse, -R56 ;  /* 0x000000322f237223 */ /* 0x080fe20000010838 */
[----:B------:R-:W-:Y:S01]  /*3d70*/  FFMA.FTZ R48, R48, R50, R51 ;  /* 0x0000003230307223 */ /* 0x000fe20000010033 */
[--C-:B------:R-:W-:Y:S02]  /*3d80*/  HADD2.F32 R47, -RZ, R46.reuse.H1_H1 ;  /* 0x3000002eff2f7230 */ /* 0x100fe40000004100 */
[----:B------:R-:W-:Y:S01]  /*3d90*/  HADD2.F32 R51, -RZ, R113.H0_H0 ;  /* 0x20000071ff337230 */ /* 0x000fe20000004100 */
[----:B------:R-:W-:Y:S01]  /*3da0*/  F2FP.F16.F32.PACK_AB R33, R33, R32 ;  /* 0x000000202121723e */ /* 0x000fe200000000ff */
[----:B------:R-:W-:Y:S01]  /*3db0*/  HADD2.F32 R46, -RZ, R46.H0_H0 ;  /* 0x2000002eff2e7230 */ /* 0x000fe20000004100 */
[----:B------:R-:W-:Y:S01]  /*3dc0*/  F2FP.F16.F32.PACK_AB R35, R48, R35 ;  /* 0x000000233023723e */ /* 0x000fe200000000ff */
[----:B------:R-:W-:-:S02]  /*3dd0*/  HADD2.F32 R49, -RZ, R34.H1_H1 ;  /* 0x30000022ff317230 */ /* 0x000fc40000004100 */
[-C--:B------:R-:W-:Y:S01]  /*3de0*/  FMUL.FTZ R53, R47, R51.reuse ;  /* 0x000000332f357220 */ /* 0x080fe20000410000 */
[----:B------:R-:W-:Y:S02]  /*3df0*/  HADD2.F32 R113, -RZ, R113.H1_H1 ;  /* 0x30000071ff717230 */ /* 0x000fe40000004100 */
[----:B------:R-:W-:Y:S01]  /*3e00*/  FMUL.FTZ R52, R46, R51 ;  /* 0x000000332e347220 */ /* 0x000fe20000410000 */
[----:B------:R-:W-:Y:S02]  /*3e10*/  HADD2.F32 R34, -RZ, R34.H0_H0 ;  /* 0x20000022ff227230 */ /* 0x000fe40000004100 */
[--C-:B------:R-:W-:Y:S02]  /*3e20*/  HADD2.F32 R50, -RZ, R112.reuse.H0_H0 ;  /* 0x20000070ff327230 */ /* 0x100fe40000004100 */
[-C--:B------:R-:W-:Y:S01]  /*3e30*/  FMUL.FTZ R51, R49, R113.reuse ;  /* 0x0000007131337220 */ /* 0x080fe20000410000 */
        /* <DEDUP_REMOVED lines=8> */
.L_x_2344:
[----:B------:R-:W-:Y:S05]  /*3ec0*/  BSYNC B2 ;  /* 0x0000000000027941 */ /* 0x000fea0003800000 */
.L_x_2343:
[----:B------:R4:W-:Y:S02]  /*3ed0*/  STG.E.128 desc[UR60][R36.64+0x60], R32 ;  /* 0x0000602024007986 */ /* 0x0009e4000c101d3c */
.L_x_2342:
[----:B------:R-:W-:Y:S05]  /*3ee0*/  BSYNC B1 ;  /* 0x0000000000017941 */ /* 0x000fea0003800000 */
.L_x_2341:
        /* <DEDUP_REMOVED lines=19> */
[CC--:B------:R-:W-:Y:S01]  /*4020*/  FMUL.FTZ R50, R34.reuse, R45.reuse ;  /* 0x0000002d22327220 */ /* 0x0c0fe20000410000 */
[C---:B------:R-:W-:Y:S01]  /*4030*/  FMUL.FTZ R45, R33.reuse, R45 ;  /* 0x0000002d212d7220 */ /* 0x040fe20000410000 */
[----:B------:R-:W-:Y:S02]  /*4040*/  HADD2.F32 R35, -RZ, R35.H0_H0 ;  /* 0x20000023ff237230 */ /* 0x000fe40000004100 */
[-C--:B------:R-:W-:Y:S01]  /*4050*/  FFMA.FTZ R50, R33, R44.reuse, -R50 ;  /* 0x0000002c21327223 */ /* 0x080fe20000010832 */
[----:B------:R-:W-:Y:S01]  /*4060*/  FFMA.FTZ R47, R34, R44, R45 ;  /* 0x0000002c222f7223 */ /* 0x000fe2000001002d */
[----:B------:R-:W-:Y:S02]  /*4070*/  HADD2.F32 R46, -RZ, R46.H0_H0 ;  /* 0x2000002eff2e7230 */ /* 0x000fe40000004100 */
[----:B------:R-:W-:Y:S01]  /*4080*/  FMUL.FTZ R52, R43, R48 ;  /* 0x000000302b347220 */ /* 0x000fe20000410000 */
[----:B------:R-:W-:-:S02]  /*4090*/  HADD2.F32 R44, -RZ, R111.H0_H0 ;  /* 0x2000006fff2c7230 */ /* 0x000fc40000004100 */
[C---:B------:R-:W-:Y:S01]  /*40a0*/  FMUL.FTZ R48, R35.reuse, R48 ;  /* 0x0000003023307220 */ /* 0x040fe20000410000 */
[----:B------:R-:W-:Y:S02]  /*40b0*/  HADD2.F32 R111, -RZ, R111.H1_H1 ;  /* 0x3000006fff6f7230 */ /* 0x000fe40000004100 */
[-C--:B------:R-:W-:Y:S01]  /*40c0*/  FFMA.FTZ R52, R35, R46.reuse, -R52 ;  /* 0x0000002e23347223 */ /* 0x080fe20000010834 */
[----:B------:R-:W-:Y:S02]  /*40d0*/  HADD2.F32 R33, -RZ, R32.H1_H1 ;  /* 0x30000020ff217230 */ /* 0x000fe40000004100 */
[----:B------:R-:W-:Y:S01]  /*40e0*/  FFMA.FTZ R51, R43, R46, R48 ;  /* 0x0000002e2b337223 */ /* 0x000fe20000010030 */
[----:B------:R-:W-:Y:S02]  /*40f0*/  HADD2.F32 R34, -RZ, R42.H1_H1 ;  /* 0x3000002aff227230 */ /* 0x000fe40000004100 */
[----:B------:R-:W-:Y:S02]  /*4100*/  HADD2.F32 R32, -RZ, R32.H0_H0 ;  /* 0x20000020ff207230 */ /* 0x000fe40000004100 */
[----:B------:R-:W-:Y:S01]  /*4110*/  FMUL.FTZ R45, R33, R44 ;  /* 0x0000002c212d7220 */ /* 0x000fe20000410000 */
[----:B------:R-:W-:-:S02]  /*4120*/  HADD2.F32 R42, -RZ, R42.H0_H0 ;  /* 0x2000002aff2a7230 */ /* 0x000fc40000004100 */
[-C--:B------:R-:W-:Y:S01]  /*4130*/  FMUL.FTZ R49, R34, R111.reuse ;  /* 0x0000006f22317220 */ /* 0x080fe20000410000 */
[--C-:B------:R-:W-:Y:S02]  /*4140*/  HADD2.F32 R35, -RZ, R106.reuse.H1_H1 ;  /* 0x3000006aff237230 */ /* 0x100fe40000004100 */
[----:B------:R-:W-:Y:S01]  /*4150*/  FMUL.FTZ R44, R32, R44 ;  /* 0x0000002c202c7220 */ /* 0x000fe20000410000 */
        /* <DEDUP_REMOVED lines=10> */
.L_x_2348:
[----:B------:R-:W-:Y:S05]  /*4200*/  BSYNC B2 ;  /* 0x0000000000027941 */ /* 0x000fea0003800000 */
.L_x_2347:
[----:B------:R1:W-:Y:S02]  /*4210*/  STG.E.128 desc[UR60][R36.64+0x80], R32 ;  /* 0x0000802024007986 */ /* 0x0003e4000c101d3c */
.L_x_2346:
[----:B------:R-:W-:Y:S05]  /*4220*/  BSYNC B1 ;  /* 0x0000000000017941 */ /* 0x000fea0003800000 */
.L_x_2345:
        /* <DEDUP_REMOVED lines=48> */
.L_x_2350:
[----:B------:R-:W-:Y:S05]  /*4530*/  BSYNC B1 ;  /* 0x0000000000017941 */ /* 0x000fea0003800000 */
.L_x_2349:
[----:B------:R1:W-:Y:S01]  /*4540*/  STG.E.128 desc[UR60][R36.64+0xa0], R32 ;  /* 0x0000a02024007986 */ /* 0x0003e2000c101d3c */
[----:B------:R-:W-:Y:S05]  /*4550*/  BRA `(.L_x_2328) ;  /* 0x0000002000887947 */ /* 0x000fea0003800000 */
.L_x_2322:
        /* <DEDUP_REMOVED lines=15> */
[----:B------:R-:W2:Y:S01]  /*4650*/  LDL.64 R62, [R1+0x8] ;  /* 0x00000800013e7983 */ /* 0x000ea20000100a00 */
        /* <DEDUP_REMOVED lines=22> */
[----:B--2---:R-:W-:-:S13]  /*47c0*/  ISETP.GE.AND P3, PT, R62, R103, PT ;  /* 0x000000673e00720c */ /* 0x004fda0003f66270 */
[----:B------:R0:W5:Y:S04]  /*47d0*/  @!P3 LDG.E.128 R40, desc[UR60][R56.64] ;  /* 0x0000003c3828b981 */ /* 0x000168000c1e1d00 */
[----:B------:R0:W5:Y:S01]  /*47e0*/  @!P3 LDG.E.128 R52, desc[UR60][R58.64] ;  /* 0x0000003c3a34b981 */ /* 0x000162000c1e1d00 */
[----:B------:R-:W-:-:S13]  /*47f0*/  ISETP.GE.AND P3, PT, R0, R103, PT ;  /* 0x000000670000720c */ /* 0x000fda0003f66270 */
[----:B------:R0:W5:Y:S04]  /*4800*/  @!P3 LDG.E.128 R36, desc[UR60][R56.64+0x20] ;  /* 0x0000203c3824b981 */ /* 0x000168000c1e1d00 */
[----:B------:R0:W5:Y:S01]  /*4810*/  @!P3 LDG.E.128 R48, desc[UR60][R58.64+0x20] ;  /* 0x0000203c3a30b981 */ /* 0x000162000c1e1d00 */
[----:B------:R-:W-:-:S13]  /*4820*/  ISETP.GE.AND P3, PT, R4, R103, PT ;  /* 0x000000670400720c */ /* 0x000fda0003f66270 */
[----:B------:R0:W5:Y:S04]  /*4830*/  @!P3 LDG.E.128 R32, desc[UR60][R56.64+0x40] ;  /* 0x0000403c3820b981 */ /* 0x000168000c1e1d00 */
[----:B------:R0:W5:Y:S02]  /*4840*/  @!P3 LDG.E.128 R44, desc[UR60][R58.64+0x40] ;  /* 0x0000403c3a2cb981 */ /* 0x000164000c1e1d00 */
.L_x_2352:
[----:B------:R-:W-:Y:S05]  /*4850*/  BSYNC B1 ;  /* 0x0000000000017941 */ /* 0x000fea0003800000 */
.L_x_2351:
[----:B------:R-:W2:Y:S01]  /*4860*/  LDL R21, [R1+0x2c] ;  /* 0x00002c0001157983 */ /* 0x000ea20000100800 */
[----:B0----5:R-:W-:Y:S02]  /*4870*/  IMAD.MOV.U32 R56, RZ, RZ, R35 ;  /* 0x000000ffff387224 */ /* 0x021fe400078e0023 */
[----:B------:R-:W-:Y:S02]  /*4880*/  IMAD.MOV.U32 R57, RZ, RZ, R32 ;  /* 0x000000ffff397224 */ /* 0x000fe400078e0020 */
[----:B------:R-:W-:-:S05]  /*4890*/  IMAD.MOV.U32 R58, RZ, RZ, R39 ;  /* 0x000000ffff3a7224 */ /* 0x000fca00078e0027 */
[----:B------:R-:W-:Y:S01]  /*48a0*/  PRMT R124, R58, 0x7610, R124 ;  /* 0x000076103a7c7816 */ /* 0x000fe2000000007c */
[----:B------:R-:W-:Y:S01]  /*48b0*/  IMAD.MOV.U32 R58, RZ, RZ, R43 ;  /* 0x000000ffff3a7224 */ /* 0x000fe200078e002b */
[----:B--2---:R-:W-:Y:S01]  /*48c0*/  R2UR UR4, R21 ;  /* 0x00000000150472ca */ /* 0x004fe200000e0000 */
[----:B------:R-:W-:-:S05]  /*48d0*/  IMAD.MOV.U32 R21, RZ, RZ, R34 ;  /* 0x000000ffff157224 */ /* 0x000fca00078e0022 */
[----:B------:R-:W-:Y:S01]  /*48e0*/  PRMT R118, R21, 0x5410, R56 ;  /* 0x0000541015767816 */ /* 0x000fe20000000038 */
[----:B------:R-:W-:Y:S02]  /*48f0*/  IMAD.MOV.U32 R21, RZ, RZ, R33 ;  /* 0x000000ffff157224 */ /* 0x000fe400078e0021 */
[----:B------:R-:W-:-:S03]  /*4900*/  IMAD.MOV.U32 R56, RZ, RZ, R38 ;  /* 0x000000ffff387224 */ /* 0x000fc600078e0026 */
[----:B------:R-:W-:Y:S01]  /*4910*/  PRMT R119, R57, 0x5410, R21 ;  /* 0x0000541039777816 */ /* 0x000fe20000000015 */
[----:B------:R-:W-:Y:S01]  /*4920*/  IMAD.MOV.U32 R21, RZ, RZ, R36 ;  /* 0x000000ffff157224 */ /* 0x000fe200078e0024 */
[----:B------:R-:W-:Y:S01]  /*4930*/  PRMT R122, R56, 0x7610, R122 ;  /* 0x00007610387a7816 */ /* 0x000fe2000000007a */
[----:B------:R-:W-:Y:S01]  /*4940*/  IMAD.MOV.U32 R56, RZ, RZ, R37 ;  /* 0x000000ffff387224 */ /* 0x000fe200078e0025 */
[----:B------:R-:W-:Y:S01]  /*4950*/  UISETP.NE.AND UP0, UPT, UR4, 0x3, UPT ;  /* 0x000000030400788c */ /* 0x000fe2000bf05270 */
[----:B------:R-:W-:Y:S01]  /*4960*/  IMAD.MOV.U32 R57, RZ, RZ, R42 ;  /* 0x000000ffff397224 */ /* 0x000fe200078e002a */
[----:B------:R-:W-:Y:S01]  /*4970*/  PRMT R123, R21, 0x7610, R123 ;  /* 0x00007610157b7816 */ /* 0x000fe2000000007b */
[----:B------:R-:W-:Y:S01]  /*4980*/  IMAD.MOV.U32 R21, RZ, RZ, R40 ;  /* 0x000000ffff157224 */ /* 0x000fe200078e0028 */
[----:B------:R-:W-:Y:S01]  /*4990*/  PRMT R125, R56, 0x7610, R125 ;  /* 0x00007610387d7816 */ /* 0x000fe2000000007d */
[----:B------:R-:W-:Y:S01]  /*49a0*/  IMAD.MOV.U32 R56, RZ, RZ, R41 ;  /* 0x000000ffff387224 */ /* 0x000fe200078e0029 */
[----:B------:R-:W-:-:S02]  /*49b0*/  PLOP3.LUT P3, PT, PT, PT, UP0, 0x80, 0x0 ;  /* 0x000000000000781c */ /* 0x000fc40003f6f008 */
        /* <DEDUP_REMOVED lines=27> */
.L_x_2353:
[----:B------:R-:W2:Y:S01]  /*4b70*/  LDL R56, [R1+0x10] ;  /* 0x0000100001387983 */ /* 0x000ea20000100800 */
[----:B------:R-:W-:Y:S01]  /*4b80*/  IMAD R21, R144, 0x8, R22 ;  /* 0x0000000890157824 */ /* 0x000fe200078e0216 */
[----:B------:R-:W-:Y:S01]  /*4b90*/  BSSY B1, `(.L_x_2354) ;  /* 0x0000004000017945 */ /* 0x000fe20003800000 */
[----:B--2---:R-:W-:-:S04]  /*4ba0*/  SHF.L.U32 R87, R56, 0x1f, RZ ;  /* 0x0000001f38577819 */ /* 0x004fc800000006ff */
[----:B------:R-:W0:Y:S02]  /*4bb0*/  SYNCS.PHASECHK.TRANS64.TRYWAIT P5, [R21+URZ+0x31c90], R87 ;  /* 0x031c9057150075a7 */ /* 0x000e2400080a017f */
[----:B0-----:R-:W-:Y:S05]  /*4bc0*/  @!P5 BRA `(.L_x_2355) ;  /* 0x000001e40048d947 */ /* 0x001fea0003800000 */
.L_x_2624:
[----:B------:R-:W-:Y:S05]  /*4bd0*/  BSYNC B1 ;  /* 0x0000000000017941 */ /* 0x000fea0003800000 */
.L_x_2354:
        /* <DEDUP_REMOVED lines=16> */
[----:B------:R-:W4:Y:S04]  /*4ce0*/  LDL R59, [R1+0x24] ;  /* 0x00002400013b7983 */ /* 0x000f280000100800 */
[----:B------:R-:W5:Y:S01]  /*4cf0*/  LDL.64 R114, [R1+0x8] ;  /* 0x0000080001727983 */ /* 0x000f620000100a00 */
        /* <DEDUP_REMOVED lines=8> */
[----:B------:R-:W-:Y:S01]  /*4d80*/  SHF.R.S32.HI R57, RZ, 0x2, R57 ;  /* 0x00000002ff397819 */ /* 0x000fe20000011439 */
        /* <DEDUP_REMOVED lines=11> */
[----:B-----5:R-:W-:-:S13]  /*4e40*/  ISETP.GE.AND P4, PT, R114, R103, PT ;  /* 0x000000677200720c */ /* 0x020fda0003f86270 */
        /* <DEDUP_REMOVED lines=21> */
[----:B------:R-:W-:Y:S02]  /*4fa0*/  HADD2.F32 R115, -RZ, R126.H1_H1 ;  /* 0x3000007eff737230 */ /* 0x000fe40000004100 */
[-C--:B------:R-:W-:Y:S01]  /*4fb0*/  FMUL.FTZ R114, R52, R116.reuse ;  /* 0x0000007434727220 */ /* 0x080fe20000410000 */
[----:B------:R-:W-:Y:S02]  /*4fc0*/  HADD2.F32 R113, -RZ, R113.H0_H0 ;  /* 0x20000071ff717230 */ /* 0x000fe40000004100 */
[C---:B------:R-:W-:Y:S01]  /*4fd0*/  FMUL.FTZ R116, R53.reuse, R116 ;  /* 0x0000007435747220 */ /* 0x040fe20000410000 */
[----:B------:R-:W-:Y:S01]  /*4fe0*/  FFMA.FTZ R53, R53, R41, -R114 ;  /* 0x0000002935357223 */ /* 0x000fe20000010872 */
[----:B------:R-:W-:-:S02]  /*4ff0*/  HADD2.F32 R114, -RZ, R128.H0_H0 ;  /* 0x20000080ff727230 */ /* 0x000fc40000004100 */
[----:B------:R-:W-:Y:S01]  /*5000*/  FFMA.FTZ R41, R52, R41, R116 ;  /* 0x0000002934297223 */ /* 0x000fe20000010074 */
[----:B------:R-:W-:Y:S02]  /*5010*/  IMAD.MOV.U32 R52, RZ, RZ, R59 ;  /* 0x000000ffff347224 */ /* 0x000fe400078e003b */
[----:B------:R-:W-:Y:S01]  /*5020*/  HADD2.F32 R59, -RZ, R63.H0_H0 ;  /* 0x2000003fff3b7230 */ /* 0x000fe20000004100 */
[----:B------:R-:W-:Y:S02]  /*5030*/  F2FP.F16.F32.PACK_AB R53, R53, R61 ;  /* 0x0000003d3535723e */ /* 0x000fe400000000ff */
[--C-:B------:R-:W-:Y:S01]  /*5040*/  HADD2.F32 R116, -RZ, R52.reuse.H0_H0 ;  /* 0x20000034ff747230 */ /* 0x100fe20000004100 */
[----:B------:R-:W-:Y:S01]  /*5050*/  F2FP.F16.F32.PACK_AB R41, R41, R57 ;  /* 0x000000392929723e */ /* 0x000fe200000000ff */
[-C--:B------:R-:W-:Y:S01]  /*5060*/  FMUL.FTZ R117, R59, R114.reuse ;  /* 0x000000723b757220 */ /* 0x080fe20000410000 */
[----:B------:R-:W-:Y:S02]  /*5070*/  HADD2.F32 R52, -RZ, R52.H1_H1 ;  /* 0x30000034ff347230 */ /* 0x000fe40000004100 */
[C---:B------:R-:W-:Y:S01]  /*5080*/  FMUL.FTZ R114, R116.reuse, R114 ;  /* 0x0000007274727220 */ /* 0x040fe20000410000 */
[----:B------:R-:W-:Y:S01]  /*5090*/  FFMA.FTZ R117, R116, R115, -R117 ;  /* 0x0000007374757223 */ /* 0x000fe20000010875 */
[----:B------:R-:W-:-:S02]  /*50a0*/  HADD2.F32 R116, -RZ, R128.H1_H1 ;  /* 0x30000080ff747230 */ /* 0x000fc40000004100 */
[----:B------:R-:W-:Y:S01]  /*50b0*/  FFMA.FTZ R59, R59, R115, R114 ;  /* 0x000000733b3b7223 */ /* 0x000fe20000010072 */
[----:B------:R-:W-:Y:S01]  /*50c0*/  SHF.R.U32.HI R114, RZ, 0x10, R43 ;  /* 0x00000010ff727819 */ /* 0x000fe2000001162b */
[----:B------:R-:W-:Y:S01]  /*50d0*/  IMAD.MOV.U32 R57, RZ, RZ, R53 ;  /* 0x000000ffff397224 */ /* 0x000fe200078e0035 */
[--C-:B------:R-:W-:Y:S01]  /*50e0*/  SHF.R.U64 R43, R54, 0x10, R55.reuse ;  /* 0x00000010362b7819 */ /* 0x100fe20000001237 */
[----:B------:R-:W-:Y:S01]  /*50f0*/  HADD2.F32 R54, -RZ, R63.H1_H1 ;  /* 0x3000003fff367230 */ /* 0x000fe20000004100 */
[----:B------:R-:W-:Y:S01]  /*5100*/  SHF.R.U32.HI R55, RZ, 0x10, R55 ;  /* 0x00000010ff377819 */ /* 0x000fe20000011637 */
[----:B------:R-:W-:Y:S02]  /*5110*/  HADD2.F32 R114, -RZ, R114.H0_H0 ;  /* 0x20000072ff727230 */ /* 0x000fe40000004100 */
[----:B------:R-:W-:Y:S02]  /*5120*/  HADD2.F32 R43, -RZ, R43.H0_H0 ;  /* 0x2000002bff2b7230 */ /* 0x000fe40000004100 */
[----:B------:R-:W-:-:S02]  /*5130*/  HADD2.F32 R55, -RZ, R55.H0_H0 ;  /* 0x20000037ff377230 */ /* 0x000fc40000004100 */
[----:B------:R-:W-:-:S03]  /*5140*/  IMAD.MOV.U32 R61, RZ, RZ, R41 ;  /* 0x000000ffff3d7224 */ /* 0x000fc600078e0029 */
        /* <DEDUP_REMOVED lines=11> */
[----:B------:R-:W-:Y:S01]  /*5200*/  FMUL.FTZ R116, R114, R116 ;  /* 0x0000007472747220 */ /* 0x000fe20000410000 */
[----:B------:R-:W-:-:S02]  /*5210*/  IMAD.MOV.U32 R59, RZ, RZ, R63 ;  /* 0x000000ffff3b7224 */ /* 0x000fc400078e003f */
[-C--:B------:R-:W-:Y:S01]  /*5220*/  FFMA.FTZ R115, R114, R55.reuse, -R115 ;  /* 0x0000003772737223 */ /* 0x080fe20000010873 */
[----:B------:R-:W-:Y:S02]  /*5230*/  HADD2.F32 R114, -RZ, R127.H1_H1 ;  /* 0x3000007fff727230 */ /* 0x000fe40000004100 */
[----:B------:R-:W-:Y:S01]  /*5240*/  FFMA.FTZ R116, R54, R55, R116 ;  /* 0x0000003736747223 */ /* 0x000fe20000010074 */
[----:B------:R-:W-:Y:S02]  /*5250*/  HADD2.F32 R54, -RZ, R60.H1_H1 ;  /* 0x3000003cff367230 */ /* 0x000fe40000004100 */
[----:B------:R-:W-:Y:S02]  /*5260*/  HADD2.F32 R55, -RZ, R40.H0_H0 ;  /* 0x20000028ff377230 */ /* 0x000fe40000004100 */
[--C-:B------:R-:W-:Y:S02]  /*5270*/  HADD2.F32 R60, -RZ, R58.reuse.H0_H0 ;  /* 0x2000003aff3c7230 */ /* 0x100fe40000004100 */
[-C--:B------:R-:W-:Y:S01]  /*5280*/  FMUL.FTZ R40, R54, R113.reuse ;  /* 0x0000007136287220 */ /* 0x080fe20000410000 */
[----:B------:R-:W-:Y:S01]  /*5290*/  FMUL.FTZ R113, R56, R113 ;  /* 0x0000007138717220 */ /* 0x000fe20000410000 */
[----:B------:R-:W-:-:S02]  /*52a0*/  HADD2.F32 R58, -RZ, R58.H1_H1 ;  /* 0x3000003aff3a7230 */ /* 0x000fc40000004100 */
[-C--:B------:R-:W-:Y:S01]  /*52b0*/  FFMA.FTZ R40, R56, R55.reuse, -R40 ;  /* 0x0000003738287223 */ /* 0x080fe20000010828 */
[----:B------:R-:W-:Y:S01]  /*52c0*/  FFMA.FTZ R54, R54, R55, R113 ;  /* 0x0000003736367223 */ /* 0x000fe20000010071 */
[----:B------:R-:W-:Y:S02]  /*52d0*/  HADD2.F32 R55, -RZ, R62.H0_H0 ;  /* 0x2000003eff377230 */ /* 0x000fe40000004100 */
[----:B------:R-:W-:Y:S01]  /*52e0*/  HADD2.F32 R56, -RZ, R126.H0_H0 ;  /* 0x2000007eff387230 */ /* 0x000fe20000004100 */
[----:B------:R-:W-:Y:S01]  /*52f0*/  F2FP.F16.F32.PACK_AB R40, R40, R115 ;  /* 0x000000732828723e */ /* 0x000fe200000000ff */
[----:B------:R-:W-:Y:S02]  /*5300*/  HADD2.F32 R62, -RZ, R62.H1_H1 ;  /* 0x3000003eff3e7230 */ /* 0x000fe40000004100 */
[-C--:B------:R-:W-:Y:S01]  /*5310*/  FMUL.FTZ R113, R55, R114.reuse ;  /* 0x0000007237717220 */ /* 0x080fe20000410000 */
[----:B------:R-:W-:Y:S01]  /*5320*/  FMUL.FTZ R114, R60, R114 ;  /* 0x000000723c727220 */ /* 0x000fe20000410000 */
[----:B------:R-:W-:Y:S01]  /*5330*/  F2FP.F16.F32.PACK_AB R54, R54, R116 ;  /* 0x000000743636723e */ /* 0x000fe200000000ff */
[----:B------:R-:W-:-:S02]  /*5340*/  IMAD.MOV.U32 R63, RZ, RZ, R52 ;  /* 0x000000ffff3f7224 */ /* 0x000fc400078e0034 */
        /* <DEDUP_REMOVED lines=8> */
[----:B------:R-:W-:Y:S02]  /*53d0*/  F2FP.F16.F32.PACK_AB R55, R55, R113 ;  /* 0x000000713737723e */ /* 0x000fe400000000ff */
[----:B------:R-:W-:-:S03]  /*53e0*/  F2FP.F16.F32.PACK_AB R43, R43, R114 ;  /* 0x000000722b2b723e */ /* 0x000fc600000000ff */
[----:B------:R-:W-:Y:S02]  /*53f0*/  IMAD.MOV.U32 R58, RZ, RZ, R55 ;  /* 0x000000ffff3a7224 */ /* 0x000fe400078e0037 */
[----:B------:R-:W-:-:S07]  /*5400*/  IMAD.MOV.U32 R62, RZ, RZ, R43 ;  /* 0x000000ffff3e7224 */ /* 0x000fce00078e002b */
.L_x_2359:
[----:B------:R-:W-:Y:S05]  /*5410*/  BSYNC B2 ;  /* 0x0000000000027941 */ /* 0x000fea0003800000 */
.L_x_2358:
        /* <DEDUP_REMOVED lines=12> */
.L_x_2357:
[----:B------:R-:W-:Y:S05]  /*54e0*/  BSYNC B1 ;  /* 0x0000000000017941 */ /* 0x000fea0003800000 */
.L_x_2356:
        /* <DEDUP_REMOVED lines=11> */
[----:B------:R-:W-:Y:S01]  /*55a0*/  SHF.R.S32.HI R40, RZ, 0x1f, R41 ;  /* 0x0000001fff287819 */ /* 0x000fe20000011429 */
[----:B------:R-:W-:-:S03]  /*55b0*/  IMAD.SHL.U32 R56, R41, 0x8, RZ ;  /* 0x0000000829387824 */ /* 0x000fc600078e00ff */
[----:B------:R-:W-:-:S04]  /*55c0*/  LEA.HI R40, R40, R41, RZ, 0x2 ;  /* 0x0000002928287211 */ /* 0x000fc800078f10ff */
[----:B------:R-:W-:Y:S02]  /*55d0*/  SHF.R.S32.HI R41, RZ, 0x2, R40 ;  /* 0x00000002ff297819 */ /* 0x000fe40000011428 */
[----:B------:R-:W-:Y:S01]  /*55e0*/  ISETP.GE.AND P4, PT, R0, R103, PT ;  /* 0x000000670000720c */ /* 0x000fe20003f86270 */
[----:B------:R-:W-:Y:S01]  /*55f0*/  BSSY B2, `(.L_x_2362) ;  /* 0x0000063000027945 */ /* 0x000fe20003800000 */
[----:B---3--:R-:W-:-:S04]  /*5600*/  LOP3.LUT R40, R52, 0x18, R56, 0xf8, !PT ;  /* 0x0000001834287812 */ /* 0x008fc800078ef838 */
[----:B--2---:R-:W-:Y:S01]  /*5610*/  LOP3.LUT R40, R40, R42, RZ, 0x3c, !PT ;  /* 0x0000002a28287212 */ /* 0x004fe200078e3cff */
[----:B----4-:R-:W-:-:S04]  /*5620*/  IMAD R41, R41, 0x1200, R43 ;  /* 0x0000120029297824 */ /* 0x010fc800078e022b */
[----:B------:R-:W-:Y:S02]  /*5630*/  IMAD.IADD R43, R41, 0x1, R40 ;  /* 0x00000001292b7824 */ /* 0x000fe400078e0228 */
[C---:B------:R-:W-:Y:S02]  /*5640*/  IMAD R41, R144.reuse, 0x3600, R100 ;  /* 0x0000360090297824 */ /* 0x040fe400078e0264 */
        /* <DEDUP_REMOVED lines=12> */
[----:B------:R-:W-:Y:S01]  /*5710*/  HADD2.F32 R57, -RZ, R59.H0_H0 ;  /* 0x2000003bff397230 */ /* 0x000fe20000004100 */
[----:B------:R-:W-:Y:S01]  /*5720*/  SHF.R.U64 R38, R38, 0x10, R39 ;  /* 0x0000001026267819 */ /* 0x000fe20000001227 */
        /* <DEDUP_REMOVED lines=12> */
[----:B------:R-:W-:-:S02]  /*57f0*/  IMAD.MOV.U32 R37, RZ, RZ, R55 ;  /* 0x000000ffff257224 */ /* 0x000fc400078e0037 */
[----:B------:R-:W-:Y:S02]  /*5800*/  HADD2.F32 R60, -RZ, R60.H0_H0 ;  /* 0x2000003cff3c7230 */ /* 0x000fe40000004100 */
[----:B------:R-:W-:Y:S02]  /*5810*/  HADD2.F32 R59, -RZ, R59.H0_H0 ;  /* 0x2000003bff3b7230 */ /* 0x000fe40000004100 */
[----:B------:R-:W-:Y:S02]  /*5820*/  HADD2.F32 R55, -RZ, R37.H0_H0 ;  /* 0x20000025ff377230 */ /* 0x000fe40000004100 */
[-C--:B------:R-:W-:Y:S01]  /*5830*/  FMUL.FTZ R61, R41, R60.reuse ;  /* 0x0000003c293d7220 */ /* 0x080fe20000410000 */
[C---:B------:R-:W-:Y:S01]  /*5840*/  FMUL.FTZ R60, R53.reuse, R60 ;  /* 0x0000003c353c7220 */ /* 0x040fe20000410000 */
[----:B------:R-:W-:Y:S02]  /*5850*/  HADD2.F32 R49, -RZ, R43.H0_H0 ;  /* 0x2000002bff317230 */ /* 0x000fe40000004100 */
[-C--:B------:R-:W-:Y:S01]  /*5860*/  FFMA.FTZ R53, R53, R59.reuse, -R61 ;  /* 0x0000003b35357223 */ /* 0x080fe2000001083d */
[----:B------:R-:W-:Y:S01]  /*5870*/  FFMA.FTZ R41, R41, R59, R60 ;  /* 0x0000003b29297223 */ /* 0x000fe2000001003c */
[----:B------:R-:W-:-:S02]  /*5880*/  HADD2.F32 R60, -RZ, R124.H1_H1 ;  /* 0x3000007cff3c7230 */ /* 0x000fc40000004100 */
[----:B------:R-:W-:Y:S01]  /*5890*/  HADD2.F32 R59, -RZ, R124.H0_H0 ;  /* 0x2000007cff3b7230 */ /* 0x000fe20000004100 */
[----:B------:R-:W-:Y:S01]  /*58a0*/  F2FP.F16.F32.PACK_AB R53, R53, R58 ;  /* 0x0000003a3535723e */ /* 0x000fe200000000ff */
[----:B------:R-:W-:Y:S02]  /*58b0*/  HADD2.F32 R37, -RZ, R37.H1_H1 ;  /* 0x30000025ff257230 */ /* 0x000fe40000004100 */
[-C--:B------:R-:W-:Y:S01]  /*58c0*/  FMUL.FTZ R61, R55, R60.reuse ;  /* 0x0000003c373d7220 */ /* 0x080fe20000410000 */
[----:B------:R-:W-:Y:S01]  /*58d0*/  FMUL.FTZ R60, R49, R60 ;  /* 0x0000003c313c7220 */ /* 0x000fe20000410000 */
[----:B------:R-:W-:Y:S01]  /*58e0*/  HADD2.F32 R43, -RZ, R43.H1_H1 ;  /* 0x3000002bff2b7230 */ /* 0x000fe20000004100 */
[----:B------:R-:W-:Y:S01]  /*58f0*/  F2FP.F16.F32.PACK_AB R57, R41, R57 ;  /* 0x000000392939723e */ /* 0x000fe200000000ff */
[-C--:B------:R-:W-:Y:S01]  /*5900*/  FFMA.FTZ R49, R49, R59.reuse, -R61 ;  /* 0x0000003b31317223 */ /* 0x080fe2000001083d */
[----:B------:R-:W-:Y:S01]  /*5910*/  FFMA.FTZ R60, R55, R59, R60 ;  /* 0x0000003b373c7223 */ /* 0x000fe2000001003c */
[----:B------:R-:W-:Y:S01]  /*5920*/  SHF.R.U32.HI R59, RZ, 0x10, R51 ;  /* 0x00000010ff3b7819 */ /* 0x000fe20000011633 */
[----:B------:R-:W-:Y:S01]  /*5930*/  HADD2.F32 R36, -RZ, R36.H0_H0 ;  /* 0x20000024ff247230 */ /* 0x000fe20000004100 */
[----:B------:R-:W-:Y:S01]  /*5940*/  SHF.R.U32.HI R55, RZ, 0x10, R39 ;  /* 0x00000010ff377819 */ /* 0x000fe20000011627 */
[----:B------:R-:W-:-:S02]  /*5950*/  HADD2.F32 R51, -RZ, R122.H1_H1 ;  /* 0x3000007aff337230 */ /* 0x000fc40000004100 */
        /* <DEDUP_REMOVED lines=8> */
[----:B------:R-:W-:-:S02]  /*59e0*/  HADD2.F32 R55, -RZ, R52.H0_H0 ;  /* 0x20000034ff377230 */ /* 0x000fc40000004100 */
[----:B------:R-:W-:Y:S01]  /*59f0*/  HADD2.F32 R61, -RZ, R40.H0_H0 ;  /* 0x20000028ff3d7230 */ /* 0x000fe20000004100 */
[----:B------:R-:W-:Y:S01]  /*5a00*/  F2FP.F16.F32.PACK_AB R43, R43, R49 ;  /* 0x000000312b2b723e */ /* 0x000fe200000000ff */
[----:B------:R-:W-:Y:S02]  /*5a10*/  HADD2.F32 R59, -RZ, R123.H0_H0 ;  /* 0x2000007bff3b7230 */ /* 0x000fe40000004100 */
[-C--:B------:R-:W-:Y:S01]  /*5a20*/  FMUL.FTZ R62, R55, R63.reuse ;  /* 0x0000003f373e7220 */ /* 0x080fe20000410000 */
[----:B------:R-:W-:Y:S02]  /*5a30*/  HADD2.F32 R52, -RZ, R52.H1_H1 ;  /* 0x30000034ff347230 */ /* 0x000fe40000004100 */
[C---:B------:R-:W-:Y:S01]  /*5a40*/  FMUL.FTZ R63, R61.reuse, R63 ;  /* 0x0000003f3d3f7220 */ /* 0x040fe20000410000 */
[----:B------:R-:W-:Y:S02]  /*5a50*/  HADD2.F32 R40, -RZ, R40.H1_H1 ;  /* 0x30000028ff287230 */ /* 0x000fe40000004100 */
[----:B------:R-:W-:Y:S01]  /*5a60*/  FFMA.FTZ R62, R61, R59, -R62 ;  /* 0x0000003b3d3e7223 */ /* 0x000fe2000001083e */
[----:B------:R-:W-:-:S02]  /*5a70*/  HADD2.F32 R39, -RZ, R54.H1_H1 ;  /* 0x30000036ff277230 */ /* 0x000fc40000004100 */
[----:B------:R-:W-:Y:S01]  /*5a80*/  FFMA.FTZ R63, R55, R59, R63 ;  /* 0x0000003b373f7223 */ /* 0x000fe2000001003f */
[-C--:B------:R-:W-:Y:S01]  /*5a90*/  FMUL.FTZ R55, R52, R48.reuse ;  /* 0x0000003034377220 */ /* 0x080fe20000410000 */
[C---:B------:R-:W-:Y:S01]  /*5aa0*/  FMUL.FTZ R48, R40.reuse, R48 ;  /* 0x0000003028307220 */ /* 0x040fe20000410000 */
[----:B------:R-:W-:Y:S01]  /*5ab0*/  HADD2.F32 R59, -RZ, R42.H1_H1 ;  /* 0x3000002aff3b7230 */ /* 0x000fe20000004100 */
[----:B------:R-:W-:Y:S01]  /*5ac0*/  F2FP.F16.F32.PACK_AB R37, R37, R60 ;  /* 0x0000003c2525723e */ /* 0x000fe200000000ff */
[-C--:B------:R-:W-:Y:S01]  /*5ad0*/  FFMA.FTZ R55, R40, R36.reuse, -R55 ;  /* 0x0000002428377223 */ /* 0x080fe20000010837 */
[----:B------:R-:W-:Y:S01]  /*5ae0*/  FFMA.FTZ R48, R52, R36, R48 ;  /* 0x0000002434307223 */ /* 0x000fe20000010030 */
[----:B------:R-:W-:Y:S02]  /*5af0*/  HADD2.F32 R36, -RZ, R54.H0_H0 ;  /* 0x20000036ff247230 */ /* 0x000fe40000004100 */
[----:B------:R-:W-:Y:S02]  /*5b00*/  HADD2.F32 R40, -RZ, R42.H0_H0 ;  /* 0x2000002aff287230 */ /* 0x000fe40000004100 */
[----:B------:R-:W-:-:S02]  /*5b10*/  HADD2.F32 R38, -RZ, R38.H0_H0 ;  /* 0x20000026ff267230 */ /* 0x000fc40000004100 */
[----:B------:R-:W-:Y:S01]  /*5b20*/  FMUL.FTZ R52, R36, R51 ;  /* 0x0000003324347220 */ /* 0x000fe20000410000 */
[----:B------:R-:W-:Y:S01]  /*5b30*/  F2FP.F16.F32.PACK_AB R48, R48, R63 ;  /* 0x0000003f3030723e */ /* 0x000fe200000000ff */
[C---:B------:R-:W-:Y:S01]  /*5b40*/  FMUL.FTZ R51, R40.reuse, R51 ;  /* 0x0000003328337220 */ /* 0x040fe20000410000 */
[----:B------:R-:W-:Y:S02]  /*5b50*/  IMAD.MOV.U32 R41, RZ, RZ, R53 ;  /* 0x000000ffff297224 */ /* 0x000fe400078e0035 */
[----:B------:R-:W-:Y:S01]  /*5b60*/  FFMA.FTZ R52, R40, R122, -R52 ;  /* 0x0000007a28347223 */ /* 0x000fe20000010834 */
[----:B------:R-:W-:Y:S01]  /*5b70*/  F2FP.F16.F32.PACK_AB R40, R55, R62 ;  /* 0x0000003e3728723e */ /* 0x000fe200000000ff */
[----:B------:R-:W-:Y:S01]  /*5b80*/  FFMA.FTZ R51, R36, R122, R51 ;  /* 0x0000007a24337223 */ /* 0x000fe20000010033 */
[-C--:B------:R-:W-:Y:S01]  /*5b90*/  FMUL.FTZ R36, R39, R50.reuse ;  /* 0x0000003227247220 */ /* 0x080fe20000410000 */
[----:B------:R-:W-:Y:S01]  /*5ba0*/  FMUL.FTZ R50, R59, R50 ;  /* 0x000000323b327220 */ /* 0x000fe20000410000 */
[----:B------:R-:W-:-:S02]  /*5bb0*/  IMAD.MOV.U32 R53, RZ, RZ, R57 ;  /* 0x000000ffff357224 */ /* 0x000fc400078e0039 */
[-C--:B------:R-:W-:Y:S01]  /*5bc0*/  FFMA.FTZ R59, R59, R38.reuse, -R36 ;  /* 0x000000263b3b7223 */ /* 0x080fe20000010824 */
[----:B------:R-:W-:Y:S01]  /*5bd0*/  FFMA.FTZ R38, R39, R38, R50 ;  /* 0x0000002627267223 */ /* 0x000fe20000010032 */
[----:B------:R-:W-:-:S03]  /*5be0*/  IMAD.MOV.U32 R55, RZ, RZ, R37 ;  /* 0x000000ffff377224 */ /* 0x000fc600078e0025 */
[----:B------:R-:W-:Y:S01]  /*5bf0*/  F2FP.F16.F32.PACK_AB R42, R59, R52 ;  /* 0x000000343b2a723e */ /* 0x000fe200000000ff */
[----:B------:R-:W-:Y:S01]  /*5c00*/  IMAD.MOV.U32 R52, RZ, RZ, R48 ;  /* 0x000000ffff347224 */ /* 0x000fe200078e0030 */
[----:B------:R-:W-:-:S07]  /*5c10*/  F2FP.F16.F32.PACK_AB R54, R38, R51 ;  /* 0x000000332636723e */ /* 0x000fce00000000ff */
.L_x_2363:
[----:B------:R-:W-:Y:S05]  /*5c20*/  BSYNC B2 ;  /* 0x0000000000027941 */ /* 0x000fea0003800000 */
.L_x_2362:
        /* <DEDUP_REMOVED lines=12> */
.L_x_2361:
[----:B------:R-:W-:Y:S05]  /*5cf0*/  BSYNC B1 ;  /* 0x0000000000017941 */ /* 0x000fea0003800000 */
.L_x_2360:
[----:B------:R-:W-:-:S13]  /*5d00*/  ISETP.NE.AND P4, PT, R15, RZ, PT ;  /* 0x000000ff0f00720c */ /* 0x000fda0003f85270 */
[----:B------:R-:W-:Y:S05]  /*5d10*/  @!P4 BRA `(.L_x_2328) ;  /* 0x000000080098c947 */ /* 0x000fea0003800000 */
[----:B-1----:R-:W3:Y:S04]  /*5d20*/  LDL R36, [R1] ;  /* 0x0000000001247983 */ /* 0x002ee80000100800 */
        /* <DEDUP_REMOVED lines=36> */
[----:B-1----:R-:W-:Y:S01]  /*5f70*/  HADD2.F32 R52, -RZ, R37.H1_H1 ;  /* 0x30000025ff347230 */ /* 0x002fe20000004100 */
[----:B------:R-:W-:Y:S01]  /*5f80*/  SHF.R.U64 R33, R44, 0x10, R45 ;  /* 0x000000102c217819 */ /* 0x000fe2000000122d */
[----:B------:R-:W-:Y:S01]  /*5f90*/  HADD2.F32 R54, -RZ, R119.H1_H1 ;  /* 0x30000077ff367230 */ /* 0x000fe20000004100 */
[--C-:B------:R-:W-:Y:S01]  /*5fa0*/  SHF.R.U64 R34, R34, 0x10, R35.reuse ;  /* 0x0000001022227819 */ /* 0x100fe20000001223 */
[----:B------:R-:W-:Y:S01]  /*5fb0*/  HADD2.F32 R50, -RZ, R50.H0_H0 ;  /* 0x20000032ff327230 */ /* 0x000fe20000004100 */
[----:B------:R-:W-:Y:S02]  /*5fc0*/  SHF.R.U32.HI R44, RZ, 0x10, R35 ;  /* 0x00000010ff2c7819 */ /* 0x000fe40000011623 */
[----:B------:R-:W-:-:S02]  /*5fd0*/  SHF.R.U64 R35, R46, 0x10, R47 ;  /* 0x000000102e237819 */ /* 0x000fc4000000122f */
[----:B------:R-:W-:Y:S01]  /*5fe0*/  SHF.R.U32.HI R46, RZ, 0x10, R47 ;  /* 0x00000010ff2e7819 */ /* 0x000fe2000001162f */
[----:B--2---:R-:W-:Y:S01]  /*5ff0*/  IMAD.MOV.U32 R47, RZ, RZ, R41 ;  /* 0x000000ffff2f7224 */ /* 0x004fe200078e0029 */
[----:B------:R-:W-:Y:S01]  /*6000*/  SHF.R.U32.HI R45, RZ, 0x10, R45 ;  /* 0x00000010ff2d7819 */ /* 0x000fe2000001162d */
[----:B------:R-:W-:Y:S02]  /*6010*/  IMAD.MOV.U32 R41, RZ, RZ, R39 ;  /* 0x000000ffff297224 */ /* 0x000fe400078e0027 */
[----:B------:R-:W-:Y:S02]  /*6020*/  HADD2.F32 R39, -RZ, R37.H0_H0 ;  /* 0x20000025ff277230 */ /* 0x000fe40000004100 */
[--C-:B------:R-:W-:Y:S02]  /*6030*/  HADD2.F32 R53, -RZ, R47.reuse.H0_H0 ;  /* 0x2000002fff357230 */ /* 0x100fe40000004100 */
[----:B------:R-:W-:Y:S02]  /*6040*/  HADD2.F32 R47, -RZ, R47.H1_H1 ;  /* 0x3000002fff2f7230 */ /* 0x000fe40000004100 */
[----:B------:R-:W-:-:S02]  /*6050*/  HADD2.F32 R45, -RZ, R45.H0_H0 ;  /* 0x2000002dff2d7230 */ /* 0x000fc40000004100 */
[-C--:B------:R-:W-:Y:S01]  /*6060*/  FMUL.FTZ R58, R53, R56.reuse ;  /* 0x00000038353a7220 */ /* 0x080fe20000410000 */
[----:B------:R-:W-:Y:S02]  /*6070*/  FMUL.FTZ R56, R39, R56 ;  /* 0x0000003827387220 */ /* 0x000fe40000410000 */
[-C--:B------:R-:W-:Y:S01]  /*6080*/  FMUL.FTZ R55, R47, R45.reuse ;  /* 0x0000002d2f377220 */ /* 0x080fe20000410000 */
[C---:B------:R-:W-:Y:S01]  /*6090*/  FMUL.FTZ R60, R52.reuse, R45 ;  /* 0x0000002d343c7220 */ /* 0x040fe20000410000 */
[-C--:B------:R-:W-:Y:S01]  /*60a0*/  FFMA.FTZ R37, R53, R54.reuse, R56 ;  /* 0x0000003635257223 */ /* 0x080fe20000010038 */
[----:B------:R-:W-:Y:S01]  /*60b0*/  FFMA.FTZ R39, R39, R54, -R58 ;  /* 0x0000003627277223 */ /* 0x000fe2000001083a */
[-C--:B------:R-:W-:Y:S01]  /*60c0*/  FFMA.FTZ R52, R52, R50.reuse, -R55 ;  /* 0x0000003234347223 */ /* 0x080fe20000010837 */
[----:B------:R-:W-:Y:S01]  /*60d0*/  FFMA.FTZ R50, R47, R50, R60 ;  /* 0x000000322f327223 */ /* 0x000fe2000001003c */
[----:B------:R-:W-:Y:S02]  /*60e0*/  HADD2.F32 R56, -RZ, R120.H1_H1 ;  /* 0x30000078ff387230 */ /* 0x000fe40000004100 */
[--C-:B------:R-:W-:Y:S01]  /*60f0*/  HADD2.F32 R47, -RZ, R43.reuse.H0_H0 ;  /* 0x2000002bff2f7230 */ /* 0x100fe20000004100 */
[----:B------:R-:W-:Y:S01]  /*6100*/  F2FP.F16.F32.PACK_AB R39, R52, R39 ;  /* 0x000000273427723e */ /* 0x000fe200000000ff */
[----:B------:R-:W-:-:S02]  /*6110*/  HADD2.F32 R53, -RZ, R43.H1_H1 ;  /* 0x3000002bff357230 */ /* 0x000fc40000004100 */
[----:B------:R-:W-:Y:S02]  /*6120*/  HADD2.F32 R58, -RZ, R46.H0_H0 ;  /* 0x2000002eff3a7230 */ /* 0x000fe40000004100 */
[--C-:B------:R-:W-:Y:S02]  /*6130*/  HADD2.F32 R43, -RZ, R41.reuse.H0_H0 ;  /* 0x20000029ff2b7230 */ /* 0x100fe40000004100 */
[----:B------:R-:W-:Y:S02]  /*6140*/  HADD2.F32 R45, -RZ, R41.H1_H1 ;  /* 0x30000029ff2d7230 */ /* 0x000fe40000004100 */
[----:B------:R-:W-:Y:S01]  /*6150*/  FMUL.FTZ R60, R53, R58 ;  /* 0x0000003a353c7220 */ /* 0x000fe20000410000 */
[----:B------:R-:W-:Y:S02]  /*6160*/  HADD2.F32 R54, -RZ, R118.H1_H1 ;  /* 0x30000076ff367230 */ /* 0x000fe40000004100 */
[----:B------:R-:W-:Y:S02]  /*6170*/  HADD2.F32 R46, -RZ, R44.H0_H0 ;  /* 0x2000002cff2e7230 */ /* 0x000fe40000004100 */
[-C--:B------:R-:W-:Y:S01]  /*6180*/  FMUL.FTZ R44, R47, R56.reuse ;  /* 0x000000382f2c7220 */ /* 0x080fe20000410000 */
[----:B------:R-:W-:Y:S01]  /*6190*/  FMUL.FTZ R56, R43, R56 ;  /* 0x000000382b387220 */ /* 0x000fe20000410000 */
[----:B------:R-:W-:Y:S01]  /*61a0*/  FMUL.FTZ R58, R45, R58 ;  /* 0x0000003a2d3a7220 */ /* 0x000fe20000410000 */
[----:B------:R-:W-:-:S02]  /*61b0*/  HADD2.F32 R120, -RZ, R120.H0_H0 ;  /* 0x20000078ff787230 */ /* 0x000fc40000004100 */
        /* <DEDUP_REMOVED lines=24> */
[--C-:B------:R-:W-:Y:S02]  /*6340*/  HADD2.F32 R40, -RZ, R42.reuse.H0_H0 ;  /* 0x2000002aff287230 */ /* 0x100fe40000004100 */
[----:B------:R-:W-:Y:S02]  /*6350*/  HADD2.F32 R53, -RZ, R35.H0_H0 ;  /* 0x20000023ff357230 */ /* 0x000fe40000004100 */
[----:B------:R-:W-:Y:S02]  /*6360*/  HADD2.F32 R42, -RZ, R42.H1_H1 ;  /* 0x3000002aff2a7230 */ /* 0x000fe40000004100 */
[----:B------:R-:W-:-:S02]  /*6370*/  HADD2.F32 R35, -RZ, R38.H0_H0 ;  /* 0x20000026ff237230 */ /* 0x000fc40000004100 */
[----:B------:R-:W-:Y:S02]  /*6380*/  HADD2.F32 R38, -RZ, R38.H1_H1 ;  /* 0x30000026ff267230 */ /* 0x000fe40000004100 */
[-C--:B------:R-:W-:Y:S01]  /*6390*/  FMUL.FTZ R57, R42, R53.reuse ;  /* 0x000000352a397220 */ /* 0x080fe20000410000 */
[----:B------:R-:W-:Y:S02]  /*63a0*/  HADD2.F32 R47, -RZ, R34.H0_H0 ;  /* 0x20000022ff2f7230 */ /* 0x000fe40000004100 */
[-C--:B------:R-:W-:Y:S01]  /*63b0*/  FMUL.FTZ R34, R40, R120.reuse ;  /* 0x0000007828227220 */ /* 0x080fe20000410000 */
[C---:B------:R-:W-:Y:S01]  /*63c0*/  FMUL.FTZ R55, R35.reuse, R120 ;  /* 0x0000007823377220 */ /* 0x040fe20000410000 */
[C---:B------:R-:W-:Y:S01]  /*63d0*/  FMUL.FTZ R53, R38.reuse, R53 ;  /* 0x0000003526357220 */ /* 0x040fe20000410000 */
[----:B------:R-:W-:Y:S02]  /*63e0*/  IMAD.MOV.U32 R37, RZ, RZ, R39 ;  /* 0x000000ffff257224 */ /* 0x000fe400078e0027 */
[----:B------:R-:W-:Y:S01]  /*63f0*/  FFMA.FTZ R34, R35, R118, -R34 ;  /* 0x0000007623227223 */ /* 0x000fe20000010822 */
[-C--:B------:R-:W-:Y:S01]  /*6400*/  FFMA.FTZ R57, R38, R47.reuse, -R57 ;  /* 0x0000002f26397223 */ /* 0x080fe20000010839 */
[----:B------:R-:W-:Y:S01]  /*6410*/  F2FP.F16.F32.PACK_AB R38, R45, R32 ;  /* 0x000000202d26723e */ /* 0x000fe200000000ff */
[----:B------:R-:W-:Y:S01]  /*6420*/  FFMA.FTZ R55, R40, R118, R55 ;  /* 0x0000007628377223 */ /* 0x000fe20000010037 */
[----:B------:R-:W-:Y:S01]  /*6430*/  FFMA.FTZ R42, R42, R47, R53 ;  /* 0x0000002f2a2a7223 */ /* 0x000fe20000010035 */
[----:B------:R-:W-:Y:S01]  /*6440*/  F2FP.F16.F32.PACK_AB R40, R36, R33 ;  /* 0x000000212428723e */ /* 0x000fe200000000ff */
[----:B------:R-:W-:Y:S01]  /*6450*/  IMAD.MOV.U32 R39, RZ, RZ, R44 ;  /* 0x000000ffff277224 */ /* 0x000fe200078e002c */
[----:B------:R-:W-:Y:S01]  /*6460*/  F2FP.F16.F32.PACK_AB R57, R57, R34 ;  /* 0x000000223939723e */ /* 0x000fe200000000ff */
[----:B------:R-:W-:Y:S01]  /*6470*/  IMAD.MOV.U32 R36, RZ, RZ, R38 ;  /* 0x000000ffff247224 */ /* 0x000fe200078e0026 */
[----:B------:R-:W-:-:S03]  /*6480*/  F2FP.F16.F32.PACK_AB R42, R42, R55 ;  /* 0x000000372a2a723e */ /* 0x000fc600000000ff */
[----:B------:R-:W-:-:S07]  /*6490*/  IMAD.MOV.U32 R38, RZ, RZ, R57 ;  /* 0x000000ffff267224 */ /* 0x000fce00078e0039 */
.L_x_2365:
[----:B------:R-:W-:Y:S05]  /*64a0*/  BSYNC B1 ;  /* 0x0000000000017941 */ /* 0x000fea0003800000 */
.L_x_2364:
        /* <DEDUP_REMOVED lines=10> */
.L_x_2321:
[----:B------:R-:W2:Y:S02]  /*6550*/  LDL R32, [R1+0x2c] ;  /* 0x00002c0001207983 */ /* 0x000ea40000100800 */
[----:B--2---:R-:W-:-:S13]  /*6560*/  R2UR UR4, R32 ;  /* 0x00000000200472ca */ /* 0x004fda00000e0000 */
[----:B------:R-:W-:-:S06]  /*6570*/  UISETP.NE.AND UP0, UPT, UR4, 0x3, UPT ;  /* 0x000000030400788c */ /* 0x000fcc000bf05270 */
[----:B------:R-:W-:-:S13]  /*6580*/  PLOP3.LUT P3, PT, PT, PT, UP0, 0x80, 0x0 ;  /* 0x000000000000781c */ /* 0x000fda0003f6f008 */
[----:B------:R-:W-:Y:S05]  /*6590*/  @!P3 BRA `(.L_x_2366) ;  /* 0x000000000004b947 */ /* 0x000fea0003800000 */
[----:B------:R-:W-:Y:S01]  /*65a0*/  BPT.TRAP 0x1 ;  /* 0x000000040000795c */ /* 0x000fe20000300000 */
.L_x_2366:
[----:B------:R-:W2:Y:S01]  /*65b0*/  LDL R32, [R1+0x10] ;  /* 0x0000100001207983 */ /* 0x000ea20000100800 */
[----:B------:R-:W-:Y:S01]  /*65c0*/  IMAD R21, R144, 0x8, R22 ;  /* 0x0000000890157824 */ /* 0x000fe200078e0216 */
[----:B------:R-:W-:Y:S01]  /*65d0*/  BSSY B1, `(.L_x_2367) ;  /* 0x0000006000017945 */ /* 0x000fe20003800000 */
[----:B------:R-:W-:-:S05]  /*65e0*/  IMAD R86, R16, -0x90, R2 ;  /* 0xffffff7010567824 */ /* 0x000fca00078e0202 */
[----:B------:R-:W-:Y:S02]  /*65f0*/  VIMNMX R86, R86, 0x90, PT ;  /* 0x0000009056567848 */ /* 0x000fe40003fe0100 */
[----:B--2---:R-:W-:-:S04]  /*6600*/  SHF.L.U32 R87, R32, 0x1f, RZ ;  /* 0x0000001f20577819 */ /* 0x004fc800000006ff */
[----:B------:R-:W0:Y:S02]  /*6610*/  SYNCS.PHASECHK.TRANS64.TRYWAIT P4, [R21+URZ+0x31c90], R87 ;  /* 0x031c9057150075a7 */ /* 0x000e24000808017f */
[----:B0-----:R-:W-:Y:S05]  /*6620*/  @!P4 BRA `(.L_x_2368) ;  /* 0x000001c800c4c947 */ /* 0x001fea0003800000 */
.L_x_2625:
[----:B------:R-:W-:Y:S05]  /*6630*/  BSYNC B1 ;  /* 0x0000000000017941 */ /* 0x000fea0003800000 */
.L_x_2367:
        /* <DEDUP_REMOVED lines=20> */
.L_x_2328:
[----:B------:R-:W-:Y:S05]  /*6780*/  BSYNC B0 ;  /* 0x0000000000007941 */ /* 0x000fea0003800000 */
.L_x_2320:
        /* <DEDUP_REMOVED lines=17> */
.L_x_2370:
[----:B------:R-:W-:Y:S05]  /*68a0*/  BSYNC B0 ;  /* 0x0000000000007941 */ /* 0x000fea0003800000 */
.L_x_2369:
[----:B------:R-:W2:Y:S01]  /*68b0*/  SYNCS.PHASECHK.TRANS64.TRYWAIT P3, [R21+URZ+0x31cb0], R87 ;  /* 0x031cb057150075a7 */ /* 0x000ea2000806017f */
[----:B------:R-:W-:Y:S04]  /*68c0*/  BSSY B0, `(.L_x_2371) ;  /* 0x0000002000007945 */ /* 0x000fe80003800000 */
[----:B--2---:R-:W-:Y:S05]  /*68d0*/  @!P3 BRA `(.L_x_2372) ;  /* 0x000001c8002cb947 */ /* 0x004fea0003800000 */
.L_x_2626:
[----:B------:R-:W-:Y:S05]  /*68e0*/  BSYNC B0 ;  /* 0x0000000000007941 */ /* 0x000fea0003800000 */
.L_x_2371:
[----:B------:R-:W-:Y:S01]  /*68f0*/  ISETP.GE.AND P3, PT, R156, R86, PT ;  /* 0x000000569c00720c */ /* 0x000fe20003f66270 */
[----:B------:R-:W-:-:S12]  /*6900*/  BSSY B0, `(.L_x_2373) ;  /* 0x0000021000007945 */ /* 0x000fd80003800000 */
[----:B------:R-:W-:Y:S05]  /*6910*/  @P3 BRA `(.L_x_2374) ;  /* 0x00000000007c3947 */ /* 0x000fea0003800000 */
[----:B------:R-:W3:Y:S01]  /*6920*/  LDL.64 R38, [R1+0x8] ;  /* 0x0000080001267983 */ /* 0x000ee20000100a00 */
        /* <DEDUP_REMOVED lines=12> */
[----:B---3--:R-:W-:-:S13]  /*69f0*/  ISETP.GE.AND P3, PT, R38, UR4, PT ;  /* 0x0000000426007c0c */ /* 0x008fda000bf66270 */
        /* <DEDUP_REMOVED lines=17> */
.L_x_2374:
[----:B------:R-:W-:Y:S05]  /*6b10*/  BSYNC B0 ;  /* 0x0000000000007941 */ /* 0x000fea0003800000 */
.L_x_2373:
[----:B------:R-:W4:Y:S01]  /*6b20*/  LDL.LU R24, [R1+0x10] ;  /* 0x0000100001187983 */ /* 0x000f220000300800 */
[----:B0-2---:R-:W-:Y:S02]  /*6b30*/  @!P4 VIADD R21, R21, 0x31cc0 ;  /* 0x00031cc01515c836 */ /* 0x005fe40000000000 */
[----:B------:R-:W-:Y:S01]  /*6b40*/  VIADD R144, R144, 0x1 ;  /* 0x0000000190907836 */ /* 0x000fe20000000000 */
[----:B------:R-:W-:Y:S01]  /*6b50*/  @!PT LDS RZ, [RZ] ;  /* 0x00000000fffff984 */ /* 0x000fe20000000800 */
[----:B------:R-:W-:Y:S01]  /*6b60*/  @!PT LDS RZ, [RZ] ;  /* 0x00000000fffff984 */ /* 0x000fe20000000800 */
[----:B------:R-:W-:Y:S01]  /*6b70*/  @!PT LDS RZ, [RZ] ;  /* 0x00000000fffff984 */ /* 0x000fe20000000800 */
[----:B------:R-:W-:Y:S01]  /*6b80*/  @!PT LDS RZ, [RZ] ;  /* 0x00000000fffff984 */ /* 0x000fe20000000800 */
[----:B------:R0:W-:Y:S06]  /*6b90*/  MEMBAR.ALL.CTA ;  /* 0x0000000000007992 */ /* 0x0001ec0000008000 */
[----:B0-----:R-:W0:Y:S01]  /*6ba0*/  FENCE.VIEW.ASYNC.S ;  /* 0x00000000000073c6 */ /* 0x001e220000000000 */
[----:B------:R-:W-:Y:S01]  /*6bb0*/  @!P4 PRMT R21, RZ, 0x654, R21 ;  /* 0x00000654ff15c816 */ /* 0x000fe20000000015 */
[----:B0-----:R0:W-:Y:S01]  /*6bc0*/  BAR.SYNC.DEFER_BLOCKING R108, 0x80 ;  /* 0x0002006c0000751d */ /* 0x0011e20000010000 */
[----:B------:R-:W-:-:S04]  /*6bd0*/  ISETP.NE.AND P3, PT, R144, 0x2, PT ;  /* 0x000000029000780c */ /* 0x000fc80003f65270 */
[----:B------:R-:W-:Y:S01]  /*6be0*/  SEL R144, R144, RZ, P3 ;  /* 0x000000ff90907207 */ /* 0x000fe20001800000 */
[----:B------:R2:W-:Y:S02]  /*6bf0*/  @!P4 SYNCS.ARRIVE.TRANS64.RED.A1T0 RZ, [R21+URZ], RZ ;  /* 0x000000ff15ffc9a7 */ /* 0x0005e4000810043f */
[----:B--2---:R-:W-:-:S04]  /*6c00*/  SEL R21, RZ, 0x1, P3 ;  /* 0x00000001ff157807 */ /* 0x004fc80001800000 */
[----:B----4-:R-:W-:-:S05]  /*6c10*/  LOP3.LUT R24, R24, R21, RZ, 0x3c, !PT ;  /* 0x0000001518187212 */ /* 0x010fca00078e3cff */
[----:B------:R0:W-:Y:S01]  /*6c20*/  STL [R1+0x10], R24 ;  /* 0x0000101801007387 */ /* 0x0001e20000100800 */
[----:B------:R-:W-:Y:S05]  /*6c30*/  @P2 BRA `(.L_x_2375) ;  /* 0xffffffb800f02947 */ /* 0x000fea000383ffff */
[----:B0-----:R-:W0:Y:S01]  /*6c40*/  S2R R24, SR_TID.X ;  /* 0x0000000000187919 */ /* 0x001e220000002100 */
[----:B------:R-:W-:Y:S02]  /*6c50*/  PLOP3.LUT P0, PT, PT, PT, PT, 0x8, 0x0 ;  /* 0x000000000000781c */ /* 0x000fe40003f0e170 */
[----:B0-----:R-:W-:-:S04]  /*6c60*/  SHF.R.U32.HI R24, RZ, 0x7, R24 ;  /* 0x00000007ff187819 */ /* 0x001fc80000011618 */
[----:B------:R-:W-:-:S13]  /*6c70*/  ISETP.NE.AND P5, PT, R24, 0x1, PT ;  /* 0x000000011800780c */ /* 0x000fda0003fa5270 */
[----:B------:R-:W-:Y:S06]  /*6c80*/  @!P5 BAR.ARV 0x9, 0x100 ;  /* 0x024400000000db1d */ /* 0x000fec0000002000 */
.L_x_2315:
[----:B------:R-:W2:Y:S01]  /*6c90*/  LDL R4, [R1+0x58] ;  /* 0x0000580001047983 */ /* 0x000ea20000100800 */
[----:B------:R-:W0:Y:S01]  /*6ca0*/  LDC R0, c[0x0][0x448] ;  /* 0x00011200ff007b82 */ /* 0x000e220000000800 */
        /* <DEDUP_REMOVED lines=20> */
[----:B------:R-:W-:Y:S01]  /*6df0*/  CS2R R24, SRZ ;  /* 0x0000000000187805 */ /* 0x000fe2000001ff00 */
[----:B------:R-:W-:Y:S01]  /*6e00*/  IMAD.MOV.U32 R76, RZ, RZ, RZ ;  /* 0x000000ffff4c7224 */ /* 0x000fe200078e00ff */
[----:B0-----:R-:W-:Y:S01]  /*6e10*/  ISETP.NE.AND P1, PT, R0, 0x1, PT ;  /* 0x000000010000780c */ /* 0x001fe20003f25270 */
[----:B---3--:R-:W-:Y:S02]  /*6e20*/  IMAD.MOV.U32 R37, RZ, RZ, RZ ;  /* 0x000000ffff257224 */ /* 0x008fe400078e00ff */
[----:B------:R-:W-:Y:S02]  /*6e30*/  IMAD.MOV.U32 R6, RZ, RZ, RZ ;  /* 0x000000ffff067224 */ /* 0x000fe400078e00ff */
[----:B------:R-:W-:-:S02]  /*6e40*/  IMAD.MOV.U32 R74, RZ, RZ, RZ ;  /* 0x000000ffff4a7224 */ /* 0x000fc400078e00ff */
[----:B------:R-:W-:-:S06]  /*6e50*/  IMAD.MOV.U32 R73, RZ, RZ, RZ ;  /* 0x000000ffff497224 */ /* 0x000fcc00078e00ff */
[----:B------:R-:W0:Y:S08]  /*6e60*/  @P1 LDC R3, c[0x0][0x44c] ;  /* 0x00011300ff031b82 */ /* 0x000e300000000800 */
[----:B------:R-:W3:Y:S01]  /*6e70*/  @P1 LDC R2, c[0x0][0x450] ;  /* 0x00011400ff021b82 */ /* 0x000ee20000000800 */
[----:B--2---:R-:W-:-:S04]  /*6e80*/  VIADD R0, R4, 0xbf ;  /* 0x000000bf04007836 */ /* 0x004fc80000000000 */
[----:B0-----:R-:W-:-:S05]  /*6e90*/  @P1 IMAD.HI.U32 R3, R0, R3, RZ ;  /* 0x0000000300031227 */ /* 0x001fca00078e00ff */
[----:B---3--:R-:W-:Y:S02]  /*6ea0*/  @P1 SHF.R.U32.HI R0, RZ, R2, R3 ;  /* 0x00000002ff001219 */ /* 0x008fe40000011603 */
[----:B------:R-:W-:-:S03]  /*6eb0*/  PLOP3.LUT P1, PT, PT, PT, PT, 0x80, 0x0 ;  /* 0x000000000000781c */ /* 0x000fc60003f2f070 */
[----:B------:R-:W-:-:S04]  /*6ec0*/  IMAD.IADD R0, R109, 0x1, R0 ;  /* 0x000000016d007824 */ /* 0x000fc800078e0200 */
[----:B------:R-:W-:-:S05]  /*6ed0*/  IMAD.HI R0, R0, 0x38e38e39, RZ ;  /* 0x38e38e3900007827 */ /* 0x000fca00078e02ff */
[----:B------:R-:W-:-:S04]  /*6ee0*/  SHF.R.U32.HI R3, RZ, 0x1f, R0 ;  /* 0x0000001fff037819 */ /* 0x000fc80000011600 */
[----:B------:R-:W-:-:S04]  /*6ef0*/  LEA.HI.SX32 R3, R0, R3, 0x1b ;  /* 0x0000000300037211 */ /* 0x000fc800078fdaff */
[----:B------:R-:W-:Y:S02]  /*6f00*/  VIMNMX R96, R110, R3, PT ;  /* 0x000000036e607248 */ /* 0x000fe40003fe0100 */
[----:B------:R-:W-:Y:S02]  /*6f10*/  CS2R R2, SRZ ;  /* 0x0000000000027805 */ /* 0x000fe4000001ff00 */
[----:B------:R-:W-:Y:S01]  /*6f20*/  ISETP.GE.AND P2, PT, R96, 0x1, PT ;  /* 0x000000016000780c */ /* 0x000fe20003f46270 */
[----:B------:R-:W-:-:S12]  /*6f30*/  @P0 BRA `(.L_x_2376) ;  /* 0x00000000000c0947 */ /* 0x000fd80003800000 */
[----:B------:R-:W0:Y:S01]  /*6f40*/  FENCE.VIEW.ASYNC.G ;  /* 0x00000000000073c6 */ /* 0x000e220000000100 */
[----:B------:R-:W-:Y:S05]  /*6f50*/  WARPSYNC.ALL ;  /* 0x0000000000007948 */ /* 0x000fea0003800000 */
[----:B0-----:R-:W-:Y:S06]  /*6f60*/  BAR.ARV 0xc, 0x200 ;  /* 0x0308000000007b1d */ /* 0x001fec0000002000 */
.L_x_2376:
[----:B------:R-:W-:Y:S02]  /*6f70*/  IMAD.MOV.U32 R72, RZ, RZ, RZ ;  /* 0x000000ffff487224 */ /* 0x000fe400078e00ff */
[----:B------:R-:W-:Y:S01]  /*6f80*/  IMAD.MOV.U32 R7, RZ, RZ, RZ ;  /* 0x000000ffff077224 */ /* 0x000fe200078e00ff */
[----:B------:R-:W-:Y:S06]  /*6f90*/  @!P2 BRA `(.L_x_2377) ;  /* 0x000001280014a947 */ /* 0x000fec0003800000 */
[----:B------:R-:W-:-:S03]  /*6fa0*/  UMOV UR4, 0xffffffff ;  /* 0xffffffff00047882 */ /* 0x000fc60000000000 */
[----:B------:R-:W-:Y:S05]  /*6fb0*/  BRA.DIV UR4, `(.L_x_2378) ;  /* 0x000001c204887947 */ /* 0x000fea000b800000 */
[----:B------:R-:W0:Y:S02]  /*6fc0*/  S2R R0, SR_TID.X ;  /* 0x0000000000007919 */ /* 0x000e240000002100 */
[----:B0-----:R-:W-:-:S05]  /*6fd0*/  VIADD R2, R0, 0xffffff80 ;  /* 0xffffff8000027836 */ /* 0x001fca0000000000 */
[----:B------:R-:W-:-:S04]  /*6fe0*/  SHF.R.S32.HI R0, RZ, 0x1f, R2 ;  /* 0x0000001fff007819 */ /* 0x000fc80000011402 */
[----:B------:R-:W-:-:S04]  /*6ff0*/  LEA.HI R0, R0, R2, RZ, 0x7 ;  /* 0x0000000200007211 */ /* 0x000fc800078f38ff */
[----:B------:R-:W-:-:S06]  /*7000*/  SHF.R.S32.HI R0, RZ, 0x7, R0 ;  /* 0x00000007ff007819 */ /* 0x000fcc0000011400 */
[----:B------:R-:W0:Y:S04]  /*7010*/  SHFL.IDX PT, R0, R0, RZ, 0x1f ;  /* 0x00001fff00007589 */ /* 0x000e2800000e0000 */
[----:B0-----:R0:W-:Y:S02]  /*7020*/  STL [R1+0x28], R0 ;  /* 0x0000280001007387 */ /* 0x0011e40000100800 */
.L_x_2629:
[----:B------:R-:W0:Y:S01]  /*7030*/  LDL R3, [R1+0x28] ;  /* 0x0000280001037983 */ /* 0x000e220000100800 */
[----:B------:R-:W-:Y:S01]  /*7040*/  BSSY B6, `(.L_x_2379) ;  /* 0x000001b000067945 */ /* 0x000fe20003800000 */
[----:B0-----:R-:W-:-:S05]  /*7050*/  IMAD.HI R0, R3, 0x55555556, RZ ;  /* 0x5555555603007827 */ /* 0x001fca00078e02ff */
        /* <DEDUP_REMOVED lines=9> */
[----:B0-----:R-:W-:Y:S01]  /*70f0*/  MOV R0, 0x0 ;  /* 0x0000000000007802 */ /* 0x001fe20000000f00 */
        /* <DEDUP_REMOVED lines=14> */
[----:B-12--5:R-:W-:Y:S05]  /*71e0*/  CALL.ABS.NOINC R14 ;  /* 0x000000000e007343 */ /* 0x026fea0003c00000 */
.L_x_2380:
[----:B------:R-:W-:Y:S05]  /*71f0*/  BSYNC B6 ;  /* 0x0000000000067941 */ /* 0x000fea0003800000 */
.L_x_2379:
[----:B------:R-:W-:Y:S02]  /*7200*/  ULDC UR4, c[0x0][0x3f4] ;  /* 0x0000fd0000047ab9 */ /* 0x000fe40000000800 */
[----:B------:R-:W-:-:S13]  /*7210*/  ISETP.LT.AND P0, PT, RZ, UR4, PT ;  /* 0x00000004ff007c0c */ /* 0x000fda000bf01270 */
[----:B------:R-:W-:Y:S05]  /*7220*/  @P0 BRA `(.L_x_2381) ;  /* 0x0000000000400947 */ /* 0x000fea0003800000 */
[----:B------:R-:W0:Y:S02]  /*7230*/  LDL R16, [R1+0x74] ;  /* 0x0000740001107983 */ /* 0x000e240000100800 */
[----:B0-----:R-:W-:-:S04]  /*7240*/  LEA.HI R0, R16, R16, RZ, 0x1 ;  /* 0x0000001010007211 */ /* 0x001fc800078f08ff */
        /* <DEDUP_REMOVED lines=8> */
.L_x_2384:
[----:B---3--:R3:W4:Y:S02]  /*72d0*/  SYNCS.PHASECHK.TRANS64.TRYWAIT P0, [R22+URZ+0x31c00], R3 ;  /* 0x031c0003160075a7 */ /* 0x008724000800017f */
[----:B----4-:R-:W-:Y:S05]  /*72e0*/  @!P0 NANOSLEEP.SYNCS 0x989680 ;  /* 0x009896800000895d */ /* 0x010fea0003900000 */
[----:B------:R-:W4:Y:S02]  /*72f0*/  @!P0 SYNCS.PHASECHK.TRANS64 P0, [R22+URZ+0x31c00], R3 ;  /* 0x031c0003160085a7 */ /* 0x000f24000800007f */
[----:B----4-:R-:W-:Y:S05]  /*7300*/  @!P0 BRA `(.L_x_2384) ;  /* 0xfffffffc00f08947 */ /* 0x010fea000383ffff */
.L_x_2383:
[----:B------:R-:W-:Y:S05]  /*7310*/  BSYNC B0 ;  /* 0x0000000000007941 */ /* 0x000fea0003800000 */
.L_x_2382:
[----:B------:R-:W-:Y:S05]  /*7320*/  BRA `(.L_x_2385) ;  /* 0x0000003c008c7947 */ /* 0x000fea0003800000 */
.L_x_2381:
[----:B0-----:R-:W3:Y:S01]  /*7330*/  LDL R0, [R1+0x78] ;  /* 0x0000780001007983 */ /* 0x001ee20000100800 */
[----:B------:R-:W-:Y:S01]  /*7340*/  ULDC.64 UR6, c[0x0][0x408] ;  /* 0x0001020000067ab9 */ /* 0x000fe20000000a00 */
[----:B---3--:R-:W-:Y:S02]  /*7350*/  R2UR UR4, R0 ;  /* 0x00000000000472ca */ /* 0x008fe400000e0000 */
[----:B-----5:R-:W-:-:S05]  /*7360*/  SHF.R.S32.HI R0, RZ, 0x1f, R102 ;  /* 0x0000001fff007819 */ /* 0x020fca0000011466 */
[----:B------:R-:W-:-:S04]  /*7370*/  IMAD R5, R0, UR6, RZ ;  /* 0x0000000600057c24 */ /* 0x000fc8000f8e02ff */
[----:B------:R-:W-:Y:S02]  /*7380*/  IMAD R5, R102, UR7, R5 ;  /* 0x0000000766057c24 */ /* 0x000fe4000f8e0205 */
[----:B------:R-:W-:-:S03]  /*7390*/  ULOP3.LUT UP0, URZ, UR4, 0x1bf, URZ, 0xc0, !UPT ;  /* 0x000001bf043f7892 */ /* 0x000fc6000f80c03f */
[----:B------:R-:W-:Y:S02]  /*73a0*/  ULDC.64 UR4, c[0x0][0x3f8] ;  /* 0x0000fe0000047ab9 */ /* 0x000fe40000000a00 */
[----:B------:R-:W-:Y:S01]  /*73b0*/  IMAD R3, R0, UR4, RZ ;  /* 0x0000000400037c24 */ /* 0x000fe2000f8e02ff */
[----:B------:R-:W-:Y:S01]  /*73c0*/  PLOP3.LUT P0, PT, PT, PT, UP0, 0x80, 0x0 ;  /* 0x000000000000781c */ /* 0x000fe20003f0f008 */
[----:B------:R-:W-:-:S04]  /*73d0*/  IMAD.WIDE.U32 R16, R102, UR4, RZ ;  /* 0x0000000466107c25 */ /* 0x000fc8000f8e00ff */
        /* <DEDUP_REMOVED lines=20> */
[----:B-12---:R-:W-:Y:S05]  /*7520*/  CALL.ABS.NOINC R14 ;  /* 0x000000000e007343 */ /* 0x006fea0003c00000 */
.L_x_2386:
[----:B------:R-:W3:Y:S01]  /*7530*/  LDL R18, [R1+0x58] ;  /* 0x0000580001127983 */ /* 0x000ee20000100800 */
[----:B------:R-:W-:Y:S01]  /*7540*/  ULDC.U8 UR4, c[0x0][0x410] ;  /* 0x0001040000047ab9 */ /* 0x000fe20000000000 */
[----:B------:R-:W-:Y:S01]  /*7550*/  BSSY B0, `(.L_x_2387) ;  /* 0x00003b8000007945 */ /* 0x000fe20003800000 */
[----:B------:R-:W-:Y:S01]  /*7560*/  ISETP.NE.AND P0, PT, RZ, UR4, PT ;  /* 0x00000004ff007c0c */ /* 0x000fe2000bf05270 */
[----:B---3--:R-:W-:-:S12]  /*7570*/  IMAD.IADD R10, R156, 0x1, R18 ;  /* 0x000000019c0a7824 */ /* 0x008fd800078e0212 */
        /* <DEDUP_REMOVED lines=10> */
[----:B------:R-:W3:Y:S01]  /*7620*/  @P0 LDC R5, c[0x0][0x450] ;  /* 0x00011400ff050b82 */ /* 0x000ee20000000800 */
[----:B0-----:R-:W-:-:S04]  /*7630*/  @P0 IMAD.HI.U32 R0, R10, R3, RZ ;  /* 0x000000030a000227 */ /* 0x001fc800078e00ff */
[----:B------:R-:W-:Y:S01]  /*7640*/  IMAD.MOV.U32 R3, RZ, RZ, R10 ;  /* 0x000000ffff037224 */ /* 0x000fe200078e000a */
[----:B---3--:R-:W-:-:S04]  /*7650*/  @P0 SHF.R.U32.HI R3, RZ, R5, R0 ;  /* 0x00000005ff030219 */ /* 0x008fc80000011600 */
        /* <DEDUP_REMOVED lines=17> */
[----:B------:R0:W3:Y:S04]  /*7770*/  SHFL.IDX PT, R3, R13, RZ, 0x1e1f ;  /* 0x001e1fff0d037589 */ /* 0x0000e800000e0000 */
[----:B------:R-:W4:Y:S04]  /*7780*/  SHFL.IDX PT, R0, R0, RZ, 0x1e1f ;  /* 0x001e1fff00007589 */ /* 0x000f2800000e0000 */
[----:B------:R-:W0:Y:S04]  /*7790*/  SHFL.IDX PT, R5, R5, RZ, 0x1e1f ;  /* 0x001e1fff05057589 */ /* 0x000e2800000e0000 */
[----:B--2---:R2:W0:Y:S02]  /*77a0*/  SHFL.IDX PT, R14, R4, RZ, 0x1e1f ;  /* 0x001e1fff040e7589 */ /* 0x00442400000e0000 */
.L_x_2635:
[----:B--2---:R-:W2:Y:S04]  /*77b0*/  LDL R4, [R1+0x50] ;  /* 0x0000500001047983 */ /* 0x004ea80000100800 */
[----:B------:R-:W5:Y:S01]  /*77c0*/  LDL R49, [R1+0x74] ;  /* 0x0000740001317983 */ /* 0x000f620000100800 */
[----:B------:R-:W-:Y:S01]  /*77d0*/  BSSY B1, `(.L_x_2390) ;  /* 0x0000061000017945 */ /* 0x000fe20003800000 */
[----:B------:R-:W-:Y:S02]  /*77e0*/  CS2R R20, SRZ ;  /* 0x0000000000147805 */ /* 0x000fe4000001ff00 */
[----:B------:R-:W-:Y:S02]  /*77f0*/  CS2R R26, SRZ ;  /* 0x00000000001a7805 */ /* 0x000fe4000001ff00 */
[----:B------:R-:W-:-:S02]  /*7800*/  CS2R R30, SRZ ;  /* 0x00000000001e7805 */ /* 0x000fc4000001ff00 */
[----:B------:R-:W-:Y:S02]  /*7810*/  CS2R R34, SRZ ;  /* 0x0000000000227805 */ /* 0x000fe4000001ff00 */
[----:B0-----:R-:W-:Y:S02]  /*7820*/  CS2R R12, SRZ ;  /* 0x00000000000c7805 */ /* 0x001fe4000001ff00 */
[----:B------:R-:W-:Y:S02]  /*7830*/  CS2R R8, SRZ ;  /* 0x0000000000087805 */ /* 0x000fe4000001ff00 */
[----:B-1----:R-:W-:Y:S02]  /*7840*/  CS2R R32, SRZ ;  /* 0x0000000000207805 */ /* 0x002fe4000001ff00 */
[----:B------:R-:W-:Y:S02]  /*7850*/  CS2R R28, SRZ ;  /* 0x00000000001c7805 */ /* 0x000fe4000001ff00 */
[----:B------:R-:W-:-:S02]  /*7860*/  CS2R R24, SRZ ;  /* 0x0000000000187805 */ /* 0x000fc4000001ff00 */
[----:B------:R-:W-:Y:S01]  /*7870*/  CS2R R18, SRZ ;  /* 0x0000000000127805 */ /* 0x000fe2000001ff00 */
[----:B--2---:R-:W-:Y:S01]  /*7880*/  IMAD R4, R4, R17, RZ ;  /* 0x0000001104047224 */ /* 0x004fe200078e02ff */
[----:B------:R-:W-:-:S03]  /*7890*/  CS2R R16, SRZ ;  /* 0x0000000000107805 */ /* 0x000fc6000001ff00 */
[----:B------:R-:W-:Y:S01]  /*78a0*/  IMAD R105, R105, -0xc0, R4 ;  /* 0xffffff4069697824 */ /* 0x000fe200078e0204 */
[----:B------:R-:W-:Y:S02]  /*78b0*/  ISETP.GE.AND P1, PT, R10, R4, PT ;  /* 0x000000040a00720c */ /* 0x000fe40003f26270 */
[----:B------:R-:W-:Y:S02]  /*78c0*/  CS2R R10, SRZ ;  /* 0x00000000000a7805 */ /* 0x000fe4000001ff00 */
[----:B-----5:R-:W-:Y:S02]  /*78d0*/  LEA.HI R48, R49, R49, RZ, 0x1 ;  /* 0x0000003131307211 */ /* 0x020fe400078f08ff */
[----:B------:R-:W-:-:S04]  /*78e0*/  VIMNMX R105, R105, 0xc0, PT ;  /* 0x000000c069697848 */ /* 0x000fc80003fe0100 */
[----:B------:R-:W-:-:S03]  /*78f0*/  ISETP.GE.AND P0, PT, R156, R105, PT ;  /* 0x000000699c00720c */ /* 0x000fc60003f06270 */
[----:B------:R-:W-:Y:S10]  /*7900*/  @P1 BRA `(.L_x_2391) ;  /* 0x0000000400341947 */ /* 0x000ff40003800000 */
        /* <DEDUP_REMOVED lines=24> */
[----:B------:R-:W-:Y:S01]  /*7a90*/  ISETP.GE.AND P2, PT, R40, UR4, PT ;  /* 0x0000000428007c0c */ /* 0x000fe2000bf46270 */
        /* <DEDUP_REMOVED lines=12> */
[----:B------:R-:W-:Y:S01]  /*7b60*/  SHF.L.U64.HI R10, R40, 0x1, R10 ;  /* 0x00000001280a7819 */ /* 0x000fe2000001020a */
[----:B------:R-:W-:Y:S01]  /*7b70*/  IMAD.SHL.U32 R45, R15, 0x2, RZ ;  /* 0x000000020f2d7824 */ /* 0x000fe200078e00ff */
[-C--:B------:R-:W-:Y:S01]  /*7b80*/  @!P2 IADD3 R40, P4, R14, R41.reuse, RZ ;  /* 0x000000290e28a210 */ /* 0x080fe20007f9e0ff */
[----:B------:R-:W-:Y:S01]  /*7b90*/  @!P3 IMAD.X R37, R3, 0x1, R4, P5 ;  /* 0x000000010325b824 */ /* 0x000fe200028e0604 */
[----:B------:R-:W-:Y:S01]  /*7ba0*/  SHF.R.S32.HI R11, RZ, 0x1f, R15 ;  /* 0x0000001fff0b7819 */ /* 0x000fe2000001140f */
[----:B------:R-:W5:Y:S01]  /*7bb0*/  @!P3 LD.E.64 R26, desc[UR60][R38.64] ;  /* 0x0000003c261ab980 */ /* 0x000f62000c101b00 */
[C---:B0-----:R-:W-:Y:S01]  /*7bc0*/  @!P2 IADD3 R6, P5, R0.reuse, R41, RZ ;  /* 0x000000290006a210 */ /* 0x041fe20007fbe0ff */
        /* <DEDUP_REMOVED lines=33> */
.L_x_2391:
[----:B------:R-:W-:Y:S05]  /*7de0*/  BSYNC B1 ;  /* 0x0000000000017941 */ /* 0x000fea0003800000 */
.L_x_2390:
[----:B----45:R-:W-:Y:S01]  /*7df0*/  IMAD.MOV.U32 R0, RZ, RZ, R20 ;  /* 0x000000ffff007224 */ /* 0x030fe200078e0014 */
[----:B------:R-:W-:Y:S01]  /*7e00*/  LOP3.LUT R48, R48, 0xfffffffe, RZ, 0xc0, !PT ;  /* 0xfffffffe30307812 */ /* 0x000fe200078ec0ff */
[----:B---3--:R-:W-:Y:S01]  /*7e10*/  IMAD.MOV.U32 R3, RZ, RZ, R21 ;  /* 0x000000ffff037224 */ /* 0x008fe200078e0015 */
[----:B------:R-:W-:Y:S01]  /*7e20*/  BSSY B1, `(.L_x_2392) ;  /* 0x000002a000017945 */ /* 0x000fe20003800000 */
[----:B------:R-:W-:Y:S02]  /*7e30*/  IMAD.MOV.U32 R4, RZ, RZ, R26 ;  /* 0x000000ffff047224 */ /* 0x000fe400078e001a */
[----:B------:R-:W-:Y:S01]  /*7e40*/  IMAD.MOV.U32 R5, RZ, RZ, R31 ;  /* 0x000000ffff057224 */ /* 0x000fe200078e001f */
[----:B------:R-:W-:Y:S01]  /*7e50*/  PRMT R38, R0, 0x5410, R3 ;  /* 0x0000541000267816 */ /* 0x000fe20000000003 */
        /* <DEDUP_REMOVED lines=8> */
[----:B------:R-:W1:Y:S01]  /*7ee0*/  SYNCS.PHASECHK.TRANS64.TRYWAIT P1, [R22+URZ+0x31c00], R3 ;  /* 0x031c0003160075a7 */ /* 0x000e62000802017f */
[----:B------:R-:W-:Y:S01]  /*7ef0*/  PRMT R52, R4, 0x5410, R5 ;  /* 0x0000541004347816 */ /* 0x000fe20000000005 */
[----:B------:R-:W-:Y:S02]  /*7f00*/  IMAD.MOV.U32 R4, RZ, RZ, R35 ;  /* 0x000000ffff047224 */ /* 0x000fe400078e0023 */
[----:B------:R-:W-:Y:S01]  /*7f10*/  IMAD.MOV.U32 R5, RZ, RZ, R12 ;  /* 0x000000ffff057224 */ /* 0x000fe200078e000c */
[----:B0-----:R-:W-:Y:S01]  /*7f20*/  PRMT R44, R0, 0x7610, R44 ;  /* 0x00007610002c7816 */ /* 0x001fe2000000002c */
        /* <DEDUP_REMOVED lines=24> */
[----:B-1----:R-:W-:Y:S06]  /*80b0*/  @!P1 BRA `(.L_x_2393) ;  /* 0x000001b000f49947 */ /* 0x002fec0003800000 */
.L_x_2636:
[----:B------:R-:W-:Y:S05]  /*80c0*/  BSYNC B1 ;  /* 0x0000000000017941 */ /* 0x000fea0003800000 */
.L_x_2392:
        /* <DEDUP_REMOVED lines=45> */
[----:B------:R-:W-:Y:S02]  /*83a0*/  HADD2.F32 R42, -RZ, R53.H0_H0 ;  /* 0x20000035ff2a7230 */ /* 0x000fe40000004100 */
        /* <DEDUP_REMOVED lines=18> */
.L_x_2396:
[----:B------:R-:W-:Y:S05]  /*84d0*/  BSYNC B1 ;  /* 0x0000000000017941 */ /* 0x000fea0003800000 */
.L_x_2395:
        /* <DEDUP_REMOVED lines=45> */
.L_x_2398:
[----:B------:R-:W-:Y:S05]  /*87b0*/  BSYNC B1 ;  /* 0x0000000000017941 */ /* 0x000fea0003800000 */
.L_x_2397:
        /* <DEDUP_REMOVED lines=21> */
[--C-:B------:R-:W-:Y:S02]  /*8910*/  HADD2.F32 R27, -RZ, R40.reuse.H1_H1 ;  /* 0x30000028ff1b7230 */ /* 0x100fe40000004100 */
[----:B------:R-:W-:Y:S01]  /*8920*/  FFMA.FTZ R31, R26, R29, -R31 ;  /* 0x0000001d1a1f7223 */ /* 0x000fe2000001081f */
        /* <DEDUP_REMOVED lines=21> */
.L_x_2400:
[----:B------:R-:W-:Y:S05]  /*8a80*/  BSYNC B1 ;  /* 0x0000000000017941 */ /* 0x000fea0003800000 */
.L_x_2399:
        /* <DEDUP_REMOVED lines=44> */
.L_x_2402:
[----:B------:R-:W-:Y:S05]  /*8d50*/  BSYNC B1 ;  /* 0x0000000000017941 */ /* 0x000fea0003800000 */
.L_x_2401:
        /* <DEDUP_REMOVED lines=44> */
.L_x_2404:
[----:B------:R-:W-:Y:S05]  /*9020*/  BSYNC B1 ;  /* 0x0000000000017941 */ /* 0x000fea0003800000 */
.L_x_2403:
        /* <DEDUP_REMOVED lines=44> */
.L_x_2388:
[----:B------:R-:W3:Y:S01]  /*92f0*/  LDL R12, [R1+0x38] ;  /* 0x00003800010c7983 */ /* 0x000ee20000100800 */
[----:B------:R-:W0:Y:S01]  /*9300*/  LDC R17, c[0x0][0x448] ;  /* 0x00011200ff117b82 */ /* 0x000e220000000800 */
[----:B------:R-:W-:Y:S01]  /*9310*/  ULDC.64 UR4, c[0x0][0x3f8] ;  /* 0x0000fe0000047ab9 */ /* 0x000fe20000000a00 */
[----:B------:R-:W-:Y:S01]  /*9320*/  ULDC.64 UR6, c[0x0][0x408] ;  /* 0x0001020000067ab9 */ /* 0x000fe20000000a00 */
[----:B------:R-:W4:Y:S04]  /*9330*/  LDL R11, [R1+0x3c] ;  /* 0x00003c00010b7983 */ /* 0x000f280000100800 */
[----:B--2---:R-:W3:Y:S01]  /*9340*/  LDL.64 R14, [R1+0x18] ;  /* 0x00001800010e7983 */ /* 0x004ee20000100a00 */
[----:B------:R-:W-:Y:S02]  /*9350*/  IMAD.MOV.U32 R6, RZ, RZ, R16 ;  /* 0x000000ffff067224 */ /* 0x000fe400078e0010 */
[----:B------:R-:W-:-:S02]  /*9360*/  IMAD.MOV.U32 R7, RZ, RZ, R19 ;  /* 0x000000ffff077224 */ /* 0x000fc400078e0013 */
[----:B------:R-:W-:Y:S02]  /*9370*/  IMAD.MOV.U32 R8, RZ, RZ, R102 ;  /* 0x000000ffff087224 */ /* 0x000fe400078e0066 */
[----:B------:R-:W-:Y:S01]  /*9380*/  IMAD.MOV.U32 R9, RZ, RZ, R25 ;  /* 0x000000ffff097224 */ /* 0x000fe200078e0019 */
[----:B0-----:R-:W-:-:S13]  /*9390*/  ISETP.NE.AND P0, PT, R17, 0x1, PT ;  /* 0x000000011100780c */ /* 0x001fda0003f05270 */
[----:B------:R-:W0:Y:S08]  /*93a0*/  @P0 LDC R3, c[0x0][0x44c] ;  /* 0x00011300ff030b82 */ /* 0x000e300000000800 */
[----:B------:R-:W2:Y:S01]  /*93b0*/  @P0 LDC R5, c[0x0][0x450] ;  /* 0x00011400ff050b82 */ /* 0x000ea20000000800 */
[----:B0-----:R-:W-:-:S04]  /*93c0*/  @P0 IMAD.HI.U32 R0, R10, R3, RZ ;  /* 0x000000030a000227 */ /* 0x001fc800078e00ff */
[----:B------:R-:W-:Y:S01]  /*93d0*/  IMAD.MOV.U32 R3, RZ, RZ, R10 ;  /* 0x000000ffff037224 */ /* 0x000fe200078e000a */
[----:B--2---:R-:W-:-:S04]  /*93e0*/  @P0 SHF.R.U32.HI R3, RZ, R5, R0 ;  /* 0x00000005ff030219 */ /* 0x004fc80000011600 */
        /* <DEDUP_REMOVED lines=16> */
[----:B---3--:R-:W-:-:S02]  /*94f0*/  IMAD.IADD R20, R14, 0x1, R12 ;  /* 0x000000010e147824 */ /* 0x008fc400078e020c */
[----:B----4-:R-:W-:-:S03]  /*9500*/  IMAD.IADD R44, R14, 0x1, R11 ;  /* 0x000000010e2c7824 */ /* 0x010fc600078e020b */
        /* <DEDUP_REMOVED lines=13> */
.L_x_2642:
[----:B------:R-:W3:Y:S04]  /*95e0*/  LDL R0, [R1+0x50] ;  /* 0x0000500001007983 */ /* 0x000ee80000100800 */
[----:B------:R-:W5:Y:S01]  /*95f0*/  LDL R50, [R1+0x74] ;  /* 0x0000740001327983 */ /* 0x000f620000100800 */
[----:B------:R-:W-:Y:S01]  /*9600*/  BSSY B1, `(.L_x_2406) ;  /* 0x0000037000017945 */ /* 0x000fe20003800000 */
[----:B----4-:R-:W-:Y:S01]  /*9610*/  IMAD.MOV.U32 R34, RZ, RZ, R14 ;  /* 0x000000ffff227224 */ /* 0x010fe200078e000e */
[----:B------:R-:W-:Y:S01]  /*9620*/  CS2R R6, SRZ ;  /* 0x0000000000067805 */ /* 0x000fe2000001ff00 */
[----:B--2---:R-:W-:Y:S01]  /*9630*/  IMAD.MOV.U32 R35, RZ, RZ, R5 ;  /* 0x000000ffff237224 */ /* 0x004fe200078e0005 */
        /* <DEDUP_REMOVED lines=9> */
[----:B---3--:R-:W-:-:S04]  /*96d0*/  IMAD R17, R0, R17, RZ ;  /* 0x0000001100117224 */ /* 0x008fc800078e02ff */
[----:B------:R-:W-:Y:S01]  /*96e0*/  IMAD R105, R105, -0xc0, R17 ;  /* 0xffffff4069697824 */ /* 0x000fe200078e0211 */
[----:B------:R-:W-:Y:S02]  /*96f0*/  ISETP.GE.AND P1, PT, R10, R17, PT ;  /* 0x000000110a00720c */ /* 0x000fe40003f26270 */
[----:B------:R-:W-:Y:S02]  /*9700*/  CS2R R10, SRZ ;  /* 0x00000000000a7805 */ /* 0x000fe4000001ff00 */
[----:B-----5:R-:W-:Y:S02]  /*9710*/  LEA.HI R0, R50, R50, RZ, 0x1 ;  /* 0x0000003232007211 */ /* 0x020fe400078f08ff */
[----:B------:R-:W-:Y:S02]  /*9720*/  CS2R R16, SRZ ;  /* 0x0000000000107805 */ /* 0x000fe4000001ff00 */
[----:B------:R-:W-:-:S04]  /*9730*/  VIMNMX R105, R105, 0xc0, PT ;  /* 0x000000c069697848 */ /* 0x000fc80003fe0100 */
[----:B------:R-:W-:Y:S01]  /*9740*/  ISETP.GE.AND P0, PT, R156, R105, PT ;  /* 0x000000699c00720c */ /* 0x000fe20003f06270 */
[----:B------:R-:W-:-:S12]  /*9750*/  @P1 BRA `(.L_x_2407) ;  /* 0x0000000000841947 */ /* 0x000fd80003800000 */
[----:B------:R-:W2:Y:S01]  /*9760*/  LDL.64 R48, [R1+0x8] ;  /* 0x0000080001307983 */ /* 0x000ea20000100a00 */
[----:B------:R-:W-:Y:S01]  /*9770*/  ULDC UR4, c[0x0][0x3f4] ;  /* 0x0000fd0000047ab9 */ /* 0x000fe20000000800 */
        /* <DEDUP_REMOVED lines=9> */
[----:B------:R-:W-:Y:S01]  /*9810*/  CS2R R14, SRZ ;  /* 0x00000000000e7805 */ /* 0x000fe2000001ff00 */
[C---:B--2---:R-:W-:Y:S01]  /*9820*/  VIADD R3, R48.reuse, 0x10 ;  /* 0x0000001030037836 */ /* 0x044fe20000000000 */
[C---:B------:R-:W-:Y:S01]  /*9830*/  ISETP.GE.AND P1, PT, R48.reuse, UR4, PT ;  /* 0x0000000430007c0c */ /* 0x040fe2000bf26270 */
[----:B------:R-:W-:-:S03]  /*9840*/  VIADD R4, R48, 0x20 ;  /* 0x0000002030047836 */ /* 0x000fc60000000000 */
[----:B------:R-:W-:Y:S02]  /*9850*/  ISETP.GE.AND P2, PT, R3, UR4, PT ;  /* 0x0000000403007c0c */ /* 0x000fe4000bf46270 */
[----:B------:R-:W-:Y:S02]  /*9860*/  ISETP.GE.AND P3, PT, R4, UR4, PT ;  /* 0x0000000404007c0c */ /* 0x000fe4000bf66270 */
[----:B------:R-:W-:-:S05]  /*9870*/  CS2R R4, SRZ ;  /* 0x0000000000047805 */ /* 0x000fca000001ff00 */
[----:B------:R-:W-:-:S04]  /*9880*/  @!P1 IMAD.WIDE R12, R48, 0x2, R32 ;  /* 0x00000002300c9825 */ /* 0x000fc800078e0220 */
[----:B------:R-:W-:Y:S01]  /*9890*/  @!P2 IMAD.SHL.U32 R3, R45, 0x8, RZ ;  /* 0x000000082d03a824 */ /* 0x000fe200078e00ff */
[----:B------:R0:W5:Y:S01]  /*98a0*/  @!P1 LD.E.128 R16, desc[UR60][R12.64] ;  /* 0x0000003c0c109980 */ /* 0x000162000c101d00 */
[----:B------:R-:W-:Y:S02]  /*98b0*/  @!P3 IMAD.SHL.U32 R47, R41, 0x8, RZ ;  /* 0x00000008292fb824 */ /* 0x000fe400078e00ff */
[----:B------:R-:W-:-:S04]  /*98c0*/  @!P2 IMAD.WIDE R36, R3, 0x2, R32 ;  /* 0x000000020324a825 */ /* 0x000fc800078e0220 */
[----:B------:R-:W-:Y:S01]  /*98d0*/  @!P3 IMAD.WIDE R38, R47, 0x2, R32 ;  /* 0x000000022f26b825 */ /* 0x000fe200078e0220 */
[----:B------:R1:W5:Y:S01]  /*98e0*/  @!P2 LD.E.128 R24, desc[UR60][R36.64] ;  /* 0x0000003c2418a980 */ /* 0x000362000c101d00 */
[----:B0-----:R-:W-:Y:S02]  /*98f0*/  CS2R R12, SRZ ;  /* 0x00000000000c7805 */ /* 0x001fe4000001ff00 */
[--C-:B------:R-:W-:Y:S01]  /*9900*/  @!P2 IMAD.WIDE R32, R3, 0x2, R34.reuse ;  /* 0x000000020320a825 */ /* 0x100fe200078e0222 */
[----:B------:R1:W5:Y:S03]  /*9910*/  @!P3 LD.E.128 R28, desc[UR60][R38.64] ;  /* 0x0000003c261cb980 */ /* 0x000366000c101d00 */
[--C-:B------:R-:W-:Y:S01]  /*9920*/  @!P3 IMAD.WIDE R46, R47, 0x2, R34.reuse ;  /* 0x000000022f2eb825 */ /* 0x100fe200078e0222 */
[----:B------:R1:W5:Y:S03]  /*9930*/  @!P2 LD.E.128 R8, desc[UR60][R32.64] ;  /* 0x0000003c2008a980 */ /* 0x000366000c101d00 */
[----:B------:R-:W-:Y:S01]  /*9940*/  @!P1 IMAD.WIDE R34, R48, 0x2, R34 ;  /* 0x0000000230229825 */ /* 0x000fe200078e0222 */
[----:B------:R1:W5:Y:S04]  /*9950*/  @!P3 LD.E.128 R12, desc[UR60][R46.64] ;  /* 0x0000003c2e0cb980 */ /* 0x000368000c101d00 */
[----:B------:R1:W5:Y:S02]  /*9960*/  @!P1 LD.E.128 R4, desc[UR60][R34.64] ;  /* 0x0000003c22049980 */ /* 0x000364000c101d00 */
.L_x_2407:
[----:B------:R-:W-:Y:S05]  /*9970*/  BSYNC B1 ;  /* 0x0000000000017941 */ /* 0x000fea0003800000 */
.L_x_2406:
[----:B------:R-:W-:Y:S01]  /*9980*/  LOP3.LUT R0, R0, 0xfffffffe, RZ, 0xc0, !PT ;  /* 0xfffffffe00007812 */ /* 0x000fe200078ec0ff */
[----:B-----5:R-:W-:Y:S01]  /*9990*/  IMAD.MOV.U32 R3, RZ, RZ, R4 ;  /* 0x000000ffff037224 */ /* 0x020fe200078e0004 */
[----:B------:R-:W-:Y:S01]  /*99a0*/  BSSY B1, `(.L_x_2408) ;  /* 0x000002a000017945 */ /* 0x000fe20003800000 */
[----:B-1----:R-:W-:Y:S02]  /*99b0*/  IMAD.MOV.U32 R32, RZ, RZ, R5 ;  /* 0x000000ffff207224 */ /* 0x002fe400078e0005 */
        /* <DEDUP_REMOVED lines=40> */
.L_x_2643:
[----:B------:R-:W-:Y:S05]  /*9c40*/  BSYNC B1 ;  /* 0x0000000000017941 */ /* 0x000fea0003800000 */
.L_x_2408:
[----:B------:R-:W-:Y:S01]  /*9c50*/  PRMT R50, R0, 0x5410, R32 ;  /* 0x0000541000327816 */ /* 0x000fe20000000020 */
[----:B------:R-:W-:Y:S06]  /*9c60*/  @P0 BRA `(.L_x_2394) ;  /* 0x0000001400180947 */ /* 0x000fec0003800000 */
[----:B------:R-:W2:Y:S01]  /*9c70*/  LDL.64 R34, [R1+0x8] ;  /* 0x0000080001227983 */ /* 0x000ea20000100a00 */
[----:B------:R-:W2:Y:S03]  /*9c80*/  LDC R0, c[0x0][0x3f4] ;  /* 0x0000fd00ff007b82 */ /* 0x000ea60000000800 */
[----:B------:R1:W5:Y:S04]  /*9c90*/  LDL R76, [R1+0x78] ;  /* 0x00007800014c7983 */ /* 0x0003680000100800 */
[----:B------:R1:W5:Y:S04]  /*9ca0*/  LDL R75, [R1+0x14] ;  /* 0x00001400014b7983 */ /* 0x0003680000100800 */
[----:B------:R1:W5:Y:S04]  /*9cb0*/  LDL R74, [R1+0x24] ;  /* 0x00002400014a7983 */ /* 0x0003680000100800 */
[----:B------:R1:W5:Y:S01]  /*9cc0*/  LDL R73, [R1+0x20] ;  /* 0x0000200001497983 */ /* 0x0003620000100800 */
[----:B------:R-:W-:Y:S01]  /*9cd0*/  BSSY B1, `(.L_x_2410) ;  /* 0x000006f000017945 */ /* 0x000fe20003800000 */
[C---:B--2---:R-:W-:Y:S01]  /*9ce0*/  ISETP.GE.AND P0, PT, R34.reuse, R0, PT ;  /* 0x000000002200720c */ /* 0x044fe20003f06270 */
[----:B0-----:R-:W-:-:S02]  /*9cf0*/  VIADD R3, R34, 0x10 ;  /* 0x0000001022037836 */ /* 0x001fc40000000000 */
[----:B------:R-:W-:-:S03]  /*9d00*/  VIADD R33, R34, 0x20 ;  /* 0x0000002022217836 */ /* 0x000fc60000000000 */
[-C--:B------:R-:W-:Y:S02]  /*9d10*/  ISETP.GE.AND P1, PT, R3, R0.reuse, PT ;  /* 0x000000000300720c */ /* 0x080fe40003f26270 */
[----:B------:R-:W-:-:S05]  /*9d20*/  ISETP.GE.AND P2, PT, R33, R0, PT ;  /* 0x000000002100720c */ /* 0x000fca0003f46270 */
[----:B-1----:R-:W-:Y:S08]  /*9d30*/  @P0 BRA `(.L_x_2411) ;  /* 0x0000000400a00947 */ /* 0x002ff00003800000 */
[----:B------:R-:W0:Y:S01]  /*9d40*/  S2R R36, SR_TID.X ;  /* 0x0000000000247919 */ /* 0x000e220000002100 */
[----:B-----5:R-:W-:Y:S01]  /*9d50*/  LOP3.LUT R33, R75, 0x18, R34, 0xf8, !PT ;  /* 0x000000184b217812 */ /* 0x020fe200078ef822 */
[----:B------:R-:W-:Y:S01]  /*9d60*/  HADD2.F32 R63, -RZ, R63.H0_H0 ;  /* 0x2000003fff3f7230 */ /* 0x000fe20000004100 */
[----:B------:R-:W-:Y:S01]  /*9d70*/  R2UR UR4, R76 ;  /* 0x000000004c0472ca */ /* 0x000fe200000e0000 */
[----:B------:R-:W-:Y:S01]  /*9d80*/  HADD2.F32 R61, -RZ, R61.H0_H0 ;  /* 0x2000003dff3d7230 */ /* 0x000fe20000004100 */
[----:B------:R-:W-:Y:S01]  /*9d90*/  LOP3.LUT R33, R33, R73, RZ, 0x3c, !PT ;  /* 0x0000004921217212 */ /* 0x000fe200078e3cff */
[----:B------:R-:W-:Y:S01]  /*9da0*/  HADD2.F32 R64, -RZ, R64.H0_H0 ;  /* 0x20000040ff407230 */ /* 0x000fe20000004100 */
[--C-:B------:R-:W-:Y:S01]  /*9db0*/  SHF.R.U64 R16, R16, 0x10, R17.reuse ;  /* 0x0000001010107819 */ /* 0x100fe20000001211 */
[----:B------:R-:W-:Y:S01]  /*9dc0*/  HADD2.F32 R60, -RZ, R60.H0_H0 ;  /* 0x2000003cff3c7230 */ /* 0x000fe20000004100 */
[----:B------:R-:W-:Y:S01]  /*9dd0*/  SHF.R.U32.HI R62, RZ, 0x10, R17 ;  /* 0x00000010ff3e7819 */ /* 0x000fe20000011611 */
[----:B------:R-:W-:Y:S01]  /*9de0*/  IMAD.IADD R34, R74, 0x1, R33 ;  /* 0x000000014a227824 */ /* 0x000fe200078e0221 */
[----:B------:R-:W-:-:S02]  /*9df0*/  SHF.R.U32.HI R66, RZ, 0x10, R5 ;  /* 0x00000010ff427819 */ /* 0x000fc40000011605 */
[----:B------:R-:W-:Y:S01]  /*9e00*/  SHF.R.U64 R17, R4, 0x10, R5 ;  /* 0x0000001004117819 */ /* 0x000fe20000001205 */
[----:B------:R-:W-:Y:S01]  /*9e10*/  HADD2.F32 R62, -RZ, R62.H0_H0 ;  /* 0x2000003eff3e7230 */ /* 0x000fe20000004100 */
[----:B------:R-:W-:Y:S01]  /*9e20*/  SHF.R.U64 R5, R6, 0x10, R7 ;  /* 0x0000001006057819 */ /* 0x000fe20000001207 */
[----:B------:R-:W-:Y:S01]  /*9e30*/  HADD2.F32 R66, -RZ, R66.H0_H0 ;  /* 0x20000042ff427230 */ /* 0x000fe20000004100 */
[--C-:B------:R-:W-:Y:S01]  /*9e40*/  SHF.R.U64 R4, R18, 0x10, R19.reuse ;  /* 0x0000001012047819 */ /* 0x100fe20000001213 */
        /* <DEDUP_REMOVED lines=31> */
[C---:B------:R-:W-:Y:S01]  /*a040*/  FMUL.FTZ R68, R57.reuse, R66 ;  /* 0x0000004239447220 */ /* 0x040fe20000410000 */
[-C--:B------:R-:W-:Y:S01]  /*a050*/  FMUL.FTZ R70, R57, R62.reuse ;  /* 0x0000003e39467220 */ /* 0x080fe20000410000 */
[C---:B------:R-:W-:Y:S01]  /*a060*/  FFMA.FTZ R6, R18.reuse, R61, -R65 ;  /* 0x0000003d12067223 */ /* 0x040fe20000010841 */
[----:B------:R-:W-:Y:S01]  /*a070*/  FFMA.FTZ R18, R18, R63, R67 ;  /* 0x0000003f12127223 */ /* 0x000fe20000010043 */
[----:B------:R-:W-:Y:S01]  /*a080*/  FFMA.FTZ R63, R55, R62, -R68 ;  /* 0x0000003e373f7223 */ /* 0x000fe20000010844 */
[----:B------:R-:W-:Y:S01]  /*a090*/  FMUL.FTZ R62, R37, R64 ;  /* 0x00000040253e7220 */ /* 0x000fe20000410000 */
[----:B------:R-:W-:Y:S01]  /*a0a0*/  FFMA.FTZ R65, R55, R66, R70 ;  /* 0x0000004237417223 */ /* 0x000fe20000010046 */
[----:B------:R-:W-:-:S02]  /*a0b0*/  HADD2.F32 R59, -RZ, R39.H0_H0 ;  /* 0x20000027ff3b7230 */ /* 0x000fc40000004100 */
[-C--:B------:R-:W-:Y:S01]  /*a0c0*/  FMUL.FTZ R61, R37, R60.reuse ;  /* 0x0000003c253d7220 */ /* 0x080fe20000410000 */
[C---:B------:R-:W-:Y:S01]  /*a0d0*/  FFMA.FTZ R55, R33.reuse, R60, -R62 ;  /* 0x0000003c21377223 */ /* 0x040fe2000001083e */
[--C-:B------:R-:W-:Y:S02]  /*a0e0*/  HADD2.F32 R62, -RZ, R71.reuse.H1_H1 ;  /* 0x30000047ff3e7230 */ /* 0x100fe40000004100 */
[----:B------:R-:W-:Y:S02]  /*a0f0*/  HADD2.F32 R58, -RZ, R38.H0_H0 ;  /* 0x20000026ff3a7230 */ /* 0x000fe40000004100 */
[----:B------:R-:W-:Y:S01]  /*a100*/  FFMA.FTZ R61, R33, R64, R61 ;  /* 0x00000040213d7223 */ /* 0x000fe2000001003d */
[----:B------:R-:W-:Y:S02]  /*a110*/  HADD2.F32 R57, -RZ, R71.H0_H0 ;  /* 0x20000047ff397230 */ /* 0x000fe40000004100 */
[----:B------:R-:W-:Y:S01]  /*a120*/  FMUL.FTZ R66, R59, R62 ;  /* 0x0000003e3b427220 */ /* 0x000fe20000410000 */
[----:B------:R-:W-:-:S02]  /*a130*/  HADD2.F32 R37, -RZ, R72.H0_H0 ;  /* 0x20000048ff257230 */ /* 0x000fc40000004100 */
[----:B------:R-:W-:Y:S02]  /*a140*/  HADD2.F32 R60, -RZ, R72.H1_H1 ;  /* 0x30000048ff3c7230 */ /* 0x000fe40000004100 */
[C---:B------:R-:W-:Y:S01]  /*a150*/  FMUL.FTZ R33, R58.reuse, R57 ;  /* 0x000000393a217220 */ /* 0x040fe20000410000 */
[----:B------:R-:W-:Y:S02]  /*a160*/  HADD2.F32 R39, -RZ, R39.H1_H1 ;  /* 0x30000027ff277230 */ /* 0x000fe40000004100 */
[----:B------:R-:W-:Y:S01]  /*a170*/  FMUL.FTZ R67, R58, R37 ;  /* 0x000000253a437220 */ /* 0x000fe20000410000 */
[----:B------:R-:W-:Y:S02]  /*a180*/  HADD2.F32 R64, -RZ, R69.H0_H0 ;  /* 0x20000045ff407230 */ /* 0x000fe40000004100 */
[-C--:B------:R-:W-:Y:S01]  /*a190*/  FMUL.FTZ R59, R59, R60.reuse ;  /* 0x0000003c3b3b7220 */ /* 0x080fe20000410000 */
[----:B------:R-:W-:Y:S02]  /*a1a0*/  HADD2.F32 R58, -RZ, R19.H0_H0 ;  /* 0x20000013ff3a7230 */ /* 0x000fe40000004100 */
[----:B------:R-:W-:Y:S01]  /*a1b0*/  FFMA.FTZ R66, R7, R60, -R66 ;  /* 0x0000003c07427223 */ /* 0x000fe20000010842 */
[----:B------:R-:W-:-:S02]  /*a1c0*/  HADD2.F32 R36, -RZ, R36.H1_H1 ;  /* 0x30000024ff247230 */ /* 0x000fc40000004100 */
[----:B------:R-:W-:Y:S01]  /*a1d0*/  FFMA.FTZ R59, R7, R62, R59 ;  /* 0x0000003e073b7223 */ /* 0x000fe2000001003b */
[C---:B------:R-:W-:Y:S01]  /*a1e0*/  FFMA.FTZ R37, R56.reuse, R37, -R33 ;  /* 0x0000002538257223 */ /* 0x040fe20000010821 */
[----:B------:R-:W-:Y:S01]  /*a1f0*/  FFMA.FTZ R67, R56, R57, R67 ;  /* 0x0000003938437223 */ /* 0x000fe20000010043 */
[----:B------:R-:W-:Y:S02]  /*a200*/  HADD2.F32 R7, -RZ, R16.H0_H0 ;  /* 0x20000010ff077230 */ /* 0x000fe40000004100 */
[C---:B------:R-:W-:Y:S01]  /*a210*/  FMUL.FTZ R56, R39.reuse, R64 ;  /* 0x0000004027387220 */ /* 0x040fe20000410000 */
[----:B------:R-:W-:Y:S02]  /*a220*/  HADD2.F32 R38, -RZ, R38.H1_H1 ;  /* 0x30000026ff267230 */ /* 0x000fe40000004100 */
[----:B------:R-:W-:Y:S01]  /*a230*/  FMUL.FTZ R60, R39, R58 ;  /* 0x0000003a273c7220 */ /* 0x000fe20000410000 */
[----:B------:R-:W-:Y:S02]  /*a240*/  HADD2.F32 R19, -RZ, R5.H0_H0 ;  /* 0x20000005ff137230 */ /* 0x000fe40000004100 */
[----:B------:R-:W-:Y:S01]  /*a250*/  FMUL.FTZ R33, R36, R17 ;  /* 0x0000001124217220 */ /* 0x000fe20000410000 */
[----:B------:R-:W-:-:S02]  /*a260*/  HADD2.F32 R5, -RZ, R4.H0_H0 ;  /* 0x20000004ff057230 */ /* 0x000fc40000004100 */
[C---:B------:R-:W-:Y:S01]  /*a270*/  FFMA.FTZ R39, R35.reuse, R58, -R56 ;  /* 0x0000003a23277223 */ /* 0x040fe20000010838 */
[----:B------:R-:W-:Y:S02]  /*a280*/  HADD2.F32 R32, -RZ, R32.H1_H1 ;  /* 0x30000020ff207230 */ /* 0x000fe40000004100 */
[----:B------:R-:W-:Y:S01]  /*a290*/  FFMA.FTZ R60, R35, R64, R60 ;  /* 0x00000040233c7223 */ /* 0x000fe2000001003c */
        /* <DEDUP_REMOVED lines=18> */
.L_x_2411:
[----:B------:R-:W-:Y:S05]  /*a3c0*/  BSYNC B1 ;  /* 0x0000000000017941 */ /* 0x000fea0003800000 */
.L_x_2410:
[----:B------:R-:W-:Y:S04]  /*a3d0*/  BSSY B1, `(.L_x_2412) ;  /* 0x0000068000017945 */ /* 0x000fe80003800000 */
[----:B------:R-:W-:Y:S05]  /*a3e0*/  @P1 BRA `(.L_x_2413) ;  /* 0x0000000400981947 */ /* 0x000fea0003800000 */
[----:B------:R-:W-:Y:S01]  /*a3f0*/  LEA.HI R45, R0, R45, RZ, 0x1d ;  /* 0x0000002d002d7211 */ /* 0x000fe200078fe8ff */
[----:B------:R-:W-:Y:S01]  /*a400*/  HADD2.F32 R33, -RZ, R53.H1_H1 ;  /* 0x30000035ff217230 */ /* 0x000fe20000004100 */
[----:B------:R-:W-:Y:S01]  /*a410*/  LEA.HI R43, R43, R44, RZ, 0x5 ;  /* 0x0000002c2b2b7211 */ /* 0x000fe200078f28ff */
[----:B------:R-:W-:Y:S01]  /*a420*/  HADD2.F32 R35, -RZ, R51.H1_H1 ;  /* 0x30000033ff237230 */ /* 0x000fe20000004100 */
[----:B0-----:R-:W-:Y:S02]  /*a430*/  SHF.R.S32.HI R4, RZ, 0x1f, R45 ;  /* 0x0000001fff047819 */ /* 0x001fe4000001142d */
[----:B------:R-:W-:Y:S02]  /*a440*/  SHF.R.S32.HI R43, RZ, 0x5, R43 ;  /* 0x00000005ff2b7819 */ /* 0x000fe4000001142b */
[----:B------:R-:W-:Y:S01]  /*a450*/  LEA.HI R4, R4, R45, RZ, 0x2 ;  /* 0x0000002d04047211 */ /* 0x000fe200078f10ff */
[----:B------:R-:W-:Y:S01]  /*a460*/  IMAD.SHL.U32 R45, R45, 0x8, RZ ;  /* 0x000000082d2d7824 */ /* 0x000fe200078e00ff */
[----:B-----5:R-:W-:Y:S01]  /*a470*/  LOP3.LUT R42, R75, 0x18, R42, 0xf8, !PT ;  /* 0x000000184b2a7812 */ /* 0x020fe200078ef82a */
[----:B------:R-:W-:Y:S01]  /*a480*/  IMAD R43, R43, 0x1800, R74 ;  /* 0x000018002b2b7824 */ /* 0x000fe200078e024a */
[----:B------:R-:W-:-:S02]  /*a490*/  SHF.R.S32.HI R4, RZ, 0x2, R4 ;  /* 0x00000002ff047819 */ /* 0x000fc40000011404 */
[----:B------:R-:W-:Y:S02]  /*a4a0*/  LOP3.LUT R45, R75, 0x18, R45, 0xf8, !PT ;  /* 0x000000184b2d7812 */ /* 0x000fe400078ef82d */
[----:B------:R-:W-:Y:S01]  /*a4b0*/  R2UR UR4, R76 ;  /* 0x000000004c0472ca */ /* 0x000fe200000e0000 */
[----:B------:R-:W-:Y:S01]  /*a4c0*/  IMAD R16, R4, 0x1800, R74 ;  /* 0x0000180004107824 */ /* 0x000fe200078e024a */
[-C--:B------:R-:W-:Y:S02]  /*a4d0*/  LOP3.LUT R45, R45, R73.reuse, RZ, 0x3c, !PT ;  /* 0x000000492d2d7212 */ /* 0x080fe400078e3cff */
[----:B------:R-:W-:Y:S02]  /*a4e0*/  LOP3.LUT R42, R42, R73, RZ, 0x3c, !PT ;  /* 0x000000492a2a7212 */ /* 0x000fe400078e3cff */
[----:B------:R-:W-:Y:S01]  /*a4f0*/  SHF.R.U64 R57, R24, 0x10, R25 ;  /* 0x0000001018397819 */ /* 0x000fe20000001219 */
[----:B------:R-:W-:Y:S01]  /*a500*/  IMAD.IADD R45, R16, 0x1, R45 ;  /* 0x00000001102d7824 */ /* 0x000fe200078e022d */
[----:B------:R-:W-:Y:S01]  /*a510*/  SHF.R.U32.HI R36, RZ, 0x10, R9 ;  /* 0x00000010ff247819 */ /* 0x000fe20000011609 */
[----:B------:R-:W-:Y:S01]  /*a520*/  IMAD.IADD R3, R43, 0x1, R42 ;  /* 0x000000012b037824 */ /* 0x000fe200078e022a */
[----:B------:R-:W-:Y:S01]  /*a530*/  SHF.R.U32.HI R34, RZ, 0x10, R25 ;  /* 0x00000010ff227819 */ /* 0x000fe20000011619 */
[----:B------:R-:W-:Y:S01]  /*a540*/  IMAD R32, R45, 0x2, R22 ;  /* 0x000000022d207824 */ /* 0x000fe200078e0216 */
[----:B------:R-:W-:Y:S01]  /*a550*/  SHF.R.U64 R55, R8, 0x10, R9 ;  /* 0x0000001008377819 */ /* 0x000fe20000001209 */
[----:B------:R-:W-:Y:S01]  /*a560*/  HADD2.F32 R36, -RZ, R36.H0_H0 ;  /* 0x20000024ff247230 */ /* 0x000fe20000004100 */
[----:B------:R-:W-:-:S02]  /*a570*/  LEA R3, R3, UR4, 0x1 ;  /* 0x0000000403037c11 */ /* 0x000fc4000f8e08ff */
[----:B------:R-:W0:Y:S01]  /*a580*/  LDS.128 R16, [R32+0xda00] ;  /* 0x00da000020107984 */ /* 0x000e220000000c00 */
[--C-:B------:R-:W-:Y:S02]  /*a590*/  SHF.R.U64 R56, R26, 0x10, R27.reuse ;  /* 0x000000101a387819 */ /* 0x100fe4000000121b */
[----:B------:R-:W-:Y:S01]  /*a5a0*/  SHF.R.U32.HI R44, RZ, 0x10, R27 ;  /* 0x00000010ff2c7819 */ /* 0x000fe2000001161b */
[----:B------:R-:W1:Y:S01]  /*a5b0*/  LDS.128 R4, [R3] ;  /* 0x0000000003047984 */ /* 0x000e620000000c00 */
[--C-:B------:R-:W-:Y:S02]  /*a5c0*/  SHF.R.U32.HI R43, RZ, 0x10, R11.reuse ;  /* 0x00000010ff2b7819 */ /* 0x100fe4000001160b */
[----:B------:R-:W-:Y:S01]  /*a5d0*/  SHF.R.U64 R45, R10, 0x10, R11 ;  /* 0x000000100a2d7819 */ /* 0x000fe2000000120b */
[--C-:B0-----:R-:W-:Y:S02]  /*a5e0*/  HADD2.F32 R24, -RZ, R17.reuse.H0_H0 ;  /* 0x20000011ff187230 */ /* 0x101fe40000004100 */
[----:B------:R-:W-:-:S02]  /*a5f0*/  HADD2.F32 R25, -RZ, R17.H1_H1 ;  /* 0x30000011ff197230 */ /* 0x000fc40000004100 */
[--C-:B-1----:R-:W-:Y:S02]  /*a600*/  HADD2.F32 R8, -RZ, R5.reuse.H0_H0 ;  /* 0x20000005ff087230 */ /* 0x102fe40000004100 */
[C---:B------:R-:W-:Y:S01]  /*a610*/  FMUL.FTZ R37, R24.reuse, R35 ;  /* 0x0000002318257220 */ /* 0x040fe20000410000 */
[-C--:B------:R-:W-:Y:S01]  /*a620*/  FMUL.FTZ R39, R24, R33.reuse ;  /* 0x0000002118277220 */ /* 0x080fe20000410000 */
[----:B------:R-:W-:Y:S02]  /*a630*/  HADD2.F32 R24, -RZ, R34.H0_H0 ;  /* 0x20000022ff187230 */ /* 0x000fe40000004100 */
[----:B------:R-:W-:Y:S01]  /*a640*/  FMUL.FTZ R38, R25, R36 ;  /* 0x0000002419267220 */ /* 0x000fe20000410000 */
[----:B------:R-:W-:Y:S02]  /*a650*/  HADD2.F32 R9, -RZ, R5.H1_H1 ;  /* 0x30000005ff097230 */ /* 0x000fe40000004100 */
[----:B------:R-:W-:Y:S01]  /*a660*/  FFMA.FTZ R37, R8, R33, -R37 ;  /* 0x0000002108257223 */ /* 0x000fe20000010825 */
[----:B------:R-:W-:-:S02]  /*a670*/  HADD2.F32 R17, -RZ, R16.H0_H0 ;  /* 0x20000010ff117230 */ /* 0x000fc40000004100 */
[----:B------:R-:W-:Y:S01]  /*a680*/  FFMA.FTZ R39, R8, R35, R39 ;  /* 0x0000002308277223 */ /* 0x000fe20000010027 */
[----:B------:R-:W-:Y:S02]  /*a690*/  HADD2.F32 R34, -RZ, R51.H0_H0 ;  /* 0x20000033ff227230 */ /* 0x000fe40000004100 */
[-C--:B------:R-:W-:Y:S01]  /*a6a0*/  FMUL.FTZ R42, R25, R24.reuse ;  /* 0x00000018192a7220 */ /* 0x080fe20000410000 */
[----:B------:R-:W-:Y:S02]  /*a6b0*/  HADD2.F32 R8, -RZ, R53.H0_H0 ;  /* 0x20000035ff087230 */ /* 0x000fe40000004100 */
[----:B------:R-:W-:Y:S01]  /*a6c0*/  FFMA.FTZ R38, R9, R24, -R38 ;  /* 0x0000001809267223 */ /* 0x000fe20000010826 */
[----:B------:R-:W-:Y:S02]  /*a6d0*/  HADD2.F32 R5, -RZ, R4.H0_H0 ;  /* 0x20000004ff057230 */ /* 0x000fe40000004100 */
[----:B------:R-:W-:Y:S01]  /*a6e0*/  FMUL.FTZ R24, R17, R34 ;  /* 0x0000002211187220 */ /* 0x000fe20000410000 */
[----:B------:R-:W-:-:S02]  /*a6f0*/  HADD2.F32 R25, -RZ, R52.H0_H0 ;  /* 0x20000034ff197230 */ /* 0x000fc40000004100 */
[----:B------:R-:W-:Y:S01]  /*a700*/  FFMA.FTZ R42, R9, R36, R42 ;  /* 0x00000024092a7223 */ /* 0x000fe2000001002a */
[----:B------:R-:W-:Y:S02]  /*a710*/  HADD2.F32 R26, -RZ, R18.H0_H0 ;  /* 0x20000012ff1a7230 */ /* 0x000fe40000004100 */
[-C--:B------:R-:W-:Y:S01]  /*a720*/  FMUL.FTZ R17, R17, R8.reuse ;  /* 0x0000000811117220 */ /* 0x080fe20000410000 */
[----:B------:R-:W-:Y:S02]  /*a730*/  HADD2.F32 R27, -RZ, R19.H0_H0 ;  /* 0x20000013ff1b7230 */ /* 0x000fe40000004100 */
[C---:B------:R-:W-:Y:S01]  /*a740*/  FFMA.FTZ R33, R5.reuse, R8, -R24 ;  /* 0x0000000805217223 */ /* 0x040fe20000010818 */
[----:B------:R-:W-:Y:S02]  /*a750*/  HADD2.F32 R9, -RZ, R54.H0_H0 ;  /* 0x20000036ff097230 */ /* 0x000fe40000004100 */
[----:B------:R-:W-:Y:S01]  /*a760*/  FFMA.FTZ R34, R5, R34, R17 ;  /* 0x0000002205227223 */ /* 0x000fe20000010011 */
[----:B------:R-:W-:-:S02]  /*a770*/  HADD2.F32 R52, -RZ, R52.H1_H1 ;  /* 0x30000034ff347230 */ /* 0x000fc40000004100 */
[C---:B------:R-:W-:Y:S01]  /*a780*/  FMUL.FTZ R5, R26.reuse, R25 ;  /* 0x000000191a057220 */ /* 0x040fe20000410000 */
[----:B------:R-:W-:Y:S02]  /*a790*/  HADD2.F32 R54, -RZ, R54.H1_H1 ;  /* 0x30000036ff367230 */ /* 0x000fe40000004100 */
[----:B------:R-:W-:Y:S01]  /*a7a0*/  FMUL.FTZ R17, R26, R9 ;  /* 0x000000091a117220 */ /* 0x000fe20000410000 */
[----:B------:R-:W-:Y:S02]  /*a7b0*/  HADD2.F32 R10, -RZ, R6.H0_H0 ;  /* 0x20000006ff0a7230 */ /* 0x000fe40000004100 */
[C---:B------:R-:W-:Y:S01]  /*a7c0*/  FMUL.FTZ R36, R27.reuse, R52 ;  /* 0x000000341b247220 */ /* 0x040fe20000410000 */
[----:B------:R-:W-:Y:S02]  /*a7d0*/  HADD2.F32 R11, -RZ, R7.H0_H0 ;  /* 0x20000007ff0b7230 */ /* 0x000fe40000004100 */
[----:B------:R-:W-:Y:S01]  /*a7e0*/  FMUL.FTZ R27, R27, R54 ;  /* 0x000000361b1b7220 */ /* 0x000fe20000410000 */
[----:B------:R-:W-:-:S02]  /*a7f0*/  HADD2.F32 R19, -RZ, R19.H1_H1 ;  /* 0x30000013ff137230 */ /* 0x000fc40000004100 */
[C---:B------:R-:W-:Y:S01]  /*a800*/  FFMA.FTZ R26, R10.reuse, R9, -R5 ;  /* 0x000000090a1a7223 */ /* 0x040fe20000010805 */
[----:B------:R-:W-:Y:S02]  /*a810*/  HADD2.F32 R24, -RZ, R43.H0_H0 ;  /* 0x2000002bff187230 */ /* 0x000fe40000004100 */
[----:B------:R-:W-:Y:S01]  /*a820*/  FFMA.FTZ R10, R10, R25, R17 ;  /* 0x000000190a0a7223 */ /* 0x000fe20000010011 */
[----:B------:R-:W-:Y:S02]  /*a830*/  HADD2.F32 R8, -RZ, R44.H0_H0 ;  /* 0x2000002cff087230 */ /* 0x000fe40000004100 */
[C---:B------:R-:W-:Y:S01]  /*a840*/  FFMA.FTZ R36, R11.reuse, R54, -R36 ;  /* 0x000000360b247223 */ /* 0x040fe20000010824 */
[----:B------:R-:W-:Y:S02]  /*a850*/  HADD2.F32 R7, -RZ, R7.H1_H1 ;  /* 0x30000007ff077230 */ /* 0x000fe40000004100 */
        /* <DEDUP_REMOVED lines=14> */
[----:B------:R-:W-:Y:S01]  /*a940*/  FMUL.FTZ R16, R16, R5 ;  /* 0x0000000510107220 */ /* 0x000fe20000410000 */
[----:B------:R-:W-:Y:S02]  /*a950*/  HADD2.F32 R6, -RZ, R6.H1_H1 ;  /* 0x30000006ff067230 */ /* 0x000fe40000004100 */
        /* <DEDUP_REMOVED lines=10> */
[----:B------:R-:W-:Y:S01]  /*aa00*/  F2FP.F16.F32.PACK_AB R9, R42, R39 ;  /* 0x000000272a09723e */ /* 0x000fe200000000ff */
[----:B------:R1:W-:Y:S01]  /*aa10*/  STS.128 [R3], R4 ;  /* 0x0000000403007388 */ /* 0x0003e20000000c00 */
[----:B------:R-:W-:-:S02]  /*aa20*/  F2FP.F16.F32.PACK_AB R8, R19, R34 ;  /* 0x000000221308723e */ /* 0x000fc400000000ff */
[----:B------:R-:W-:-:S05]  /*aa30*/  F2FP.F16.F32.PACK_AB R10, R17, R10 ;  /* 0x0000000a110a723e */ /* 0x000fca00000000ff */
[----:B------:R1:W-:Y:S02]  /*aa40*/  STS.128 [R32+0xda00], R8 ;  /* 0x00da000820007388 */ /* 0x0003e40000000c00 */
.L_x_2413:
[----:B------:R-:W-:Y:S05]  /*aa50*/  BSYNC B1 ;  /* 0x0000000000017941 */ /* 0x000fea0003800000 */
.L_x_2412:
[----:B------:R-:W-:Y:S05]  /*aa60*/  @P2 BRA `(.L_x_2394) ;  /* 0x0000000400982947 */ /* 0x000fea0003800000 */
[----:B------:R-:W-:Y:S01]  /*aa70*/  LEA.HI R0, R0, R41, RZ, 0x1d ;  /* 0x0000002900007211 */ /* 0x000fe200078fe8ff */
[----:B------:R-:W-:Y:S01]  /*aa80*/  HADD2.F32 R25, -RZ, R47.H1_H1 ;  /* 0x3000002fff197230 */ /* 0x000fe20000004100 */
[----:B------:R-:W-:Y:S01]  /*aa90*/  LEA.HI R20, R21, R20, RZ, 0x5 ;  /* 0x0000001415147211 */ /* 0x000fe200078f28ff */
[----:B------:R-:W-:Y:S01]  /*aaa0*/  HADD2.F32 R21, -RZ, R49.H1_H1 ;  /* 0x30000031ff157230 */ /* 0x000fe20000004100 */
[----:B01----:R-:W-:Y:S02]  /*aab0*/  SHF.R.S32.HI R3, RZ, 0x1f, R0 ;  /* 0x0000001fff037819 */ /* 0x003fe40000011400 */
        /* <DEDUP_REMOVED lines=11> */
[----:B------:R-:W-:Y:S01]  /*ab70*/  SHF.R.U32.HI R24, RZ, 0x10, R13 ;  /* 0x00000010ff187819 */ /* 0x000fe2000001160d */
[----:B------:R-:W-:Y:S01]  /*ab80*/  IMAD.IADD R3, R8, 0x1, R3 ;  /* 0x0000000108037824 */ /* 0x000fe200078e0203 */
[----:B------:R-:W-:Y:S01]  /*ab90*/  SHF.R.U64 R35, R28, 0x10, R29 ;  /* 0x000000101c237819 */ /* 0x000fe2000000121d */
[----:B------:R-:W-:Y:S01]  /*aba0*/  IMAD.IADD R5, R20, 0x1, R5 ;  /* 0x0000000114057824 */ /* 0x000fe200078e0205 */
[----:B------:R-:W-:Y:S01]  /*abb0*/  SHF.R.U64 R32, R12, 0x10, R13 ;  /* 0x000000100c207819 */ /* 0x000fe2000000120d */
[----:B------:R-:W-:Y:S01]  /*abc0*/  IMAD R3, R3, 0x2, R22 ;  /* 0x0000000203037824 */ /* 0x000fe200078e0216 */
[----:B------:R-:W-:Y:S01]  /*abd0*/  SHF.R.U32.HI R28, RZ, 0x10, R29 ;  /* 0x00000010ff1c7819 */ /* 0x000fe2000001161d */
[----:B------:R-:W-:Y:S01]  /*abe0*/  HADD2.F32 R24, -RZ, R24.H0_H0 ;  /* 0x20000018ff187230 */ /* 0x000fe20000004100 */
[----:B------:R-:W-:Y:S01]  /*abf0*/  LEA R0, R5, UR4, 0x1 ;  /* 0x0000000405007c11 */ /* 0x000fe2000f8e08ff */
[----:B------:R-:W-:Y:S01]  /*ac00*/  HADD2.F32 R20, -RZ, R47.H0_H0 ;  /* 0x2000002fff147230 */ /* 0x000fe20000004100 */
[----:B------:R-:W0:Y:S01]  /*ac10*/  LDS.128 R8, [R3+0xda00] ;  /* 0x00da000003087984 */ /* 0x000e220000000c00 */
[----:B------:R-:W-:-:S02]  /*ac20*/  SHF.R.U64 R34, R30, 0x10, R31 ;  /* 0x000000101e227819 */ /* 0x000fc4000000121f */
[----:B------:R-:W-:Y:S01]  /*ac30*/  SHF.R.U32.HI R33, RZ, 0x10, R31 ;  /* 0x00000010ff217819 */ /* 0x000fe2000001161f */
[----:B------:R-:W1:Y:S01]  /*ac40*/  LDS.128 R4, [R0] ;  /* 0x0000000000047984 */ /* 0x000e620000000c00 */
[--C-:B------:R-:W-:Y:S02]  /*ac50*/  SHF.R.U32.HI R30, RZ, 0x10, R15.reuse ;  /* 0x00000010ff1e7819 */ /* 0x100fe4000001160f */
[----:B------:R-:W-:Y:S01]  /*ac60*/  SHF.R.U64 R31, R14, 0x10, R15 ;  /* 0x000000100e1f7819 */ /* 0x000fe2000000120f */
[--C-:B0-----:R-:W-:Y:S02]  /*ac70*/  HADD2.F32 R16, -RZ, R9.reuse.H0_H0 ;  /* 0x20000009ff107230 */ /* 0x101fe40000004100 */
[----:B------:R-:W-:Y:S02]  /*ac80*/  HADD2.F32 R17, -RZ, R9.H1_H1 ;  /* 0x30000009ff117230 */ /* 0x000fe40000004100 */
[--C-:B-1----:R-:W-:Y:S02]  /*ac90*/  HADD2.F32 R12, -RZ, R5.reuse.H0_H0 ;  /* 0x20000005ff0c7230 */ /* 0x102fe40000004100 */
[C---:B------:R-:W-:Y:S01]  /*aca0*/  FMUL.FTZ R27, R16.reuse, R25 ;  /* 0x00000019101b7220 */ /* 0x040fe20000410000 */
[----:B------:R-:W-:Y:S01]  /*acb0*/  FMUL.FTZ R29, R16, R21 ;  /* 0x00000015101d7220 */ /* 0x000fe20000410000 */
[----:B------:R-:W-:-:S02]  /*acc0*/  HADD2.F32 R13, -RZ, R5.H1_H1 ;  /* 0x30000005ff0d7230 */ /* 0x000fc40000004100 */
[C---:B------:R-:W-:Y:S01]  /*acd0*/  FMUL.FTZ R26, R17.reuse, R24 ;  /* 0x00000018111a7220 */ /* 0x040fe20000410000 */
[C---:B------:R-:W-:Y:S01]  /*ace0*/  FFMA.FTZ R27, R12.reuse, R21, -R27 ;  /* 0x000000150c1b7223 */ /* 0x040fe2000001081b */
[----:B------:R-:W-:Y:S02]  /*acf0*/  HADD2.F32 R16, -RZ, R28.H0_H0 ;  /* 0x2000001cff107230 */ /* 0x000fe40000004100 */
[----:B------:R-:W-:Y:S01]  /*ad00*/  FFMA.FTZ R29, R12, R25, R29 ;  /* 0x000000190c1d7223 */ /* 0x000fe2000001001d */
[----:B------:R-:W-:Y:S02]  /*ad10*/  HADD2.F32 R9, -RZ, R8.H0_H0 ;  /* 0x20000008ff097230 */ /* 0x000fe40000004100 */
[----:B------:R-:W-:Y:S02]  /*ad20*/  HADD2.F32 R12, -RZ, R49.H0_H0 ;  /* 0x20000031ff0c7230 */ /* 0x000fe40000004100 */
[----:B------:R-:W-:Y:S01]  /*ad30*/  FMUL.FTZ R28, R17, R16 ;  /* 0x00000010111c7220 */ /* 0x000fe20000410000 */
[----:B------:R-:W-:-:S02]  /*ad40*/  HADD2.F32 R5, -RZ, R4.H0_H0 ;  /* 0x20000004ff057230 */ /* 0x000fc40000004100 */
[----:B------:R-:W-:Y:S01]  /*ad50*/  FFMA.FTZ R26, R13, R16, -R26 ;  /* 0x000000100d1a7223 */ /* 0x000fe2000001081a */
[----:B------:R-:W-:Y:S02]  /*ad60*/  HADD2.F32 R18, -RZ, R10.H0_H0 ;  /* 0x2000000aff127230 */ /* 0x000fe40000004100 */
[C---:B------:R-:W-:Y:S01]  /*ad70*/  FMUL.FTZ R16, R9.reuse, R20 ;  /* 0x0000001409107220 */ /* 0x040fe20000410000 */
[----:B------:R-:W-:Y:S02]  /*ad80*/  HADD2.F32 R17, -RZ, R48.H0_H0 ;  /* 0x20000030ff117230 */ /* 0x000fe40000004100 */
[-C--:B------:R-:W-:Y:S01]  /*ad90*/  FMUL.FTZ R25, R9, R12.reuse ;  /* 0x0000000c09197220 */ /* 0x080fe20000410000 */
[----:B------:R-:W-:Y:S02]  /*ada0*/  HADD2.F32 R9, -RZ, R50.H0_H0 ;  /* 0x20000032ff097230 */ /* 0x000fe40000004100 */
[----:B------:R-:W-:Y:S01]  /*adb0*/  FFMA.FTZ R21, R5, R12, -R16 ;  /* 0x0000000c05157223 */ /* 0x000fe20000010810 */
[----:B------:R-:W-:-:S02]  /*adc0*/  HADD2.F32 R14, -RZ, R6.H0_H0 ;  /* 0x20000006ff0e7230 */ /* 0x000fc40000004100 */
[----:B------:R-:W-:Y:S01]  /*add0*/  FFMA.FTZ R25, R5, R20, R25 ;  /* 0x0000001405197223 */ /* 0x000fe20000010019 */
[--C-:B------:R-:W-:Y:S02]  /*ade0*/  HADD2.F32 R19, -RZ, R11.reuse.H0_H0 ;  /* 0x2000000bff137230 */ /* 0x100fe40000004100 */
[----:B------:R-:W-:Y:S01]  /*adf0*/  FFMA.FTZ R28, R13, R24, R28 ;  /* 0x000000180d1c7223 */ /* 0x000fe2000001001c */
[----:B------:R-:W-:Y:S02]  /*ae00*/  HADD2.F32 R11, -RZ, R11.H1_H1 ;  /* 0x3000000bff0b7230 */ /* 0x000fe40000004100 */
[C---:B------:R-:W-:Y:S01]  /*ae10*/  FMUL.FTZ R5, R18.reuse, R17 ;  /* 0x0000001112057220 */ /* 0x040fe20000410000 */
[----:B------:R-:W-:Y:S02]  /*ae20*/  HADD2.F32 R48, -RZ, R48.H1_H1 ;  /* 0x30000030ff307230 */ /* 0x000fe40000004100 */
[----:B------:R-:W-:Y:S01]  /*ae30*/  FMUL.FTZ R13, R18, R9 ;  /* 0x00000009120d7220 */ /* 0x000fe20000410000 */
[----:B------:R-:W-:-:S02]  /*ae40*/  HADD2.F32 R16, -RZ, R30.H0_H0 ;  /* 0x2000001eff107230 */ /* 0x000fc40000004100 */
[C---:B------:R-:W-:Y:S01]  /*ae50*/  FFMA.FTZ R18, R14.reuse, R9, -R5 ;  /* 0x000000090e127223 */ /* 0x040fe20000010805 */
[----:B------:R-:W-:Y:S02]  /*ae60*/  HADD2.F32 R12, -RZ, R33.H0_H0 ;  /* 0x20000021ff0c7230 */ /* 0x000fe40000004100 */
[----:B------:R-:W-:Y:S01]  /*ae70*/  FMUL.FTZ R20, R19, R48 ;  /* 0x0000003013147220 */ /* 0x000fe20000410000 */
[----:B------:R-:W-:Y:S02]  /*ae80*/  HADD2.F32 R50, -RZ, R50.H1_H1 ;  /* 0x30000032ff327230 */ /* 0x000fe40000004100 */
[----:B------:R-:W-:Y:S01]  /*ae90*/  FFMA.FTZ R14, R14, R17, R13 ;  /* 0x000000110e0e7223 */ /* 0x000fe2000001000d */
[--C-:B------:R-:W-:Y:S02]  /*aea0*/  HADD2.F32 R15, -RZ, R7.reuse.H0_H0 ;  /* 0x20000007ff0f7230 */ /* 0x100fe40000004100 */
[----:B------:R-:W-:Y:S01]  /*aeb0*/  FMUL.FTZ R24, R11, R16 ;  /* 0x000000100b187220 */ /* 0x000fe20000410000 */
[----:B------:R-:W-:-:S02]  /*aec0*/  HADD2.F32 R7, -RZ, R7.H1_H1 ;  /* 0x30000007ff077230 */ /* 0x000fc40000004100 */
[----:B------:R-:W-:Y:S01]  /*aed0*/  FMUL.FTZ R30, R11, R12 ;  /* 0x0000000c0b1e7220 */ /* 0x000fe20000410000 */
[----:B------:R-:W-:Y:S02]  /*aee0*/  HADD2.F32 R8, -RZ, R8.H1_H1 ;  /* 0x30000008ff087230 */ /* 0x000fe40000004100 */
[-C--:B------:R-:W-:Y:S01]  /*aef0*/  FMUL.FTZ R19, R19, R50.reuse ;  /* 0x0000003213137220 */ /* 0x080fe20000410000 */
[----:B------:R-:W-:Y:S02]  /*af00*/  HADD2.F32 R10, -RZ, R10.H1_H1 ;  /* 0x3000000aff0a7230 */ /* 0x000fe40000004100 */
[C---:B------:R-:W-:Y:S01]  /*af10*/  FFMA.FTZ R20, R15.reuse, R50, -R20 ;  /* 0x000000320f147223 */ /* 0x040fe20000010814 */
[----:B------:R-:W-:Y:S02]  /*af20*/  HADD2.F32 R11, -RZ, R32.H0_H0 ;  /* 0x20000020ff0b7230 */ /* 0x000fe40000004100 */
[----:B------:R-:W-:Y:S01]  /*af30*/  FFMA.FTZ R19, R15, R48, R19 ;  /* 0x000000300f137223 */ /* 0x000fe20000010013 */
[----:B------:R-:W-:-:S02]  /*af40*/  HADD2.F32 R13, -RZ, R31.H0_H0 ;  /* 0x2000001fff0d7230 */ /* 0x000fc40000004100 */
[C---:B------:R-:W-:Y:S01]  /*af50*/  FFMA.FTZ R17, R7.reuse, R12, -R24 ;  /* 0x0000000c07117223 */ /* 0x040fe20000010818 */
[----:B------:R-:W-:Y:S02]  /*af60*/  HADD2.F32 R5, -RZ, R35.H0_H0 ;  /* 0x20000023ff057230 */ /* 0x000fe40000004100 */
[----:B------:R-:W-:Y:S01]  /*af70*/  FFMA.FTZ R30, R7, R16, R30 ;  /* 0x00000010071e7223 */ /* 0x000fe2000001001e */
[----:B------:R-:W-:Y:S02]  /*af80*/  HADD2.F32 R9, -RZ, R34.H0_H0 ;  /* 0x20000022ff097230 */ /* 0x000fe40000004100 */
[----:B------:R-:W-:Y:S01]  /*af90*/  FMUL.FTZ R7, R8, R11 ;  /* 0x0000000b08077220 */ /* 0x000fe20000410000 */
[----:B------:R-:W-:Y:S02]  /*afa0*/  HADD2.F32 R4, -RZ, R4.H1_H1 ;  /* 0x30000004ff047230 */ /* 0x000fe40000004100 */
[----:B------:R-:W-:Y:S01]  /*afb0*/  FMUL.FTZ R15, R10, R13 ;  /* 0x0000000d0a0f7220 */ /* 0x000fe20000410000 */
[----:B------:R-:W-:-:S02]  /*afc0*/  HADD2.F32 R6, -RZ, R6.H1_H1 ;  /* 0x30000006ff067230 */ /* 0x000fc40000004100 */
[----:B------:R-:W-:Y:S01]  /*afd0*/  FMUL.FTZ R12, R8, R5 ;  /* 0x00000005080c7220 */ /* 0x000fe20000410000 */
[----:B------:R-:W-:Y:S01]  /*afe0*/  FMUL.FTZ R10, R10, R9 ;  /* 0x000000090a0a7220 */ /* 0x000fe20000410000 */
[----:B------:R-:W-:Y:S01]  /*aff0*/  FFMA.FTZ R8, R4, R5, -R7 ;  /* 0x0000000504087223 */ /* 0x000fe20000010807 */
[----:B------:R-:W-:Y:S01]  /*b000*/  F2FP.F16.F32.PACK_AB R7, R17, R20 ;  /* 0x000000141107723e */ /* 0x000fe200000000ff */
[----:B------:R-:W-:Y:S01]  /*b010*/  FFMA.FTZ R15, R6, R9, -R15 ;  /* 0x00000009060f7223 */ /* 0x000fe2000001080f */
[----:B------:R-:W-:Y:S01]  /*b020*/  FFMA.FTZ R12, R4, R11, R12 ;  /* 0x0000000b040c7223 */ /* 0x000fe2000001000c */
[----:B------:R-:W-:Y:S01]  /*b030*/  FFMA.FTZ R13, R6, R13, R10 ;  /* 0x0000000d060d7223 */ /* 0x000fe2000001000a */
[----:B------:R-:W-:Y:S02]  /*b040*/  F2FP.F16.F32.PACK_AB R5, R26, R27 ;  /* 0x0000001b1a05723e */ /* 0x000fe400000000ff */
[----:B------:R-:W-:Y:S02]  /*b050*/  F2FP.F16.F32.PACK_AB R4, R8, R21 ;  /* 0x000000150804723e */ /* 0x000fe400000000ff */
[----:B------:R-:W-:-:S02]  /*b060*/  F2FP.F16.F32.PACK_AB R6, R15, R18 ;  /* 0x000000120f06723e */ /* 0x000fc400000000ff */
[----:B------:R-:W-:Y:S02]  /*b070*/  F2FP.F16.F32.PACK_AB R11, R30, R19 ;  /* 0x000000131e0b723e */ /* 0x000fe400000000ff */
[----:B------:R-:W-:Y:S01]  /*b080*/  F2FP.F16.F32.PACK_AB R9, R28, R29 ;  /* 0x0000001d1c09723e */ /* 0x000fe200000000ff */
[----:B------:R0:W-:Y:S01]  /*b090*/  STS.128 [R0], R4 ;  /* 0x0000000400007388 */ /* 0x0001e20000000c00 */
[----:B------:R-:W-:Y:S02]  /*b0a0*/  F2FP.F16.F32.PACK_AB R8, R12, R25 ;  /* 0x000000190c08723e */ /* 0x000fe400000000ff */
[----:B------:R-:W-:-:S05]  /*b0b0*/  F2FP.F16.F32.PACK_AB R10, R13, R14 ;  /* 0x0000000e0d0a723e */ /* 0x000fca00000000ff */
[----:B------:R0:W-:Y:S02]  /*b0c0*/  STS.128 [R3+0xda00], R8 ;  /* 0x00da000803007388 */ /* 0x0001e40000000c00 */
.L_x_2394:
[----:B------:R-:W-:Y:S05]  /*b0d0*/  BSYNC B0 ;  /* 0x0000000000007941 */ /* 0x000fea0003800000 */
.L_x_2387:
        /* <DEDUP_REMOVED lines=8> */
.L_x_2385:
[----:B0--3--:R-:W3:Y:S02]  /*b160*/  LDL R0, [R1+0x2c] ;  /* 0x00002c0001007983 */ /* 0x009ee40000100800 */
[----:B---3--:R-:W-:-:S13]  /*b170*/  R2UR UR4, R0 ;  /* 0x00000000000472ca */ /* 0x008fda00000e0000 */
[----:B------:R-:W-:-:S05]  /*b180*/  IMAD.U32 R0, RZ, RZ, UR4 ;  /* 0x00000004ff007e24 */ /* 0x000fca000f8e00ff */
[----:B------:R-:W-:-:S13]  /*b190*/  ISETP.NE.AND P0, PT, R0, 0x3, PT ;  /* 0x000000030000780c */ /* 0x000fda0003f05270 */
[----:B------:R-:W-:Y:S05]  /*b1a0*/  @!P0 BRA `(.L_x_2414) ;  /* 0x0000000000048947 */ /* 0x000fea0003800000 */
[----:B------:R-:W-:Y:S01]  /*b1b0*/  BPT.TRAP 0x1 ;  /* 0x000000040000795c */ /* 0x000fe20000300000 */
.L_x_2414:
[----:B------:R-:W3:Y:S01]  /*b1c0*/  LDL R0, [R1+0x4] ;  /* 0x0000040001007983 */ /* 0x000ee20000100800 */
[----:B------:R-:W-:Y:S01]  /*b1d0*/  IMAD R21, R145, 0x8, R22 ;  /* 0x0000000891157824 */ /* 0x000fe200078e0216 */
[----:B---3--:R-:W-:-:S04]  /*b1e0*/  SHF.L.U32 R0, R0, 0x1f, RZ ;  /* 0x0000001f00007819 */ /* 0x008fc800000006ff */
[----:B------:R0:W3:Y:S01]  /*b1f0*/  SYNCS.PHASECHK.TRANS64.TRYWAIT P2, [R21+URZ+0x31c30], R0 ;  /* 0x031c3000150075a7 */ /* 0x0000e2000804017f */
[----:B------:R-:W-:Y:S05]  /*b200*/  @!P0 BRA `(.L_x_2415) ;  /* 0x0000000000048947 */ /* 0x000fea0003800000 */
[----:B------:R-:W-:Y:S01]  /*b210*/  BPT.TRAP 0x1 ;  /* 0x000000040000795c */ /* 0x000fe20000300000 */
.L_x_2415:
[----:B--2-4-:R-:W2:Y:S02]  /*b220*/  S2R R3, SR_TID.X ;  /* 0x0000000000037919 */ /* 0x014ea40000002100 */
[----:B--2---:R-:W-:-:S04]  /*b230*/  LOP3.LUT R3, R3, 0x7f, RZ, 0xc0, !PT ;  /* 0x0000007f03037812 */ /* 0x004fc800078ec0ff */
[----:B------:R-:W-:Y:S01]  /*b240*/  ISETP.NE.AND P1, PT, R3, RZ, PT ;  /* 0x000000ff0300720c */ /* 0x000fe20003f25270 */
[----:B---3--:R-:W-:-:S12]  /*b250*/  @P2 BRA `(.L_x_2416) ;  /* 0x0000000000082947 */ /* 0x008fd80003800000 */
[----:B------:R-:W2:Y:S02]  /*b260*/  SYNCS.PHASECHK.TRANS64.TRYWAIT P2, [R21+URZ+0x31c30], R0 ;  /* 0x031c3000150075a7 */ /* 0x000ea4000804017f */
[----:B--2---:R-:W-:Y:S05]  /*b270*/  @!P2 BRA `(.L_x_2417) ;  /* 0x000001840020a947 */ /* 0x004fea0003800000 */
.L_x_2416:
[----:B------:R-:W-:Y:S05]  /*b280*/  WARPSYNC.ALL ;  /* 0x0000000000007948 */ /* 0x000fea0003800000 */
[----:B0-2---:R-:W-:Y:S02]  /*b290*/  VIADD R0, R22, 0x16a00 ;  /* 0x00016a0016007836 */ /* 0x005fe40000000000 */
[----:B------:R-:W-:Y:S02]  /*b2a0*/  IMAD R2, R2, 0x1000, R22 ;  /* 0x0000100002027824 */ /* 0x000fe400078e0216 */
[----:B------:R-:W-:Y:S01]  /*b2b0*/  IMAD.MOV.U32 R15, RZ, RZ, -0x7fffffe0 ;  /* 0x80000020ff0f7424 */ /* 0x000fe200078e00ff */
[----:B------:R-:W-:Y:S01]  /*b2c0*/  SHF.R.U32.HI R0, RZ, 0x4, R0 ;  /* 0x00000004ff007819 */ /* 0x000fe20000011600 */
[----:B------:R-:W-:-:S02]  /*b2d0*/  VIADD R2, R2, 0xda00 ;  /* 0x0000da0002027836 */ /* 0x000fc40000000000 */
[----:B------:R-:W-:Y:S01]  /*b2e0*/  IMAD.MOV.U32 R3, RZ, RZ, -0x7fffffe0 ;  /* 0x80000020ff037424 */ /* 0x000fe200078e00ff */
[----:B------:R-:W-:Y:S01]  /*b2f0*/  LOP3.LUT R0, R0, 0x3fff, RZ, 0xc0, !PT ;  /* 0x00003fff00007812 */ /* 0x000fe200078ec0ff */
[----:B------:R-:W-:Y:S01]  /*b300*/  WARPGROUP.ARRIVE ;  /* 0x00000000000079c5 */ /* 0x000fe20000000000 */
[----:B------:R-:W-:Y:S01]  /*b310*/  SHF.R.U32.HI R2, RZ, 0x4, R2 ;  /* 0x00000004ff027819 */ /* 0x000fe20000011602 */
[----:B------:R-:W-:Y:S01]  /*b320*/  IMAD.MOV.U32 R5, RZ, RZ, -0x7fffffe0 ;  /* 0x80000020ff057424 */ /* 0x000fe200078e00ff */
[----:B------:R-:W-:Y:S01]  /*b330*/  LOP3.LUT R4, R0, 0x10000, RZ, 0xfc, !PT ;  /* 0x0001000000047812 */ /* 0x000fe200078efcff */
[----:B------:R-:W-:Y:S01]  /*b340*/  IMAD.MOV.U32 R7, RZ, RZ, -0x7fffffe0 ;  /* 0x80000020ff077424 */ /* 0x000fe200078e00ff */
[----:B------:R-:W-:Y:S01]  /*b350*/  LOP3.LUT R2, R2, 0x3fff, RZ, 0xc0, !PT ;  /* 0x00003fff02027812 */ /* 0x000fe200078ec0ff */
[----:B------:R-:W-:Y:S01]  /*b360*/  IMAD.MOV.U32 R9, RZ, RZ, -0x7fffffe0 ;  /* 0x80000020ff097424 */ /* 0x000fe200078e00ff */
[----:B------:R-:W0:Y:S01]  /*b370*/  LDC R18, c[0x0][0x448] ;  /* 0x00011200ff127b82 */ /* 0x000e220000000800 */
[----:B------:R-:W-:Y:S01]  /*b380*/  IMAD R14, R145, 0x6c0, R4 ;  /* 0x000006c0910e7824 */ /* 0x000fe200078e0204 */
[----:B------:R-:W-:Y:S01]  /*b390*/  LOP3.LUT R2, R2, 0x10000, RZ, 0xfc, !PT ;  /* 0x0001000002027812 */ /* 0x000fe200078efcff */
[----:B------:R2:W-:Y:S01]  /*b3a0*/  STL [R1+0x30], R4 ;  /* 0x0000300401007387 */ /* 0x0005e20000100800 */
[----:B------:R-:W-:-:S02]  /*b3b0*/  R2UR UR7, R15 ;  /* 0x000000000f0772ca */ /* 0x000fc400000e0000 */
[----:B------:R-:W-:Y:S02]  /*b3c0*/  R2UR UR6, R14 ;  /* 0x000000000e0672ca */ /* 0x000fe400000e0000 */
[----:B------:R-:W-:Y:S02]  /*b3d0*/  R2UR UR5, R3 ;  /* 0x00000000030572ca */ /* 0x000fe400000e0000 */
[----:B------:R-:W-:Y:S02]  /*b3e0*/  R2UR UR11, R5 ;  /* 0x00000000050b72ca */ /* 0x000fe400000e0000 */
[----:B------:R-:W-:Y:S01]  /*b3f0*/  R2UR UR4, R2 ;  /* 0x00000000020472ca */ /* 0x000fe200000e0000 */
[----:B--2---:R-:W-:Y:S01]  /*b400*/  VIADD R4, R14, 0x40 ;  /* 0x000000400e047836 */ /* 0x004fe20000000000 */
[----:B------:R-:W-:Y:S02]  /*b410*/  R2UR UR8, R2 ;  /* 0x00000000020872ca */ /* 0x000fe400000e0000 */
[----:B------:R-:W-:Y:S01]  /*b420*/  R2UR UR9, R3 ;  /* 0x00000000030972ca */ /* 0x000fe200000e0000 */
[----:B------:R-:W-:Y:S01]  /*b430*/  VIADD R6, R14, 0xc0 ;  /* 0x000000c00e067836 */ /* 0x000fe20000000000 */
[----:B------:R-:W-:-:S02]  /*b440*/  R2UR UR15, R7 ;  /* 0x00000000070f72ca */ /* 0x000fc400000e0000 */
[----:B------:R-:W-:Y:S01]  /*b450*/  R2UR UR13, R3 ;  /* 0x00000000030d72ca */ /* 0x000fe200000e0000 */
[----:B------:R-:W-:Y:S01]  /*b460*/  VIADD R8, R14, 0x100 ;  /* 0x000001000e087836 */ /* 0x000fe20000000000 */
[----:B------:R-:W-:Y:S02]  /*b470*/  R2UR UR12, R2 ;  /* 0x00000000020c72ca */ /* 0x000fe400000e0000 */
[----:B------:R-:W-:Y:S01]  /*b480*/  R2UR UR19, R9 ;  /* 0x00000000091372ca */ /* 0x000fe200000e0000 */
[----:B------:R-:W-:Y:S01]  /*b490*/  HGMMA.64x16x16.F32 R88, gdesc[UR4], RZ, !UPT, gsb0 ;  /* 0x00200000045879f0 */ /* 0x000fe2000c0008ff */
[----:B------:R-:W-:Y:S01]  /*b4a0*/  R2UR UR10, R4 ;  /* 0x00000000040a72ca */ /* 0x000fe200000e0000 */
[----:B------:R-:W-:Y:S01]  /*b4b0*/  VIADD R4, R14, 0x80 ;  /* 0x000000800e047836 */ /* 0x000fe20000000000 */
[----:B------:R-:W-:Y:S01]  /*b4c0*/  R2UR UR16, R2 ;  /* 0x00000000021072ca */ /* 0x000fe200000e0000 */
[----:B------:R-:W-:Y:S01]  /*b4d0*/  IMAD.MOV.U32 R5, RZ, RZ, -0x7fffffe0 ;  /* 0x80000020ff057424 */ /* 0x000fe200078e00ff */
[----:B------:R-:W-:-:S02]  /*b4e0*/  R2UR UR17, R3 ;  /* 0x00000000031172ca */ /* 0x000fc400000e0000 */
[C---:B------:R-:W-:Y:S02]  /*b4f0*/  R2UR UR21, R3.reuse ;  /* 0x00000000031572ca */ /* 0x040fe400000e0000 */
[----:B------:R-:W-:Y:S01]  /*b500*/  R2UR UR25, R3 ;  /* 0x00000000031972ca */ /* 0x000fe200000e0000 */
[----:B------:R-:W-:Y:S01]  /*b510*/  VIADD R10, R14, 0xc2 ;  /* 0x000000c20e0a7836 */ /* 0x000fe20000000000 */
[C---:B------:R-:W-:Y:S01]  /*b520*/  R2UR UR20, R2.reuse ;  /* 0x00000000021472ca */ /* 0x040fe200000e0000 */
[----:B------:R-:W-:Y:S01]  /*b530*/  IMAD.MOV.U32 R11, RZ, RZ, -0x7fffffe0 ;  /* 0x80000020ff0b7424 */ /* 0x000fe200078e00ff */
[C---:B------:R-:W-:Y:S01]  /*b540*/  R2UR UR24, R2.reuse ;  /* 0x00000000021872ca */ /* 0x040fe200000e0000 */
[----:B------:R-:W-:Y:S02]  /*b550*/  VIADD R12, R2, 0x300 ;  /* 0x00000300020c7836 */ /* 0x000fe40000000000 */
[----:B------:R-:W-:Y:S02]  /*b560*/  IMAD.MOV.U32 R13, RZ, RZ, -0x7fffffe0 ;  /* 0x80000020ff0d7424 */ /* 0x000fe400078e00ff */
[----:B------:R-:W-:Y:S01]  /*b570*/  IMAD.MOV.U32 R17, RZ, RZ, -0x7fffffe0 ;  /* 0x80000020ff117424 */ /* 0x000fe200078e00ff */
[----:B0-----:R-:W-:Y:S01]  /*b580*/  ISETP.NE.AND P5, PT, R18, 0x1, PT ;  /* 0x000000011200780c */ /* 0x001fe20003fa5270 */
[----:B------:R-:W-:Y:S01]  /*b590*/  VIADD R16, R14, 0x302 ;  /* 0x000003020e107836 */ /* 0x000fe20000000000 */
[----:B------:R-:W2:Y:S01]  /*b5a0*/  LDL.LU R0, [R1] ;  /* 0x0000000001007983 */ /* 0x000ea20000300800 */
[----:B------:R-:W-:Y:S01]  /*b5b0*/  R2UR UR6, R4 ;  /* 0x00000000040672ca */ /* 0x000fe200000e0000 */
[----:B------:R-:W-:Y:S01]  /*b5c0*/  VIADD R4, R14, 0x140 ;  /* 0x000001400e047836 */ /* 0x000fe20000000000 */
[----:B------:R-:W-:Y:S01]  /*b5d0*/  R2UR UR7, R5 ;  /* 0x00000000050772ca */ /* 0x000fe200000e0000 */
[----:B------:R-:W-:Y:S01]  /*b5e0*/  IMAD.MOV.U32 R5, RZ, RZ, -0x7fffffe0 ;  /* 0x80000020ff057424 */ /* 0x000fe200078e00ff */
[----:B------:R-:W-:Y:S01]  /*b5f0*/  R2UR UR4, R2 ;  /* 0x00000000020472ca */ /* 0x000fe200000e0000 */
[----:B------:R-:W-:Y:S01]  /*b600*/  IMAD.MOV.U32 R7, RZ, RZ, -0x7fffffe0 ;  /* 0x80000020ff077424 */ /* 0x000fe200078e00ff */
[----:B------:R-:W-:Y:S01]  /*b610*/  R2UR UR5, R3 ;  /* 0x00000000030572ca */ /* 0x000fe200000e0000 */
[----:B------:R-:W-:Y:S01]  /*b620*/  IMAD.MOV.U32 R9, RZ, RZ, -0x7fffffe0 ;  /* 0x80000020ff097424 */ /* 0x000fe200078e00ff */
        /* <DEDUP_REMOVED lines=8> */
[----:B------:R-:W0:Y:S01]  /*b6b0*/  @P5 LDC R15, c[0x0][0x44c] ;  /* 0x00011300ff0f5b82 */ /* 0x000e220000000800 */
        /* <DEDUP_REMOVED lines=11> */
[----:B------:R-:W-:Y:S01]  /*b770*/  R2UR UR27, R5 ;  /* 0x00000000051b72ca */ /* 0x000fe200000e0000 */
[----:B------:R-:W-:Y:S01]  /*b780*/  IMAD.MOV.U32 R5, RZ, RZ, -0x7fffffe0 ;  /* 0x80000020ff057424 */ /* 0x000fe200078e00ff */
[----:B------:R-:W-:-:S02]  /*b790*/  WARPGROUP.DEPBAR.LE gsb0, 0x0 ;  /* 0x00008000000079c5 */ /* 0x000fc40000010000 */
[----:B-----5:R-:W-:-:S06]  /*b7a0*/  WARPGROUP.ARRIVE ;  /* 0x00000000000079c5 */ /* 0x020fcc0000000000 */
[----:B------:R-:W-:Y:S01]  /*b7b0*/  HGMMA.64x16x16.F32 R72, gdesc[UR4], RZ, !UPT, gsb0 ;  /* 0x00200000044879f0 */ /* 0x000fe2000c0008ff */
[----:B------:R-:W-:Y:S01]  /*b7c0*/  R2UR UR6, R6 ;  /* 0x00000000060672ca */ /* 0x000fe200000e0000 */
[----:B------:R-:W-:Y:S01]  /*b7d0*/  VIADD R6, R14, 0x82 ;  /* 0x000000820e067836 */ /* 0x000fe20000000000 */
[----:B------:R-:W-:Y:S01]  /*b7e0*/  R2UR UR7, R7 ;  /* 0x00000000070772ca */ /* 0x000fe200000e0000 */
[----:B------:R-:W-:Y:S01]  /*b7f0*/  IMAD.MOV.U32 R7, RZ, RZ, -0x7fffffe0 ;  /* 0x80000020ff077424 */ /* 0x000fe200078e00ff */
        /* <DEDUP_REMOVED lines=25> */
[----:B------:R-:W-:Y:S02]  /*b990*/  VIADD R18, R14, 0x500 ;  /* 0x000005000e127836 */ /* 0x000fe40000000000 */
[----:B------:R-:W-:Y:S01]  /*b9a0*/  IMAD.MOV.U32 R19, RZ, RZ, -0x7fffffe0 ;  /* 0x80000020ff137424 */ /* 0x000fe200078e00ff */
[----:B--2---:R-:W-:-:S04]  /*b9b0*/  LOP3.LUT R0, R0, 0xfffffff7, RZ, 0xc0, !PT ;  /* 0xfffffff700007812 */ /* 0x004fc800078ec0ff */
[----:B------:R-:W-:-:S05]  /*b9c0*/  @P5 LOP3.LUT R0, R0, 0x8, RZ, 0xfc, !PT ;  /* 0x0000000800005812 */ /* 0x000fca00078efcff */
[----:B------:R2:W-:Y:S04]  /*b9d0*/  STL [R1], R0 ;  /* 0x0000000001007387 */ /* 0x0005e80000100800 */
[----:B------:R-:W3:Y:S04]  /*b9e0*/  LDL R103, [R1+0x58] ;  /* 0x0000580001677983 */ /* 0x000ee80000100800 */
[----:B------:R-:W4:Y:S04]  /*b9f0*/  LDL R101, [R1+0x54] ;  /* 0x0000540001657983 */ /* 0x000f280000100800 */
[----:B--2---:R-:W3:Y:S04]  /*ba00*/  LDL R0, [R1+0x68] ;  /* 0x0000680001007983 */ /* 0x004ee80000100800 */
[----:B------:R-:W2:Y:S04]  /*ba10*/  LDL R97, [R1+0x64] ;  /* 0x0000640001617983 */ /* 0x000ea80000100800 */
[----:B------:R-:W2:Y:S01]  /*ba20*/  LDL R102, [R1+0x50] ;  /* 0x0000500001667983 */ /* 0x000ea20000100800 */
[----:B------:R-:W-:-:S02]  /*ba30*/  WARPGROUP.DEPBAR.LE gsb0, 0x0 ;  /* 0x00008000000079c5 */ /* 0x000fc40000010000 */
[----:B------:R-:W-:-:S06]  /*ba40*/  WARPGROUP.ARRIVE ;  /* 0x00000000000079c5 */ /* 0x000fcc0000000000 */
[----:B------:R-:W-:Y:S01]  /*ba50*/  HGMMA.64x16x16.F32 R40, gdesc[UR20], RZ, !UPT, gsb0 ;  /* 0x00200000142879f0 */ /* 0x000fe2000c0008ff */
[----:B------:R-:W-:Y:S02]  /*ba60*/  R2UR UR20, R8 ;  /* 0x00000000081472ca */ /* 0x000fe400000e0000 */
[----:B------:R-:W-:Y:S01]  /*ba70*/  R2UR UR21, R9 ;  /* 0x00000000091572ca */ /* 0x000fe200000e0000 */
[----:B------:R-:W-:Y:S02]  /*ba80*/  WARPGROUP.DEPBAR.LE gsb0, 0x0 ;  /* 0x00008000000079c5 */ /* 0x000fe40000010000 */
[----:B-1----:R-:W-:-:S06]  /*ba90*/  WARPGROUP.ARRIVE ;  /* 0x00000000000079c5 */ /* 0x002fcc0000000000 */
        /* <DEDUP_REMOVED lines=15> */
[----:B------:R-:W-:-:S03]  /*bb90*/  IMAD.MOV.U32 R5, RZ, RZ, -0x7fffffe0 ;  /* 0x80000020ff057424 */ /* 0x000fc600078e00ff */
        /* <DEDUP_REMOVED lines=291> */
[----:B------:R-:W-:Y:S02]  /*cdd0*/  IMAD.MOV.U32 R19, RZ, RZ, -0x7fffffe0 ;  /* 0x80000020ff137424 */ /* 0x000fe400078e00ff */
[----:B------:R-:W-:Y:S02]  /*cde0*/  VIADD R4, R2, 0x602 ;  /* 0x0000060202047836 */ /* 0x000fe40000000000 */
[----:B------:R-:W-:Y:S01]  /*cdf0*/  IMAD.MOV.U32 R5, RZ, RZ, -0x7fffffe0 ;  /* 0x80000020ff057424 */ /* 0x000fe200078e00ff */
[----:B------:R-:W-:Y:S02]  /*ce00*/  R2UR UR34, R18 ;  /* 0x00000000122272ca */ /* 0x000fe400000e0000 */
[----:B------:R-:W-:-:S02]  /*ce10*/  R2UR UR35, R19 ;  /* 0x00000000132372ca */ /* 0x000fc400000e0000 */
[----:B------:R-:W-:Y:S01]  /*ce20*/  R2UR UR32, R4 ;  /* 0x00000000042072ca */ /* 0x000fe200000e0000 */
[----:B------:R-:W-:Y:S01]  /*ce30*/  VIADD R16, R14, 0x4c2 ;  /* 0x000004c20e107836 */ /* 0x000fe20000000000 */
[----:B------:R-:W-:Y:S01]  /*ce40*/  R2UR UR33, R5 ;  /* 0x00000000052172ca */ /* 0x000fe200000e0000 */
[----:B------:R-:W-:Y:S01]  /*ce50*/  IMAD.MOV.U32 R17, RZ, RZ, -0x7fffffe0 ;  /* 0x80000020ff117424 */ /* 0x000fe200078e00ff */
[----:B------:R-:W-:Y:S02]  /*ce60*/  WARPGROUP.DEPBAR.LE gsb0, 0x0 ;  /* 0x00008000000079c5 */ /* 0x000fe40000010000 */
[----:B------:R-:W-:Y:S01]  /*ce70*/  WARPGROUP.ARRIVE ;  /* 0x00000000000079c5 */ /* 0x000fe20000000000 */
[----:B------:R-:W-:Y:S01]  /*ce80*/  R2UR UR4, R4 ;  /* 0x00000000040472ca */ /* 0x000fe200000e0000 */
[----:B------:R-:W1:Y:S07]  /*ce90*/  @P5 LDC R19, c[0x0][0x450] ;  /* 0x00011400ff135b82 */ /* 0x000e6e0000000800 */
[----:B------:R-:W-:Y:S01]  /*cea0*/  HGMMA.64x16x16.F32 R88, gdesc[UR32], R88, gsb0 ;  /* 0x00200000205879f0 */ /* 0x000fe20008000858 */
        /* <DEDUP_REMOVED lines=30> */
[----:B---3--:R-:W-:Y:S01]  /*d090*/  IMAD.IADD R20, R0, 0x1, R103 ;  /* 0x0000000100147824 */ /* 0x008fe200078e0267 */
[----:B------:R-:W-:-:S02]  /*d0a0*/  WARPGROUP.DEPBAR.LE gsb0, 0x0 ;  /* 0x00008000000079c5 */ /* 0x000fc40000010000 */
[----:B------:R-:W-:-:S09]  /*d0b0*/  WARPGROUP.ARRIVE ;  /* 0x00000000000079c5 */ /* 0x000fd20000000000 */
[----:B------:R-:W-:Y:S01]  /*d0c0*/  HGMMA.64x16x16.F32 R56, gdesc[UR8], R56, gsb0 ;  /* 0x00200000083879f0 */ /* 0x000fe20008000838 */
[----:B0-----:R-:W-:-:S04]  /*d0d0*/  @P5 IMAD.HI.U32 R0, R20, R15, RZ ;  /* 0x0000000f14005227 */ /* 0x001fc800078e00ff */
[----:B------:R-:W-:Y:S01]  /*d0e0*/  VIADD R18, R14, 0x5c2 ;  /* 0x000005c20e127836 */ /* 0x000fe20000000000 */
[----:B-1----:R-:W-:Y:S01]  /*d0f0*/  @P5 SHF.R.U32.HI R20, RZ, R19, R0 ;  /* 0x00000013ff145219 */ /* 0x002fe20000011600 */
        /* <DEDUP_REMOVED lines=14> */
[----:B------:R-:W0:Y:S01]  /*d1e0*/  SHFL.IDX PT, R99, R20, RZ, 0x1c1f ;  /* 0x001c1fff14637589 */ /* 0x000e2200000e0000 */
[----:B------:R-:W-:-:S02]  /*d1f0*/  IMAD.MOV.U32 R15, RZ, RZ, -0x90 ;  /* 0xffffff70ff0f7424 */ /* 0x000fc400078e00ff */
[C---:B----4-:R-:W-:Y:S02]  /*d200*/  IMAD R0, R96.reuse, -0x90, R101 ;  /* 0xffffff7060007824 */ /* 0x050fe400078e0265 */
[----:B------:R-:W-:Y:S01]  /*d210*/  IMAD R15, R96, R15, 0x91 ;  /* 0x00000091600f7424 */ /* 0x000fe200078e020f */
[----:B------:R-:W-:Y:S02]  /*d220*/  WARPGROUP.DEPBAR.LE gsb0, 0x0 ;  /* 0x00008000000079c5 */ /* 0x000fe40000010000 */
[----:B------:R-:W-:-:S06]  /*d230*/  WARPGROUP.ARRIVE ;  /* 0x00000000000079c5 */ /* 0x000fcc0000000000 */
[----:B------:R-:W-:Y:S01]  /*d240*/  HGMMA.64x16x16.F32 R40, gdesc[UR8], R40, gsb0 ;  /* 0x00200000082879f0 */ /* 0x000fe20008000828 */
[----:B------:R-:W-:Y:S02]  /*d250*/  VIADD R0, R0, 0x90 ;  /* 0x0000009000007836 */ /* 0x000fe40000000000 */
[C---:B--2---:R-:W-:Y:S02]  /*d260*/  IMAD R15, R97.reuse, -0x2, R15 ;  /* 0xfffffffe610f7824 */ /* 0x044fe400078e020f */
[----:B------:R-:W-:-:S03]  /*d270*/  IMAD R98, R97, -0x2, R0 ;  /* 0xfffffffe61627824 */ /* 0x000fc600078e0200 */
[----:B------:R-:W-:Y:S01]  /*d280*/  IADD3 R97, -R102, R15, R101 ;  /* 0x0000000f66617210 */ /* 0x000fe20007ffe165 */
[----:B------:R-:W-:-:S03]  /*d290*/  VIADD R18, R14, 0x642 ;  /* 0x000006420e127836 */ /* 0x000fc60000000000 */
[----:B0-----:R-:W-:Y:S01]  /*d2a0*/  VIADDMNMX R0, R99, R97, R98, PT ;  /* 0x0000006163007246 */ /* 0x001fe20003800162 */
[----:B------:R-:W-:-:S03]  /*d2b0*/  IMAD.MOV.U32 R19, RZ, RZ, -0x7fffffe0 ;  /* 0x80000020ff137424 */ /* 0x000fc600078e00ff */
[C---:B------:R-:W-:Y:S02]  /*d2c0*/  ISETP.GT.AND P3, PT, R0.reuse, RZ, PT ;  /* 0x000000ff0000720c */ /* 0x040fe40003f64270 */
[----:B------:R-:W-:Y:S02]  /*d2d0*/  ISETP.GT.AND P4, PT, R0, 0x1, PT ;  /* 0x000000010000780c */ /* 0x000fe40003f84270 */
[----:B------:R-:W-:Y:S02]  /*d2e0*/  R2UR UR6, R18 ;  /* 0x00000000120672ca */ /* 0x000fe400000e0000 */
[----:B------:R-:W-:Y:S02]  /*d2f0*/  R2UR UR7, R19 ;  /* 0x00000000130772ca */ /* 0x000fe400000e0000 */
[----:B------:R-:W-:Y:S02]  /*d300*/  R2UR UR4, R4 ;  /* 0x00000000040472ca */ /* 0x000fe400000e0000 */
[----:B------:R-:W-:-:S02]  /*d310*/  R2UR UR5, R5 ;  /* 0x00000000050572ca */ /* 0x000fc400000e0000 */
[----:B------:R-:W-:Y:S02]  /*d320*/  ISETP.GT.AND P2, PT, R0, 0x8, PT ;  /* 0x000000080000780c */ /* 0x000fe40003f44270 */
[----:B------:R-:W-:Y:S02]  /*d330*/  FSEL R88, R88, -INF , P3 ;  /* 0xff80000058587808 */ /* 0x000fe40001800000 */
[----:B------:R-:W-:Y:S02]  /*d340*/  FSEL R89, R89, -INF , P4 ;  /* 0xff80000059597808 */ /* 0x000fe40002000000 */
[----:B------:R-:W-:Y:S02]  /*d350*/  ISETP.GT.AND P3, PT, R0, 0x9, PT ;  /* 0x000000090000780c */ /* 0x000fe40003f64270 */
[----:B------:R-:W-:Y:S02]  /*d360*/  FSEL R92, R92, -INF , P2 ;  /* 0xff8000005c5c7808 */ /* 0x000fe40001000000 */
[----:B------:R-:W-:-:S02]  /*d370*/  FMNMX.FTZ R15, R88, R89, !PT ;  /* 0x00000059580f7209 */ /* 0x000fc40007810000 */
[----:B------:R-:W-:Y:S02]  /*d380*/  ISETP.GT.AND P2, PT, R0, 0x10, PT ;  /* 0x000000100000780c */ /* 0x000fe40003f44270 */
[----:B------:R-:W-:Y:S02]  /*d390*/  FSEL R93, R93, -INF , P3 ;  /* 0xff8000005d5d7808 */ /* 0x000fe40001800000 */
[----:B------:R-:W-:Y:S01]  /*d3a0*/  FMNMX.FTZ R100, R92, R15, !PT ;  /* 0x0000000f5c647209 */ /* 0x000fe20007810000 */
[----:B------:R-:W-:Y:S02]  /*d3b0*/  WARPGROUP.DEPBAR.LE gsb0, 0x0 ;  /* 0x00008000000079c5 */ /* 0x000fe40000010000 */
[----:B------:R-:W-:Y:S01]  /*d3c0*/  WARPGROUP.ARRIVE ;  /* 0x00000000000079c5 */ /* 0x000fe20000000000 */
[----:B------:R-:W-:Y:S02]  /*d3d0*/  ISETP.GT.AND P3, PT, R0, 0x11, PT ;  /* 0x000000110000780c */ /* 0x000fe40003f64270 */
[----:B------:R-:W-:-:S02]  /*d3e0*/  FSEL R80, R80, -INF , P2 ;  /* 0xff80000050507808 */ /* 0x000fc40001000000 */
[----:B------:R-:W-:Y:S01]  /*d3f0*/  FMNMX.FTZ R15, R93, R100, !PT ;  /* 0x000000645d0f7209 */ /* 0x000fe20007810000 */
[----:B------:R-:W-:Y:S01]  /*d400*/  HGMMA.64x16x16.F32 R32, gdesc[UR4], R32, gsb0 ;  /* 0x00200000042079f0 */ /* 0x000fe20008000820 */
[----:B------:R-:W-:Y:S01]  /*d410*/  ISETP.GT.AND P2, PT, R0, 0x18, PT ;  /* 0x000000180000780c */ /* 0x000fe20003f44270 */
[----:B------:R-:W-:Y:S01]  /*d420*/  VIADD R14, R14, 0x682 ;  /* 0x000006820e0e7836 */ /* 0x000fe20000000000 */
[----:B------:R-:W-:Y:S01]  /*d430*/  FSEL R81, R81, -INF , P3 ;  /* 0xff80000051517808 */ /* 0x000fe20001800000 */
[----:B------:R-:W-:Y:S01]  /*d440*/  SHFL.IDX PT, R20, R20, 0x1, 0x1c1f ;  /* 0x003c1f0014147f89 */ /* 0x000fe200000e0000 */
[----:B------:R-:W-:Y:S01]  /*d450*/  FMNMX.FTZ R16, R80, R15, !PT ;  /* 0x0000000f50107209 */ /* 0x000fe20007810000 */
[----:B------:R-:W-:Y:S01]  /*d460*/  ULDC UR4, c[0x0][0x988] ;  /* 0x0002620000047ab9 */ /* 0x000fe20000000800 */
        /* <DEDUP_REMOVED lines=21> */
[----:B------:R-:W-:Y:S01]  /*d5c0*/  IMAD.MOV.U32 R15, RZ, RZ, -0x7fffffe0 ;  /* 0x80000020ff0f7424 */ /* 0x000fe200078e00ff */
[----:B------:R-:W-:Y:S02]  /*d5d0*/  ISETP.GT.AND P2, PT, R0, 0x38, PT ;  /* 0x000000380000780c */ /* 0x000fe40003f44270 */
[----:B------:R-:W-:Y:S02]  /*d5e0*/  FSEL R65, R65, -INF , P3 ;  /* 0xff80000041417808 */ /* 0x000fe40001800000 */
[----:B------:R-:W-:Y:S02]  /*d5f0*/  FMNMX.FTZ R16, R64, R17, !PT ;  /* 0x0000001140107209 */ /* 0x000fe40007810000 */
[----:B------:R-:W-:Y:S02]  /*d600*/  R2UR UR11, R15 ;  /* 0x000000000f0b72ca */ /* 0x000fe400000e0000 */
[----:B------:R-:W-:-:S02]  /*d610*/  ISETP.GT.AND P3, PT, R0, 0x39, PT ;  /* 0x000000390000780c */ /* 0x000fc40003f64270 */
[----:B------:R-:W-:Y:S02]  /*d620*/  FSEL R68, R68, -INF , P2 ;  /* 0xff80000044447808 */ /* 0x000fe40001000000 */
[----:B------:R-:W-:Y:S02]  /*d630*/  FMNMX.FTZ R15, R65, R16, !PT ;  /* 0x00000010410f7209 */ /* 0x000fe40007810000 */
[----:B------:R-:W-:Y:S02]  /*d640*/  R2UR UR10, R14 ;  /* 0x000000000e0a72ca */ /* 0x000fe400000e0000 */
[----:B------:R-:W-:Y:S02]  /*d650*/  ISETP.GT.AND P2, PT, R0, 0x40, PT ;  /* 0x000000400000780c */ /* 0x000fe40003f44270 */
[----:B------:R-:W-:Y:S02]  /*d660*/  FSEL R69, R69, -INF , P3 ;  /* 0xff80000045457808 */ /* 0x000fe40001800000 */
[----:B------:R-:W-:-:S02]  /*d670*/  FMNMX.FTZ R14, R68, R15, !PT ;  /* 0x0000000f440e7209 */ /* 0x000fc40007810000 */
[----:B------:R-:W-:Y:S02]  /*d680*/  R2UR UR8, R4 ;  /* 0x00000000040872ca */ /* 0x000fe400000e0000 */
[----:B------:R-:W-:Y:S02]  /*d690*/  R2UR UR9, R5 ;  /* 0x00000000050972ca */ /* 0x000fe400000e0000 */
[----:B------:R-:W-:Y:S02]  /*d6a0*/  ISETP.GT.AND P3, PT, R0, 0x41, PT ;  /* 0x000000410000780c */ /* 0x000fe40003f64270 */
[----:B------:R-:W-:Y:S02]  /*d6b0*/  FSEL R56, R56, -INF , P2 ;  /* 0xff80000038387808 */ /* 0x000fe40001000000 */
[----:B------:R-:W-:Y:S01]  /*d6c0*/  FMNMX.FTZ R15, R69, R14, !PT ;  /* 0x0000000e450f7209 */ /* 0x000fe20007810000 */
[----:B------:R-:W-:Y:S02]  /*d6d0*/  WARPGROUP.DEPBAR.LE gsb0, 0x0 ;  /* 0x00008000000079c5 */ /* 0x000fe40000010000 */
[----:B------:R-:W-:Y:S01]  /*d6e0*/  ISETP.GT.AND P2, PT, R0, 0x48, PT ;  /* 0x000000480000780c */ /* 0x000fe20003f44270 */
[----:B------:R-:W-:Y:S01]  /*d6f0*/  WARPGROUP.ARRIVE ;  /* 0x00000000000079c5 */ /* 0x000fe20000000000 */
[----:B------:R-:W-:-:S02]  /*d700*/  FSEL R57, R57, -INF , P3 ;  /* 0xff80000039397808 */ /* 0x000fc40001800000 */
[----:B------:R-:W-:Y:S02]  /*d710*/  FMNMX.FTZ R14, R56, R15, !PT ;  /* 0x0000000f380e7209 */ /* 0x000fe40007810000 */
[----:B------:R-:W-:Y:S01]  /*d720*/  ISETP.GT.AND P3, PT, R0, 0x49, PT ;  /* 0x000000490000780c */ /* 0x000fe20003f64270 */
[----:B------:R-:W-:Y:S01]  /*d730*/  HGMMA.64x16x16.F32 R24, gdesc[UR8], R24, gsb0 ;  /* 0x00200000081879f0 */ /* 0x000fe20008000818 */
        /* <DEDUP_REMOVED lines=57> */
[----:B------:R-:W-:Y:S01]  /*dad0*/  IMAD.U32 R0, RZ, RZ, UR4 ;  /* 0x00000004ff007e24 */ /* 0x000fe2000f8e00ff */
[----:B------:R-:W-:-:S04]  /*dae0*/  VIADDMNMX R97, R20, R97, R98, PT ;  /* 0x0000006114617246 */ /* 0x000fc80003800162 */
[C---:B------:R-:W-:Y:S02]  /*daf0*/  ISETP.GT.AND P3, PT, R97.reuse, RZ, PT ;  /* 0x000000ff6100720c */ /* 0x040fe40003f64270 */
[----:B------:R-:W-:Y:S02]  /*db00*/  ISETP.GT.AND P4, PT, R97, 0x1, PT ;  /* 0x000000016100780c */ /* 0x000fe40003f84270 */
[----:B0-----:R-:W-:-:S04]  /*db10*/  FMNMX.FTZ R14, R17, R14, !PT ;  /* 0x0000000e110e7209 */ /* 0x001fc80007810000 */
[C---:B------:R-:W-:Y:S01]  /*db20*/  FSETP.NEU.FTZ.AND P2, PT, R14.reuse, -INF , PT ;  /* 0xff8000000e00780b */ /* 0x040fe20003f5d000 */
[----:B------:R-:W-:-:S05]  /*db30*/  FMUL.FTZ R15, R14, R0 ;  /* 0x000000000e0f7220 */ /* 0x000fca0000410000 */
[----:B------:R-:W-:Y:S02]  /*db40*/  FSEL R15, R15, RZ, P2 ;  /* 0x000000ff0f0f7208 */ /* 0x000fe40001000000 */
[----:B------:R-:W-:Y:S02]  /*db50*/  ISETP.GT.AND P2, PT, R97, 0x8, PT ;  /* 0x000000086100780c */ /* 0x000fe40003f44270 */
[----:B------:R-:W-:Y:S01]  /*db60*/  FSEL R90, R90, -INF , P3 ;  /* 0xff8000005a5a7808 */ /* 0x000fe20001800000 */
[-CC-:B------:R-:W-:Y:S01]  /*db70*/  FFMA.FTZ R89, R89, R0.reuse, -R15.reuse ;  /* 0x0000000059597223 */ /* 0x180fe2000001080f */
[----:B------:R-:W-:Y:S02]  /*db80*/  FSEL R91, R91, -INF , P4 ;  /* 0xff8000005b5b7808 */ /* 0x000fe40002000000 */
[----:B------:R-:W-:Y:S01]  /*db90*/  ISETP.GT.AND P3, PT, R97, 0x9, PT ;  /* 0x000000096100780c */ /* 0x000fe20003f64270 */
[----:B------:R0:W-:Y:S01]  /*dba0*/  MUFU.EX2 R17, R89 ;  /* 0x0000005900117308 */ /* 0x0001e20000000800 */
[----:B------:R-:W-:Y:S01]  /*dbb0*/  FSEL R94, R94, -INF , P2 ;  /* 0xff8000005e5e7808 */ /* 0x000fe20001000000 */
[----:B------:R-:W-:Y:S01]  /*dbc0*/  FFMA.FTZ R88, R88, R0, -R15 ;  /* 0x0000000058587223 */ /* 0x000fe2000001080f */
[----:B------:R-:W-:-:S02]  /*dbd0*/  FSEL R95, R95, -INF , P3 ;  /* 0xff8000005f5f7808 */ /* 0x000fc40001800000 */
[C---:B------:R-:W-:Y:S02]  /*dbe0*/  ISETP.GT.AND P2, PT, R97.reuse, 0x10, PT ;  /* 0x000000106100780c */ /* 0x040fe40003f44270 */
[----:B0-----:R-:W-:Y:S01]  /*dbf0*/  FMNMX.FTZ R89, R90, R91, !PT ;  /* 0x0000005b5a597209 */ /* 0x001fe20007810000 */
[----:B------:R0:W1:Y:S03]  /*dc00*/  MUFU.EX2 R16, R88 ;  /* 0x0000005800107308 */ /* 0x0000660000000800 */
[----:B------:R-:W-:Y:S02]  /*dc10*/  FMNMX.FTZ R20, R94, R89, !PT ;  /* 0x000000595e147209 */ /* 0x000fe40007810000 */
[----:B------:R-:W-:Y:S02]  /*dc20*/  ISETP.GT.AND P3, PT, R97, 0x11, PT ;  /* 0x000000116100780c */ /* 0x000fe40003f64270 */
[----:B------:R-:W-:-:S02]  /*dc30*/  FMNMX.FTZ R89, R95, R20, !PT ;  /* 0x000000145f597209 */ /* 0x000fc40007810000 */
[----:B0-----:R-:W-:Y:S01]  /*dc40*/  FSEL R88, R82, -INF , P2 ;  /* 0xff80000052587808 */ /* 0x001fe20001000000 */
[----:B------:R-:W-:Y:S01]  /*dc50*/  FFMA.FTZ R82, R84, R0, -R15 ;  /* 0x0000000054527223 */ /* 0x000fe2000001080f */
        /* <DEDUP_REMOVED lines=8> */
[----:B------:R-:W-:Y:S01]  /*dce0*/  FMNMX.FTZ R20, R86, R89, !PT ;  /* 0x0000005956147209 */ /* 0x000fe20007810000 */
[----:B------:R-:W-:Y:S01]  /*dcf0*/  FFMA.FTZ R83, R85, R0, -R15 ;  /* 0x0000000055537223 */ /* 0x000fe2000001080f */
        /* <DEDUP_REMOVED lines=10> */
[C---:B------:R-:W-:Y:S02]  /*dda0*/  ISETP.GT.AND P2, PT, R97.reuse, 0x30, PT ;  /* 0x000000306100780c */ /* 0x040fe40003f44270 */
[----:B------:R-:W-:Y:S02]  /*ddb0*/  FMNMX.FTZ R20, R78, R85, !PT ;  /* 0x000000554e147209 */ /* 0x000fe40007810000 */
[----:B------:R-:W-:Y:S02]  /*ddc0*/  ISETP.GT.AND P3, PT, R97, 0x31, PT ;  /* 0x000000316100780c */ /* 0x000fe40003f64270 */
[----:B------:R-:W-:-:S02]  /*ddd0*/  FSEL R85, R66, -INF , P2 ;  /* 0xff80000042557808 */ /* 0x000fc40001000000 */
[----:B------:R-:W-:Y:S01]  /*dde0*/  FMNMX.FTZ R20, R79, R20, !PT ;  /* 0x000000144f147209 */ /* 0x000fe20007810000 */
[--C-:B------:R-:W-:Y:S01]  /*ddf0*/  FFMA.FTZ R66, R76, R0, -R15.reuse ;  /* 0x000000004c427223 */ /* 0x100fe2000001080f */
[----:B------:R-:W-:Y:S02]  /*de00*/  FSEL R76, R67, -INF , P3 ;  /* 0xff800000434c7808 */ /* 0x000fe40001800000 */
[----:B------:R-:W-:Y:S02]  /*de10*/  ISETP.GT.AND P2, PT, R97, 0x38, PT ;  /* 0x000000386100780c */ /* 0x000fe40003f44270 */
[----:B------:R-:W-:Y:S01]  /*de20*/  FMNMX.FTZ R67, R85, R20, !PT ;  /* 0x0000001455437209 */ /* 0x000fe20007810000 */
[----:B------:R-:W-:Y:S01]  /*de30*/  FFMA.FTZ R89, R77, R0, -R15 ;  /* 0x000000004d597223 */ /* 0x000fe2000001080f */
        /* <DEDUP_REMOVED lines=13> */
[-CC-:B------:R-:W-:Y:S01]  /*df10*/  FFMA.FTZ R18, R92, R0.reuse, -R15.reuse ;  /* 0x000000005c127223 */ /* 0x180fe2000001080f */
[----:B------:R-:W-:Y:S01]  /*df20*/  FFMA.FTZ R92, R65, R0, -R15 ;  /* 0x00000000415c7223 */ /* 0x000fe2000001080f */
[----:B------:R-:W-:Y:S02]  /*df30*/  ISETP.GT.AND P3, PT, R97, 0x49, PT ;  /* 0x000000496100780c */ /* 0x000fe40003f64270 */
[----:B------:R-:W-:-:S02]  /*df40*/  FSEL R62, R62, -INF , P2 ;  /* 0xff8000003e3e7808 */ /* 0x000fc40001000000 */
[----:B------:R-:W-:Y:S01]  /*df50*/  FMNMX.FTZ R65, R64, R59, !PT ;  /* 0x0000003b40417209 */ /* 0x000fe20007810000 */
[----:B------:R0:W-:Y:S01]  /*df60*/  MUFU.EX2 R67, R89 ;  /* 0x0000005900437308 */ /* 0x0001e20000000800 */
[----:B------:R-:W-:Y:S02]  /*df70*/  ISETP.GT.AND P2, PT, R97, 0x50, PT ;  /* 0x000000506100780c */ /* 0x000fe40003f44270 */
[----:B------:R-:W-:Y:S02]  /*df80*/  FMNMX.FTZ R20, R62, R65, !PT ;  /* 0x000000413e147209 */ /* 0x000fe40007810000 */
[----:B------:R-:W-:Y:S02]  /*df90*/  FSEL R65, R50, -INF , P2 ;  /* 0xff80000032417808 */ /* 0x000fe40001000000 */
[----:B0-----:R-:W-:Y:S02]  /*dfa0*/  FSEL R89, R63, -INF , P3 ;  /* 0xff8000003f597808 */ /* 0x001fe40001800000 */
[----:B------:R-:W-:-:S02]  /*dfb0*/  ISETP.GT.AND P3, PT, R97, 0x51, PT ;  /* 0x000000516100780c */ /* 0x000fc40003f64270 */
[----:B------:R-:W-:Y:S02]  /*dfc0*/  FMNMX.FTZ R20, R89, R20, !PT ;  /* 0x0000001459147209 */ /* 0x000fe40007810000 */
[----:B------:R-:W-:Y:S02]  /*dfd0*/  ISETP.GT.AND P2, PT, R97, 0x58, PT ;  /* 0x000000586100780c */ /* 0x000fe40003f44270 */
[----:B------:R-:W-:Y:S02]  /*dfe0*/  FSEL R63, R51, -INF , P3 ;  /* 0xff800000333f7808 */ /* 0x000fe40001800000 */
[----:B------:R-:W-:Y:S01]  /*dff0*/  FMNMX.FTZ R20, R65, R20, !PT ;  /* 0x0000001441147209 */ /* 0x000fe20007810000 */
[----:B------:R-:W-:Y:S01]  /*e000*/  FFMA.FTZ R51, R69, R0, -R15 ;  /* 0x0000000045337223 */ /* 0x000fe2000001080f */
[----:B------:R-:W-:Y:S02]  /*e010*/  ISETP.GT.AND P3, PT, R97, 0x59, PT ;  /* 0x000000596100780c */ /* 0x000fe40003f64270 */
[----:B------:R-:W-:-:S02]  /*e020*/  FSEL R54, R54, -INF , P2 ;  /* 0xff80000036367808 */ /* 0x000fc40001000000 */
[----:B------:R-:W-:Y:S02]  /*e030*/  FMNMX.FTZ R69, R63, R20, !PT ;  /* 0x000000143f457209 */ /* 0x000fe40007810000 */
[----:B------:R-:W-:Y:S02]  /*e040*/  FSEL R55, R55, -INF , P3 ;  /* 0xff80000037377808 */ /* 0x000fe40001800000 */
[C---:B------:R-:W-:Y:S02]  /*e050*/  ISETP.GT.AND P2, PT, R97.reuse, 0x60, PT ;  /* 0x000000606100780c */ /* 0x040fe40003f44270 */
[----:B------:R-:W-:Y:S01]  /*e060*/  FMNMX.FTZ R20, R54, R69, !PT ;  /* 0x0000004536147209 */ /* 0x000fe20007810000 */
[----:B------:R-:W-:Y:S01]  /*e070*/  FFMA.FTZ R50, R68, R0, -R15 ;  /* 0x0000000044327223 */ /* 0x000fe2000001080f */
[----:B------:R-:W-:Y:S02]  /*e080*/  ISETP.GT.AND P3, PT, R97, 0x61, PT ;  /* 0x000000616100780c */ /* 0x000fe40003f64270 */
[----:B------:R-:W-:-:S02]  /*e090*/  FSEL R68, R42, -INF , P2 ;  /* 0xff8000002a447808 */ /* 0x000fc40001000000 */
[----:B------:R-:W-:Y:S01]  /*e0a0*/  FMNMX.FTZ R69, R55, R20, !PT ;  /* 0x0000001437457209 */ /* 0x000fe20007810000 */
[----:B------:R-:W-:Y:S01]  /*e0b0*/  FFMA.FTZ R42, R56, R0, -R15 ;  /* 0x00000000382a7223 */ /* 0x000fe2000001080f */
[----:B------:R-:W-:Y:S02]  /*e0c0*/  FSEL R56, R43, -INF , P3 ;  /* 0xff8000002b387808 */ /* 0x000fe40001800000 */
[C---:B------:R-:W-:Y:S02]  /*e0d0*/  ISETP.GT.AND P2, PT, R97.reuse, 0x68, PT ;  /* 0x000000686100780c */ /* 0x040fe40003f44270 */
[----:B------:R-:W-:Y:S02]  /*e0e0*/  FMNMX.FTZ R43, R68, R69, !PT ;  /* 0x00000045442b7209 */ /* 0x000fe40007810000 */
[----:B------:R-:W-:Y:S02]  /*e0f0*/  ISETP.GT.AND P3, PT, R97, 0x69, PT ;  /* 0x000000696100780c */ /* 0x000fe40003f64270 */
[----:B------:R-:W-:-:S02]  /*e100*/  FSEL R69, R46, -INF , P2 ;  /* 0xff8000002e457808 */ /* 0x000fc40001000000 */
[----:B------:R-:W-:Y:S01]  /*e110*/  FMNMX.FTZ R20, R56, R43, !PT ;  /* 0x0000002b38147209 */ /* 0x000fe20007810000 */
[----:B------:R-:W-:Y:S01]  /*e120*/  FFMA.FTZ R46, R57, R0, -R15 ;  /* 0x00000000392e7223 */ /* 0x000fe2000001080f */
[----:B------:R-:W-:Y:S02]  /*e130*/  FSEL R57, R47, -INF , P3 ;  /* 0xff8000002f397808 */ /* 0x000fe40001800000 */
[----:B------:R-:W-:Y:S02]  /*e140*/  ISETP.GT.AND P2, PT, R97, 0x70, PT ;  /* 0x000000706100780c */ /* 0x000fe40003f44270 */
[----:B------:R-:W-:Y:S01]  /*e150*/  FMNMX.FTZ R20, R69, R20, !PT ;  /* 0x0000001445147209 */ /* 0x000fe20007810000 */
[----:B------:R0:W-:Y:S01]  /*e160*/  MUFU.EX2 R59, R92 ;  /* 0x0000005c003b7308 */ /* 0x0001e20000000800 */
[----:B------:R-:W-:Y:S02]  /*e170*/  ISETP.GT.AND P3, PT, R97, 0x71, PT ;  /* 0x000000716100780c */ /* 0x000fe40003f64270 */
[----:B------:R-:W-:-:S02]  /*e180*/  FMNMX.FTZ R47, R57, R20, !PT ;  /* 0x00000014392f7209 */ /* 0x000fc40007810000 */
[----:B0-----:R-:W-:Y:S01]  /*e190*/  FSEL R92, R34, -INF , P2 ;  /* 0xff800000225c7808 */ /* 0x001fe20001000000 */
[-CC-:B------:R-:W-:Y:S01]  /*e1a0*/  FFMA.FTZ R34, R60, R0.reuse, -R15.reuse ;  /* 0x000000003c227223 */ /* 0x180fe2000001080f */
[----:B------:R-:W-:Y:S02]  /*e1b0*/  ISETP.GT.AND P2, PT, R97, 0x78, PT ;  /* 0x000000786100780c */ /* 0x000fe40003f44270 */
[----:B------:R-:W-:Y:S02]  /*e1c0*/  FSEL R60, R35, -INF , P3 ;  /* 0xff800000233c7808 */ /* 0x000fe40001800000 */
[----:B------:R-:W-:Y:S01]  /*e1d0*/  FMNMX.FTZ R47, R92, R47, !PT ;  /* 0x0000002f5c2f7209 */ /* 0x000fe20007810000 */
[----:B------:R-:W-:Y:S01]  /*e1e0*/  FFMA.FTZ R19, R93, R0, -R15 ;  /* 0x000000005d137223 */ /* 0x000fe2000001080f */
[----:B------:R-:W-:Y:S02]  /*e1f0*/  ISETP.GT.AND P3, PT, R97, 0x79, PT ;  /* 0x000000796100780c */ /* 0x000fe40003f64270 */
[----:B------:R-:W-:-:S02]  /*e200*/  FSEL R93, R38, -INF , P2 ;  /* 0xff800000265d7808 */ /* 0x000fc40001000000 */
[----:B------:R-:W-:Y:S01]  /*e210*/  FMNMX.FTZ R20, R60, R47, !PT ;  /* 0x0000002f3c147209 */ /* 0x000fe20007810000 */
[----:B------:R-:W-:Y:S01]  /*e220*/  FFMA.FTZ R35, R61, R0, -R15 ;  /* 0x000000003d237223 */ /* 0x000fe2000001080f */
[----:B------:R-:W-:Y:S02]  /*e230*/  FSEL R61, R39, -INF , P3 ;  /* 0xff800000273d7808 */ /* 0x000fe40001800000 */
[----:B------:R-:W-:Y:S02]  /*e240*/  ISETP.GT.AND P2, PT, R97, 0x80, PT ;  /* 0x000000806100780c */ /* 0x000fe40003f44270 */
        /* <DEDUP_REMOVED lines=11> */
[----:B------:R-:W-:-:S04]  /*e300*/  FMNMX.FTZ R20, R97, R20, !PT ;  /* 0x0000001461147209 */ /* 0x000fc80007810000 */
[----:B------:R-:W-:-:S05]  /*e310*/  FMNMX.FTZ R20, R31, R20, !PT ;  /* 0x000000141f147209 */ /* 0x000fca0007810000 */
[----:B------:R-:W0:Y:S01]  /*e320*/  SHFL.BFLY PT, R39, R20, 0x2, 0x1f ;  /* 0x0c401f0014277f89 */ /* 0x000e2200000e0000 */
[-CC-:B------:R-:W-:Y:S01]  /*e330*/  FFMA.FTZ R38, R48, R0.reuse, -R15.reuse ;  /* 0x0000000030267223 */ /* 0x180fe2000001080f */
[-CC-:B------:R-:W-:Y:S01]  /*e340*/  FFMA.FTZ R48, R49, R0.reuse, -R15.reuse ;  /* 0x0000000031307223 */ /* 0x180fe2000001080f */
[----:B------:R-:W-:Y:S01]  /*e350*/  FFMA.FTZ R49, R53, R0, -R15 ;  /* 0x0000000035317223 */ /* 0x000fe2000001080f */
[----:B0-----:R-:W-:-:S05]  /*e360*/  FMNMX.FTZ R30, R20, R39, !PT ;  /* 0x00000027141e7209 */ /* 0x001fca0007810000 */
[----:B------:R-:W0:Y:S01]  /*e370*/  SHFL.BFLY PT, R53, R30, 0x1, 0x1f ;  /* 0x0c201f001e357f89 */ /* 0x000e2200000e0000 */
[----:B------:R2:W-:Y:S01]  /*e380*/  MUFU.EX2 R43, R46 ;  /* 0x0000002e002b7308 */ /* 0x0005e20000000800 */
[-CC-:B------:R-:W-:Y:S01]  /*e390*/  FFMA.FTZ R47, R52, R0.reuse, -R15.reuse ;  /* 0x00000000342f7223 */ /* 0x180fe2000001080f */
[-CC-:B--2---:R-:W-:Y:S01]  /*e3a0*/  FFMA.FTZ R46, R40, R0.reuse, -R15.reuse ;  /* 0x00000000282e7223 */ /* 0x184fe2000001080f */
[-CC-:B------:R-:W-:Y:S01]  /*e3b0*/  FFMA.FTZ R40, R44, R0.reuse, -R15.reuse ;  /* 0x000000002c287223 */ /* 0x180fe2000001080f */
[-CC-:B------:R-:W-:Y:S01]  /*e3c0*/  FFMA.FTZ R44, R45, R0.reuse, -R15.reuse ;  /* 0x000000002d2c7223 */ /* 0x180fe2000001080f */
[-CC-:B------:R-:W-:Y:S01]  /*e3d0*/  FFMA.FTZ R45, R33, R0.reuse, -R15.reuse ;  /* 0x00000000212d7223 */ /* 0x180fe2000001080f */
[-CC-:B------:R-:W-:Y:S01]  /*e3e0*/  FFMA.FTZ R33, R24, R0.reuse, -R15.reuse ;  /* 0x0000000018217223 */ /* 0x180fe2000001080f */
[-CC-:B------:R-:W-:Y:S01]  /*e3f0*/  FFMA.FTZ R39, R32, R0.reuse, -R15.reuse ;  /* 0x0000000020277223 */ /* 0x180fe2000001080f */
[----:B0-----:R-:W-:Y:S01]  /*e400*/  FMNMX.FTZ R20, R30, R53, !PT ;  /* 0x000000351e147209 */ /* 0x001fe20007810000 */
[----:B------:R-:W-:-:S03]  /*e410*/  FFMA.FTZ R80, R80, R0, -R15 ;  /* 0x0000000050507223 */ /* 0x000fc6000001080f */
[C---:B------:R-:W-:Y:S01]  /*e420*/  FSETP.NEU.FTZ.AND P2, PT, R20.reuse, -INF , PT ;  /* 0xff8000001400780b */ /* 0x040fe20003f5d000 */
[-C--:B------:R-:W-:Y:S01]  /*e430*/  FMUL.FTZ R24, R20, R0.reuse ;  /* 0x0000000014187220 */ /* 0x080fe20000410000 */
        /* <DEDUP_REMOVED lines=9> */
[----:B------:R-:W-:-:S05]  /*e4d0*/  FSEL R15, R24, RZ, P2 ;  /* 0x000000ff180f7208 */ /* 0x000fca0001000000 */
[-CC-:B------:R-:W-:Y:S01]  /*e4e0*/  FFMA.FTZ R24, R90, R0.reuse, -R15.reuse ;  /* 0x000000005a187223 */ /* 0x180fe2000001080f */
[-CC-:B------:R-:W-:Y:S01]  /*e4f0*/  FFMA.FTZ R99, R91, R0.reuse, -R15.reuse ;  /* 0x000000005b637223 */ /* 0x180fe2000001080f */
[-CC-:B------:R-:W-:Y:S01]  /*e500*/  FFMA.FTZ R90, R94, R0.reuse, -R15.reuse ;  /* 0x000000005e5a7223 */ /* 0x180fe2000001080f */
[----:B------:R-:W-:-:S03]  /*e510*/  FFMA.FTZ R95, R95, R0, -R15 ;  /* 0x000000005f5f7223 */ /* 0x000fc6000001080f */
[----:B------:R-:W-:Y:S01]  /*e520*/  MUFU.EX2 R24, R24 ;  /* 0x0000001800187308 */ /* 0x000fe20000000800 */
[----:B------:R-:W-:-:S07]  /*e530*/  FFMA.FTZ R88, R88, R0, -R15 ;  /* 0x0000000058587223 */ /* 0x000fce000001080f */
[----:B------:R-:W0:Y:S01]  /*e540*/  MUFU.EX2 R99, R99 ;  /* 0x0000006300637308 */ /* 0x000e220000000800 */
[----:B------:R-:W-:-:S07]  /*e550*/  FFMA.FTZ R91, R84, R0, -R15 ;  /* 0x00000000545b7223 */ /* 0x000fce000001080f */
[----:B------:R-:W2:Y:S08]  /*e560*/  MUFU.EX2 R18, R18 ;  /* 0x0000001200127308 */ /* 0x000eb00000000800 */
[----:B------:R-:W3:Y:S01]  /*e570*/  MUFU.EX2 R90, R90 ;  /* 0x0000005a005a7308 */ /* 0x000ee20000000800 */
[----:B------:R-:W-:-:S07]  /*e580*/  FFMA.FTZ R25, R74, R0, -R15 ;  /* 0x000000004a197223 */ /* 0x000fce000001080f */
[----:B------:R-:W4:Y:S01]  /*e590*/  MUFU.EX2 R19, R19 ;  /* 0x0000001300137308 */ /* 0x000f220000000800 */
[-CC-:B------:R-:W-:Y:S01]  /*e5a0*/  FFMA.FTZ R30, R86, R0.reuse, -R15.reuse ;  /* 0x00000000561e7223 */ /* 0x180fe2000001080f */
[----:B------:R-:W-:-:S06]  /*e5b0*/  FFMA.FTZ R74, R75, R0, -R15 ;  /* 0x000000004b4a7223 */ /* 0x000fcc000001080f */
[----:B------:R-:W4:Y:S01]  /*e5c0*/  MUFU.EX2 R95, R95 ;  /* 0x0000005f005f7308 */ /* 0x000f220000000800 */
[-CC-:B------:R-:W-:Y:S01]  /*e5d0*/  FFMA.FTZ R75, R79, R0.reuse, -R15.reuse ;  /* 0x000000004f4b7223 */ /* 0x180fe2000001080f */
[----:B------:R-:W-:Y:S01]  /*e5e0*/  FFMA.FTZ R29, R85, R0, -R15 ;  /* 0x00000000551d7223 */ /* 0x000fe2000001080f */
[----:B-1----:R-:W-:-:S05]  /*e5f0*/  FADD.FTZ R79, R16, R17 ;  /* 0x00000011104f7221 */ /* 0x002fca0000010000 */
[----:B------:R-:W-:Y:S01]  /*e600*/  MUFU.EX2 R80, R80 ;  /* 0x0000005000507308 */ /* 0x000fe20000000800 */
[----:B0-----:R-:W-:Y:S01]  /*e610*/  FADD.FTZ R85, R24, R99 ;  /* 0x0000006318557221 */ /* 0x001fe20000010000 */
[----:B------:R-:W-:-:S06]  /*e620*/  FFMA.FTZ R87, R87, R0, -R15 ;  /* 0x0000000057577223 */ /* 0x000fcc000001080f */
[----:B------:R-:W0:Y:S01]  /*e630*/  MUFU.EX2 R88, R88 ;  /* 0x0000005800587308 */ /* 0x000e220000000800 */
[-CC-:B------:R-:W-:Y:S01]  /*e640*/  FFMA.FTZ R28, R78, R0.reuse, -R15.reuse ;  /* 0x000000004e1c7223 */ /* 0x180fe2000001080f */
[-CC-:B------:R-:W-:Y:S01]  /*e650*/  FFMA.FTZ R53, R77, R0.reuse, -R15.reuse ;  /* 0x000000004d357223 */ /* 0x180fe2000001080f */
[----:B------:R-:W-:-:S05]  /*e660*/  FFMA.FTZ R77, R62, R0, -R15 ;  /* 0x000000003e4d7223 */ /* 0x000fca000001080f */
[----:B------:R-:W1:Y:S01]  /*e670*/  MUFU.EX2 R81, R81 ;  /* 0x0000005100517308 */ /* 0x000e620000000800 */
[----:B--2---:R-:W-:Y:S01]  /*e680*/  FADD.FTZ R78, R18, R79 ;  /* 0x0000004f124e7221 */ /* 0x004fe20000010000 */
[----:B------:R-:W-:Y:S02]  /*e690*/  @!P1 VIADD R62, R21, 0x31c40 ;  /* 0x00031c40153e9836 */ /* 0x000fe40000000000 */
[----:B---3--:R-:W-:-:S04]  /*e6a0*/  FADD.FTZ R84, R90, R85 ;  /* 0x000000555a547221 */ /* 0x008fc80000010000 */
[----:B------:R-:W2:Y:S01]  /*e6b0*/  MUFU.EX2 R91, R91 ;  /* 0x0000005b005b7308 */ /* 0x000ea20000000800 */
[----:B------:R-:W-:Y:S01]  /*e6c0*/  F2FP.F16.F32.PACK_AB R16, R17, R16 ;  /* 0x000000101110723e */ /* 0x000fe200000000ff */
[----:B----4-:R-:W-:Y:S01]  /*e6d0*/  FADD.FTZ R85, R19, R78 ;  /* 0x0000004e13557221 */ /* 0x010fe20000010000 */
[----:B------:R-:W-:-:S05]  /*e6e0*/  F2FP.F16.F32.PACK_AB R17, R99, R24 ;  /* 0x000000186311723e */ /* 0x000fca00000000ff */
[----:B------:R-:W-:Y:S01]  /*e6f0*/  MUFU.EX2 R82, R82 ;  /* 0x0000005200527308 */ /* 0x000fe20000000800 */
[----:B------:R-:W-:Y:S01]  /*e700*/  FADD.FTZ R99, R95, R84 ;  /* 0x000000545f637221 */ /* 0x000fe20000010000 */
[----:B------:R-:W-:-:S06]  /*e710*/  @!P1 PRMT R62, RZ, 0x654, R62 ;  /* 0x00000654ff3e9816 */ /* 0x000fcc000000003e */
[----:B------:R-:W3:Y:S01]  /*e720*/  MUFU.EX2 R30, R30 ;  /* 0x0000001e001e7308 */ /* 0x000ee20000000800 */
[-CC-:B------:R-:W-:Y:S01]  /*e730*/  FFMA.FTZ R24, R63, R0.reuse, -R15.reuse ;  /* 0x000000003f187223 */ /* 0x180fe2000001080f */
[-CC-:B------:R-:W-:Y:S01]  /*e740*/  FFMA.FTZ R89, R89, R0.reuse, -R15.reuse ;  /* 0x0000000059597223 */ /* 0x180fe2000001080f */
[----:B------:R-:W-:-:S05]  /*e750*/  FFMA.FTZ R63, R60, R0, -R15 ;  /* 0x000000003c3f7223 */ /* 0x000fca000001080f */
[----:B------:R-:W-:Y:S01]  /*e760*/  MUFU.EX2 R83, R83 ;  /* 0x0000005300537308 */ /* 0x000fe20000000800 */
[----:B0-----:R-:W-:Y:S01]  /*e770*/  FADD.FTZ R60, R88, R99 ;  /* 0x00000063583c7221 */ /* 0x001fe20000010000 */
[----:B------:R0:W-:Y:S06]  /*e780*/  @!P1 SYNCS.ARRIVE.TRANS64.RED.A1T0 RZ, [R62+URZ], RZ ;  /* 0x000000ff3eff99a7 */ /* 0x0001ec000810043f */
[----:B------:R-:W4:Y:S08]  /*e790*/  MUFU.EX2 R87, R87 ;  /* 0x0000005700577308 */ /* 0x000f300000000800 */
[----:B------:R1:W-:Y:S01]  /*e7a0*/  MUFU.EX2 R21, R77 ;  /* 0x0000004d00157308 */ /* 0x0003e20000000800 */
[----:B------:R-:W-:-:S07]  /*e7b0*/  FFMA.FTZ R78, R54, R0, -R15 ;  /* 0x00000000364e7223 */ /* 0x000fce000001080f */
[----:B------:R-:W4:Y:S01]  /*e7c0*/  MUFU.EX2 R72, R72 ;  /* 0x0000004800487308 */ /* 0x000f220000000800 */
[----:B-1----:R-:W-:Y:S01]  /*e7d0*/  FFMA.FTZ R77, R56, R0, -R15 ;  /* 0x00000000384d7223 */ /* 0x002fe2000001080f */
[----:B------:R-:W-:-:S06]  /*e7e0*/  FADD.FTZ R56, R80, R85 ;  /* 0x0000005550387221 */ /* 0x000fcc0000010000 */
[----:B------:R-:W1:Y:S01]  /*e7f0*/  MUFU.EX2 R25, R25 ;  /* 0x0000001900197308 */ /* 0x000e620000000800 */
[----:B------:R-:W-:Y:S01]  /*e800*/  FADD.FTZ R85, R81, R56 ;  /* 0x0000003851557221 */ /* 0x000fe20000010000 */
[-CC-:B------:R-:W-:Y:S01]  /*e810*/  FFMA.FTZ R84, R68, R0.reuse, -R15.reuse ;  /* 0x0000000044547223 */ /* 0x180fe2000001080f */
[----:B------:R-:W-:-:S05]  /*e820*/  FFMA.FTZ R68, R57, R0, -R15 ;  /* 0x0000000039447223 */ /* 0x000fca000001080f */
[----:B------:R-:W1:Y:S01]  /*e830*/  MUFU.EX2 R73, R73 ;  /* 0x0000004900497308 */ /* 0x000e620000000800 */
[----:B------:R-:W-:-:S07]  /*e840*/  FFMA.FTZ R57, R26, R0, -R15 ;  /* 0x000000001a397223 */ /* 0x000fce000001080f */
[----:B------:R-:W1:Y:S01]  /*e850*/  MUFU.EX2 R74, R74 ;  /* 0x0000004a004a7308 */ /* 0x000e620000000800 */
[----:B------:R-:W-:-:S07]  /*e860*/  FFMA.FTZ R56, R27, R0, -R15 ;  /* 0x000000001b387223 */ /* 0x000fce000001080f */
[----:B0-----:R2:W-:Y:S02]  /*e870*/  MUFU.EX2 R62, R89 ;  /* 0x00000059003e7308 */ /* 0x0015e40000000800 */
[----:B--2---:R-:W-:-:S06]  /*e880*/  FADD.FTZ R89, R91, R60 ;  /* 0x0000003c5b597221 */ /* 0x004fcc0000010000 */
[----:B------:R-:W0:Y:S01]  /*e890*/  MUFU.EX2 R66, R66 ;  /* 0x0000004200427308 */ /* 0x000e220000000800 */
[----:B---3--:R-:W-:-:S07]  /*e8a0*/  FADD.FTZ R26, R30, R89 ;  /* 0x000000591e1a7221 */ /* 0x008fce0000010000 */
[----:B------:R2:W-:Y:S01]  /*e8b0*/  MUFU.EX2 R54, R24 ;  /* 0x0000001800367308 */ /* 0x0005e20000000800 */
[----:B----4-:R-:W-:Y:S01]  /*e8c0*/  FADD.FTZ R26, R87, R26 ;  /* 0x0000001a571a7221 */ /* 0x010fe20000010000 */
[----:B------:R-:W-:-:S06]  /*e8d0*/  FFMA.FTZ R76, R76, R0, -R15 ;  /* 0x000000004c4c7223 */ /* 0x000fcc000001080f */
[----:B------:R-:W3:Y:S01]  /*e8e0*/  MUFU.EX2 R28, R28 ;  /* 0x0000001c001c7308 */ /* 0x000ee20000000800 */
[----:B--2---:R-:W-:-:S04]  /*e8f0*/  FADD.FTZ R24, R82, R85 ;  /* 0x0000005552187221 */ /* 0x004fc80000010000 */
[----:B------:R-:W-:-:S03]  /*e900*/  FADD.FTZ R27, R83, R24 ;  /* 0x00000018531b7221 */ /* 0x000fc60000010000 */
[----:B------:R-:W2:Y:S01]  /*e910*/  MUFU.EX2 R75, R75 ;  /* 0x0000004b004b7308 */ /* 0x000ea20000000800 */
[----:B------:R-:W-:Y:S01]  /*e920*/  FADD.FTZ R24, R72, R27 ;  /* 0x0000001b48187221 */ /* 0x000fe20000010000 */
[----:B-1----:R-:W-:Y:S01]  /*e930*/  FADD.FTZ R27, R25, R26 ;  /* 0x0000001a191b7221 */ /* 0x002fe20000010000 */
[-CC-:B------:R-:W-:Y:S01]  /*e940*/  FFMA.FTZ R70, R70, R0.reuse, -R15.reuse ;  /* 0x0000000046467223 */ /* 0x180fe2000001080f */
[-CC-:B------:R-:W-:Y:S01]  /*e950*/  FFMA.FTZ R71, R71, R0.reuse, -R15.reuse ;  /* 0x0000000047477223 */ /* 0x180fe2000001080f */
[----:B------:R-:W-:-:S03]  /*e960*/  FFMA.FTZ R64, R64, R0, -R15 ;  /* 0x0000000040407223 */ /* 0x000fc6000001080f */
[----:B------:R-:W-:Y:S01]  /*e970*/  MUFU.EX2 R58, R58 ;  /* 0x0000003a003a7308 */ /* 0x000fe20000000800 */
[-CC-:B------:R-:W-:Y:S01]  /*e980*/  FFMA.FTZ R65, R65, R0.reuse, -R15.reuse ;  /* 0x0000000041417223 */ /* 0x180fe2000001080f */
[-CC-:B------:R-:W-:Y:S01]  /*e990*/  FFMA.FTZ R79, R55, R0.reuse, -R15.reuse ;  /* 0x00000000374f7223 */ /* 0x180fe2000001080f */
[-CC-:B------:R-:W-:Y:S01]  /*e9a0*/  FFMA.FTZ R69, R69, R0.reuse, -R15.reuse ;  /* 0x0000000045457223 */ /* 0x180fe2000001080f */
[-CC-:B------:R-:W-:Y:S01]  /*e9b0*/  FFMA.FTZ R92, R92, R0.reuse, -R15.reuse ;  /* 0x000000005c5c7223 */ /* 0x180fe2000001080f */
[-CC-:B------:R-:W-:Y:S01]  /*e9c0*/  FFMA.FTZ R93, R93, R0.reuse, -R15.reuse ;  /* 0x000000005d5d7223 */ /* 0x180fe2000001080f */
[-CC-:B------:R-:W-:Y:S02]  /*e9d0*/  FFMA.FTZ R61, R61, R0.reuse, -R15.reuse ;  /* 0x000000003d3d7223 */ /* 0x180fe4000001080f */
[----:B------:R-:W1:Y:S01]  /*e9e0*/  MUFU.EX2 R29, R29 ;  /* 0x0000001d001d7308 */ /* 0x000e620000000800 */
[-CC-:B------:R-:W-:Y:S01]  /*e9f0*/  FFMA.FTZ R97, R97, R0.reuse, -R15.reuse ;  /* 0x0000000061617223 */ /* 0x180fe2000001080f */
[----:B------:R-:W-:Y:S01]  /*ea00*/  FFMA.FTZ R15, R31, R0, -R15 ;  /* 0x000000001f0f7223 */ /* 0x000fe2000001080f */
[----:B------:R-:W-:Y:S01]  /*ea10*/  FADD.FTZ R31, R73, R24 ;  /* 0x00000018491f7221 */ /* 0x000fe20000010000 */
[----:B------:R-:W-:-:S04]  /*ea20*/  FADD.FTZ R27, R74, R27 ;  /* 0x0000001b4a1b7221 */ /* 0x000fc80000010000 */
[----:B------:R-:W4:Y:S01]  /*ea30*/  MUFU.EX2 R76, R76 ;  /* 0x0000004c004c7308 */ /* 0x000f220000000800 */
[----:B------:R-:W-:Y:S01]  /*ea40*/  F2FP.F16.F32.PACK_AB R18, R19, R18 ;  /* 0x000000121312723e */ /* 0x000fe200000000ff */
[----:B0-----:R-:W-:Y:S01]  /*ea50*/  FADD.FTZ R24, R66, R31 ;  /* 0x0000001f42187221 */ /* 0x001fe20000010000 */
[----:B------:R-:W-:Y:S01]  /*ea60*/  F2FP.F16.F32.PACK_AB R19, R95, R90 ;  /* 0x0000005a5f13723e */ /* 0x000fe200000000ff */
[----:B---3--:R-:W-:-:S04]  /*ea70*/  FADD.FTZ R26, R28, R27 ;  /* 0x0000001b1c1a7221 */ /* 0x008fc80000010000 */
[----:B------:R-:W0:Y:S01]  /*ea80*/  MUFU.EX2 R50, R50 ;  /* 0x0000003200327308 */ /* 0x000e220000000800 */
[----:B------:R-:W-:Y:S01]  /*ea90*/  FADD.FTZ R27, R67, R24 ;  /* 0x00000018431b7221 */ /* 0x000fe20000010000 */
[----:B--2---:R-:W-:-:S06]  /*eaa0*/  FADD.FTZ R26, R75, R26 ;  /* 0x0000001a4b1a7221 */ /* 0x004fcc0000010000 */
[----:B------:R-:W2:Y:S01]  /*eab0*/  MUFU.EX2 R70, R70 ;  /* 0x0000004600467308 */ /* 0x000ea20000000800 */
[----:B------:R3:W-:Y:S01]  /*eac0*/  STSM.16.M88.4 [R23+0x24300], R16 ;  /* 0x0243001017007844 */ /* 0x0007e20000000200 */
[----:B-1----:R-:W-:-:S06]  /*ead0*/  FADD.FTZ R31, R29, R26 ;  /* 0x0000001a1d1f7221 */ /* 0x002fcc0000010000 */
[----:B------:R-:W1:Y:S01]  /*eae0*/  MUFU.EX2 R51, R51 ;  /* 0x0000003300337308 */ /* 0x000e620000000800 */
[----:B------:R-:W-:-:S07]  /*eaf0*/  F2FP.F16.F32.PACK_AB R26, R67, R66 ;  /* 0x00000042431a723e */ /* 0x000fce00000000ff */
[----:B------:R-:W1:Y:S01]  /*eb00*/  MUFU.EX2 R71, R71 ;  /* 0x0000004700477308 */ /* 0x000e620000000800 */
[----:B---3--:R-:W-:Y:S01]  /*eb10*/  F2FP.F16.F32.PACK_AB R19, R87, R30 ;  /* 0x0000001e5713723e */ /* 0x008fe200000000ff */
[----:B------:R-:W-:-:S06]  /*eb20*/  FADD.FTZ R30, R58, R27 ;  /* 0x0000001b3a1e7221 */ /* 0x000fcc0000010000 */
[----:B------:R-:W3:Y:S01]  /*eb30*/  MUFU.EX2 R42, R42 ;  /* 0x0000002a002a7308 */ /* 0x000ee20000000800 */
[----:B------:R-:W-:Y:S01]  /*eb40*/  FADD.FTZ R67, R59, R30 ;  /* 0x0000001e3b437221 */ /* 0x000fe20000010000 */
[----:B----4-:R-:W-:-:S06]  /*eb50*/  FADD.FTZ R31, R76, R31 ;  /* 0x0000001f4c1f7221 */ /* 0x010fcc0000010000 */
[----:B------:R-:W4:Y:S01]  /*eb60*/  MUFU.EX2 R53, R53 ;  /* 0x0000003500357308 */ /* 0x000f220000000800 */
[----:B------:R-:W-:Y:S01]  /*eb70*/  F2FP.F16.F32.PACK_AB R27, R75, R28 ;  /* 0x0000001c4b1b723e */ /* 0x000fe200000000ff */
[----:B0-----:R-:W-:Y:S01]  /*eb80*/  FADD.FTZ R30, R50, R67 ;  /* 0x00000043321e7221 */ /* 0x001fe20000010000 */
[----:B------:R-:W-:-:S05]  /*eb90*/  F2FP.F16.F32.PACK_AB R28, R59, R58 ;  /* 0x0000003a3b1c723e */ /* 0x000fca00000000ff */
[----:B------:R-:W0:Y:S01]  /*eba0*/  MUFU.EX2 R64, R64 ;  /* 0x0000004000407308 */ /* 0x000e220000000800 */
[----:B--2---:R-:W-:Y:S01]  /*ebb0*/  FADD.FTZ R58, R70, R31 ;  /* 0x0000001f463a7221 */ /* 0x004fe20000010000 */
[C---:B-1----:R-:W-:Y:S01]  /*ebc0*/  FADD.FTZ R59, R51.reuse, R30 ;  /* 0x0000001e333b7221 */ /* 0x042fe20000010000 */
[----:B------:R-:W-:Y:S02]  /*ebd0*/  F2FP.F16.F32.PACK_AB R30, R51, R50 ;  /* 0x00000032331e723e */ /* 0x000fe400000000ff */
[----:B------:R-:W-:-:S03]  /*ebe0*/  FADD.FTZ R58, R71, R58 ;  /* 0x0000003a473a7221 */ /* 0x000fc60000010000 */
[----:B------:R-:W1:Y:S01]  /*ebf0*/  MUFU.EX2 R34, R34 ;  /* 0x0000002200227308 */ /* 0x000e620000000800 */
[----:B---3--:R-:W-:Y:S01]  /*ec00*/  FADD.FTZ R50, R42, R59 ;  /* 0x0000003b2a327221 */ /* 0x008fe20000010000 */
[----:B----4-:R-:W-:-:S06]  /*ec10*/  FADD.FTZ R51, R53, R58 ;  /* 0x0000003a35337221 */ /* 0x010fcc0000010000 */
[----:B------:R-:W2:Y:S01]  /*ec20*/  MUFU.EX2 R35, R35 ;  /* 0x0000002300237308 */ /* 0x000ea20000000800 */
[----:B------:R-:W-:Y:S01]  /*ec30*/  FADD.FTZ R59, R43, R50 ;  /* 0x000000322b3b7221 */ /* 0x000fe20000010000 */
[----:B0-----:R-:W-:-:S06]  /*ec40*/  FADD.FTZ R50, R64, R51 ;  /* 0x0000003340327221 */ /* 0x001fcc0000010000 */
[----:B------:R-:W0:Y:S01]  /*ec50*/  MUFU.EX2 R65, R65 ;  /* 0x0000004100417308 */ /* 0x000e220000000800 */
[----:B------:R-:W-:Y:S02]  /*ec60*/  F2FP.F16.F32.PACK_AB R16, R81, R80 ;  /* 0x000000505110723e */ /* 0x000fe400000000ff */
[----:B------:R-:W-:-:S05]  /*ec70*/  F2FP.F16.F32.PACK_AB R17, R91, R88 ;  /* 0x000000585b11723e */ /* 0x000fca00000000ff */
[----:B------:R-:W3:Y:S01]  /*ec80*/  MUFU.EX2 R38, R38 ;  /* 0x0000002600267308 */ /* 0x000ee20000000800 */
[----:B------:R-:W-:Y:S01]  /*ec90*/  F2FP.F16.F32.PACK_AB R18, R83, R82 ;  /* 0x000000525312723e */ /* 0x000fe200000000ff */
[----:B------:R-:W-:Y:S01]  /*eca0*/  FADD.FTZ R51, R21, R50 ;  /* 0x0000003215337221 */ /* 0x000fe20000010000 */
[----:B------:R-:W-:-:S05]  /*ecb0*/  F2FP.F16.F32.PACK_AB R24, R73, R72 ;  /* 0x000000484918723e */ /* 0x000fca00000000ff */
[----:B------:R-:W4:Y:S01]  /*ecc0*/  MUFU.EX2 R48, R48 ;  /* 0x0000003000307308 */ /* 0x000f220000000800 */
[----:B------:R-:W-:Y:S01]  /*ecd0*/  F2FP.F16.F32.PACK_AB R25, R74, R25 ;  /* 0x000000194a19723e */ /* 0x000fe200000000ff */
[----:B------:R2:W-:Y:S01]  /*ece0*/  STSM.16.M88.4 [R23+0x25b00], R16 ;  /* 0x025b001017007844 */ /* 0x0005e20000000200 */
[----:B-1----:R-:W-:-:S05]  /*ecf0*/  FADD.FTZ R58, R34, R59 ;  /* 0x0000003b223a7221 */ /* 0x002fca0000010000 */
[----:B------:R-:W1:Y:S01]  /*ed00*/  MUFU.EX2 R55, R78 ;  /* 0x0000004e00377308 */ /* 0x000e620000000800 */
[----:B------:R-:W-:Y:S01]  /*ed10*/  F2FP.F16.F32.PACK_AB R29, R76, R29 ;  /* 0x0000001d4c1d723e */ /* 0x000fe200000000ff */
[----:B------:R0:W-:Y:S01]  /*ed20*/  STSM.16.M88.4 [R23+0x27300], R24 ;  /* 0x0273001817007844 */ /* 0x0001e20000000200 */
[----:B------:R-:W-:-:S05]  /*ed30*/  F2FP.F16.F32.PACK_AB R31, R71, R70 ;  /* 0x00000046471f723e */ /* 0x000fca00000000ff */
[----:B------:R-:W1:Y:S01]  /*ed40*/  MUFU.EX2 R47, R47 ;  /* 0x0000002f002f7308 */ /* 0x000e620000000800 */
[----:B--2---:R-:W-:Y:S01]  /*ed50*/  F2FP.F16.F32.PACK_AB R16, R43, R42 ;  /* 0x0000002a2b10723e */ /* 0x004fe200000000ff */
[----:B------:R-:W-:Y:S01]  /*ed60*/  FADD.FTZ R42, R62, R51 ;  /* 0x000000333e2a7221 */ /* 0x000fe20000010000 */
[----:B------:R-:W-:-:S05]  /*ed70*/  FADD.FTZ R43, R35, R58 ;  /* 0x0000003a232b7221 */ /* 0x000fca0000010000 */
[----:B------:R-:W2:Y:S01]  /*ed80*/  MUFU.EX2 R60, R79 ;  /* 0x0000004f003c7308 */ /* 0x000ea20000000800 */
[----:B0-----:R-:W-:Y:S01]  /*ed90*/  FADD.FTZ R25, R65, R42 ;  /* 0x0000002a41197221 */ /* 0x001fe20000010000 */
[----:B---3--:R-:W-:-:S06]  /*eda0*/  FADD.FTZ R43, R38, R43 ;  /* 0x0000002b262b7221 */ /* 0x008fcc0000010000 */
[----:B------:R-:W0:Y:S01]  /*edb0*/  MUFU.EX2 R49, R49 ;  /* 0x0000003100317308 */ /* 0x000e220000000800 */
[----:B------:R3:W-:Y:S07]  /*edc0*/  STSM.16.M88.4 [R23+0x28b00], R28 ;  /* 0x028b001c17007844 */ /* 0x0007ee0000000200 */
[----:B------:R-:W0:Y:S01]  /*edd0*/  MUFU.EX2 R78, R84 ;  /* 0x00000054004e7308 */ /* 0x000e220000000800 */
[----:B----4-:R-:W-:Y:S01]  /*ede0*/  FADD.FTZ R26, R48, R43 ;  /* 0x0000002b301a7221 */ /* 0x010fe20000010000 */
[----:B------:R-:W-:Y:S01]  /*edf0*/  F2FP.F16.F32.PACK_AB R19, R62, R21 ;  /* 0x000000153e13723e */ /* 0x000fe200000000ff */
[----:B------:R-:W4:Y:S05]  /*ee00*/  @P5 LDC R43, c[0x0][0x450] ;  /* 0x00011400ff2b5b82 */ /* 0x000f2a0000000800 */
[----:B------:R-:W0:Y:S01]  /*ee10*/  MUFU.EX2 R46, R46 ;  /* 0x0000002e002e7308 */ /* 0x000e220000000800 */
[----:B---3--:R-:W-:-:S07]  /*ee20*/  FADD.FTZ R28, R54, R25 ;  /* 0x00000019361c7221 */ /* 0x008fce0000010000 */
[----:B------:R-:W3:Y:S01]  /*ee30*/  MUFU.EX2 R77, R77 ;  /* 0x0000004d004d7308 */ /* 0x000ee20000000800 */
[----:B-1----:R-:W-:Y:S01]  /*ee40*/  FADD.FTZ R21, R55, R28 ;  /* 0x0000001c37157221 */ /* 0x002fe20000010000 */
[----:B------:R-:W-:-:S06]  /*ee50*/  FADD.FTZ R26, R47, R26 ;  /* 0x0000001a2f1a7221 */ /* 0x000fcc0000010000 */
[----:B------:R-:W1:Y:S01]  /*ee60*/  MUFU.EX2 R41, R41 ;  /* 0x0000002900297308 */ /* 0x000e620000000800 */
[----:B--2---:R-:W-:-:S07]  /*ee70*/  FADD.FTZ R21, R60, R21 ;  /* 0x000000153c157221 */ /* 0x004fce0000010000 */
[----:B------:R-:W2:Y:S01]  /*ee80*/  MUFU.EX2 R69, R69 ;  /* 0x0000004500457308 */ /* 0x000ea20000000800 */
[----:B0-----:R-:W-:Y:S01]  /*ee90*/  FADD.FTZ R29, R49, R26 ;  /* 0x0000001a311d7221 */ /* 0x001fe20000010000 */
[----:B------:R-:W-:-:S06]  /*eea0*/  F2FP.F16.F32.PACK_AB R18, R35, R34 ;  /* 0x000000222312723e */ /* 0x000fcc00000000ff */
[----:B------:R-:W0:Y:S01]  /*eeb0*/  MUFU.EX2 R40, R40 ;  /* 0x0000002800287308 */ /* 0x000e220000000800 */
[----:B------:R-:W4:Y:S01]  /*eec0*/  @P5 LDC R35, c[0x0][0x44c] ;  /* 0x00011300ff235b82 */ /* 0x000f220000000800 */
[----:B------:R-:W-:-:S06]  /*eed0*/  FADD.FTZ R30, R78, R21 ;  /* 0x000000154e1e7221 */ /* 0x000fcc0000010000 */
[----:B------:R-:W0:Y:S01]  /*eee0*/  MUFU.EX2 R68, R68 ;  /* 0x0000004400447308 */ /* 0x000e220000000800 */
[----:B------:R-:W-:-:S07]  /*eef0*/  FADD.FTZ R28, R46, R29 ;  /* 0x0000001d2e1c7221 */ /* 0x000fce0000010000 */
[----:B------:R-:W4:Y:S01]  /*ef00*/  MUFU.EX2 R44, R44 ;  /* 0x0000002c002c7308 */ /* 0x000f220000000800 */
[----:B---3--:R-:W-:-:S07]  /*ef10*/  FADD.FTZ R30, R77, R30 ;  /* 0x0000001e4d1e7221 */ /* 0x008fce0000010000 */
[----:B------:R-:W3:Y:S01]  /*ef20*/  MUFU.EX2 R92, R92 ;  /* 0x0000005c005c7308 */ /* 0x000ee20000000800 */
[----:B------:R-:W-:Y:S01]  /*ef30*/  F2FP.F16.F32.PACK_AB R17, R64, R53 ;  /* 0x000000354011723e */ /* 0x000fe200000000ff */
[----:B-1----:R-:W-:-:S06]  /*ef40*/  FADD.FTZ R21, R41, R28 ;  /* 0x0000001c29157221 */ /* 0x002fcc0000010000 */
[----:B------:R-:W1:Y:S01]  /*ef50*/  MUFU.EX2 R39, R39 ;  /* 0x0000002700277308 */ /* 0x000e620000000800 */
[----:B--2---:R-:W-:-:S07]  /*ef60*/  FADD.FTZ R31, R69, R30 ;  /* 0x0000001e451f7221 */ /* 0x004fce0000010000 */
[----:B------:R-:W2:Y:S01]  /*ef70*/  MUFU.EX2 R63, R63 ;  /* 0x0000003f003f7308 */ /* 0x000ea20000000800 */
[----:B0-----:R-:W-:Y:S01]  /*ef80*/  FADD.FTZ R21, R40, R21 ;  /* 0x0000001528157221 */ /* 0x001fe20000010000 */
[----:B------:R0:W-:Y:S06]  /*ef90*/  STSM.16.M88.4 [R23+0x2a300], R16 ;  /* 0x02a3001017007844 */ /* 0x0001ec0000000200 */
[----:B------:R-:W2:Y:S01]  /*efa0*/  MUFU.EX2 R45, R45 ;  /* 0x0000002d002d7308 */ /* 0x000ea20000000800 */
[----:B------:R-:W-:-:S07]  /*efb0*/  F2FP.F16.F32.PACK_AB R24, R48, R38 ;  /* 0x000000263018723e */ /* 0x000fce00000000ff */
[----:B------:R-:W2:Y:S01]  /*efc0*/  MUFU.EX2 R93, R93 ;  /* 0x0000005d005d7308 */ /* 0x000ea20000000800 */
[----:B0-----:R-:W-:Y:S01]  /*efd0*/  FADD.FTZ R17, R68, R31 ;  /* 0x0000001f44117221 */ /* 0x001fe20000010000 */
[----:B----4-:R-:W-:-:S06]  /*efe0*/  FADD.FTZ R38, R44, R21 ;  /* 0x000000152c267221 */ /* 0x010fcc0000010000 */
[----:B------:R-:W0:Y:S01]  /*eff0*/  MUFU.EX2 R34, R61 ;  /* 0x0000003d00227308 */ /* 0x000e220000000800 */
[----:B---3--:R-:W-:Y:S01]  /*f000*/  FADD.FTZ R16, R92, R17 ;  /* 0x000000115c107221 */ /* 0x008fe20000010000 */
[----:B-1----:R-:W-:-:S06]  /*f010*/  FADD.FTZ R38, R39, R38 ;  /* 0x0000002627267221 */ /* 0x002fcc0000010000 */
[----:B------:R-:W1:Y:S01]  /*f020*/  MUFU.EX2 R57, R57 ;  /* 0x0000003900397308 */ /* 0x000e620000000800 */
[----:B--2---:R-:W-:Y:S01]  /*f030*/  FADD.FTZ R16, R63, R16 ;  /* 0x000000103f107221 */ /* 0x004fe20000010000 */
[----:B------:R-:W-:-:S06]  /*f040*/  F2FP.F16.F32.PACK_AB R25, R54, R65 ;  /* 0x000000413619723e */ /* 0x000fcc00000000ff */
[----:B------:R-:W2:Y:S01]  /*f050*/  MUFU.EX2 R36, R36 ;  /* 0x0000002400247308 */ /* 0x000ea20000000800 */
[----:B------:R-:W-:Y:S01]  /*f060*/  F2FP.F16.F32.PACK_AB R26, R49, R47 ;  /* 0x0000002f311a723e */ /* 0x000fe200000000ff */
[----:B------:R-:W-:Y:S01]  /*f070*/  FADD.FTZ R17, R45, R38 ;  /* 0x000000262d117221 */ /* 0x000fe20000010000 */
[----:B------:R-:W-:Y:S01]  /*f080*/  F2FP.F16.F32.PACK_AB R27, R60, R55 ;  /* 0x000000373c1b723e */ /* 0x000fe200000000ff */
[----:B------:R-:W-:-:S04]  /*f090*/  @P5 IMAD.HI.U32 R18, R103, R35, RZ ;  /* 0x0000002367125227 */ /* 0x000fc800078e00ff */
[----:B------:R-:W-:Y:S01]  /*f0a0*/  FADD.FTZ R19, R93, R16 ;  /* 0x000000105d137221 */ /* 0x000fe20000010000 */
[----:B------:R-:W3:Y:S01]  /*f0b0*/  MUFU.EX2 R37, R37 ;  /* 0x0000002500257308 */ /* 0x000ee20000000800 */
[----:B------:R4:W-:Y:S07]  /*f0c0*/  STSM.16.M88.4 [R23+0x2bb00], R24 ;  /* 0x02bb001817007844 */ /* 0x0009ee0000000200 */
[----:B------:R-:W-:Y:S08]  /*f0d0*/  MUFU.EX2 R56, R56 ;  /* 0x0000003800387308 */ /* 0x000ff00000000800 */
[----:B------:R-:W-:Y:S01]  /*f0e0*/  MUFU.EX2 R97, R97 ;  /* 0x0000006100617308 */ /* 0x000fe20000000800 */
[----:B----4-:R-:W-:-:S02]  /*f0f0*/  IMAD.MOV.U32 R27, RZ, RZ, R103 ;  /* 0x000000ffff1b7224 */ /* 0x010fc400078e0067 */
[----:B0-----:R-:W-:Y:S01]  /*f100*/  FADD.FTZ R26, R34, R19 ;  /* 0x00000013221a7221 */ /* 0x001fe20000010000 */
[----:B------:R-:W-:-:S04]  /*f110*/  @P5 SHF.R.U32.HI R27, RZ, R43, R18 ;  /* 0x0000002bff1b5219 */ /* 0x000fc80000011612 */
[----:B------:R0:W4:Y:S01]  /*f120*/  MUFU.EX2 R38, R15 ;  /* 0x0000000f00267308 */ /* 0x0001220000000800 */
[----:B------:R-:W-:-:S07]  /*f130*/  F2FP.F16.F32.PACK_AB R28, R41, R46 ;  /* 0x0000002e291c723e */ /* 0x000fce00000000ff */
[----:B------:R-:W4:Y:S01]  /*f140*/  MUFU.EX2 R33, R33 ;  /* 0x0000002100217308 */ /* 0x000f220000000800 */
[----:B------:R-:W-:Y:S01]  /*f150*/  F2FP.F16.F32.PACK_AB R29, R77, R78 ;  /* 0x0000004e4d1d723e */ /* 0x000fe200000000ff */
[----:B-1----:R-:W-:-:S06]  /*f160*/  FADD.FTZ R25, R57, R26 ;  /* 0x0000001a39197221 */ /* 0x002fcc0000010000 */
[----:B------:R-:W1:Y:S01]  /*f170*/  MUFU.EX2 R52, R52 ;  /* 0x0000003400347308 */ /* 0x000e620000000800 */
[----:B------:R-:W-:-:S07]  /*f180*/  F2FP.F16.F32.PACK_AB R30, R44, R40 ;  /* 0x000000282c1e723e */ /* 0x000fce00000000ff */
[----:B------:R-:W-:Y:S01]  /*f190*/  MUFU.EX2 R32, R32 ;  /* 0x0000002000207308 */ /* 0x000fe20000000800 */
[----:B------:R-:W-:-:S07]  /*f1a0*/  F2FP.F16.F32.PACK_AB R31, R68, R69 ;  /* 0x00000045441f723e */ /* 0x000fce00000000ff */
[----:B------:R-:W1:Y:S01]  /*f1b0*/  MUFU.EX2 R155, R155 ;  /* 0x0000009b009b7308 */ /* 0x000e620000000800 */
[----:B------:R-:W-:Y:S01]  /*f1c0*/  IADD3 R26, R27, R101, -R102 ;  /* 0x000000651b1a7210 */ /* 0x000fe20007ffe866 */
[----:B--2---:R-:W-:Y:S01]  /*f1d0*/  FADD.FTZ R18, R36, R17 ;  /* 0x0000001124127221 */ /* 0x004fe20000010000 */
[----:B------:R2:W-:Y:S03]  /*f1e0*/  STSM.16.M88.4 [R23+0x2d300], R28 ;  /* 0x02d3001c17007844 */ /* 0x0005e60000000200 */
[----:B---3--:R-:W-:Y:S01]  /*f1f0*/  FADD.FTZ R24, R37, R18 ;  /* 0x0000001225187221 */ /* 0x008fe20000010000 */
[----:B0-----:R-:W-:Y:S01]  /*f200*/  IMAD.HI R15, R26, 0x38e38e39, RZ ;  /* 0x38e38e391a0f7827 */ /* 0x001fe200078e02ff */
[----:B----4-:R-:W-:Y:S02]  /*f210*/  F2FP.F16.F32.PACK_AB R27, R38, R97 ;  /* 0x00000061261b723e */ /* 0x010fe400000000ff */
[----:B------:R-:W-:Y:S01]  /*f220*/  F2FP.F16.F32.PACK_AB R16, R45, R39 ;  /* 0x000000272d10723e */ /* 0x000fe200000000ff */
[----:B------:R-:W-:Y:S01]  /*f230*/  FADD.FTZ R21, R33, R24 ;  /* 0x0000001821157221 */ /* 0x000fe20000010000 */
[----:B------:R-:W-:-:S02]  /*f240*/  F2FP.F16.F32.PACK_AB R17, R63, R92 ;  /* 0x0000005c3f11723e */ /* 0x000fc400000000ff */
[----:B------:R-:W-:Y:S01]  /*f250*/  F2FP.F16.F32.PACK_AB R18, R37, R36 ;  /* 0x000000242512723e */ /* 0x000fe200000000ff */
[----:B--2---:R-:W-:Y:S01]  /*f260*/  FADD.FTZ R28, R56, R25 ;  /* 0x00000019381c7221 */ /* 0x004fe20000010000 */
[----:B------:R-:W-:Y:S02]  /*f270*/  F2FP.F16.F32.PACK_AB R19, R34, R93 ;  /* 0x0000005d2213723e */ /* 0x000fe400000000ff */
[----:B-1----:R-:W-:Y:S01]  /*f280*/  F2FP.F16.F32.PACK_AB R24, R52, R33 ;  /* 0x000000213418723e */ /* 0x002fe200000000ff */
[----:B------:R-:W-:Y:S01]  /*f290*/  FADD.FTZ R97, R97, R28 ;  /* 0x0000001c61617221 */ /* 0x000fe20000010000 */
[----:B------:R-:W-:Y:S02]  /*f2a0*/  F2FP.F16.F32.PACK_AB R25, R56, R57 ;  /* 0x000000393819723e */ /* 0x000fe400000000ff */
[----:B------:R-:W-:Y:S02]  /*f2b0*/  F2FP.F16.F32.PACK_AB R26, R155, R32 ;  /* 0x000000209b1a723e */ /* 0x000fe400000000ff */
[----:B------:R-:W-:Y:S01]  /*f2c0*/  SHF.R.U32.HI R28, RZ, 0x1f, R15 ;  /* 0x0000001fff1c7819 */ /* 0x000fe2000001160f */
[----:B------:R-:W-:Y:S03]  /*f2d0*/  STSM.16.M88.4 [R23+0x2eb00], R16 ;  /* 0x02eb001017007844 */ /* 0x000fe60000000200 */
[----:B------:R-:W-:Y:S01]  /*f2e0*/  LEA.HI.SX32 R28, R15, R28, 0x1b ;  /* 0x0000001c0f1c7211 */ /* 0x000fe200078fdaff */
[----:B------:R0:W-:Y:S01]  /*f2f0*/  STSM.16.M88.4 [R23+0x30300], R24 ;  /* 0x0303001817007844 */ /* 0x0001e20000000200 */
[----:B------:R1:W-:Y:S06]  /*f300*/  MEMBAR.ALL.CTA ;  /* 0x0000000000007992 */ /* 0x0003ec0000008000 */
[----:B-1----:R-:W1:Y:S01]  /*f310*/  FENCE.VIEW.ASYNC.S ;  /* 0x00000000000073c6 */ /* 0x002e620000000000 */
[----:B------:R-:W-:Y:S01]  /*f320*/  VIMNMX R72, RZ, R28, !PT ;  /* 0x0000001cff487248 */ /* 0x000fe20007fe0100 */
[----:B------:R-:W-:-:S04]  /*f330*/  VIADD R15, R96, 0xfffffffe ;  /* 0xfffffffe600f7836 */ /* 0x000fc80000000000 */
[----:B------:R2:W-:Y:S01]  /*f340*/  STL [R1+0x40], R72 ;  /* 0x0000404801007387 */ /* 0x0005e20000100800 */
[----:B------:R-:W-:Y:S01]  /*f350*/  ISETP.GE.AND P2, PT, R15, R72, PT ;  /* 0x000000480f00720c */ /* 0x000fe20003f46270 */
[----:B------:R-:W-:-:S04]  /*f360*/  FADD.FTZ R21, R52, R21 ;  /* 0x0000001534157221 */ /* 0x000fc80000010000 */
[----:B------:R-:W-:Y:S01]  /*f370*/  FADD.FTZ R32, R32, R21 ;  /* 0x0000001520207221 */ /* 0x000fe20000010000 */
[----:B------:R-:W-:Y:S01]  /*f380*/  FADD.FTZ R157, R38, R97 ;  /* 0x00000061269d7221 */ /* 0x000fe20000010000 */
[----:B------:R-:W-:Y:S02]  /*f390*/  CS2R R70, SRZ ;  /* 0x0000000000467805 */ /* 0x000fe4000001ff00 */
[----:B------:R-:W-:Y:S01]  /*f3a0*/  CS2R R68, SRZ ;  /* 0x0000000000447805 */ /* 0x000fe2000001ff00 */
[----:B------:R-:W-:Y:S01]  /*f3b0*/  FADD.FTZ R155, R155, R32 ;  /* 0x000000209b9b7221 */ /* 0x000fe20000010000 */
        /* <DEDUP_REMOVED lines=20> */
[----:B0-----:R-:W-:-:S02]  /*f500*/  CS2R R26, SRZ ;  /* 0x00000000001a7805 */ /* 0x001fc4000001ff00 */
[----:B------:R-:W-:Y:S01]  /*f510*/  CS2R R24, SRZ ;  /* 0x0000000000187805 */ /* 0x000fe2000001ff00 */
[----:B-1----:R-:W-:Y:S01]  /*f520*/  NOP ;  /* 0x0000000000007918 */ /* 0x002fe20000000000 */
[----:B--2---:R-:W-:Y:S05]  /*f530*/  @!P2 BRA `(.L_x_2418) ;  /* 0x000000500020a947 */ /* 0x004fea0003800000 */
[----:B------:R0:W5:Y:S01]  /*f540*/  LDL.LU R18, [R1+0x4] ;  /* 0x0000040001127983 */ /* 0x0001620000300800 */
[----:B------:R-:W-:Y:S02]  /*f550*/  IMAD.MOV.U32 R16, RZ, RZ, R20 ;  /* 0x000000ffff107224 */ /* 0x000fe400078e0014 */
[----:B------:R-:W-:Y:S02]  /*f560*/  IMAD.MOV.U32 R17, RZ, RZ, R14 ;  /* 0x000000ffff117224 */ /* 0x000fe400078e000e */
[----:B------:R-:W-:Y:S02]  /*f570*/  IMAD.MOV.U32 R19, RZ, RZ, R145 ;  /* 0x000000ffff137224 */ /* 0x000fe400078e0091 */
[----:B------:R-:W-:-:S07]  /*f580*/  IMAD.MOV.U32 R71, RZ, RZ, RZ ;  /* 0x000000ffff477224 */ /* 0x000fce00078e00ff */
.L_x_2428:
        /* <DEDUP_REMOVED lines=9> */
[----:B-1----:R-:W-:Y:S05]  /*f620*/  @P2 BRA `(.L_x_2419) ;  /* 0x0000000000302947 */ /* 0x002fea0003800000 */
[----:B------:R-:W-:Y:S05]  /*f630*/  @!P0 BRA `(.L_x_2420) ;  /* 0x0000000000048947 */ /* 0x000fea0003800000 */
[----:B------:R-:W-:Y:S01]  /*f640*/  BPT.TRAP 0x1 ;  /* 0x000000040000795c */ /* 0x000fe20000300000 */
.L_x_2420:
[----:B------:R-:W-:Y:S01]  /*f650*/  IMAD R0, R145, 0x8, R22 ;  /* 0x0000000891007824 */ /* 0x000fe200078e0216 */
[----:B------:R-:W-:-:S04]  /*f660*/  SHF.L.U32 R21, R14, 0x1f, RZ ;  /* 0x0000001f0e157819 */ /* 0x000fc800000006ff */
[----:B------:R1:W2:Y:S01]  /*f670*/  SYNCS.PHASECHK.TRANS64.TRYWAIT P3, [R0+URZ+0x31c30], R21 ;  /* 0x031c3015000075a7 */ /* 0x0002a2000806017f */
[----:B------:R-:W-:Y:S05]  /*f680*/  @!P0 BRA `(.L_x_2421) ;  /* 0x0000000000048947 */ /* 0x000fea0003800000 */
[----:B------:R-:W-:Y:S01]  /*f690*/  BPT.TRAP 0x1 ;  /* 0x000000040000795c */ /* 0x000fe20000300000 */
.L_x_2421:
[----:B------:R-:W-:Y:S04]  /*f6a0*/  BSSY B0, `(.L_x_2419) ;  /* 0x0000004000007945 */ /* 0x000fe80003800000 */
[----:B--2---:R-:W-:Y:S05]  /*f6b0*/  @P3 BRA `(.L_x_2422) ;  /* 0x0000000000083947 */ /* 0x004fea0003800000 */
[----:B------:R-:W2:Y:S02]  /*f6c0*/  SYNCS.PHASECHK.TRANS64.TRYWAIT P3, [R0+URZ+0x31c30], R21 ;  /* 0x031c3015000075a7 */ /* 0x000ea4000806017f */
[----:B--2---:R-:W-:Y:S05]  /*f6d0*/  @!P3 BRA `(.L_x_2423) ;  /* 0x00000140001cb947 */ /* 0x004fea0003800000 */
.L_x_2422:
[----:B------:R-:W-:Y:S05]  /*f6e0*/  BSYNC B0 ;  /* 0x0000000000007941 */ /* 0x000fea0003800000 */
.L_x_2419:
[----:B-12---:R-:W1:Y:S02]  /*f6f0*/  S2R R0, SR_TID.X ;  /* 0x0000000000007919 */ /* 0x006e640000002100 */
[----:B-1----:R-:W-:Y:S02]  /*f700*/  SHF.R.U32.HI R14, RZ, 0x7, R0 ;  /* 0x00000007ff0e7819 */ /* 0x002fe40000011600 */
[----:B------:R-:W2:Y:S01]  /*f710*/  LDL R0, [R1+0x30] ;  /* 0x0000300001007983 */ /* 0x000ea20000100800 */
[----:B------:R-:W-:Y:S05]  /*f720*/  WARPSYNC.ALL ;  /* 0x0000000000007948 */ /* 0x000fea0003800000 */
[----:B------:R-:W-:Y:S01]  /*f730*/  VIADD R76, R14, 0x8 ;  /* 0x000000080e4c7836 */ /* 0x000fe20000000000 */
[C---:B------:R-:W-:Y:S01]  /*f740*/  R2UR UR4, R2.reuse ;  /* 0x00000000020472ca */ /* 0x040fe200000e0000 */
[----:B------:R-:W-:Y:S01]  /*f750*/  IMAD.MOV.U32 R75, RZ, RZ, -0x7fffffe0 ;  /* 0x80000020ff4b7424 */ /* 0x000fe200078e00ff */
[----:B------:R-:W-:Y:S01]  /*f760*/  R2UR UR5, R3 ;  /* 0x00000000030572ca */ /* 0x000fe200000e0000 */
[----:B------:R-:W-:Y:S01]  /*f770*/  IMAD.MOV.U32 R21, RZ, RZ, -0x7fffffe0 ;  /* 0x80000020ff157424 */ /* 0x000fe200078e00ff */
[----:B------:R1:W-:Y:S01]  /*f780*/  BAR.SYNC.DEFER_BLOCKING R76, 0x100 ;  /* 0x0004004c0000751d */ /* 0x0003e20000010000 */
[----:B------:R-:W-:Y:S01]  /*f790*/  R2UR UR52, R2 ;  /* 0x00000000023472ca */ /* 0x000fe200000e0000 */
[----:B------:R-:W-:Y:S01]  /*f7a0*/  IMAD.MOV.U32 R73, RZ, RZ, -0x7fffffe0 ;  /* 0x80000020ff497424 */ /* 0x000fe200078e00ff */
[C---:B------:R-:W-:Y:S01]  /*f7b0*/  R2UR UR7, R75.reuse ;  /* 0x000000004b0772ca */ /* 0x040fe200000e0000 */
        /* <DEDUP_REMOVED lines=9> */
[----:B------:R-:W-:Y:S02]  /*f850*/  MOV R75, UR7 ;  /* 0x00000007004b7c02 */ /* 0x000fe40008000f00 */
[----:B------:R-:W-:Y:S02]  /*f860*/  R2UR UR7, R21 ;  /* 0x00000000150772ca */ /* 0x000fe400000e0000 */
[----:B------:R-:W-:-:S02]  /*f870*/  R2UR UR11, R79 ;  /* 0x000000004f0b72ca */ /* 0x000fc400000e0000 */
[----:B------:R-:W-:Y:S01]  /*f880*/  R2UR UR15, R73 ;  /* 0x00000000490f72ca */ /* 0x000fe200000e0000 */
[----:B------:R-:W-:Y:S01]  /*f890*/  WARPGROUP.ARRIVE ;  /* 0x00000000000079c5 */ /* 0x000fe20000000000 */
[----:B------:R-:W-:Y:S02]  /*f8a0*/  R2UR UR12, R2 ;  /* 0x00000000020c72ca */ /* 0x000fe400000e0000 */
[----:B------:R-:W-:Y:S02]  /*f8b0*/  R2UR UR13, R3 ;  /* 0x00000000030d72ca */ /* 0x000fe400000e0000 */
[----:B------:R-:W-:Y:S02]  /*f8c0*/  R2UR UR17, R73 ;  /* 0x00000000491172ca */ /* 0x000fe400000e0000 */
[----:B------:R-:W-:Y:S02]  /*f8d0*/  R2UR UR19, R77 ;  /* 0x000000004d1372ca */ /* 0x000fe400000e0000 */
[----:B------:R-:W-:-:S02]  /*f8e0*/  R2UR UR21, R73 ;  /* 0x00000000491572ca */ /* 0x000fc400000e0000 */
[C---:B------:R-:W-:Y:S02]  /*f8f0*/  R2UR UR23, R73.reuse ;  /* 0x00000000491772ca */ /* 0x040fe400000e0000 */
[----:B------:R-:W-:Y:S02]  /*f900*/  MOV R14, UR61 ;  /* 0x0000003d000e7c02 */ /* 0x000fe40008000f00 */
[C---:B------:R-:W-:Y:S02]  /*f910*/  R2UR UR35, R73.reuse ;  /* 0x00000000492372ca */ /* 0x040fe400000e0000 */
[C---:B------:R-:W-:Y:S02]  /*f920*/  R2UR UR47, R73.reuse ;  /* 0x00000000492f72ca */ /* 0x040fe400000e0000 */
[C---:B------:R-:W-:Y:S02]  /*f930*/  R2UR UR49, R73.reuse ;  /* 0x00000000493172ca */ /* 0x040fe400000e0000 */
[----:B------:R-:W-:Y:S01]  /*f940*/  R2UR UR61, R73 ;  /* 0x00000000493d72ca */ /* 0x000fe200000e0000 */
[----:B------:R-:W-:Y:S01]  /*f950*/  IMAD.MOV.U32 R73, RZ, RZ, -0x7fffffe0 ;  /* 0x80000020ff497424 */ /* 0x000fe200078e00ff */
[----:B------:R-:W-:-:S02]  /*f960*/  R2UR UR25, R77 ;  /* 0x000000004d1972ca */ /* 0x000fc400000e0000 */
[----:B------:R-:W-:Y:S02]  /*f970*/  R2UR UR27, R77 ;  /* 0x000000004d1b72ca */ /* 0x000fe400000e0000 */
[C---:B------:R-:W-:Y:S02]  /*f980*/  R2UR UR31, R79.reuse ;  /* 0x000000004f1f72ca */ /* 0x040fe400000e0000 */
[----:B------:R-:W-:Y:S02]  /*f990*/  R2UR UR39, R79 ;  /* 0x000000004f2772ca */ /* 0x000fe400000e0000 */
[----:B------:R-:W-:Y:S02]  /*f9a0*/  R2UR UR43, R77 ;  /* 0x000000004d2b72ca */ /* 0x000fe400000e0000 */
[C---:B------:R-:W-:Y:S02]  /*f9b0*/  R2UR UR51, R79.reuse ;  /* 0x000000004f3372ca */ /* 0x040fe400000e0000 */
[----:B------:R-:W-:-:S02]  /*f9c0*/  R2UR UR41, R79 ;  /* 0x000000004f2972ca */ /* 0x000fc400000e0000 */
[----:B------:R-:W-:Y:S02]  /*f9d0*/  R2UR UR37, R77 ;  /* 0x000000004d2572ca */ /* 0x000fe400000e0000 */
[----:B------:R-:W-:Y:S02]  /*f9e0*/  R2UR UR28, R8 ;  /* 0x00000000081c72ca */ /* 0x000fe400000e0000 */
[----:B------:R-:W-:Y:S01]  /*f9f0*/  R2UR UR29, R9 ;  /* 0x00000000091d72ca */ /* 0x000fe200000e0000 */
[----:B--2---:R-:W-:Y:S01]  /*fa00*/  IMAD R20, R145, 0x6c0, R0 ;  /* 0x000006c091147824 */ /* 0x004fe200078e0200 */
[----:B------:R-:W-:-:S03]  /*fa10*/  MOV R0, UR60 ;  /* 0x0000003c00007c02 */ /* 0x000fc60008000f00 */
[C---:B------:R-:W-:Y:S02]  /*fa20*/  VIADD R74, R20.reuse, 0x40 ;  /* 0x00000040144a7836 */ /* 0x040fe40000000000 */
[C---:B------:R-:W-:Y:S02]  /*fa30*/  VIADD R72, R20.reuse, 0x80 ;  /* 0x0000008014487836 */ /* 0x040fe40000000000 */
[----:B-1----:R-:W-:Y:S01]  /*fa40*/  VIADD R76, R20, 0x180 ;  /* 0x00000180144c7836 */ /* 0x002fe20000000000 */
        /* <DEDUP_REMOVED lines=19> */
[C---:B------:R-:W-:Y:S01]  /*fb80*/  VIADD R72, R20.reuse, 0x42 ;  /* 0x0000004214487836 */ /* 0x040fe20000000000 */
[----:B------:R-:W-:Y:S01]  /*fb90*/  MOV R80, UR6 ;  /* 0x0000000600507c02 */ /* 0x000fe20008000f00 */
[C---:B------:R-:W-:Y:S01]  /*fba0*/  VIADD R78, R20.reuse, 0x2 ;  /* 0x00000002144e7836 */ /* 0x040fe20000000000 */
[C---:B------:R-:W-:Y:S01]  /*fbb0*/  R2UR UR6, R20.reuse ;  /* 0x00000000140672ca */ /* 0x040fe200000e0000 */
        /* <DEDUP_REMOVED lines=19> */
[----:B------:R-:W-:Y:S02]  /*fcf0*/  R2UR UR8, R76 ;  /* 0x000000004c0872ca */ /* 0x000fe400000e0000 */
[----:B------:R-:W-:Y:S01]  /*fd00*/  R2UR UR48, R72 ;  /* 0x00000000483072ca */ /* 0x000fe200000e0000 */
[----:B------:R-:W-:Y:S01]  /*fd10*/  VIADD R72, R20, 0x240 ;  /* 0x0000024014487836 */ /* 0x000fe20000000000 */
[----:B------:R-:W-:Y:S01]  /*fd20*/  R2UR UR45, R75 ;  /* 0x000000004b2d72ca */ /* 0x000fe200000e0000 */
[----:B------:R-:W-:Y:S01]  /*fd30*/  IMAD.MOV.U32 R75, RZ, RZ, -0x7fffffe0 ;  /* 0x80000020ff4b7424 */ /* 0x000fe200078e00ff */
[----:B------:R-:W-:Y:S01]  /*fd40*/  R2UR UR50, R78 ;  /* 0x000000004e3272ca */ /* 0x000fe200000e0000 */
[----:B------:R-:W-:Y:S01]  /*fd50*/  VIADD R78, R20, 0x1c2 ;  /* 0x000001c2144e7836 */ /* 0x000fe20000000000 */
[----:B------:R-:W-:Y:S01]  /*fd60*/  R2UR UR60, R72 ;  /* 0x00000000483c72ca */ /* 0x000fe200000e0000 */
[----:B------:R-:W-:-:S03]  /*fd70*/  VIADD R72, R20, 0x2c0 ;  /* 0x000002c014487836 */ /* 0x000fc60000000000 */
[----:B------:R-:W-:Y:S02]  /*fd80*/  R2UR UR40, R78 ;  /* 0x000000004e2872ca */ /* 0x000fe400000e0000 */
[----:B------:R-:W-:Y:S01]  /*fd90*/  R2UR UR16, R72 ;  /* 0x00000000481072ca */ /* 0x000fe200000e0000 */
[----:B------:R-:W-:-:S05]  /*fda0*/  VIADD R72, R20, 0x340 ;  /* 0x0000034014487836 */ /* 0x000fca0000000000 */
[----:B------:R-:W-:Y:S01]  /*fdb0*/  R2UR UR20, R72 ;  /* 0x00000000481472ca */ /* 0x000fe200000e0000 */
[----:B------:R-:W-:Y:S01]  /*fdc0*/  VIADD R72, R20, 0x3c0 ;  /* 0x000003c014487836 */ /* 0x000fe20000000000 */
[----:B------:R-:W-:Y:S02]  /*fdd0*/  WARPGROUP.DEPBAR.LE gsb0, 0x0 ;  /* 0x00008000000079c5 */ /* 0x000fe40000010000 */
[----:B------:R-:W-:-:S06]  /*fde0*/  WARPGROUP.ARRIVE ;  /* 0x00000000000079c5 */ /* 0x000fcc0000000000 */
[----:B------:R-:W-:Y:S01]  /*fdf0*/  HGMMA.64x16x16.F32 R128, gdesc[UR52], RZ, !UPT, gsb0 ;  /* 0x00200000348079f0 */ /* 0x000fe2000c0008ff */
[----:B------:R-:W-:Y:S01]  /*fe00*/  UMOV UR52, UR8 ;  /* 0x0000000800347c82 */ /* 0x000fe20008000000 */
[----:B------:R-:W-:Y:S01]  /*fe10*/  UMOV UR53, UR9 ;  /* 0x0000000900357c82 */ /* 0x000fe20008000000 */
        /* <DEDUP_REMOVED lines=9> */
[----:B------:R-:W-:-:S04]  /*feb0*/  IMAD.MOV.U32 R75, RZ, RZ, -0x7fffffe0 ;  /* 0x80000020ff4b7424 */ /* 0x000fc800078e00ff */
        /* <DEDUP_REMOVED lines=33> */
[----:B------:R-:W-:Y:S02]  /*100d0*/  R2UR UR4, R72 ;  /* 0x00000000480472ca */ /* 0x000fe400000e0000 */
[----:B------:R-:W-:Y:S01]  /*100e0*/  R2UR UR5, R73 ;  /* 0x00000000490572ca */ /* 0x000fe200000e0000 */
        /* <DEDUP_REMOVED lines=13> */
[----:B------:R-:W-:Y:S01]  /*101c0*/  HGMMA.64x16x16.F32 R88, gdesc[UR16], RZ, !UPT, gsb0 ;  /* 0x00200000105879f0 */ /* 0x000fe2000c0008ff */
[----:B------:R-:W-:Y:S01]  /*101d0*/  UMOV UR16, UR32 ;  /* 0x0000002000107c82 */ /* 0x000fe20008000000 */
[----:B------:R-:W-:Y:S01]  /*101e0*/  UMOV UR17, UR33 ;  /* 0x0000002100117c82 */ /* 0x000fe20008000000 */
[----:B------:R-:W-:Y:S02]  /*101f0*/  R2UR UR32, R8 ;  /* 0x00000000082072ca */ /* 0x000fe400000e0000 */
[----:B------:R-:W-:Y:S01]  /*10200*/  R2UR UR33, R9 ;  /* 0x00000000092172ca */ /* 0x000fe200000e0000 */
[----:B------:R-:W-:Y:S02]  /*10210*/  WARPGROUP.DEPBAR.LE gsb0, 0x0 ;  /* 0x00008000000079c5 */ /* 0x000fe40000010000 */
[----:B------:R-:W-:-:S06]  /*10220*/  WARPGROUP.ARRIVE ;  /* 0x00000000000079c5 */ /* 0x000fcc0000000000 */
[----:B------:R-:W-:Y:S01]  /*10230*/  HGMMA.64x16x16.F32 R80, gdesc[UR20], RZ, !UPT, gsb0 ;  /* 0x00200000145079f0 */ /* 0x000fe2000c0008ff */
[----:B------:R-:W-:Y:S01]  /*10240*/  UMOV UR20, UR10 ;  /* 0x0000000a00147c82 */ /* 0x000fe20008000000 */
[----:B------:R-:W-:Y:S01]  /*10250*/  UMOV UR21, UR11 ;  /* 0x0000000b00157c82 */ /* 0x000fe20008000000 */
[----:B------:R-:W-:Y:S02]  /*10260*/  WARPGROUP.DEPBAR.LE gsb0, 0x0 ;  /* 0x00008000000079c5 */ /* 0x000fe40000010000 */
[----:B------:R-:W-:-:S06]  /*10270*/  WARPGROUP.ARRIVE ;  /* 0x00000000000079c5 */ /* 0x000fcc0000000000 */
[----:B------:R-:W-:Y:S01]  /*10280*/  HGMMA.64x16x16.F32 R72, gdesc[UR24], RZ, !UPT, gsb0 ;  /* 0x00200000184879f0 */ /* 0x000fe2000c0008ff */
[----:B------:R-:W-:Y:S01]  /*10290*/  UMOV UR24, UR52 ;  /* 0x0000003400187c82 */ /* 0x000fe20008000000 */
[----:B------:R-:W-:Y:S01]  /*102a0*/  UMOV UR25, UR53 ;  /* 0x0000003500197c82 */ /* 0x000fe20008000000 */
[----:B------:R-:W-:Y:S01]  /*102b0*/  UMOV UR52, UR36 ;  /* 0x0000002400347c82 */ /* 0x000fe20008000000 */
[----:B------:R-:W-:Y:S01]  /*102c0*/  UMOV UR53, UR37 ;  /* 0x0000002500357c82 */ /* 0x000fe20008000000 */
[----:B------:R-:W-:Y:S01]  /*102d0*/  R2UR UR36, R8 ;  /* 0x00000000082472ca */ /* 0x000fe200000e0000 */
[----:B------:R-:W-:Y:S01]  /*102e0*/  UMOV UR26, UR14 ;  /* 0x0000000e001a7c82 */ /* 0x000fe20008000000 */
[----:B------:R-:W-:Y:S01]  /*102f0*/  R2UR UR37, R9 ;  /* 0x00000000092572ca */ /* 0x000fe200000e0000 */
[----:B------:R-:W-:Y:S01]  /*10300*/  UMOV UR27, UR15 ;  /* 0x0000000f001b7c82 */ /* 0x000fe20008000000 */
        /* <DEDUP_REMOVED lines=24> */
[----:B------:R-:W-:Y:S01]  /*10490*/  HGMMA.64x16x16.F32 R136, gdesc[UR28], R136, gsb0 ;  /* 0x002000001c8879f0 */ /* 0x000fe20008000888 */
[----:B------:R-:W-:Y:S01]  /*104a0*/  UMOV UR30, UR40 ;  /* 0x00000028001e7c82 */ /* 0x000fe20008000000 */
[----:B------:R-:W-:Y:S01]  /*104b0*/  UMOV UR31, UR41 ;  /* 0x00000029001f7c82 */ /* 0x000fe20008000000 */
[C---:B------:R-:W-:Y:S01]  /*104c0*/  R2UR UR40, R8.reuse ;  /* 0x00000000082872ca */ /* 0x040fe200000e0000 */
[----:B------:R-:W-:Y:S01]  /*104d0*/  UMOV UR28, UR44 ;  /* 0x0000002c001c7c82 */ /* 0x000fe20008000000 */
[C---:B------:R-:W-:Y:S01]  /*104e0*/  R2UR UR41, R9.reuse ;  /* 0x00000000092972ca */ /* 0x040fe200000e0000 */
[----:B------:R-:W-:Y:S01]  /*104f0*/  UMOV UR29, UR45 ;  /* 0x0000002d001d7c82 */ /* 0x000fe20008000000 */
[----:B------:R-:W-:Y:S02]  /*10500*/  R2UR UR44, R8 ;  /* 0x00000000082c72ca */ /* 0x000fe400000e0000 */
[----:B------:R-:W-:Y:S01]  /*10510*/  R2UR UR45, R9 ;  /* 0x00000000092d72ca */ /* 0x000fe200000e0000 */
        /* <DEDUP_REMOVED lines=20> */
[----:B------:R-:W-:Y:S02]  /*10660*/  R2UR UR24, R8 ;  /* 0x00000000081872ca */ /* 0x000fe400000e0000 */
[----:B------:R-:W-:Y:S02]  /*10670*/  R2UR UR25, R9 ;  /* 0x00000000091972ca */ /* 0x000fe400000e0000 */
[----:B------:R-:W-:Y:S02]  /*10680*/  R2UR UR36, R12 ;  /* 0x000000000c2472ca */ /* 0x000fe400000e0000 */
[----:B------:R-:W-:Y:S01]  /*10690*/  R2UR UR37, R13 ;  /* 0x000000000d2572ca */ /* 0x000fe200000e0000 */
[----:B------:R-:W-:-:S02]  /*106a0*/  WARPGROUP.DEPBAR.LE gsb0, 0x0 ;  /* 0x00008000000079c5 */ /* 0x000fc40000010000 */
[----:B------:R-:W-:-:S06]  /*106b0*/  WARPGROUP.ARRIVE ;  /* 0x00000000000079c5 */ /* 0x000fcc0000000000 */
[----:B------:R-:W-:Y:S01]  /*106c0*/  HGMMA.64x16x16.F32 R112, gdesc[UR40], R112, gsb0 ;  /* 0x00200000287079f0 */ /* 0x000fe20008000870 */
[----:B------:R-:W-:Y:S01]  /*106d0*/  UMOV UR42, UR48 ;  /* 0x00000030002a7c82 */ /* 0x000fe20008000000 */
[----:B------:R-:W-:Y:S01]  /*106e0*/  UMOV UR43, UR49 ;  /* 0x00000031002b7c82 */ /* 0x000fe20008000000 */
[C---:B------:R-:W-:Y:S02]  /*106f0*/  R2UR UR48, R8.reuse ;  /* 0x00000000083072ca */ /* 0x040fe400000e0000 */
[C---:B------:R-:W-:Y:S02]  /*10700*/  R2UR UR49, R9.reuse ;  /* 0x00000000093172ca */ /* 0x040fe400000e0000 */
[----:B------:R-:W-:Y:S02]  /*10710*/  R2UR UR40, R8 ;  /* 0x00000000082872ca */ /* 0x000fe400000e0000 */
[----:B------:R-:W-:Y:S01]  /*10720*/  R2UR UR41, R9 ;  /* 0x00000000092972ca */ /* 0x000fe200000e0000 */
[----:B------:R-:W-:-:S02]  /*10730*/  WARPGROUP.DEPBAR.LE gsb0, 0x0 ;  /* 0x00008000000079c5 */ /* 0x000fc40000010000 */
        /* <DEDUP_REMOVED lines=68> */
[C---:B------:R-:W-:Y:S01]  /*10b80*/  R2UR UR32, R10.reuse ;  /* 0x000000000a2072ca */ /* 0x040fe200000e0000 */
[----:B------:R-:W-:Y:S01]  /*10b90*/  UMOV UR34, UR12 ;  /* 0x0000000c00227c82 */ /* 0x000fe20008000000 */
[C---:B------:R-:W-:Y:S01]  /*10ba0*/  R2UR UR33, R11.reuse ;  /* 0x000000000b2172ca */ /* 0x040fe200000e0000 */
[----:B------:R-:W-:Y:S01]  /*10bb0*/  UMOV UR35, UR13 ;  /* 0x0000000d00237c82 */ /* 0x000fe20008000000 */
        /* <DEDUP_REMOVED lines=89> */
[----:B------:R-:W-:Y:S02]  /*11150*/  R2UR UR43, R148 ;  /* 0x00000000942b72ca */ /* 0x000fe400000e0000 */
        /* <DEDUP_REMOVED lines=81> */
[----:B------:R-:W-:-:S02]  /*11670*/  IMAD.MOV.U32 R147, RZ, RZ, -0x7fffffe0 ;  /* 0x80000020ff937424 */ /* 0x000fc400078e00ff */
[----:B------:R-:W-:Y:S01]  /*11680*/  VIADD R20, R20, 0x682 ;  /* 0x0000068214147836 */ /* 0x000fe20000000000 */
        /* <DEDUP_REMOVED lines=40> */
[----:B------:R-:W-:Y:S05]  /*11910*/  @P2 BRA `(.L_x_2424) ;  /* 0x0000000000282947 */ /* 0x000fea0003800000 */
[----:B------:R-:W-:Y:S05]  /*11920*/  @!P0 BRA `(.L_x_2425) ;  /* 0x0000000000048947 */ /* 0x000fea0003800000 */
[----:B------:R-:W-:Y:S01]  /*11930*/  BPT.TRAP 0x1 ;  /* 0x000000040000795c */ /* 0x000fe20000300000 */
.L_x_2425:
[----:B------:R-:W-:Y:S01]  /*11940*/  SHF.L.U32 R0, R18, 0x1f, RZ ;  /* 0x0000001f12007819 */ /* 0x000fe200000006ff */
[----:B------:R-:W-:-:S04]  /*11950*/  IMAD R14, R19, 0x8, R22 ;  /* 0x00000008130e7824 */ /* 0x000fc800078e0216 */
[----:B------:R1:W2:Y:S01]  /*11960*/  SYNCS.PHASECHK.TRANS64.TRYWAIT P2, [R14+URZ+0x31c50], R0 ;  /* 0x031c50000e0075a7 */ /* 0x0002a2000804017f */
[----:B------:R-:W-:Y:S05]  /*11970*/  @!P0 BRA `(.L_x_2426) ;  /* 0x0000000000048947 */ /* 0x000fea0003800000 */
[----:B------:R-:W-:Y:S01]  /*11980*/  BPT.TRAP 0x1 ;  /* 0x000000040000795c */ /* 0x000fe20000300000 */
.L_x_2426:
[----:B--2---:R-:W-:Y:S05]  /*11990*/  @P2 BRA `(.L_x_2424) ;  /* 0x0000000000082947 */ /* 0x004fea0003800000 */
[----:B------:R-:W2:Y:S02]  /*119a0*/  SYNCS.PHASECHK.TRANS64.TRYWAIT P2, [R14+URZ+0x31c50], R0 ;  /* 0x031c50000e0075a7 */ /* 0x000ea4000804017f */
[----:B--2---:R-:W-:Y:S05]  /*119b0*/  @!P2 BRA `(.L_x_2427) ;  /* 0x0000011c0078a947 */ /* 0x004fea0003800000 */
.L_x_2424:
[----:B------:R-:W3:Y:S01]  /*119c0*/  LDL R148, [R1+0x58] ;  /* 0x0000580001947983 */ /* 0x000ee20000100800 */
[----:B------:R-:W4:Y:S03]  /*119d0*/  LDC R149, c[0x0][0x448] ;  /* 0x00011200ff957b82 */ /* 0x000f260000000800 */
[----:B------:R-:W3:Y:S04]  /*119e0*/  LDL R18, [R1+0x68] ;  /* 0x0000680001127983 */ /* 0x000ee80000100800 */
[----:B------:R-:W3:Y:S04]  /*119f0*/  LDL R147, [R1+0x64] ;  /* 0x0000640001937983 */ /* 0x000ee80000100800 */
[----:B------:R-:W3:Y:S04]  /*11a00*/  LDL R21, [R1+0x54] ;  /* 0x0000540001157983 */ /* 0x000ee80000100800 */
[----:B------:R-:W3:Y:S04]  /*11a10*/  LDL R20, [R1+0x50] ;  /* 0x0000500001147983 */ /* 0x000ee80000100800 */
[----:B------:R-:W3:Y:S01]  /*11a20*/  LDL.LU R146, [R1] ;  /* 0x0000000001927983 */ /* 0x000ee20000300800 */
[----:B------:R-:W-:Y:S05]  /*11a30*/  WARPSYNC.ALL ;  /* 0x0000000000007948 */ /* 0x000fea0003800000 */
[----:B----4-:R-:W-:Y:S01]  /*11a40*/  ISETP.NE.AND P2, PT, R149, 0x1, PT ;  /* 0x000000019500780c */ /* 0x010fe20003f45270 */
[----:B------:R-:W-:-:S12]  /*11a50*/  ULDC UR4, c[0x0][0x988] ;  /* 0x0002620000047ab9 */ /* 0x000fd80000000800 */
[----:B-12---:R-:W1:Y:S08]  /*11a60*/  @P2 LDC R14, c[0x0][0x44c] ;  /* 0x00011300ff0e2b82 */ /* 0x006e700000000800 */
[----:B------:R-:W2:Y:S01]  /*11a70*/  @P2 LDC R0, c[0x0][0x450] ;  /* 0x00011400ff002b82 */ /* 0x000ea20000000800 */
[----:B---3--:R-:W-:-:S04]  /*11a80*/  IMAD.IADD R18, R18, 0x1, R148 ;  /* 0x0000000112127824 */ /* 0x008fc800078e0294 */
[----:B-1----:R-:W-:-:S05]  /*11a90*/  @P2 IMAD.HI.U32 R14, R18, R14, RZ ;  /* 0x0000000e120e2227 */ /* 0x002fca00078e00ff */
[----:B--2---:R-:W-:Y:S01]  /*11aa0*/  @P2 SHF.R.U32.HI R18, RZ, R0, R14 ;  /* 0x00000000ff122219 */ /* 0x004fe2000001160e */
[----:B------:R-:W-:-:S04]  /*11ab0*/  IMAD.MOV.U32 R14, RZ, RZ, -0x90 ;  /* 0xffffff70ff0e7424 */ /* 0x000fc800078e00ff */
[----:B------:R-:W1:Y:S01]  /*11ac0*/  SHFL.IDX PT, R0, R18, RZ, 0x1c1f ;  /* 0x001c1fff12007589 */ /* 0x000e6200000e0000 */
[----:B------:R-:W-:Y:S01]  /*11ad0*/  IMAD R14, R15, R14, 0x1 ;  /* 0x000000010f0e7424 */ /* 0x000fe200078e020e */
[----:B------:R-:W-:Y:S02]  /*11ae0*/  LOP3.LUT R146, R146, 0xffffffbf, RZ, 0xc0, !PT ;  /* 0xffffffbf92927812 */ /* 0x000fe400078ec0ff */
[----:B------:R-:W2:Y:S01]  /*11af0*/  SHFL.IDX PT, R18, R18, 0x1, 0x1c1f ;  /* 0x003c1f0012127f89 */ /* 0x000ea200000e0000 */
[----:B------:R-:W-:Y:S01]  /*11b00*/  IMAD R14, R147, -0x2, R14 ;  /* 0xfffffffe930e7824 */ /* 0x000fe200078e020e */
[----:B------:R-:W-:-:S04]  /*11b10*/  @P1 LOP3.LUT R146, R146, 0x40, RZ, 0xfc, !PT ;  /* 0x0000004092921812 */ /* 0x000fc800078efcff */
[----:B------:R-:W-:Y:S02]  /*11b20*/  IADD3 R14, -R20, R14, R21 ;  /* 0x0000000e140e7210 */ /* 0x000fe40007ffe115 */
[----:B------:R-:W-:-:S04]  /*11b30*/  LOP3.LUT R146, R146, 0xffffffdf, RZ, 0xc0, !PT ;  /* 0xffffffdf92927812 */ /* 0x000fc800078ec0ff */
[----:B------:R-:W-:-:S05]  /*11b40*/  @P0 LOP3.LUT R146, R146, 0x20, RZ, 0xfc, !PT ;  /* 0x0000002092920812 */ /* 0x000fca00078efcff */
[----:B------:R-:W-:Y:S01]  /*11b50*/  STL [R1], R146 ;  /* 0x0000009201007387 */ /* 0x000fe20000100800 */
[----:B-1----:R-:W-:-:S03]  /*11b60*/  IMAD.IADD R0, R14, 0x1, R0 ;  /* 0x000000010e007824 */ /* 0x002fc600078e0200 */
[----:B------:R-:W3:Y:S01]  /*11b70*/  LDL R153, [R1+0x34] ;  /* 0x0000340001997983 */ /* 0x000ee20000100800 */
[----:B--2---:R-:W-:Y:S01]  /*11b80*/  IMAD.IADD R18, R14, 0x1, R18 ;  /* 0x000000010e127824 */ /* 0x004fe200078e0212 */
[C---:B------:R-:W-:Y:S02]  /*11b90*/  ISETP.GT.AND P2, PT, R0.reuse, RZ, PT ;  /* 0x000000ff0000720c */ /* 0x040fe40003f44270 */
[C---:B------:R-:W-:Y:S02]  /*11ba0*/  ISETP.GT.AND P4, PT, R0.reuse, 0x1, PT ;  /* 0x000000010000780c */ /* 0x040fe40003f84270 */
[----:B------:R-:W-:Y:S02]  /*11bb0*/  ISETP.GT.AND P3, PT, R0, 0x8, PT ;  /* 0x000000080000780c */ /* 0x000fe40003f64270 */
[----:B------:R-:W-:Y:S02]  /*11bc0*/  FSEL R136, R136, -INF , P2 ;  /* 0xff80000088887808 */ /* 0x000fe40001000000 */
[----:B------:R-:W-:-:S02]  /*11bd0*/  FSEL R137, R137, -INF , P4 ;  /* 0xff80000089897808 */ /* 0x000fc40002000000 */
[----:B------:R-:W-:Y:S02]  /*11be0*/  FSEL R140, R140, -INF , P3 ;  /* 0xff8000008c8c7808 */ /* 0x000fe40001800000 */
[C---:B------:R-:W-:Y:S02]  /*11bf0*/  ISETP.GT.AND P2, PT, R0.reuse, 0x9, PT ;  /* 0x000000090000780c */ /* 0x040fe40003f44270 */
        /* <DEDUP_REMOVED lines=62> */
[----:B------:R-:W-:Y:S02]  /*11fe0*/  FMNMX.FTZ R0, R136, R17, !PT ;  /* 0x0000001188007209 */ /* 0x000fe40007810000 */
[----:B------:R-:W-:-:S02]  /*11ff0*/  FSEL R73, R73, -INF , P2 ;  /* 0xff80000049497808 */ /* 0x000fc40001000000 */
[----:B------:R-:W-:Y:S02]  /*12000*/  FMNMX.FTZ R0, R137, R0, !PT ;  /* 0x0000000089007209 */ /* 0x000fe40007810000 */
[----:B------:R-:W-:Y:S02]  /*12010*/  ISETP.GT.AND P2, PT, R18, RZ, PT ;  /* 0x000000ff1200720c */ /* 0x000fe40003f44270 */
[----:B------:R-:W-:Y:S02]  /*12020*/  FMNMX.FTZ R0, R140, R0, !PT ;  /* 0x000000008c007209 */ /* 0x000fe40007810000 */
[----:B------:R-:W-:Y:S02]  /*12030*/  FSEL R138, R138, -INF , P2 ;  /* 0xff8000008a8a7808 */ /* 0x000fe40001000000 */
[----:B------:R-:W-:Y:S02]  /*12040*/  FMNMX.FTZ R0, R141, R0, !PT ;  /* 0x000000008d007209 */ /* 0x000fe40007810000 */
[----:B------:R-:W-:-:S02]  /*12050*/  ISETP.GT.AND P2, PT, R18, 0x1, PT ;  /* 0x000000011200780c */ /* 0x000fc40003f44270 */
[----:B------:R-:W-:Y:S02]  /*12060*/  FMNMX.FTZ R0, R128, R0, !PT ;  /* 0x0000000080007209 */ /* 0x000fe40007810000 */
[----:B------:R-:W-:Y:S02]  /*12070*/  FSEL R139, R139, -INF , P2 ;  /* 0xff8000008b8b7808 */ /* 0x000fe40001000000 */
[----:B------:R-:W-:Y:S02]  /*12080*/  FMNMX.FTZ R0, R129, R0, !PT ;  /* 0x0000000081007209 */ /* 0x000fe40007810000 */
[----:B------:R-:W-:Y:S02]  /*12090*/  ISETP.GT.AND P2, PT, R18, 0x8, PT ;  /* 0x000000081200780c */ /* 0x000fe40003f44270 */
[----:B------:R-:W-:Y:S02]  /*120a0*/  FMNMX.FTZ R0, R132, R0, !PT ;  /* 0x0000000084007209 */ /* 0x000fe40007810000 */
[----:B------:R-:W-:-:S02]  /*120b0*/  FSEL R142, R142, -INF , P2 ;  /* 0xff8000008e8e7808 */ /* 0x000fc40001000000 */
[----:B------:R-:W-:Y:S02]  /*120c0*/  FMNMX.FTZ R0, R133, R0, !PT ;  /* 0x0000000085007209 */ /* 0x000fe40007810000 */
[----:B------:R-:W-:Y:S02]  /*120d0*/  ISETP.GT.AND P2, PT, R18, 0x9, PT ;  /* 0x000000091200780c */ /* 0x000fe40003f44270 */
        /* <DEDUP_REMOVED lines=55> */
[C---:B------:R-:W-:Y:S02]  /*12450*/  ISETP.GT.AND P2, PT, R18.reuse, 0x40, PT ;  /* 0x000000401200780c */ /* 0x040fe40003f44270 */
[----:B------:R-:W-:Y:S01]  /*12460*/  ISETP.GT.AND P1, PT, R18, 0x71, PT ;  /* 0x000000711200780c */ /* 0x000fe20003f24270 */
[----:B------:R-:W1:Y:S01]  /*12470*/  SHFL.BFLY PT, R14, R0, 0x2, 0x1f ;  /* 0x0c401f00000e7f89 */ /* 0x000e6200000e0000 */
[----:B------:R-:W-:-:S02]  /*12480*/  FSEL R106, R106, -INF , P2 ;  /* 0xff8000006a6a7808 */ /* 0x000fc40001000000 */
[C---:B------:R-:W-:Y:S02]  /*12490*/  ISETP.GT.AND P2, PT, R18.reuse, 0x41, PT ;  /* 0x000000411200780c */ /* 0x040fe40003f44270 */
[C---:B------:R-:W-:Y:S02]  /*124a0*/  ISETP.GT.AND P0, PT, R18.reuse, 0x78, PT ;  /* 0x000000781200780c */ /* 0x040fe40003f04270 */
[----:B------:R-:W-:Y:S02]  /*124b0*/  FSEL R107, R107, -INF , P2 ;  /* 0xff8000006b6b7808 */ /* 0x000fe40001000000 */
[C---:B------:R-:W-:Y:S02]  /*124c0*/  ISETP.GT.AND P2, PT, R18.reuse, 0x48, PT ;  /* 0x000000481200780c */ /* 0x040fe40003f44270 */
[----:B------:R-:W-:Y:S02]  /*124d0*/  ISETP.GT.AND P3, PT, R18, 0x81, PT ;  /* 0x000000811200780c */ /* 0x000fe40003f64270 */
[----:B------:R-:W-:-:S02]  /*124e0*/  FSEL R110, R110, -INF , P2 ;  /* 0xff8000006e6e7808 */ /* 0x000fc40001000000 */
[C---:B------:R-:W-:Y:S02]  /*124f0*/  ISETP.GT.AND P2, PT, R18.reuse, 0x49, PT ;  /* 0x000000491200780c */ /* 0x040fe40003f44270 */
[C---:B------:R-:W-:Y:S02]  /*12500*/  ISETP.GT.AND P4, PT, R18.reuse, 0x88, PT ;  /* 0x000000881200780c */ /* 0x040fe40003f84270 */
[----:B------:R-:W-:Y:S02]  /*12510*/  FSEL R111, R111, -INF , P2 ;  /* 0xff8000006f6f7808 */ /* 0x000fe40001000000 */
[C---:B------:R-:W-:Y:S02]  /*12520*/  ISETP.GT.AND P2, PT, R18.reuse, 0x50, PT ;  /* 0x000000501200780c */ /* 0x040fe40003f44270 */
[----:B------:R-:W-:Y:S02]  /*12530*/  ISETP.GT.AND P5, PT, R18, 0x89, PT ;  /* 0x000000891200780c */ /* 0x000fe40003fa4270 */
[----:B-1----:R-:W-:-:S02]  /*12540*/  FMNMX.FTZ R14, R0, R14, !PT ;  /* 0x0000000e000e7209 */ /* 0x002fc40007810000 */
[----:B------:R-:W-:Y:S02]  /*12550*/  FSEL R98, R98, -INF , P2 ;  /* 0xff80000062627808 */ /* 0x000fe40001000000 */
[C---:B------:R-:W-:Y:S01]  /*12560*/  ISETP.GT.AND P2, PT, R18.reuse, 0x51, PT ;  /* 0x000000511200780c */ /* 0x040fe20003f44270 */
[----:B------:R-:W1:Y:S01]  /*12570*/  SHFL.BFLY PT, R0, R14, 0x1, 0x1f ;  /* 0x0c201f000e007f89 */ /* 0x000e6200000e0000 */
[----:B------:R-:W-:Y:S02]  /*12580*/  FSEL R83, R83, -INF , P1 ;  /* 0xff80000053537808 */ /* 0x000fe40000800000 */
[----:B------:R-:W-:Y:S02]  /*12590*/  FSEL R99, R99, -INF , P2 ;  /* 0xff80000063637808 */ /* 0x000fe40001000000 */
[----:B------:R-:W-:Y:S02]  /*125a0*/  ISETP.GT.AND P2, PT, R18, 0x58, PT ;  /* 0x000000581200780c */ /* 0x000fe40003f44270 */
[----:B------:R-:W-:-:S02]  /*125b0*/  FSEL R86, R86, -INF , P0 ;  /* 0xff80000056567808 */ /* 0x000fc40000000000 */
[----:B------:R-:W-:Y:S02]  /*125c0*/  FSEL R102, R102, -INF , P2 ;  /* 0xff80000066667808 */ /* 0x000fe40001000000 */
[----:B------:R-:W-:Y:S02]  /*125d0*/  ISETP.GT.AND P2, PT, R18, 0x59, PT ;  /* 0x000000591200780c */ /* 0x000fe40003f44270 */
[----:B------:R-:W-:Y:S02]  /*125e0*/  LOP3.LUT P1, RZ, R146, 0x40, RZ, 0xc0, !PT ;  /* 0x0000004092ff7812 */ /* 0x000fe4000782c0ff */
[----:B------:R-:W-:Y:S02]  /*125f0*/  FSEL R103, R103, -INF , P2 ;  /* 0xff80000067677808 */ /* 0x000fe40001000000 */
[----:B------:R-:W-:Y:S02]  /*12600*/  ISETP.GT.AND P2, PT, R18, 0x60, PT ;  /* 0x000000601200780c */ /* 0x000fe40003f44270 */
[----:B------:R-:W-:-:S02]  /*12610*/  LOP3.LUT P0, RZ, R146, 0x20, RZ, 0xc0, !PT ;  /* 0x0000002092ff7812 */ /* 0x000fc4000780c0ff */
[----:B------:R-:W-:Y:S02]  /*12620*/  FSEL R90, R90, -INF , P2 ;  /* 0xff8000005a5a7808 */ /* 0x000fe40001000000 */
[----:B------:R-:W-:Y:S02]  /*12630*/  ISETP.GT.AND P2, PT, R18, 0x61, PT ;  /* 0x000000611200780c */ /* 0x000fe40003f44270 */
[----:B-1----:R-:W-:Y:S01]  /*12640*/  FMNMX.FTZ R14, R14, R0, !PT ;  /* 0x000000000e0e7209 */ /* 0x002fe20007810000 */
[----:B------:R-:W-:Y:S01]  /*12650*/  IMAD.U32 R0, RZ, RZ, UR4 ;  /* 0x00000004ff007e24 */ /* 0x000fe2000f8e00ff */
[----:B------:R-:W-:Y:S02]  /*12660*/  FSEL R91, R91, -INF , P2 ;  /* 0xff8000005b5b7808 */ /* 0x000fe40001000000 */
[----:B------:R-:W-:Y:S01]  /*12670*/  ISETP.GT.AND P2, PT, R18, 0x68, PT ;  /* 0x000000681200780c */ /* 0x000fe20003f44270 */
[C---:B------:R-:W-:Y:S01]  /*12680*/  FMUL.FTZ R21, R14.reuse, R0 ;  /* 0x000000000e157220 */ /* 0x040fe20000410000 */
[----:B------:R-:W-:-:S02]  /*12690*/  FSETP.NEU.FTZ.AND P6, PT, R14, -INF , PT ;  /* 0xff8000000e00780b */ /* 0x000fc40003fdd000 */
[----:B------:R-:W-:Y:S02]  /*126a0*/  FSEL R94, R94, -INF , P2 ;  /* 0xff8000005e5e7808 */ /* 0x000fe40001000000 */
[----:B------:R-:W-:Y:S02]  /*126b0*/  ISETP.GT.AND P2, PT, R18, 0x69, PT ;  /* 0x000000691200780c */ /* 0x000fe40003f44270 */
[----:B------:R-:W-:Y:S02]  /*126c0*/  FSEL R20, R14, RZ, P6 ;  /* 0x000000ff0e147208 */ /* 0x000fe40003000000 */
[----:B------:R-:W-:Y:S02]  /*126d0*/  FSEL R95, R95, -INF , P2 ;  /* 0xff8000005f5f7808 */ /* 0x000fe40001000000 */
[----:B------:R-:W-:Y:S01]  /*126e0*/  ISETP.GT.AND P2, PT, R18, 0x70, PT ;  /* 0x000000701200780c */ /* 0x000fe20003f44270 */
[----:B------:R-:W-:Y:S01]  /*126f0*/  FADD.FTZ R20, -R20, R17 ;  /* 0x0000001114147221 */ /* 0x000fe20000010100 */
[----:B------:R-:W-:-:S02]  /*12700*/  FSEL R21, R21, RZ, P6 ;  /* 0x000000ff15157208 */ /* 0x000fc40003000000 */
[----:B------:R-:W-:Y:S02]  /*12710*/  FSEL R82, R82, -INF , P2 ;  /* 0xff80000052527808 */ /* 0x000fe40001000000 */
[C---:B------:R-:W-:Y:S02]  /*12720*/  ISETP.GT.AND P2, PT, R18.reuse, 0x80, PT ;  /* 0x000000801200780c */ /* 0x040fe40003f44270 */
[----:B------:R-:W-:Y:S01]  /*12730*/  ISETP.GT.AND P6, PT, R18, 0x79, PT ;  /* 0x000000791200780c */ /* 0x000fe20003fc4270 */
        /* <DEDUP_REMOVED lines=10> */
[----:B------:R-:W1:Y:S01]  /*127e0*/  MUFU.EX2 R72, R136 ;  /* 0x0000008800487308 */ /* 0x000e620000000800 */
[----:B------:R-:W-:-:S07]  /*127f0*/  FSEL R17, R74, -INF , P2 ;  /* 0xff8000004a117808 */ /* 0x000fce0001000000 */
[----:B------:R-:W2:Y:S08]  /*12800*/  MUFU.EX2 R137, R137 ;  /* 0x0000008900897308 */ /* 0x000eb00000000800 */
[----:B------:R-:W4:Y:S01]  /*12810*/  MUFU.EX2 R74, R140 ;  /* 0x0000008c004a7308 */ /* 0x000f220000000800 */
[----:B-1----:R-:W-:-:S07]  /*12820*/  FFMA.FTZ R20, R18, R155, R72 ;  /* 0x0000009b12147223 */ /* 0x002fce0000010048 */
[----:B------:R-:W1:Y:S01]  /*12830*/  MUFU.EX2 R141, R141 ;  /* 0x0000008d008d7308 */ /* 0x000e620000000800 */
[-CC-:B------:R-:W-:Y:S01]  /*12840*/  FFMA.FTZ R151, R129, R0.reuse, -R21.reuse ;  /* 0x0000000081977223 */ /* 0x180fe20000010815 */
[----:B--2---:R-:W-:Y:S01]  /*12850*/  FADD.FTZ R20, R137, R20 ;  /* 0x0000001489147221 */ /* 0x004fe20000010000 */
        /* <DEDUP_REMOVED lines=9> */
[----:B----4-:R-:W-:Y:S01]  /*128f0*/  FADD.FTZ R20, R74, R20 ;  /* 0x000000144a147221 */ /* 0x010fe20000010000 */
        /* <DEDUP_REMOVED lines=18> */
[----:B-1----:R-:W-:Y:S01]  /*12a20*/  FADD.FTZ R21, R141, R20 ;  /* 0x000000148d157221 */ /* 0x002fe20000010000 */
        /* <DEDUP_REMOVED lines=31> */
[----:B------:R-:W-:-:S04]  /*12c20*/  FMNMX.FTZ R20, R86, R20, !PT ;  /* 0x0000001456147209 */ /* 0x000fc80007810000 */
[----:B------:R-:W-:Y:S02]  /*12c30*/  FMNMX.FTZ R20, R87, R20, !PT ;  /* 0x0000001457147209 */ /* 0x000fe40007810000 */
[----:B------:R-:W-:Y:S02]  /*12c40*/  FSEL R75, R75, -INF , P3 ;  /* 0xff8000004b4b7808 */ /* 0x000fe40001800000 */
[----:B------:R-:W-:Y:S02]  /*12c50*/  FMNMX.FTZ R20, R17, R20, !PT ;  /* 0x0000001411147209 */ /* 0x000fe40007810000 */
[----:B------:R-:W-:Y:S02]  /*12c60*/  FSEL R78, R78, -INF , P4 ;  /* 0xff8000004e4e7808 */ /* 0x000fe40002000000 */
[----:B------:R-:W-:Y:S02]  /*12c70*/  FMNMX.FTZ R20, R75, R20, !PT ;  /* 0x000000144b147209 */ /* 0x000fe40007810000 */
[----:B------:R-:W-:-:S02]  /*12c80*/  FSEL R79, R79, -INF , P5 ;  /* 0xff8000004f4f7808 */ /* 0x000fc40002800000 */
[----:B------:R-:W-:-:S04]  /*12c90*/  FMNMX.FTZ R20, R78, R20, !PT ;  /* 0x000000144e147209 */ /* 0x000fc80007810000 */
[----:B------:R-:W-:-:S05]  /*12ca0*/  FMNMX.FTZ R20, R79, R20, !PT ;  /* 0x000000144f147209 */ /* 0x000fca0007810000 */
[----:B------:R-:W1:Y:S02]  /*12cb0*/  SHFL.BFLY PT, R73, R20, 0x2, 0x1f ;  /* 0x0c401f0014497f89 */ /* 0x000e6400000e0000 */
[----:B-1----:R-:W-:-:S05]  /*12cc0*/  FMNMX.FTZ R20, R20, R73, !PT ;  /* 0x0000004914147209 */ /* 0x002fca0007810000 */
[----:B------:R-:W1:Y:S01]  /*12cd0*/  SHFL.BFLY PT, R73, R20, 0x1, 0x1f ;  /* 0x0c201f0014497f89 */ /* 0x000e6200000e0000 */
[----:B---3--:R-:W-:Y:S02]  /*12ce0*/  LOP3.LUT R76, R153, 0x10000, RZ, 0xfc, !PT ;  /* 0x00010000994c7812 */ /* 0x008fe400078efcff */
[----:B-1----:R-:W-:-:S04]  /*12cf0*/  FMNMX.FTZ R20, R20, R73, !PT ;  /* 0x0000004914147209 */ /* 0x002fc80007810000 */
[----:B------:R-:W-:-:S04]  /*12d00*/  FSETP.NEU.FTZ.AND P2, PT, R20, -INF , PT ;  /* 0xff8000001400780b */ /* 0x000fc80003f5d000 */
[----:B------:R-:W-:-:S05]  /*12d10*/  FSEL R73, R20, RZ, P2 ;  /* 0x000000ff14497208 */ /* 0x000fca0001000000 */
[----:B------:R-:W-:Y:S01]  /*12d20*/  FADD.FTZ R16, -R73, R16 ;  /* 0x0000001049107221 */ /* 0x000fe20000010100 */
[----:B------:R-:W-:-:S05]  /*12d30*/  FMUL.FTZ R73, R20, R0 ;  /* 0x0000000014497220 */ /* 0x000fca0000410000 */
[----:B------:R-:W-:-:S05]  /*12d40*/  FSEL R73, R73, RZ, P2 ;  /* 0x000000ff49497208 */ /* 0x000fca0001000000 */
[----:B------:R-:W-:Y:S01]  /*12d50*/  FFMA.FTZ R81, R78, R0, -R73 ;  /* 0x000000004e517223 */ /* 0x000fe20000010849 */
[----:B------:R-:W-:-:S05]  /*12d60*/  VIADD R78, R76, 0x180 ;  /* 0x000001804c4e7836 */ /* 0x000fca0000000000 */
[----:B------:R-:W-:Y:S01]  /*12d70*/  R2UR UR8, R78 ;  /* 0x000000004e0872ca */ /* 0x000fe200000e0000 */
[----:B------:R-:W-:-:S05]  /*12d80*/  VIADD R78, R76, 0x300 ;  /* 0x000003004c4e7836 */ /* 0x000fca0000000000 */
[----:B------:R-:W-:Y:S01]  /*12d90*/  R2UR UR12, R78 ;  /* 0x000000004e0c72ca */ /* 0x000fe200000e0000 */
[----:B------:R-:W-:-:S05]  /*12da0*/  VIADD R78, R76, 0x480 ;  /* 0x000004804c4e7836 */ /* 0x000fca0000000000 */
[----:B------:R-:W-:Y:S01]  /*12db0*/  R2UR UR16, R78 ;  /* 0x000000004e1072ca */ /* 0x000fe200000e0000 */
[----:B------:R-:W-:Y:S02]  /*12dc0*/  VIADD R78, R76, 0x600 ;  /* 0x000006004c4e7836 */ /* 0x000fe40000000000 */
[-CC-:B------:R-:W-:Y:S01]  /*12dd0*/  FFMA.FTZ R138, R138, R0.reuse, -R73.reuse ;  /* 0x000000008a8a7223 */ /* 0x180fe20000010849 */
[-CC-:B------:R-:W-:Y:S01]  /*12de0*/  FFMA.FTZ R139, R139, R0.reuse, -R73.reuse ;  /* 0x000000008b8b7223 */ /* 0x180fe20000010849 */
[-CC-:B------:R-:W-:Y:S01]  /*12df0*/  FFMA.FTZ R142, R142, R0.reuse, -R73.reuse ;  /* 0x000000008e8e7223 */ /* 0x180fe20000010849 */
[-CC-:B------:R-:W-:Y:S01]  /*12e00*/  FFMA.FTZ R143, R143, R0.reuse, -R73.reuse ;  /* 0x000000008f8f7223 */ /* 0x180fe20000010849 */
[----:B------:R-:W-:Y:S01]  /*12e10*/  R2UR UR20, R78 ;  /* 0x000000004e1472ca */ /* 0x000fe200000e0000 */
        /* <DEDUP_REMOVED lines=31> */
[----:B------:R-:W-:-:S02]  /*13010*/  VIADD R78, R76, 0x780 ;  /* 0x000007804c4e7836 */ /* 0x000fc40000000000 */
[----:B------:R-:W-:-:S03]  /*13020*/  VIADD R73, R22, 0x200 ;  /* 0x0000020016497836 */ /* 0x000fc60000000000 */
[----:B------:R-:W-:Y:S01]  /*13030*/  R2UR UR24, R78 ;  /* 0x000000004e1872ca */ /* 0x000fe200000e0000 */
[C---:B------:R-:W-:Y:S01]  /*13040*/  VIADD R78, R76.reuse, 0x900 ;  /* 0x000009004c4e7836 */ /* 0x040fe20000000000 */
[----:B------:R-:W-:Y:S01]  /*13050*/  SHF.R.U32.HI R73, RZ, 0x4, R73 ;  /* 0x00000004ff497819 */ /* 0x000fe20000011649 */
[----:B------:R-:W-:Y:S01]  /*13060*/  IMAD.MOV.U32 R77, RZ, RZ, -0x3ffffff0 ;  /* 0xc0000010ff4d7424 */ /* 0x000fe200078e00ff */
[----:B------:R-:W-:Y:S02]  /*13070*/  R2UR UR4, R76 ;  /* 0x000000004c0472ca */ /* 0x000fe400000e0000 */
[----:B------:R-:W-:Y:S02]  /*13080*/  LOP3.LUT R73, R73, 0x3fff, RZ, 0xc0, !PT ;  /* 0x00003fff49497812 */ /* 0x000fe400078ec0ff */
[----:B------:R-:W-:Y:S01]  /*13090*/  R2UR UR28, R78 ;  /* 0x000000004e1c72ca */ /* 0x000fe200000e0000 */
[C---:B------:R-:W-:Y:S01]  /*130a0*/  VIADD R78, R76.reuse, 0xa80 ;  /* 0x00000a804c4e7836 */ /* 0x040fe20000000000 */
[----:B------:R-:W-:Y:S01]  /*130b0*/  LOP3.LUT R73, R73, 0x2400000, RZ, 0xfc, !PT ;  /* 0x0240000049497812 */ /* 0x000fe200078efcff */
[----:B------:R-:W-:Y:S01]  /*130c0*/  VIADD R76, R76, 0xc00 ;  /* 0x00000c004c4c7836 */ /* 0x000fe20000000000 */
[----:B------:R-:W-:-:S02]  /*130d0*/  R2UR UR5, R77 ;  /* 0x000000004d0572ca */ /* 0x000fc400000e0000 */
[----:B------:R-:W-:Y:S01]  /*130e0*/  R2UR UR37, R77 ;  /* 0x000000004d2572ca */ /* 0x000fe200000e0000 */
[----:B------:R-:W-:Y:S01]  /*130f0*/  IMAD.MOV.U32 R77, RZ, RZ, -0x7fffffe0 ;  /* 0x80000020ff4d7424 */ /* 0x000fe200078e00ff */
[----:B------:R-:W-:Y:S01]  /*13100*/  R2UR UR36, R76 ;  /* 0x000000004c2472ca */ /* 0x000fe200000e0000 */
[----:B------:R-:W-:-:S03]  /*13110*/  IMAD R76, R19, 0x6c0, R73 ;  /* 0x000006c0134c7824 */ /* 0x000fc600078e0249 */
        /* <DEDUP_REMOVED lines=66> */
[----:B------:R-:W-:Y:S02]  /*13540*/  F2FP.F16.F32.PACK_AB R72, R137, R72 ;  /* 0x000000488948723e */ /* 0x000fe400000000ff */
[----:B------:R-:W2:Y:S01]  /*13550*/  LDL R137, [R1+0x40] ;  /* 0x0000400001897983 */ /* 0x000ea20000100800 */
[----:B------:R-:W-:Y:S02]  /*13560*/  WARPGROUP.DEPBAR.LE gsb0, 0x0 ;  /* 0x00008000000079c5 */ /* 0x000fe40000010000 */
[----:B------:R-:W-:-:S06]  /*13570*/  WARPGROUP.ARRIVE ;  /* 0x00000000000079c5 */ /* 0x000fcc0000000000 */
[----:B------:R-:W-:Y:S03]  /*13580*/  HGMMA.64x96x16.F32 R24, gdesc[UR36].tnspB, R24, gsb0 ;  /* 0x41600000241879f0 */ /* 0x000fe60008000818 */
[----:B------:R-:W1:Y:S01]  /*13590*/  S2R R153, SR_TID.X ;  /* 0x0000000000997919 */ /* 0x000e620000002100 */
[----:B------:R-:W-:Y:S01]  /*135a0*/  FMUL.FTZ R16, R16, R0 ;  /* 0x0000000010107220 */ /* 0x000fe20000410000 */
        /* <DEDUP_REMOVED lines=24> */
[----:B------:R-:W-:-:S02]  /*13730*/  FMUL.FTZ R69, R69, R18 ;  /* 0x0000001245457220 */ /* 0x000fc40000410000 */
[----:B------:R3:W5:Y:S01]  /*13740*/  LDL R18, [R1+0x4] ;  /* 0x0000040001127983 */ /* 0x0007620000100800 */
[----:B------:R-:W-:Y:S01]  /*13750*/  MUFU.EX2 R73, R138 ;  /* 0x0000008a00497308 */ /* 0x000fe20000000800 */
[----:B-1----:R-:W-:-:S07]  /*13760*/  SHF.R.U32.HI R136, RZ, 0x7, R153 ;  /* 0x00000007ff887819 */ /* 0x002fce0000011699 */
[----:B------:R-:W1:Y:S01]  /*13770*/  MUFU.EX2 R16, R16 ;  /* 0x0000001000107308 */ /* 0x000e620000000800 */
[----:B------:R-:W-:-:S07]  /*13780*/  VIADD R76, R136, 0x9 ;  /* 0x00000009884c7836 */ /* 0x000fce0000000000 */
[----:B------:R-:W4:Y:S01]  /*13790*/  MUFU.EX2 R139, R139 ;  /* 0x0000008b008b7308 */ /* 0x000f220000000800 */
[----:B------:R-:W-:-:S07]  /*137a0*/  ISETP.GE.U32.AND P2, PT, R153, 0x180, PT ;  /* 0x000001809900780c */ /* 0x000fce0003f46070 */
[----:B------:R-:W0:Y:S01]  /*137b0*/  MUFU.EX2 R75, R142 ;  /* 0x0000008e004b7308 */ /* 0x000e220000000800 */
[----:B------:R-:W-:-:S07]  /*137c0*/  SEL R76, R76, 0x9, !P2 ;  /* 0x000000094c4c7807 */ /* 0x000fce0005000000 */
[----:B------:R-:W3:Y:S01]  /*137d0*/  MUFU.EX2 R143, R143 ;  /* 0x0000008f008f7308 */ /* 0x000ee20000000800 */
[--C-:B------:R-:W-:Y:S02]  /*137e0*/  @!P1 IMAD R77, R145, 0x8, R22.reuse ;  /* 0x00000008914d9824 */ /* 0x100fe400078e0216 */
[----:B-1----:R-:W-:Y:S01]  /*137f0*/  FFMA.FTZ R157, R16, R157, R73 ;  /* 0x0000009d109d7223 */ /* 0x002fe20000010049 */
[----:B------:R-:W-:Y:S01]  /*13800*/  @!P1 IMAD R19, R19, 0x8, R22 ;  /* 0x0000000813139824 */ /* 0x000fe200078e0216 */
[----:B------:R4:W-:Y:S06]  /*13810*/  BAR.ARV R76, 0x100 ;  /* 0x0004004c0000751d */ /* 0x0009ec0000002000 */
[----:B------:R-:W-:-:S02]  /*13820*/  @!P1 VIADD R77, R77, 0x31c40 ;  /* 0x00031c404d4d9836 */ /* 0x000fc40000000000 */
[----:B----4-:R-:W-:Y:S01]  /*13830*/  FADD.FTZ R76, R139, R157 ;  /* 0x0000009d8b4c7221 */ /* 0x010fe20000010000 */
[----:B------:R-:W-:Y:S01]  /*13840*/  @!P1 VIADD R19, R19, 0x31c60 ;  /* 0x00031c6013139836 */ /* 0x000fe20000000000 */
[----:B------:R-:W-:Y:S02]  /*13850*/  F2FP.F16.F32.PACK_AB R74, R141, R74 ;  /* 0x0000004a8d4a723e */ /* 0x000fe400000000ff */
[----:B------:R-:W-:Y:S01]  /*13860*/  @!P1 PRMT R77, RZ, 0x654, R77 ;  /* 0x00000654ff4d9816 */ /* 0x000fe2000000004d */
[----:B0-----:R-:W-:Y:S01]  /*13870*/  FADD.FTZ R76, R75, R76 ;  /* 0x0000004c4b4c7221 */ /* 0x001fe20000010000 */
[----:B------:R-:W-:Y:S02]  /*13880*/  F2FP.F16.F32.PACK_AB R73, R139, R73 ;  /* 0x000000498b49723e */ /* 0x000fe400000000ff */
[----:B------:R-:W-:Y:S01]  /*13890*/  @!P1 PRMT R19, RZ, 0x654, R19 ;  /* 0x00000654ff139816 */ /* 0x000fe20000000013 */
[----:B------:R0:W-:Y:S01]  /*138a0*/  @!P1 SYNCS.ARRIVE.TRANS64.RED.A1T0 RZ, [R77+URZ], RZ ;  /* 0x000000ff4dff99a7 */ /* 0x0001e2000810043f */
[----:B---3--:R-:W-:-:S02]  /*138b0*/  F2FP.F16.F32.PACK_AB R75, R143, R75 ;  /* 0x0000004b8f4b723e */ /* 0x008fc400000000ff */
[----:B------:R1:W-:Y:S03]  /*138c0*/  @!P1 SYNCS.ARRIVE.TRANS64.RED.A1T0 RZ, [R19+URZ], RZ ;  /* 0x000000ff13ff99a7 */ /* 0x0003e6000810043f */
[----:B------:R3:W-:Y:S01]  /*138d0*/  STSM.16.M88.4 [R23+0x24300], R72 ;  /* 0x0243004817007844 */ /* 0x0007e20000000200 */
[----:B------:R-:W-:Y:S08]  /*138e0*/  MUFU.EX2 R130, R130 ;  /* 0x0000008200827308 */ /* 0x000ff00000000800 */
[----:B---3--:R-:W3:Y:S08]  /*138f0*/  MUFU.EX2 R72, R152 ;  /* 0x0000009800487308 */ /* 0x008ef00000000800 */
[----:B------:R-:W4:Y:S08]  /*13900*/  MUFU.EX2 R73, R151 ;  /* 0x0000009700497308 */ /* 0x000f300000000800 */
[----:B------:R-:W1:Y:S01]  /*13910*/  MUFU.EX2 R74, R150 ;  /* 0x00000096004a7308 */ /* 0x000e620000000800 */
[----:B---3--:R-:W-:-:S07]  /*13920*/  FADD.FTZ R21, R72, R21 ;  /* 0x0000001548157221 */ /* 0x008fce0000010000 */
[----:B------:R-:W3:Y:S01]  /*13930*/  MUFU.EX2 R131, R131 ;  /* 0x0000008300837308 */ /* 0x000ee20000000800 */
[----:B------:R-:W-:-:S07]  /*13940*/  FADD.FTZ R76, R143, R76 ;  /* 0x0000004c8f4c7221 */ /* 0x000fce0000010000 */
[----:B------:R-:W3:Y:S01]  /*13950*/  MUFU.EX2 R75, R149 ;  /* 0x00000095004b7308 */ /* 0x000ee20000000800 */
[----:B----4-:R-:W-:-:S07]  /*13960*/  FADD.FTZ R21, R73, R21 ;  /* 0x0000001549157221 */ /* 0x010fce0000010000 */
[----:B------:R-:W4:Y:S01]  /*13970*/  MUFU.EX2 R134, R134 ;  /* 0x0000008600867308 */ /* 0x000f220000000800 */
[----:B------:R-:W-:-:S07]  /*13980*/  F2FP.F16.F32.PACK_AB R72, R73, R72 ;  /* 0x000000484948723e */ /* 0x000fce00000000ff */
[----:B0-----:R-:W0:Y:S01]  /*13990*/  MUFU.EX2 R77, R148 ;  /* 0x00000094004d7308 */ /* 0x001e220000000800 */
[----:B------:R-:W-:-:S07]  /*139a0*/  FADD.FTZ R73, R130, R76 ;  /* 0x0000004c82497221 */ /* 0x000fce0000010000 */
[----:B------:R-:W0:Y:S01]  /*139b0*/  MUFU.EX2 R135, R135 ;  /* 0x0000008700877308 */ /* 0x000e220000000800 */
[----:B-1----:R-:W-:-:S07]  /*139c0*/  FADD.FTZ R76, R74, R21 ;  /* 0x000000154a4c7221 */ /* 0x002fce0000010000 */
[----:B------:R-:W1:Y:S01]  /*139d0*/  MUFU.EX2 R136, R147 ;  /* 0x0000009300887308 */ /* 0x000e620000000800 */
[----:B---3--:R-:W-:-:S07]  /*139e0*/  FADD.FTZ R21, R131, R73 ;  /* 0x0000004983157221 */ /* 0x008fce0000010000 */
[----:B------:R-:W3:Y:S01]  /*139f0*/  MUFU.EX2 R122, R122 ;  /* 0x0000007a007a7308 */ /* 0x000ee20000000800 */
[----:B------:R-:W-:-:S07]  /*13a00*/  FADD.FTZ R76, R75, R76 ;  /* 0x0000004c4b4c7221 */ /* 0x000fce0000010000 */
[----:B------:R-:W3:Y:S01]  /*13a10*/  MUFU.EX2 R78, R146 ;  /* 0x00000092004e7308 */ /* 0x000ee20000000800 */
[----:B----4-:R-:W-:-:S07]  /*13a20*/  FADD.FTZ R21, R134, R21 ;  /* 0x0000001586157221 */ /* 0x010fce0000010000 */
[----:B------:R-:W4:Y:S01]  /*13a30*/  MUFU.EX2 R123, R123 ;  /* 0x0000007b007b7308 */ /* 0x000f220000000800 */
[----:B0-----:R-:W-:-:S07]  /*13a40*/  FADD.FTZ R76, R77, R76 ;  /* 0x0000004c4d4c7221 */ /* 0x001fce0000010000 */
[----:B------:R-:W0:Y:S08]  /*13a50*/  MUFU.EX2 R79, R129 ;  /* 0x00000081004f7308 */ /* 0x000e300000000800 */
[----:B------:R-:W0:Y:S08]  /*13a60*/  MUFU.EX2 R126, R126 ;  /* 0x0000007e007e7308 */ /* 0x000e300000000800 */
[----:B------:R-:W0:Y:S08]  /*13a70*/  MUFU.EX2 R132, R132 ;  /* 0x0000008400847308 */ /* 0x000e300000000800 */
[----:B------:R-:W-:Y:S08]  /*13a80*/  MUFU.EX2 R19, R128 ;  /* 0x0000008000137308 */ /* 0x000ff00000000800 */
[----:B------:R1:W-:Y:S08]  /*13a90*/  MUFU.EX2 R129, R88 ;  /* 0x0000005800817308 */ /* 0x0003f00000000800 */
[----:B------:R-:W0:Y:S01]  /*13aa0*/  MUFU.EX2 R127, R127 ;  /* 0x0000007f007f7308 */ /* 0x000e220000000800 */
[----:B-1----:R-:W-:-:S07]  /*13ab0*/  FADD.FTZ R88, R135, R21 ;  /* 0x0000001587587221 */ /* 0x002fce0000010000 */
[----:B------:R-:W-:Y:S08]  /*13ac0*/  MUFU.EX2 R128, R89 ;  /* 0x0000005900807308 */ /* 0x000ff00000000800 */
[----:B------:R-:W1:Y:S08]  /*13ad0*/  MUFU.EX2 R133, R133 ;  /* 0x0000008500857308 */ /* 0x000e700000000800 */
[----:B------:R3:W1:Y:S02]  /*13ae0*/  MUFU.EX2 R89, R114 ;  /* 0x0000007200597308 */ /* 0x0006640000000800 */
[C---:B---3--:R-:W-:Y:S01]  /*13af0*/  FADD.FTZ R114, R136.reuse, R76 ;  /* 0x0000004c88727221 */ /* 0x048fe20000010000 */
[----:B------:R-:W-:Y:S01]  /*13b00*/  F2FP.F16.F32.PACK_AB R76, R136, R77 ;  /* 0x0000004d884c723e */ /* 0x000fe200000000ff */
[----:B------:R-:W-:-:S04]  /*13b10*/  FADD.FTZ R77, R122, R88 ;  /* 0x000000587a4d7221 */ /* 0x000fc80000010000 */
[----:B------:R-:W3:Y:S01]  /*13b20*/  MUFU.EX2 R124, R124 ;  /* 0x0000007c007c7308 */ /* 0x000ee20000000800 */
[----:B------:R-:W-:Y:S01]  /*13b30*/  FADD.FTZ R88, R78, R114 ;  /* 0x000000724e587221 */ /* 0x000fe20000010000 */
[----:B----4-:R-:W-:-:S03]  /*13b40*/  FADD.FTZ R77, R123, R77 ;  /* 0x0000004d7b4d7221 */ /* 0x010fc60000010000 */
[----:B0-----:R-:W-:-:S03]  /*13b50*/  FADD.FTZ R88, R79, R88 ;  /* 0x000000584f587221 */ /* 0x001fc60000010000 */
[----:B------:R-:W0:Y:S01]  /*13b60*/  MUFU.EX2 R115, R115 ;  /* 0x0000007300737308 */ /* 0x000e220000000800 */
[----:B------:R-:W-:Y:S01]  /*13b70*/  FADD.FTZ R77, R126, R77 ;  /* 0x0000004d7e4d7221 */ /* 0x000fe20000010000 */
[----:B------:R-:W-:-:S06]  /*13b80*/  FADD.FTZ R88, R132, R88 ;  /* 0x0000005884587221 */ /* 0x000fcc0000010000 */
[----:B------:R-:W4:Y:S01]  /*13b90*/  MUFU.EX2 R125, R125 ;  /* 0x0000007d007d7308 */ /* 0x000f220000000800 */
[----:B------:R-:W-:-:S07]  /*13ba0*/  FADD.FTZ R77, R127, R77 ;  /* 0x0000004d7f4d7221 */ /* 0x000fce0000010000 */
[----:B------:R-:W2:Y:S01]  /*13bb0*/  MUFU.EX2 R118, R118 ;  /* 0x0000007600767308 */ /* 0x000ea20000000800 */
[----:B-1----:R-:W-:Y:S01]  /*13bc0*/  FADD.FTZ R88, R133, R88 ;  /* 0x0000005885587221 */ /* 0x002fe20000010000 */
[----:B------:R-:W-:-:S06]  /*13bd0*/  FADD.FTZ R77, R89, R77 ;  /* 0x0000004d594d7221 */ /* 0x000fcc0000010000 */
[----:B------:R-:W1:Y:S01]  /*13be0*/  MUFU.EX2 R119, R119 ;  /* 0x0000007700777308 */ /* 0x000e620000000800 */
[----:B---3--:R-:W-:-:S07]  /*13bf0*/  FADD.FTZ R88, R124, R88 ;  /* 0x000000587c587221 */ /* 0x008fce0000010000 */
[----:B------:R-:W3:Y:S01]  /*13c00*/  MUFU.EX2 R121, R121 ;  /* 0x0000007900797308 */ /* 0x000ee20000000800 */
[----:B0-----:R-:W-:-:S07]  /*13c10*/  FADD.FTZ R77, R115, R77 ;  /* 0x0000004d734d7221 */ /* 0x001fce0000010000 */
[----:B------:R-:W0:Y:S01]  /*13c20*/  MUFU.EX2 R106, R106 ;  /* 0x0000006a006a7308 */ /* 0x000e220000000800 */
[----:B----4-:R-:W-:-:S07]  /*13c30*/  FADD.FTZ R88, R125, R88 ;  /* 0x000000587d587221 */ /* 0x010fce0000010000 */
[----:B------:R-:W4:Y:S01]  /*13c40*/  MUFU.EX2 R120, R120 ;  /* 0x0000007800787308 */ /* 0x000f220000000800 */
[----:B--2---:R-:W-:-:S07]  /*13c50*/  FADD.FTZ R77, R118, R77 ;  /* 0x0000004d764d7221 */ /* 0x004fce0000010000 */
[----:B------:R-:W2:Y:S08]  /*13c60*/  MUFU.EX2 R107, R107 ;  /* 0x0000006b006b7308 */ /* 0x000eb00000000800 */
[----:B------:R-:W2:Y:S08]  /*13c70*/  MUFU.EX2 R117, R117 ;  /* 0x0000007500757308 */ /* 0x000eb00000000800 */
[----:B------:R-:W-:Y:S08]  /*13c80*/  MUFU.EX2 R110, R110 ;  /* 0x0000006e006e7308 */ /* 0x000ff00000000800 */
[----:B------:R-:W2:Y:S08]  /*13c90*/  MUFU.EX2 R116, R116 ;  /* 0x0000007400747308 */ /* 0x000eb00000000800 */
[----:B------:R1:W-:Y:S01]  /*13ca0*/  MUFU.EX2 R21, R90 ;  /* 0x0000005a00157308 */ /* 0x0003e20000000800 */
[----:B------:R-:W-:-:S07]  /*13cb0*/  F2FP.F16.F32.PACK_AB R74, R75, R74 ;  /* 0x0000004a4b4a723e */ /* 0x000fce00000000ff */
[----:B------:R-:W-:Y:S01]  /*13cc0*/  MUFU.EX2 R111, R111 ;  /* 0x0000006f006f7308 */ /* 0x000fe20000000800 */
[----:B-1----:R-:W-:Y:S01]  /*13cd0*/  FADD.FTZ R90, R19, R88 ;  /* 0x00000058135a7221 */ /* 0x002fe20000010000 */
[----:B------:R-:W-:-:S03]  /*13ce0*/  FADD.FTZ R88, R119, R77 ;  /* 0x0000004d77587221 */ /* 0x000fc60000010000 */
[----:B---3--:R-:W-:-:S03]  /*13cf0*/  FADD.FTZ R90, R121, R90 ;  /* 0x0000005a795a7221 */ /* 0x008fc60000010000 */
[----:B------:R-:W1:Y:S01]  /*13d00*/  MUFU.EX2 R113, R113 ;  /* 0x0000007100717308 */ /* 0x000e620000000800 */
[----:B0-----:R-:W-:Y:S01]  /*13d10*/  FADD.FTZ R88, R106, R88 ;  /* 0x000000586a587221 */ /* 0x001fe20000010000 */
[----:B------:R-:W-:Y:S01]  /*13d20*/  F2FP.F16.F32.PACK_AB R73, R131, R130 ;  /* 0x000000828349723e */ /* 0x000fe200000000ff */
[----:B----4-:R-:W-:Y:S01]  /*13d30*/  FADD.FTZ R90, R120, R90 ;  /* 0x0000005a785a7221 */ /* 0x010fe20000010000 */
[----:B------:R-:W-:-:S04]  /*13d40*/  F2FP.F16.F32.PACK_AB R75, R135, R134 ;  /* 0x00000086874b723e */ /* 0x000fc800000000ff */
[----:B------:R-:W0:Y:S01]  /*13d50*/  MUFU.EX2 R98, R98 ;  /* 0x0000006200627308 */ /* 0x000e220000000800 */
[----:B--2---:R-:W-:Y:S01]  /*13d60*/  FADD.FTZ R88, R107, R88 ;  /* 0x000000586b587221 */ /* 0x004fe20000010000 */
[----:B------:R-:W-:-:S06]  /*13d70*/  FADD.FTZ R90, R117, R90 ;  /* 0x0000005a755a7221 */ /* 0x000fcc0000010000 */
[----:B------:R-:W2:Y:S01]  /*13d80*/  MUFU.EX2 R112, R112 ;  /* 0x0000007000707308 */ /* 0x000ea20000000800 */
[----:B------:R3:W-:Y:S07]  /*13d90*/  STSM.16.M88.4 [R23+0x25b00], R72 ;  /* 0x025b004817007844 */ /* 0x0007ee0000000200 */
[----:B------:R-:W4:Y:S01]  /*13da0*/  MUFU.EX2 R99, R99 ;  /* 0x0000006300637308 */ /* 0x000f220000000800 */
[----:B------:R-:W-:-:S07]  /*13db0*/  FADD.FTZ R90, R116, R90 ;  /* 0x0000005a745a7221 */ /* 0x000fce0000010000 */
[----:B------:R-:W4:Y:S01]  /*13dc0*/  MUFU.EX2 R109, R109 ;  /* 0x0000006d006d7308 */ /* 0x000f220000000800 */
[----:B---3--:R-:W-:Y:S01]  /*13dd0*/  FADD.FTZ R72, R110, R88 ;  /* 0x000000586e487221 */ /* 0x008fe20000010000 */
[----:B-1----:R-:W-:-:S06]  /*13de0*/  FADD.FTZ R73, R113, R90 ;  /* 0x0000005a71497221 */ /* 0x002fcc0000010000 */
[----:B------:R-:W1:Y:S01]  /*13df0*/  MUFU.EX2 R102, R102 ;  /* 0x0000006600667308 */ /* 0x000e620000000800 */
[----:B------:R-:W-:-:S07]  /*13e00*/  FADD.FTZ R72, R111, R72 ;  /* 0x000000486f487221 */ /* 0x000fce0000010000 */
[----:B------:R-:W3:Y:S01]  /*13e10*/  MUFU.EX2 R108, R108 ;  /* 0x0000006c006c7308 */ /* 0x000ee20000000800 */
[----:B0-----:R-:W-:Y:S01]  /*13e20*/  FADD.FTZ R72, R98, R72 ;  /* 0x0000004862487221 */ /* 0x001fe20000010000 */
[----:B--2---:R-:W-:-:S06]  /*13e30*/  FADD.FTZ R73, R112, R73 ;  /* 0x0000004970497221 */ /* 0x004fcc0000010000 */
[----:B------:R-:W-:Y:S01]  /*13e40*/  MUFU.EX2 R103, R103 ;  /* 0x0000006700677308 */ /* 0x000fe20000000800 */
[----:B----4-:R-:W-:-:S07]  /*13e50*/  FADD.FTZ R74, R99, R72 ;  /* 0x00000048634a7221 */ /* 0x010fce0000010000 */
[----:B------:R-:W0:Y:S01]  /*13e60*/  MUFU.EX2 R105, R105 ;  /* 0x0000006900697308 */ /* 0x000e220000000800 */
[----:B------:R-:W-:Y:S01]  /*13e70*/  F2FP.F16.F32.PACK_AB R72, R121, R19 ;  /* 0x000000137948723e */ /* 0x000fe200000000ff */
[----:B------:R-:W-:Y:S01]  /*13e80*/  FADD.FTZ R19, R109, R73 ;  /* 0x000000496d137221 */ /* 0x000fe20000010000 */
[----:B------:R-:W-:-:S05]  /*13e90*/  F2FP.F16.F32.PACK_AB R78, R79, R78 ;  /* 0x0000004e4f4e723e */ /* 0x000fca00000000ff */
[----:B------:R-:W2:Y:S01]  /*13ea0*/  MUFU.EX2 R104, R104 ;  /* 0x0000006800687308 */ /* 0x000ea20000000800 */
[----:B------:R-:W-:Y:S02]  /*13eb0*/  F2FP.F16.F32.PACK_AB R77, R123, R122 ;  /* 0x0000007a7b4d723e */ /* 0x000fe400000000ff */
[----:B------:R-:W-:Y:S01]  /*13ec0*/  F2FP.F16.F32.PACK_AB R79, R127, R126 ;  /* 0x0000007e7f4f723e */ /* 0x000fe200000000ff */
[----:B-1----:R-:W-:-:S04]  /*13ed0*/  FADD.FTZ R75, R102, R74 ;  /* 0x0000004a664b7221 */ /* 0x002fc80000010000 */
[----:B------:R-:W1:Y:S01]  /*13ee0*/  MUFU.EX2 R101, R101 ;  /* 0x0000006500657308 */ /* 0x000e620000000800 */
[----:B---3--:R-:W-:Y:S01]  /*13ef0*/  FADD.FTZ R19, R108, R19 ;  /* 0x000000136c137221 */ /* 0x008fe20000010000 */
[----:B------:R3:W-:Y:S06]  /*13f00*/  STSM.16.M88.4 [R23+0x27300], R76 ;  /* 0x0273004c17007844 */ /* 0x0007ec0000000200 */
[----:B------:R-:W4:Y:S01]  /*13f10*/  MUFU.EX2 R100, R100 ;  /* 0x0000006400647308 */ /* 0x000f220000000800 */
[----:B0-----:R-:W-:-:S07]  /*13f20*/  FADD.FTZ R19, R105, R19 ;  /* 0x0000001369137221 */ /* 0x001fce0000010000 */
[----:B------:R-:W0:Y:S01]  /*13f30*/  MUFU.EX2 R97, R97 ;  /* 0x0000006100617308 */ /* 0x000e220000000800 */
[----:B---3--:R-:W-:-:S04]  /*13f40*/  FADD.FTZ R76, R103, R75 ;  /* 0x0000004b674c7221 */ /* 0x008fc80000010000 */
[----:B------:R-:W-:Y:S01]  /*13f50*/  FADD.FTZ R77, R21, R76 ;  /* 0x0000004c154d7221 */ /* 0x000fe20000010000 */
[----:B--2---:R-:W-:Y:S02]  /*13f60*/  FADD.FTZ R76, R104, R19 ;  /* 0x00000013684c7221 */ /* 0x004fe40000010000 */
[----:B------:R-:W-:Y:S01]  /*13f70*/  MUFU.EX2 R96, R96 ;  /* 0x0000006000607308 */ /* 0x000fe20000000800 */
[----:B------:R-:W-:Y:S01]  /*13f80*/  F2FP.F16.F32.PACK_AB R88, R133, R132 ;  /* 0x000000848558723e */ /* 0x000fe200000000ff */
[----:B-1----:R-:W-:-:S06]  /*13f90*/  FADD.FTZ R19, R101, R76 ;  /* 0x0000004c65137221 */ /* 0x002fcc0000010000 */
[----:B------:R1:W2:Y:S01]  /*13fa0*/  MUFU.EX2 R114, R91 ;  /* 0x0000005b00727308 */ /* 0x0002a20000000800 */
[----:B------:R-:W-:Y:S02]  /*13fb0*/  F2FP.F16.F32.PACK_AB R89, R115, R89 ;  /* 0x000000597359723e */ /* 0x000fe400000000ff */
[----:B------:R-:W-:Y:S02]  /*13fc0*/  F2FP.F16.F32.PACK_AB R90, R125, R124 ;  /* 0x0000007c7d5a723e */ /* 0x000fe400000000ff */
[----:B------:R-:W-:-:S03]  /*13fd0*/  F2FP.F16.F32.PACK_AB R73, R107, R106 ;  /* 0x0000006a6b49723e */ /* 0x000fc600000000ff */
[----:B------:R-:W-:Y:S01]  /*13fe0*/  MUFU.EX2 R93, R93 ;  /* 0x0000005d005d7308 */ /* 0x000fe20000000800 */
[----:B-1----:R-:W-:Y:S02]  /*13ff0*/  F2FP.F16.F32.PACK_AB R91, R119, R118 ;  /* 0x00000076775b723e */ /* 0x002fe400000000ff */
[----:B------:R-:W-:Y:S02]  /*14000*/  F2FP.F16.F32.PACK_AB R74, R117, R120 ;  /* 0x00000078754a723e */ /* 0x000fe400000000ff */
[----:B------:R-:W-:-:S03]  /*14010*/  F2FP.F16.F32.PACK_AB R75, R111, R110 ;  /* 0x0000006e6f4b723e */ /* 0x000fc600000000ff */
[----:B------:R-:W1:Y:S01]  /*14020*/  MUFU.EX2 R94, R94 ;  /* 0x0000005e005e7308 */ /* 0x000e620000000800 */
[----:B----4-:R-:W-:Y:S01]  /*14030*/  FADD.FTZ R78, R100, R19 ;  /* 0x00000013644e7221 */ /* 0x010fe20000010000 */
[----:B------:R-:W-:Y:S06]  /*14040*/  STSM.16.M88.4 [R23+0x28b00], R88 ;  /* 0x028b005817007844 */ /* 0x000fec0000000200 */
[----:B------:R-:W3:Y:S01]  /*14050*/  MUFU.EX2 R95, R95 ;  /* 0x0000005f005f7308 */ /* 0x000ee20000000800 */
[----:B------:R0:W-:Y:S07]  /*14060*/  STSM.16.M88.4 [R23+0x2a300], R72 ;  /* 0x02a3004817007844 */ /* 0x0001ee0000000200 */
[----:B------:R-:W4:Y:S08]  /*14070*/  MUFU.EX2 R92, R92 ;  /* 0x0000005c005c7308 */ /* 0x000f300000000800 */
[----:B------:R-:W-:Y:S01]  /*14080*/  MUFU.EX2 R82, R82 ;  /* 0x0000005200527308 */ /* 0x000fe20000000800 */
[----:B0-----:R-:W-:-:S07]  /*14090*/  FADD.FTZ R73, R97, R78 ;  /* 0x0000004e61497221 */ /* 0x001fce0000010000 */
[----:B------:R-:W0:Y:S08]  /*140a0*/  MUFU.EX2 R83, R83 ;  /* 0x0000005300537308 */ /* 0x000e300000000800 */
[----:B------:R-:W-:Y:S08]  /*140b0*/  MUFU.EX2 R86, R86 ;  /* 0x0000005600567308 */ /* 0x000ff00000000800 */
[----:B------:R-:W0:Y:S08]  /*140c0*/  MUFU.EX2 R87, R87 ;  /* 0x0000005700577308 */ /* 0x000e300000000800 */
[----:B------:R-:W-:Y:S08]  /*140d0*/  MUFU.EX2 R85, R85 ;  /* 0x0000005500557308 */ /* 0x000ff00000000800 */
[----:B------:R-:W-:Y:S08]  /*140e0*/  MUFU.EX2 R17, R17 ;  /* 0x0000001100117308 */ /* 0x000ff00000000800 */
[----:B------:R-:W0:Y:S08]  /*140f0*/  MUFU.EX2 R80, R80 ;  /* 0x0000005000507308 */ /* 0x000e300000000800 */
[----:B------:R-:W-:Y:S08]  /*14100*/  MUFU.EX2 R81, R81 ;  /* 0x0000005100517308 */ /* 0x000ff00000000800 */
[----:B------:R-:W0:Y:S01]  /*14110*/  MUFU.EX2 R84, R84 ;  /* 0x0000005400547308 */ /* 0x000e220000000800 */
[----:B--2---:R-:W-:Y:S01]  /*14120*/  FADD.FTZ R77, R114, R77 ;  /* 0x0000004d724d7221 */ /* 0x004fe20000010000 */
[----:B------:R-:W-:Y:S01]  /*14130*/  FADD.FTZ R74, R96, R73 ;  /* 0x00000049604a7221 */ /* 0x000fe20000010000 */
[----:B------:R-:W-:-:S02]  /*14140*/  F2FP.F16.F32.PACK_AB R118, R109, R112 ;  /* 0x000000706d76723e */ /* 0x000fc400000000ff */
[----:B------:R-:W-:Y:S01]  /*14150*/  F2FP.F16.F32.PACK_AB R109, R114, R21 ;  /* 0x00000015726d723e */ /* 0x000fe200000000ff */
[----:B-1----:R-:W-:Y:S01]  /*14160*/  FADD.FTZ R76, R94, R77 ;  /* 0x0000004d5e4c7221 */ /* 0x002fe20000010000 */
[----:B------:R-:W-:Y:S01]  /*14170*/  FADD.FTZ R21, R93, R74 ;  /* 0x0000004a5d157221 */ /* 0x000fe20000010000 */
[----:B------:R-:W-:Y:S02]  /*14180*/  F2FP.F16.F32.PACK_AB R116, R113, R116 ;  /* 0x000000747174723e */ /* 0x000fe400000000ff */
[----:B------:R-:W-:Y:S02]  /*14190*/  F2FP.F16.F32.PACK_AB R117, R99, R98 ;  /* 0x000000626375723e */ /* 0x000fe400000000ff */
[----:B------:R-:W-:Y:S01]  /*141a0*/  F2FP.F16.F32.PACK_AB R119, R103, R102 ;  /* 0x000000666777723e */ /* 0x000fe200000000ff */
[----:B---3--:R-:W-:Y:S01]  /*141b0*/  FADD.FTZ R19, R95, R76 ;  /* 0x0000004c5f137221 */ /* 0x008fe20000010000 */
[----:B------:R-:W-:Y:S01]  /*141c0*/  F2FP.F16.F32.PACK_AB R108, R105, R108 ;  /* 0x0000006c696c723e */ /* 0x000fe200000000ff */
[----:B----4-:R-:W-:Y:S01]  /*141d0*/  FADD.FTZ R21, R92, R21 ;  /* 0x000000155c157221 */ /* 0x010fe20000010000 */
[----:B------:R-:W-:-:S02]  /*141e0*/  F2FP.F16.F32.PACK_AB R110, R101, R104 ;  /* 0x00000068656e723e */ /* 0x000fc400000000ff */
[----:B------:R-:W-:Y:S02]  /*141f0*/  F2FP.F16.F32.PACK_AB R111, R95, R94 ;  /* 0x0000005e5f6f723e */ /* 0x000fe400000000ff */
[----:B------:R-:W-:Y:S02]  /*14200*/  F2FP.F16.F32.PACK_AB R100, R97, R100 ;  /* 0x000000646164723e */ /* 0x000fe400000000ff */
[----:B0-----:R-:W-:Y:S02]  /*14210*/  F2FP.F16.F32.PACK_AB R101, R83, R82 ;  /* 0x000000525365723e */ /* 0x001fe400000000ff */
[----:B------:R-:W-:Y:S02]  /*14220*/  F2FP.F16.F32.PACK_AB R102, R93, R96 ;  /* 0x000000605d66723e */ /* 0x000fe400000000ff */
[----:B------:R-:W-:Y:S02]  /*14230*/  F2FP.F16.F32.PACK_AB R103, R87, R86 ;  /* 0x000000565767723e */ /* 0x000fe400000000ff */
[----:B------:R-:W-:-:S02]  /*14240*/  F2FP.F16.F32.PACK_AB R92, R128, R92 ;  /* 0x0000005c805c723e */ /* 0x000fc400000000ff */
[----:B------:R-:W-:Y:S02]  /*14250*/  F2FP.F16.F32.PACK_AB R93, R80, R17 ;  /* 0x00000011505d723e */ /* 0x000fe400000000ff */
[----:B------:R-:W-:Y:S02]  /*14260*/  F2FP.F16.F32.PACK_AB R94, R85, R129 ;  /* 0x00000081555e723e */ /* 0x000fe400000000ff */
[----:B------:R-:W-:Y:S01]  /*14270*/  F2FP.F16.F32.PACK_AB R95, R84, R81 ;  /* 0x00000051545f723e */ /* 0x000fe200000000ff */
[----:B------:R1:W-:Y:S01]  /*14280*/  STSM.16.M88.4 [R23+0x2bb00], R116 ;  /* 0x02bb007417007844 */ /* 0x0003e20000000200 */
[----:B------:R-:W-:-:S03]  /*14290*/  FADD.FTZ R72, R82, R19 ;  /* 0x0000001352487221 */ /* 0x000fc60000010000 */
[----:B------:R1:W-:Y:S04]  /*142a0*/  STSM.16.M88.4 [R23+0x2d300], R108 ;  /* 0x02d3006c17007844 */ /* 0x0003e80000000200 */
[----:B------:R1:W-:Y:S04]  /*142b0*/  STSM.16.M88.4 [R23+0x2eb00], R100 ;  /* 0x02eb006417007844 */ /* 0x0003e80000000200 */
[----:B------:R1:W-:Y:S01]  /*142c0*/  STSM.16.M88.4 [R23+0x30300], R92 ;  /* 0x0303005c17007844 */ /* 0x0003e20000000200 */
[----:B------:R-:W-:Y:S01]  /*142d0*/  FADD.FTZ R19, R83, R72 ;  /* 0x0000004853137221 */ /* 0x000fe20000010000 */
[----:B------:R-:W-:Y:S01]  /*142e0*/  @!PT LDS RZ, [RZ] ;  /* 0x00000000fffff984 */ /* 0x000fe20000000800 */
[----:B------:R-:W-:Y:S01]  /*142f0*/  @!PT LDS RZ, [RZ] ;  /* 0x00000000fffff984 */ /* 0x000fe20000000800 */
[----:B------:R-:W-:Y:S01]  /*14300*/  @!PT LDS RZ, [RZ] ;  /* 0x00000000fffff984 */ /* 0x000fe20000000800 */
[----:B------:R-:W-:Y:S01]  /*14310*/  @!PT LDS RZ, [RZ] ;  /* 0x00000000fffff984 */ /* 0x000fe20000000800 */
[----:B------:R0:W-:Y:S06]  /*14320*/  MEMBAR.ALL.CTA ;  /* 0x0000000000007992 */ /* 0x0001ec0000008000 */
[----:B0-----:R-:W0:Y:S01]  /*14330*/  FENCE.VIEW.ASYNC.S ;  /* 0x00000000000073c6 */ /* 0x001e220000000000 */
[----:B------:R-:W-:Y:S01]  /*14340*/  FADD.FTZ R72, R86, R19 ;  /* 0x0000001356487221 */ /* 0x000fe20000010000 */
[----:B------:R-:W-:-:S03]  /*14350*/  ISETP.GT.AND P2, PT, R15, R137, PT ;  /* 0x000000890f00720c */ /* 0x000fc60003f44270 */
[----:B------:R-:W-:-:S04]  /*14360*/  FADD.FTZ R72, R87, R72 ;  /* 0x0000004857487221 */ /* 0x000fc80000010000 */
[----:B------:R-:W-:Y:S01]  /*14370*/  FADD.FTZ R19, R17, R72 ;  /* 0x0000004811137221 */ /* 0x000fe20000010000 */
[----:B------:R-:W-:-:S03]  /*14380*/  FADD.FTZ R74, R128, R21 ;  /* 0x00000015804a7221 */ /* 0x000fc60000010000 */
[----:B------:R-:W-:Y:S01]  /*14390*/  FADD.FTZ R72, R80, R19 ;  /* 0x0000001350487221 */ /* 0x000fe20000010000 */
[----:B------:R-:W-:-:S03]  /*143a0*/  FADD.FTZ R74, R129, R74 ;  /* 0x0000004a814a7221 */ /* 0x000fc60000010000 */
        /* <DEDUP_REMOVED lines=27> */
[----:B------:R-:W-:-:S02]  /*14560*/  VIADD R15, R15, 0xffffffff ;  /* 0xffffffff0f0f7836 */ /* 0x000fc40000000000 */
[----:B------:R-:W-:Y:S02]  /*14570*/  IMAD.MOV.U32 R19, RZ, RZ, R145 ;  /* 0x000000ffff137224 */ /* 0x000fe400078e0091 */
[----:B------:R-:W-:Y:S02]  /*14580*/  IMAD.MOV.U32 R16, RZ, RZ, R20 ;  /* 0x000000ffff107224 */ /* 0x000fe400078e0014 */
[----:B------:R-:W-:Y:S01]  /*14590*/  IMAD.MOV.U32 R17, RZ, RZ, R14 ;  /* 0x000000ffff117224 */ /* 0x000fe200078e000e */
[----:B0-----:R-:W-:Y:S01]  /*145a0*/  NOP ;  /* 0x0000000000007918 */ /* 0x001fe20000000000 */
[----:B-1----:R-:W-:Y:S05]  /*145b0*/  @P2 BRA `(.L_x_2428) ;  /* 0xffffffac00f42947 */ /* 0x002fea000383ffff */
.L_x_2418:
[----:B------:R-:W-:-:S13]  /*145c0*/  ISETP.GE.AND P2, PT, R15, RZ, PT ;  /* 0x000000ff0f00720c */ /* 0x000fda0003f46270 */
[----:B------:R-:W-:Y:S05]  /*145d0*/  @!P2 BRA `(.L_x_2429) ;  /* 0x000000440058a947 */ /* 0x000fea0003800000 */
[----:B-----5:R0:W5:Y:S01]  /*145e0*/  LDL.LU R18, [R1+0x4] ;  /* 0x0000040001127983 */ /* 0x0201620000300800 */
[----:B------:R-:W-:Y:S02]  /*145f0*/  IMAD.MOV.U32 R17, RZ, RZ, R20 ;  /* 0x000000ffff117224 */ /* 0x000fe400078e0014 */
[----:B------:R-:W-:Y:S02]  /*14600*/  IMAD.MOV.U32 R16, RZ, RZ, R14 ;  /* 0x000000ffff107224 */ /* 0x000fe400078e000e */
[----:B------:R-:W-:-:S07]  /*14610*/  IMAD.MOV.U32 R19, RZ, RZ, R145 ;  /* 0x000000ffff137224 */ /* 0x000fce00078e0091 */
.L_x_2440:
[----:B--2---:R-:W2:Y:S01]  /*14620*/  LDL R0, [R1+0x28] ;  /* 0x0000280001007983 */ /* 0x004ea20000100800 */
        /* <DEDUP_REMOVED lines=11> */
.L_x_2431:
[----:B------:R-:W-:Y:S01]  /*146e0*/  IMAD R0, R145, 0x8, R22 ;  /* 0x0000000891007824 */ /* 0x000fe200078e0216 */
[----:B------:R-:W-:-:S04]  /*146f0*/  SHF.L.U32 R21, R14, 0x1f, RZ ;  /* 0x0000001f0e157819 */ /* 0x000fc800000006ff */
[----:B------:R1:W2:Y:S01]  /*14700*/  SYNCS.PHASECHK.TRANS64.TRYWAIT P3, [R0+URZ+0x31c30], R21 ;  /* 0x031c3015000075a7 */ /* 0x0002a2000806017f */
[----:B------:R-:W-:Y:S05]  /*14710*/  @!P0 BRA `(.L_x_2432) ;  /* 0x0000000000048947 */ /* 0x000fea0003800000 */
[----:B------:R-:W-:Y:S01]  /*14720*/  BPT.TRAP 0x1 ;  /* 0x000000040000795c */ /* 0x000fe20000300000 */
.L_x_2432:
[----:B------:R-:W-:Y:S04]  /*14730*/  BSSY B0, `(.L_x_2430) ;  /* 0x0000004000007945 */ /* 0x000fe80003800000 */
[----:B--2---:R-:W-:Y:S05]  /*14740*/  @P3 BRA `(.L_x_2433) ;  /* 0x0000000000083947 */ /* 0x004fea0003800000 */
[----:B------:R-:W2:Y:S02]  /*14750*/  SYNCS.PHASECHK.TRANS64.TRYWAIT P3, [R0+URZ+0x31c30], R21 ;  /* 0x031c3015000075a7 */ /* 0x000ea4000806017f */
[----:B--2---:R-:W-:Y:S05]  /*14760*/  @!P3 BRA `(.L_x_2434) ;  /* 0x000000f00020b947 */ /* 0x004fea0003800000 */
.L_x_2433:
[----:B------:R-:W-:Y:S05]  /*14770*/  BSYNC B0 ;  /* 0x0000000000007941 */ /* 0x000fea0003800000 */
.L_x_2430:
        /* <DEDUP_REMOVED lines=549> */
.L_x_2436:
[----:B------:R-:W-:Y:S01]  /*169d0*/  SHF.L.U32 R0, R18, 0x1f, RZ ;  /* 0x0000001f12007819 */ /* 0x000fe200000006ff */
[----:B------:R-:W-:-:S04]  /*169e0*/  IMAD R14, R19, 0x8, R22 ;  /* 0x00000008130e7824 */ /* 0x000fc800078e0216 */
[----:B------:R1:W2:Y:S01]  /*169f0*/  SYNCS.PHASECHK.TRANS64.TRYWAIT P2, [R14+URZ+0x31c50], R0 ;  /* 0x031c50000e0075a7 */ /* 0x0002a2000804017f */
[----:B------:R-:W-:Y:S05]  /*16a00*/  @!P0 BRA `(.L_x_2437) ;  /* 0x0000000000048947 */ /* 0x000fea0003800000 */
[----:B------:R-:W-:Y:S01]  /*16a10*/  BPT.TRAP 0x1 ;  /* 0x000000040000795c */ /* 0x000fe20000300000 */
.L_x_2437:
[----:B------:R-:W-:Y:S04]  /*16a20*/  BSSY B0, `(.L_x_2435) ;  /* 0x0000004000007945 */ /* 0x000fe80003800000 */
[----:B--2---:R-:W-:Y:S05]  /*16a30*/  @P2 BRA `(.L_x_2438) ;  /* 0x0000000000082947 */ /* 0x004fea0003800000 */
[----:B------:R-:W2:Y:S02]  /*16a40*/  SYNCS.PHASECHK.TRANS64.TRYWAIT P2, [R14+URZ+0x31c50], R0 ;  /* 0x031c50000e0075a7 */ /* 0x000ea4000804017f */
[----:B--2---:R-:W-:Y:S05]  /*16a50*/  @!P2 BRA `(.L_x_2439) ;  /* 0x000000cc0078a947 */ /* 0x004fea0003800000 */
.L_x_2438:
[----:B------:R-:W-:Y:S05]  /*16a60*/  BSYNC B0 ;  /* 0x0000000000007941 */ /* 0x000fea0003800000 */
.L_x_2435:
[----:B-12---:R-:W-:Y:S01]  /*16a70*/  FMNMX.FTZ R0, R136, R16, !PT ;  /* 0x0000001088007209 */ /* 0x006fe20007810000 */
[----:B------:R-:W2:Y:S01]  /*16a80*/  LDL R151, [R1+0x34] ;  /* 0x0000340001977983 */ /* 0x000ea20000100800 */
[----:B------:R-:W-:Y:S01]  /*16a90*/  FMNMX.FTZ R20, R138, R17, !PT ;  /* 0x000000118a147209 */ /* 0x000fe20007810000 */
[----:B------:R-:W-:Y:S05]  /*16aa0*/  WARPSYNC.ALL ;  /* 0x0000000000007948 */ /* 0x000fea0003800000 */
[----:B------:R-:W-:Y:S01]  /*16ab0*/  FMNMX.FTZ R0, R137, R0, !PT ;  /* 0x0000000089007209 */ /* 0x000fe20007810000 */
[----:B------:R-:W-:Y:S01]  /*16ac0*/  ULDC UR4, c[0x0][0x988] ;  /* 0x0002620000047ab9 */ /* 0x000fe20000000800 */
[----:B------:R-:W-:Y:S01]  /*16ad0*/  FMNMX.FTZ R20, R139, R20, !PT ;  /* 0x000000148b147209 */ /* 0x000fe20007810000 */
[----:B------:R-:W-:Y:S01]  /*16ae0*/  WARPGROUP.ARRIVE ;  /* 0x00000000000079c5 */ /* 0x000fe20000000000 */
        /* <DEDUP_REMOVED lines=67> */
[----:B------:R-:W-:-:S03]  /*16f20*/  FMNMX.FTZ R20, R79, R20, !PT ;  /* 0x000000144f147209 */ /* 0x000fc60007810000 */
[----:B------:R-:W1:Y:S02]  /*16f30*/  SHFL.BFLY PT, R14, R0, 0x2, 0x1f ;  /* 0x0c401f00000e7f89 */ /* 0x000e6400000e0000 */
[----:B-1----:R-:W-:-:S05]  /*16f40*/  FMNMX.FTZ R14, R0, R14, !PT ;  /* 0x0000000e000e7209 */ /* 0x002fca0007810000 */
[----:B------:R-:W1:Y:S02]  /*16f50*/  SHFL.BFLY PT, R0, R14, 0x1, 0x1f ;  /* 0x0c201f000e007f89 */ /* 0x000e6400000e0000 */
[----:B-1----:R-:W-:Y:S01]  /*16f60*/  FMNMX.FTZ R14, R14, R0, !PT ;  /* 0x000000000e0e7209 */ /* 0x002fe20007810000 */
[----:B------:R-:W-:-:S04]  /*16f70*/  IMAD.U32 R0, RZ, RZ, UR4 ;  /* 0x00000004ff007e24 */ /* 0x000fc8000f8e00ff */
[C---:B------:R-:W-:Y:S01]  /*16f80*/  FMUL.FTZ R147, R14.reuse, R0 ;  /* 0x000000000e937220 */ /* 0x040fe20000410000 */
[----:B------:R-:W-:-:S03]  /*16f90*/  FADD.FTZ R16, -R14, R16 ;  /* 0x000000100e107221 */ /* 0x000fc60000010100 */
        /* <DEDUP_REMOVED lines=9> */
[----:B------:R-:W1:Y:S01]  /*17030*/  SHFL.BFLY PT, R72, R20, 0x2, 0x1f ;  /* 0x0c401f0014487f89 */ /* 0x000e6200000e0000 */
        /* <DEDUP_REMOVED lines=22> */
[----:B------:R-:W-:Y:S01]  /*171a0*/  FMUL.FTZ R16, R16, R0 ;  /* 0x0000000010107220 */ /* 0x000fe20000410000 */
[----:B-1----:R-:W-:Y:S01]  /*171b0*/  FMNMX.FTZ R20, R20, R72, !PT ;  /* 0x0000004814147209 */ /* 0x002fe20007810000 */
[-CC-:B------:R-:W-:Y:S01]  /*171c0*/  FFMA.FTZ R136, R136, R0.reuse, -R147.reuse ;  /* 0x0000000088887223 */ /* 0x180fe20000010893 */
[-CC-:B------:R-:W-:Y:S01]  /*171d0*/  FFMA.FTZ R137, R137, R0.reuse, -R147.reuse ;  /* 0x0000000089897223 */ /* 0x180fe20000010893 */
[----:B------:R-:W-:Y:S01]  /*171e0*/  MUFU.EX2 R21, R16 ;  /* 0x0000001000157308 */ /* 0x000fe20000000800 */
[-CC-:B------:R-:W-:Y:S01]  /*171f0*/  FFMA.FTZ R140, R140, R0.reuse, -R147.reuse ;  /* 0x000000008c8c7223 */ /* 0x180fe20000010893 */
[----:B------:R-:W1:Y:S01]  /*17200*/  SHFL.BFLY PT, R72, R20, 0x1, 0x1f ;  /* 0x0c201f0014487f89 */ /* 0x000e6200000e0000 */
[-CC-:B------:R-:W-:Y:S01]  /*17210*/  FFMA.FTZ R141, R141, R0.reuse, -R147.reuse ;  /* 0x000000008d8d7223 */ /* 0x180fe20000010893 */
[----:B------:R-:W-:-:S04]  /*17220*/  FFMA.FTZ R77, R77, R0, -R147 ;  /* 0x000000004d4d7223 */ /* 0x000fc80000010893 */
[----:B------:R-:W3:Y:S08]  /*17230*/  MUFU.EX2 R16, R136 ;  /* 0x0000008800107308 */ /* 0x000ef00000000800 */
[----:B------:R-:W4:Y:S08]  /*17240*/  MUFU.EX2 R137, R137 ;  /* 0x0000008900897308 */ /* 0x000f300000000800 */
[----:B------:R-:W0:Y:S01]  /*17250*/  MUFU.EX2 R140, R140 ;  /* 0x0000008c008c7308 */ /* 0x000e220000000800 */
[----:B---3--:R-:W-:Y:S01]  /*17260*/  FFMA.FTZ R18, R21, R155, R16 ;  /* 0x0000009b15127223 */ /* 0x008fe20000010010 */
[----:B-1----:R-:W-:Y:S01]  /*17270*/  FMNMX.FTZ R20, R20, R72, !PT ;  /* 0x0000004814147209 */ /* 0x002fe20007810000 */
[----:B------:R-:W-:-:S04]  /*17280*/  VIADD R72, R22, 0x200 ;  /* 0x0000020016487836 */ /* 0x000fc80000000000 */
[CC--:B------:R-:W-:Y:S01]  /*17290*/  FMUL.FTZ R73, R20.reuse, R0.reuse ;  /* 0x0000000014497220 */ /* 0x0c0fe20000410000 */
[----:B------:R-:W-:Y:S01]  /*172a0*/  SHF.R.U32.HI R72, RZ, 0x4, R72 ;  /* 0x00000004ff487819 */ /* 0x000fe20000011648 */
[----:B------:R-:W1:Y:S01]  /*172b0*/  MUFU.EX2 R141, R141 ;  /* 0x0000008d008d7308 */ /* 0x000e620000000800 */
[----:B------:R-:W-:Y:S01]  /*172c0*/  FADD.FTZ R17, -R20, R17 ;  /* 0x0000001114117221 */ /* 0x000fe20000010100 */
[-CC-:B------:R-:W-:Y:S01]  /*172d0*/  FFMA.FTZ R76, R74, R0.reuse, -R73.reuse ;  /* 0x000000004a4c7223 */ /* 0x180fe20000010849 */
[----:B------:R-:W-:Y:S01]  /*172e0*/  LOP3.LUT R72, R72, 0x3fff, RZ, 0xc0, !PT ;  /* 0x00003fff48487812 */ /* 0x000fe200078ec0ff */
[-CC-:B------:R-:W-:Y:S01]  /*172f0*/  FFMA.FTZ R138, R138, R0.reuse, -R73.reuse ;  /* 0x000000008a8a7223 */ /* 0x180fe20000010849 */
[-CC-:B------:R-:W-:Y:S01]  /*17300*/  FFMA.FTZ R139, R139, R0.reuse, -R73.reuse ;  /* 0x000000008b8b7223 */ /* 0x180fe20000010849 */
[-CC-:B------:R-:W-:Y:S01]  /*17310*/  FFMA.FTZ R142, R142, R0.reuse, -R73.reuse ;  /* 0x000000008e8e7223 */ /* 0x180fe20000010849 */
[----:B------:R-:W-:Y:S01]  /*17320*/  LOP3.LUT R72, R72, 0x2400000, RZ, 0xfc, !PT ;  /* 0x0240000048487812 */ /* 0x000fe200078efcff */
[-CC-:B------:R-:W-:Y:S01]  /*17330*/  FFMA.FTZ R143, R143, R0.reuse, -R73.reuse ;  /* 0x000000008f8f7223 */ /* 0x180fe20000010849 */
[-CC-:B------:R-:W-:Y:S01]  /*17340*/  FFMA.FTZ R130, R130, R0.reuse, -R73.reuse ;  /* 0x0000000082827223 */ /* 0x180fe20000010849 */
[-CC-:B------:R-:W-:Y:S01]  /*17350*/  FFMA.FTZ R131, R131, R0.reuse, -R73.reuse ;  /* 0x0000000083837223 */ /* 0x180fe20000010849 */
[----:B------:R-:W-:Y:S01]  /*17360*/  FFMA.FTZ R134, R134, R0, -R73 ;  /* 0x0000000086867223 */ /* 0x000fe20000010849 */
[----:B------:R-:W-:-:S02]  /*17370*/  IMAD R72, R19, 0x6c0, R72 ;  /* 0x000006c013487824 */ /* 0x000fc400078e0248 */
[-CC-:B------:R-:W-:Y:S01]  /*17380*/  FFMA.FTZ R135, R135, R0.reuse, -R73.reuse ;  /* 0x0000000087877223 */ /* 0x180fe20000010849 */
[-CC-:B------:R-:W-:Y:S01]  /*17390*/  FFMA.FTZ R122, R122, R0.reuse, -R73.reuse ;  /* 0x000000007a7a7223 */ /* 0x180fe20000010849 */
[-CC-:B------:R-:W-:Y:S01]  /*173a0*/  FFMA.FTZ R123, R123, R0.reuse, -R73.reuse ;  /* 0x000000007b7b7223 */ /* 0x180fe20000010849 */
[----:B------:R-:W-:Y:S02]  /*173b0*/  VIADD R74, R72, 0x40 ;  /* 0x00000040484a7836 */ /* 0x000fe40000000000 */
[-CC-:B------:R-:W-:Y:S01]  /*173c0*/  FFMA.FTZ R126, R126, R0.reuse, -R73.reuse ;  /* 0x000000007e7e7223 */ /* 0x180fe20000010849 */
[-CC-:B------:R-:W-:Y:S01]  /*173d0*/  FFMA.FTZ R127, R127, R0.reuse, -R73.reuse ;  /* 0x000000007f7f7223 */ /* 0x180fe20000010849 */
[-CC-:B------:R-:W-:Y:S01]  /*173e0*/  FFMA.FTZ R114, R114, R0.reuse, -R73.reuse ;  /* 0x0000000072727223 */ /* 0x180fe20000010849 */
[----:B------:R-:W-:Y:S01]  /*173f0*/  FFMA.FTZ R115, R115, R0, -R73 ;  /* 0x0000000073737223 */ /* 0x000fe20000010849 */
[----:B------:R-:W-:Y:S01]  /*17400*/  R2UR UR10, R74 ;  /* 0x000000004a0a72ca */ /* 0x000fe200000e0000 */
[----:B------:R-:W-:-:S02]  /*17410*/  VIADD R74, R72, 0x80 ;  /* 0x00000080484a7836 */ /* 0x000fc40000000000 */
[-CC-:B------:R-:W-:Y:S01]  /*17420*/  FFMA.FTZ R118, R118, R0.reuse, -R73.reuse ;  /* 0x0000000076767223 */ /* 0x180fe20000010849 */
[-CC-:B------:R-:W-:Y:S01]  /*17430*/  FFMA.FTZ R119, R119, R0.reuse, -R73.reuse ;  /* 0x0000000077777223 */ /* 0x180fe20000010849 */
[-CC-:B------:R-:W-:Y:S01]  /*17440*/  FFMA.FTZ R106, R106, R0.reuse, -R73.reuse ;  /* 0x000000006a6a7223 */ /* 0x180fe20000010849 */
[-CC-:B------:R-:W-:Y:S01]  /*17450*/  FFMA.FTZ R107, R107, R0.reuse, -R73.reuse ;  /* 0x000000006b6b7223 */ /* 0x180fe20000010849 */
[----:B------:R-:W-:Y:S01]  /*17460*/  R2UR UR14, R74 ;  /* 0x000000004a0e72ca */ /* 0x000fe200000e0000 */
        /* <DEDUP_REMOVED lines=23> */
[-C--:B------:R-:W-:Y:S01]  /*175e0*/  FFMA.FTZ R79, R79, R0.reuse, -R73 ;  /* 0x000000004f4f7223 */ /* 0x080fe20000010849 */
[----:B------:R-:W-:Y:S01]  /*175f0*/  R2UR UR30, R74 ;  /* 0x000000004a1e72ca */ /* 0x000fe200000e0000 */
[----:B------:R-:W-:Y:S01]  /*17600*/  IMAD.MOV.U32 R73, RZ, RZ, -0x7fffffe0 ;  /* 0x80000020ff497424 */ /* 0x000fe200078e00ff */
[C---:B------:R-:W-:Y:S01]  /*17610*/  R2UR UR6, R72.reuse ;  /* 0x00000000480672ca */ /* 0x040fe200000e0000 */
[C---:B------:R-:W-:Y:S02]  /*17620*/  VIADD R74, R72.reuse, 0x1c0 ;  /* 0x000001c0484a7836 */ /* 0x040fe40000000000 */
[----:B------:R-:W-:Y:S01]  /*17630*/  FMUL.FTZ R17, R17, R0 ;  /* 0x0000000011117220 */ /* 0x000fe20000410000 */
[----:B------:R-:W-:Y:S01]  /*17640*/  VIADD R72, R72, 0x200 ;  /* 0x0000020048487836 */ /* 0x000fe20000000000 */
[C---:B------:R-:W-:Y:S01]  /*17650*/  R2UR UR7, R73.reuse ;  /* 0x00000000490772ca */ /* 0x040fe200000e0000 */
[----:B------:R-:W-:Y:S01]  /*17660*/  IMAD.MOV.U32 R75, RZ, RZ, -0x7fffffe0 ;  /* 0x80000020ff4b7424 */ /* 0x000fe200078e00ff */
[----:B------:R-:W-:Y:S01]  /*17670*/  R2UR UR39, R73 ;  /* 0x00000000492772ca */ /* 0x000fe200000e0000 */
[----:B------:R-:W-:Y:S01]  /*17680*/  IMAD.MOV.U32 R73, RZ, RZ, -0x3ffffff0 ;  /* 0xc0000010ff497424 */ /* 0x000fe200078e00ff */
[----:B------:R-:W-:Y:S01]  /*17690*/  R2UR UR38, R72 ;  /* 0x00000000482672ca */ /* 0x000fe200000e0000 */
[----:B----4-:R-:W-:Y:S01]  /*176a0*/  FADD.FTZ R18, R137, R18 ;  /* 0x0000001289127221 */ /* 0x010fe20000010000 */
[----:B--2---:R-:W-:Y:S01]  /*176b0*/  LOP3.LUT R72, R151, 0x10000, RZ, 0xfc, !PT ;  /* 0x0001000097487812 */ /* 0x004fe200078efcff */
[----:B------:R-:W-:Y:S01]  /*176c0*/  MUFU.EX2 R136, R17 ;  /* 0x0000001100887308 */ /* 0x000fe20000000800 */
[----:B------:R-:W-:Y:S01]  /*176d0*/  R2UR UR5, R73 ;  /* 0x00000000490572ca */ /* 0x000fe200000e0000 */
[----:B------:R-:W-:Y:S01]  /*176e0*/  IMAD.MOV.U32 R73, RZ, RZ, -0x3ffffff0 ;  /* 0xc0000010ff497424 */ /* 0x000fe200078e00ff */
[----:B------:R-:W-:Y:S01]  /*176f0*/  R2UR UR4, R72 ;  /* 0x00000000480472ca */ /* 0x000fe200000e0000 */
[----:B------:R-:W2:Y:S01]  /*17700*/  S2R R151, SR_TID.X ;  /* 0x0000000000977919 */ /* 0x000ea20000002100 */
[C---:B------:R-:W-:Y:S01]  /*17710*/  R2UR UR11, R75.reuse ;  /* 0x000000004b0b72ca */ /* 0x040fe200000e0000 */
[----:B0-----:R-:W-:Y:S01]  /*17720*/  FADD.FTZ R18, R140, R18 ;  /* 0x000000128c127221 */ /* 0x001fe20000010000 */
[C---:B------:R-:W-:Y:S01]  /*17730*/  R2UR UR15, R75.reuse ;  /* 0x000000004b0f72ca */ /* 0x040fe200000e0000 */
[----:B------:R-:W0:Y:S01]  /*17740*/  MUFU.EX2 R17, R138 ;  /* 0x0000008a00117308 */ /* 0x000e220000000800 */
[----:B------:R-:W-:-:S02]  /*17750*/  R2UR UR19, R75 ;  /* 0x000000004b1372ca */ /* 0x000fc400000e0000 */
[C---:B------:R-:W-:Y:S02]  /*17760*/  R2UR UR23, R75.reuse ;  /* 0x000000004b1772ca */ /* 0x040fe400000e0000 */
[C---:B------:R-:W-:Y:S02]  /*17770*/  R2UR UR27, R75.reuse ;  /* 0x000000004b1b72ca */ /* 0x040fe400000e0000 */
[C---:B------:R-:W-:Y:S01]  /*17780*/  R2UR UR31, R75.reuse ;  /* 0x000000004b1f72ca */ /* 0x040fe200000e0000 */
[----:B------:R-:W-:Y:S01]  /*17790*/  HGMMA.64x96x16.F32 R24, gdesc[UR4].tnspB, R24, gsb0 ;  /* 0x41600000041879f0 */ /* 0x000fe20008000818 */
[----:B------:R-:W-:Y:S01]  /*177a0*/  R2UR UR34, R74 ;  /* 0x000000004a2272ca */ /* 0x000fe200000e0000 */
[----:B------:R-:W-:Y:S01]  /*177b0*/  VIADD R74, R72, 0x180 ;  /* 0x00000180484a7836 */ /* 0x000fe20000000000 */
[----:B------:R-:W-:Y:S01]  /*177c0*/  R2UR UR35, R75 ;  /* 0x000000004b2372ca */ /* 0x000fe200000e0000 */
[----:B------:R-:W-:Y:S01]  /*177d0*/  IMAD.MOV.U32 R75, RZ, RZ, -0x3ffffff0 ;  /* 0xc0000010ff4b7424 */ /* 0x000fe200078e00ff */
[----:B------:R-:W-:Y:S01]  /*177e0*/  R2UR UR37, R73 ;  /* 0x00000000492572ca */ /* 0x000fe200000e0000 */
[----:B------:R-:W3:Y:S01]  /*177f0*/  MUFU.EX2 R139, R139 ;  /* 0x0000008b008b7308 */ /* 0x000ee20000000800 */
[----:B------:R-:W-:Y:S01]  /*17800*/  R2UR UR8, R74 ;  /* 0x000000004a0872ca */ /* 0x000fe200000e0000 */
[----:B------:R-:W-:Y:S01]  /*17810*/  VIADD R74, R72, 0x300 ;  /* 0x00000300484a7836 */ /* 0x000fe20000000000 */
[----:B------:R-:W-:Y:S01]  /*17820*/  R2UR UR9, R75 ;  /* 0x000000004b0972ca */ /* 0x000fe200000e0000 */
[----:B------:R-:W-:Y:S01]  /*17830*/  IMAD.MOV.U32 R75, RZ, RZ, -0x3ffffff0 ;  /* 0xc0000010ff4b7424 */ /* 0x000fe200078e00ff */
[----:B------:R-:W-:Y:S01]  /*17840*/  F2FP.F16.F32.PACK_AB R16, R137, R16 ;  /* 0x000000108910723e */ /* 0x000fe200000000ff */
[----:B-1----:R-:W-:Y:S01]  /*17850*/  FADD.FTZ R137, R141, R18 ;  /* 0x000000128d897221 */ /* 0x002fe20000010000 */
[----:B------:R-:W-:Y:S01]  /*17860*/  R2UR UR12, R74 ;  /* 0x000000004a0c72ca */ /* 0x000fe200000e0000 */
[----:B------:R-:W-:Y:S01]  /*17870*/  VIADD R74, R72, 0x480 ;  /* 0x00000480484a7836 */ /* 0x000fe20000000000 */
[----:B------:R-:W-:Y:S01]  /*17880*/  R2UR UR13, R75 ;  /* 0x000000004b0d72ca */ /* 0x000fe200000e0000 */
[----:B------:R-:W-:Y:S01]  /*17890*/  IMAD.MOV.U32 R75, RZ, RZ, -0x3ffffff0 ;  /* 0xc0000010ff4b7424 */ /* 0x000fe200078e00ff */
[----:B------:R-:W-:Y:S01]  /*178a0*/  MUFU.EX2 R142, R142 ;  /* 0x0000008e008e7308 */ /* 0x000fe20000000800 */
[----:B------:R-:W-:Y:S01]  /*178b0*/  F2FP.F16.F32.PACK_AB R18, R141, R140 ;  /* 0x0000008c8d12723e */ /* 0x000fe200000000ff */
[----:B------:R-:W-:Y:S01]  /*178c0*/  @!P1 IMAD R73, R19, 0x8, R22 ;  /* 0x0000000813499824 */ /* 0x000fe200078e0216 */
[----:B------:R-:W-:Y:S01]  /*178d0*/  R2UR UR16, R74 ;  /* 0x000000004a1072ca */ /* 0x000fe200000e0000 */
[----:B------:R-:W-:Y:S01]  /*178e0*/  VIADD R74, R72, 0x600 ;  /* 0x00000600484a7836 */ /* 0x000fe20000000000 */
[----:B------:R-:W-:Y:S01]  /*178f0*/  R2UR UR17, R75 ;  /* 0x000000004b1172ca */ /* 0x000fe200000e0000 */
[----:B------:R-:W-:Y:S01]  /*17900*/  IMAD.MOV.U32 R75, RZ, RZ, -0x3ffffff0 ;  /* 0xc0000010ff4b7424 */ /* 0x000fe200078e00ff */
[----:B--2---:R-:W-:Y:S01]  /*17910*/  SHF.R.U32.HI R140, RZ, 0x7, R151 ;  /* 0x00000007ff8c7819 */ /* 0x004fe20000011697 */
[----:B------:R-:W1:Y:S01]  /*17920*/  MUFU.EX2 R143, R143 ;  /* 0x0000008f008f7308 */ /* 0x000e620000000800 */
[----:B------:R-:W-:Y:S01]  /*17930*/  R2UR UR20, R74 ;  /* 0x000000004a1472ca */ /* 0x000fe200000e0000 */
[----:B------:R-:W-:Y:S01]  /*17940*/  VIADD R74, R72, 0x780 ;  /* 0x00000780484a7836 */ /* 0x000fe20000000000 */
[----:B------:R-:W-:Y:S01]  /*17950*/  R2UR UR21, R75 ;  /* 0x000000004b1572ca */ /* 0x000fe200000e0000 */
[----:B------:R-:W-:Y:S01]  /*17960*/  IMAD.MOV.U32 R75, RZ, RZ, -0x3ffffff0 ;  /* 0xc0000010ff4b7424 */ /* 0x000fe200078e00ff */
[----:B------:R-:W-:Y:S01]  /*17970*/  ISETP.GE.U32.AND P2, PT, R151, 0x180, PT ;  /* 0x000001809700780c */ /* 0x000fe20003f46070 */
[----:B------:R-:W-:Y:S01]  /*17980*/  @!P1 VIADD R73, R73, 0x31c60 ;  /* 0x00031c6049499836 */ /* 0x000fe20000000000 */
[----:B------:R-:W-:Y:S01]  /*17990*/  R2UR UR24, R74 ;  /* 0x000000004a1872ca */ /* 0x000fe200000e0000 */
[----:B------:R-:W-:Y:S01]  /*179a0*/  VIADD R74, R72, 0x900 ;  /* 0x00000900484a7836 */ /* 0x000fe20000000000 */
[----:B------:R-:W-:Y:S01]  /*179b0*/  R2UR UR25, R75 ;  /* 0x000000004b1972ca */ /* 0x000fe200000e0000 */
[----:B------:R-:W-:-:S02]  /*179c0*/  IMAD.MOV.U32 R75, RZ, RZ, -0x3ffffff0 ;  /* 0xc0000010ff4b7424 */ /* 0x000fc400078e00ff */
[----:B0-----:R-:W-:Y:S01]  /*179d0*/  FFMA.FTZ R157, R136, R157, R17 ;  /* 0x0000009d889d7223 */ /* 0x001fe20000010011 */
[----:B---3--:R-:W-:Y:S01]  /*179e0*/  F2FP.F16.F32.PACK_AB R17, R139, R17 ;  /* 0x000000118b11723e */ /* 0x008fe200000000ff */
[----:B------:R-:W0:Y:S01]  /*179f0*/  MUFU.EX2 R150, R150 ;  /* 0x0000009600967308 */ /* 0x000e220000000800 */
[----:B------:R-:W-:Y:S01]  /*17a00*/  R2UR UR28, R74 ;  /* 0x000000004a1c72ca */ /* 0x000fe200000e0000 */
[C---:B------:R-:W-:Y:S01]  /*17a10*/  VIADD R74, R72.reuse, 0xa80 ;  /* 0x00000a80484a7836 */ /* 0x040fe20000000000 */
[----:B------:R-:W-:Y:S01]  /*17a20*/  R2UR UR29, R75 ;  /* 0x000000004b1d72ca */ /* 0x000fe200000e0000 */
[----:B------:R-:W-:Y:S01]  /*17a30*/  IMAD.MOV.U32 R75, RZ, RZ, -0x3ffffff0 ;  /* 0xc0000010ff4b7424 */ /* 0x000fe200078e00ff */
[----:B------:R-:W-:Y:S01]  /*17a40*/  @!P1 PRMT R73, RZ, 0x654, R73 ;  /* 0x00000654ff499816 */ /* 0x000fe20000000049 */
[----:B------:R-:W-:Y:S01]  /*17a50*/  VIADD R72, R72, 0xc00 ;  /* 0x00000c0048487836 */ /* 0x000fe20000000000 */
[----:B------:R-:W-:Y:S01]  /*17a60*/  R2UR UR32, R74 ;  /* 0x000000004a2072ca */ /* 0x000fe200000e0000 */
[----:B------:R-:W-:Y:S01]  /*17a70*/  @!P1 IMAD R74, R145, 0x8, R22 ;  /* 0x00000008914a9824 */ /* 0x000fe200078e0216 */
[----:B------:R-:W-:Y:S01]  /*17a80*/  R2UR UR33, R75 ;  /* 0x000000004b2172ca */ /* 0x000fe200000e0000 */
[----:B------:R-:W-:Y:S01]  /*17a90*/  MUFU.EX2 R148, R148 ;  /* 0x0000009400947308 */ /* 0x000fe20000000800 */
[----:B------:R-:W-:Y:S01]  /*17aa0*/  R2UR UR36, R72 ;  /* 0x00000000482472ca */ /* 0x000fe200000e0000 */
[----:B------:R-:W-:Y:S01]  /*17ab0*/  VIADD R72, R140, 0x9 ;  /* 0x000000098c487836 */ /* 0x000fe20000000000 */
[----:B-1----:R-:W-:Y:S01]  /*17ac0*/  F2FP.F16.F32.PACK_AB R19, R143, R142 ;  /* 0x0000008e8f13723e */ /* 0x002fe200000000ff */
[----:B------:R-:W-:-:S03]  /*17ad0*/  @!P1 VIADD R74, R74, 0x31c40 ;  /* 0x00031c404a4a9836 */ /* 0x000fc60000000000 */
[----:B------:R-:W-:Y:S01]  /*17ae0*/  SEL R72, R72, 0x9, !P2 ;  /* 0x0000000948487807 */ /* 0x000fe20005000000 */
[----:B------:R-:W-:Y:S01]  /*17af0*/  MUFU.EX2 R131, R131 ;  /* 0x0000008300837308 */ /* 0x000fe20000000800 */
[----:B------:R-:W-:Y:S01]  /*17b00*/  @!P1 PRMT R74, RZ, 0x654, R74 ;  /* 0x00000654ff4a9816 */ /* 0x000fe2000000004a */
[----:B0-----:R-:W-:Y:S01]  /*17b10*/  FADD.FTZ R137, R150, R137 ;  /* 0x0000008996897221 */ /* 0x001fe20000010000 */
[C---:B------:R-:W-:Y:S01]  /*17b20*/  ISETP.GT.AND P2, PT, R15.reuse, RZ, PT ;  /* 0x000000ff0f00720c */ /* 0x040fe20003f44270 */
[----:B------:R-:W-:-:S04]  /*17b30*/  VIADD R15, R15, 0xffffffff ;  /* 0xffffffff0f0f7836 */ /* 0x000fc80000000000 */
        /* <DEDUP_REMOVED lines=8> */
[----:B------:R-:W-:Y:S07]  /*17bc0*/  HGMMA.64x96x16.F32 R24, gdesc[UR8].tnspB, R24, gsb0 ;  /* 0x41600000081879f0 */ /* 0x000fee0008000818 */
        /* <DEDUP_REMOVED lines=69> */
[-C--:B------:R-:W-:Y:S01]  /*18020*/  FMUL.FTZ R24, R24, R21.reuse ;  /* 0x0000001518187220 */ /* 0x080fe20000410000 */
[----:B0-----:R-:W-:Y:S01]  /*18030*/  FADD.FTZ R72, R139, R157 ;  /* 0x0000009d8b487221 */ /* 0x001fe20000010000 */
[-C--:B------:R-:W-:Y:S01]  /*18040*/  FMUL.FTZ R25, R25, R21.reuse ;  /* 0x0000001519197220 */ /* 0x080fe20000410000 */
[-C--:B------:R-:W-:Y:S01]  /*18050*/  FMUL.FTZ R28, R28, R21.reuse ;  /* 0x000000151c1c7220 */ /* 0x080fe20000410000 */
[-C--:B------:R-:W-:Y:S01]  /*18060*/  FMUL.FTZ R29, R29, R21.reuse ;  /* 0x000000151d1d7220 */ /* 0x080fe20000410000 */
[----:B------:R-:W-:Y:S01]  /*18070*/  FADD.FTZ R72, R142, R72 ;  /* 0x000000488e487221 */ /* 0x000fe20000010000 */
[-C--:B------:R-:W-:Y:S01]  /*18080*/  FMUL.FTZ R32, R32, R21.reuse ;  /* 0x0000001520207220 */ /* 0x080fe20000410000 */
[----:B------:R0:W-:Y:S01]  /*18090*/  @!P1 SYNCS.ARRIVE.TRANS64.RED.A1T0 RZ, [R73+URZ], RZ ;  /* 0x000000ff49ff99a7 */ /* 0x0001e2000810043f */
[----:B------:R2:W-:Y:S01]  /*180a0*/  STSM.16.M88.4 [R23+0x24300], R16 ;  /* 0x0243001017007844 */ /* 0x0005e20000000200 */
[----:B------:R-:W-:Y:S01]  /*180b0*/  FADD.FTZ R72, R143, R72 ;  /* 0x000000488f487221 */ /* 0x000fe20000010000 */
[----:B-1----:R-:W-:Y:S01]  /*180c0*/  MUFU.EX2 R74, R128 ;  /* 0x00000080004a7308 */ /* 0x002fe20000000800 */
[-C--:B------:R-:W-:Y:S01]  /*180d0*/  FMUL.FTZ R33, R33, R21.reuse ;  /* 0x0000001521217220 */ /* 0x080fe20000410000 */
[-C--:B------:R-:W-:Y:S01]  /*180e0*/  FMUL.FTZ R36, R36, R21.reuse ;  /* 0x0000001524247220 */ /* 0x080fe20000410000 */
[-C--:B------:R-:W-:Y:S01]  /*180f0*/  FMUL.FTZ R37, R37, R21.reuse ;  /* 0x0000001525257220 */ /* 0x080fe20000410000 */
[-C--:B------:R-:W-:Y:S01]  /*18100*/  FMUL.FTZ R40, R40, R21.reuse ;  /* 0x0000001528287220 */ /* 0x080fe20000410000 */
[-C--:B------:R-:W-:Y:S01]  /*18110*/  FMUL.FTZ R41, R41, R21.reuse ;  /* 0x0000001529297220 */ /* 0x080fe20000410000 */
[-C--:B------:R-:W-:Y:S01]  /*18120*/  FMUL.FTZ R44, R44, R21.reuse ;  /* 0x000000152c2c7220 */ /* 0x080fe20000410000 */
[-C--:B------:R-:W-:Y:S01]  /*18130*/  FMUL.FTZ R45, R45, R21.reuse ;  /* 0x000000152d2d7220 */ /* 0x080fe20000410000 */
[----:B0-----:R-:W-:Y:S01]  /*18140*/  MUFU.EX2 R73, R122 ;  /* 0x0000007a00497308 */ /* 0x001fe20000000800 */
[-C--:B------:R-:W-:Y:S01]  /*18150*/  FMUL.FTZ R48, R48, R21.reuse ;  /* 0x0000001530307220 */ /* 0x080fe20000410000 */
[-C--:B------:R-:W-:Y:S01]  /*18160*/  FMUL.FTZ R49, R49, R21.reuse ;  /* 0x0000001531317220 */ /* 0x080fe20000410000 */
[-C--:B------:R-:W-:Y:S01]  /*18170*/  FMUL.FTZ R52, R52, R21.reuse ;  /* 0x0000001534347220 */ /* 0x080fe20000410000 */
[-C--:B------:R-:W-:Y:S01]  /*18180*/  FMUL.FTZ R53, R53, R21.reuse ;  /* 0x0000001535357220 */ /* 0x080fe20000410000 */
[-C--:B------:R-:W-:Y:S01]  /*18190*/  FMUL.FTZ R56, R56, R21.reuse ;  /* 0x0000001538387220 */ /* 0x080fe20000410000 */
[-C--:B------:R-:W-:Y:S01]  /*181a0*/  FMUL.FTZ R57, R57, R21.reuse ;  /* 0x0000001539397220 */ /* 0x080fe20000410000 */
[-C--:B------:R-:W-:Y:S01]  /*181b0*/  FMUL.FTZ R60, R60, R21.reuse ;  /* 0x000000153c3c7220 */ /* 0x080fe20000410000 */
[----:B--2---:R-:W0:Y:S01]  /*181c0*/  MUFU.EX2 R16, R149 ;  /* 0x0000009500107308 */ /* 0x004e220000000800 */
[-C--:B------:R-:W-:Y:S01]  /*181d0*/  FMUL.FTZ R61, R61, R21.reuse ;  /* 0x000000153d3d7220 */ /* 0x080fe20000410000 */
[-C--:B------:R-:W-:Y:S01]  /*181e0*/  FMUL.FTZ R64, R64, R21.reuse ;  /* 0x0000001540407220 */ /* 0x080fe20000410000 */
[-C--:B------:R-:W-:Y:S01]  /*181f0*/  FMUL.FTZ R65, R65, R21.reuse ;  /* 0x0000001541417220 */ /* 0x080fe20000410000 */
[-C--:B------:R-:W-:Y:S01]  /*18200*/  FMUL.FTZ R68, R68, R21.reuse ;  /* 0x0000001544447220 */ /* 0x080fe20000410000 */
[----:B------:R-:W-:Y:S01]  /*18210*/  FMUL.FTZ R69, R69, R21 ;  /* 0x0000001545457220 */ /* 0x000fe20000410000 */
[-C--:B------:R-:W-:Y:S01]  /*18220*/  FMUL.FTZ R26, R26, R136.reuse ;  /* 0x000000881a1a7220 */ /* 0x080fe20000410000 */
[-C--:B------:R-:W-:Y:S01]  /*18230*/  FMUL.FTZ R27, R27, R136.reuse ;  /* 0x000000881b1b7220 */ /* 0x080fe20000410000 */
        /* <DEDUP_REMOVED lines=9> */
[C---:B0-----:R-:W-:Y:S01]  /*182d0*/  FADD.FTZ R137, R16.reuse, R137 ;  /* 0x0000008910897221 */ /* 0x041fe20000010000 */
[----:B------:R-:W-:Y:S01]  /*182e0*/  F2FP.F16.F32.PACK_AB R16, R16, R150 ;  /* 0x000000961010723e */ /* 0x000fe200000000ff */
[-C--:B------:R-:W-:Y:S01]  /*182f0*/  FMUL.FTZ R43, R43, R136.reuse ;  /* 0x000000882b2b7220 */ /* 0x080fe20000410000 */
[-C--:B------:R-:W-:Y:S01]  /*18300*/  FMUL.FTZ R46, R46, R136.reuse ;  /* 0x000000882e2e7220 */ /* 0x080fe20000410000 */
[----:B------:R-:W-:Y:S01]  /*18310*/  FADD.FTZ R137, R148, R137 ;  /* 0x0000008994897221 */ /* 0x000fe20000010000 */
[-C--:B------:R-:W-:Y:S01]  /*18320*/  FMUL.FTZ R47, R47, R136.reuse ;  /* 0x000000882f2f7220 */ /* 0x080fe20000410000 */
[-C--:B------:R-:W-:Y:S01]  /*18330*/  FMUL.FTZ R50, R50, R136.reuse ;  /* 0x0000008832327220 */ /* 0x080fe20000410000 */
[----:B------:R-:W0:Y:S01]  /*18340*/  MUFU.EX2 R19, R134 ;  /* 0x0000008600137308 */ /* 0x000e220000000800 */
[----:B-1----:R-:W-:Y:S01]  /*18350*/  FADD.FTZ R72, R17, R72 ;  /* 0x0000004811487221 */ /* 0x002fe20000010000 */
[----:B------:R-:W-:Y:S01]  /*18360*/  F2FP.F16.F32.PACK_AB R17, R131, R17 ;  /* 0x000000118311723e */ /* 0x000fe200000000ff */
[-C--:B------:R-:W-:Y:S01]  /*18370*/  FMUL.FTZ R51, R51, R136.reuse ;  /* 0x0000008833337220 */ /* 0x080fe20000410000 */
[-C--:B------:R-:W-:Y:S01]  /*18380*/  FMUL.FTZ R54, R54, R136.reuse ;  /* 0x0000008836367220 */ /* 0x080fe20000410000 */
[----:B------:R-:W-:Y:S01]  /*18390*/  FADD.FTZ R72, R131, R72 ;  /* 0x0000004883487221 */ /* 0x000fe20000010000 */
[-C--:B------:R-:W-:Y:S01]  /*183a0*/  FMUL.FTZ R55, R55, R136.reuse ;  /* 0x0000008837377220 */ /* 0x080fe20000410000 */
[----:B------:R-:W-:Y:S01]  /*183b0*/  FMUL.FTZ R58, R58, R136 ;  /* 0x000000883a3a7220 */ /* 0x000fe20000410000 */
[----:B------:R-:W1:Y:S01]  /*183c0*/  MUFU.EX2 R128, R121 ;  /* 0x0000007900807308 */ /* 0x000e620000000800 */
[C---:B--2---:R-:W-:Y:S01]  /*183d0*/  FADD.FTZ R137, R18.reuse, R137 ;  /* 0x0000008912897221 */ /* 0x044fe20000010000 */
[----:B------:R-:W-:Y:S01]  /*183e0*/  F2FP.F16.F32.PACK_AB R18, R18, R148 ;  /* 0x000000941212723e */ /* 0x000fe200000000ff */
[-C--:B------:R-:W-:Y:S01]  /*183f0*/  FMUL.FTZ R59, R59, R136.reuse ;  /* 0x000000883b3b7220 */ /* 0x080fe20000410000 */
[-C--:B------:R-:W-:Y:S01]  /*18400*/  FMUL.FTZ R62, R62, R136.reuse ;  /* 0x000000883e3e7220 */ /* 0x080fe20000410000 */
[----:B------:R-:W-:Y:S01]  /*18410*/  FADD.FTZ R137, R133, R137 ;  /* 0x0000008985897221 */ /* 0x000fe20000010000 */
[-C--:B------:R-:W-:Y:S01]  /*18420*/  FMUL.FTZ R63, R63, R136.reuse ;  /* 0x000000883f3f7220 */ /* 0x080fe20000410000 */
[-C--:B------:R-:W-:Y:S01]  /*18430*/  FMUL.FTZ R66, R66, R136.reuse ;  /* 0x0000008842427220 */ /* 0x080fe20000410000 */
[----:B------:R2:W-:Y:S01]  /*18440*/  MUFU.EX2 R121, R88 ;  /* 0x0000005800797308 */ /* 0x0005e20000000800 */
[----:B0-----:R-:W-:Y:S01]  /*18450*/  FADD.FTZ R72, R19, R72 ;  /* 0x0000004813487221 */ /* 0x001fe20000010000 */
[----:B------:R-:W-:Y:S01]  /*18460*/  FADD.FTZ R137, R132, R137 ;  /* 0x0000008984897221 */ /* 0x000fe20000010000 */
[----:B------:R-:W-:Y:S01]  /*18470*/  F2FP.F16.F32.PACK_AB R19, R135, R19 ;  /* 0x000000138713723e */ /* 0x000fe200000000ff */
[-C--:B------:R-:W-:Y:S01]  /*18480*/  FMUL.FTZ R67, R67, R136.reuse ;  /* 0x0000008843437220 */ /* 0x080fe20000410000 */
[-C--:B------:R-:W-:Y:S01]  /*18490*/  FMUL.FTZ R70, R70, R136.reuse ;  /* 0x0000008846467220 */ /* 0x080fe20000410000 */
[----:B------:R-:W-:Y:S01]  /*184a0*/  FADD.FTZ R90, R75, R137 ;  /* 0x000000894b5a7221 */ /* 0x000fe20000010000 */
[----:B------:R-:W-:Y:S01]  /*184b0*/  FMUL.FTZ R71, R71, R136 ;  /* 0x0000008847477220 */ /* 0x000fe20000410000 */
[----:B------:R0:W-:Y:S01]  /*184c0*/  STSM.16.M88.4 [R23+0x25b00], R16 ;  /* 0x025b001017007844 */ /* 0x0001e20000000200 */
[----:B--2---:R-:W-:Y:S01]  /*184d0*/  FADD.FTZ R88, R135, R72 ;  /* 0x0000004887587221 */ /* 0x004fe20000010000 */
[C---:B------:R-:W-:Y:S01]  /*184e0*/  FADD.FTZ R90, R74.reuse, R90 ;  /* 0x0000005a4a5a7221 */ /* 0x040fe20000010000 */
[----:B------:R-:W-:Y:S01]  /*184f0*/  F2FP.F16.F32.PACK_AB R74, R74, R75 ;  /* 0x0000004b4a4a723e */ /* 0x000fe200000000ff */
[----:B------:R2:W3:Y:S01]  /*18500*/  MUFU.EX2 R122, R91 ;  /* 0x0000005b007a7308 */ /* 0x0004e20000000800 */
[----:B------:R-:W-:Y:S01]  /*18510*/  FADD.FTZ R88, R73, R88 ;  /* 0x0000005849587221 */ /* 0x000fe20000010000 */
[----:B------:R-:W-:Y:S01]  /*18520*/  FADD.FTZ R90, R129, R90 ;  /* 0x0000005a815a7221 */ /* 0x000fe20000010000 */
[----:B------:R-:W-:-:S02]  /*18530*/  F2FP.F16.F32.PACK_AB R72, R132, R133 ;  /* 0x000000858448723e */ /* 0x000fc400000000ff */
[C---:B------:R-:W-:Y:S01]  /*18540*/  FADD.FTZ R88, R123.reuse, R88 ;  /* 0x000000587b587221 */ /* 0x040fe20000010000 */
[----:B------:R-:W-:Y:S01]  /*18550*/  FADD.FTZ R90, R124, R90 ;  /* 0x0000005a7c5a7221 */ /* 0x000fe20000010000 */
[----:B------:R-:W-:Y:S02]  /*18560*/  F2FP.F16.F32.PACK_AB R73, R123, R73 ;  /* 0x000000497b49723e */ /* 0x000fe400000000ff */
[----:B------:R-:W-:Y:S01]  /*18570*/  FADD.FTZ R88, R126, R88 ;  /* 0x000000587e587221 */ /* 0x000fe20000010000 */
[----:B-1----:R-:W-:Y:S01]  /*18580*/  FADD.FTZ R90, R128, R90 ;  /* 0x0000005a805a7221 */ /* 0x002fe20000010000 */
[C---:B------:R-:W-:Y:S02]  /*18590*/  F2FP.F16.F32.PACK_AB R75, R127.reuse, R126 ;  /* 0x0000007e7f4b723e */ /* 0x040fe400000000ff */
[----:B------:R-:W-:Y:S01]  /*185a0*/  FADD.FTZ R88, R127, R88 ;  /* 0x000000587f587221 */ /* 0x000fe20000010000 */
[----:B------:R-:W-:Y:S01]  /*185b0*/  FADD.FTZ R90, R120, R90 ;  /* 0x0000005a785a7221 */ /* 0x000fe20000010000 */
[----:B--2---:R-:W-:Y:S01]  /*185c0*/  F2FP.F16.F32.PACK_AB R91, R119, R118 ;  /* 0x00000076775b723e */ /* 0x004fe200000000ff */
[----:B------:R1:W-:Y:S01]  /*185d0*/  STSM.16.M88.4 [R23+0x27300], R72 ;  /* 0x0273004817007844 */ /* 0x0003e20000000200 */
[----:B------:R-:W-:Y:S01]  /*185e0*/  FADD.FTZ R88, R89, R88 ;  /* 0x0000005859587221 */ /* 0x000fe20000010000 */
[----:B------:R-:W-:Y:S01]  /*185f0*/  FADD.FTZ R90, R117, R90 ;  /* 0x0000005a755a7221 */ /* 0x000fe20000010000 */
[----:B------:R-:W-:-:S02]  /*18600*/  F2FP.F16.F32.PACK_AB R89, R115, R89 ;  /* 0x000000597359723e */ /* 0x000fc400000000ff */
[----:B------:R-:W-:Y:S01]  /*18610*/  FADD.FTZ R88, R115, R88 ;  /* 0x0000005873587221 */ /* 0x000fe20000010000 */
[C---:B------:R-:W-:Y:S01]  /*18620*/  FADD.FTZ R90, R116.reuse, R90 ;  /* 0x0000005a745a7221 */ /* 0x040fe20000010000 */
[----:B------:R-:W-:Y:S02]  /*18630*/  F2FP.F16.F32.PACK_AB R116, R116, R117 ;  /* 0x000000757474723e */ /* 0x000fe400000000ff */
[----:B------:R-:W-:Y:S01]  /*18640*/  FADD.FTZ R88, R118, R88 ;  /* 0x0000005876587221 */ /* 0x000fe20000010000 */
[----:B------:R-:W-:Y:S01]  /*18650*/  FADD.FTZ R90, R125, R90 ;  /* 0x0000005a7d5a7221 */ /* 0x000fe20000010000 */
[----:B------:R-:W-:Y:S02]  /*18660*/  F2FP.F16.F32.PACK_AB R117, R107, R106 ;  /* 0x0000006a6b75723e */ /* 0x000fe400000000ff */
[----:B------:R-:W-:Y:S01]  /*18670*/  FADD.FTZ R88, R119, R88 ;  /* 0x0000005877587221 */ /* 0x000fe20000010000 */
[C---:B------:R-:W-:Y:S01]  /*18680*/  FADD.FTZ R90, R112.reuse, R90 ;  /* 0x0000005a705a7221 */ /* 0x040fe20000010000 */
[----:B------:R-:W-:-:S02]  /*18690*/  F2FP.F16.F32.PACK_AB R118, R112, R125 ;  /* 0x0000007d7076723e */ /* 0x000fc400000000ff */
[----:B------:R-:W-:Y:S01]  /*186a0*/  FADD.FTZ R88, R106, R88 ;  /* 0x000000586a587221 */ /* 0x000fe20000010000 */
[----:B------:R-:W-:Y:S01]  /*186b0*/  FADD.FTZ R90, R109, R90 ;  /* 0x0000005a6d5a7221 */ /* 0x000fe20000010000 */
[----:B------:R-:W-:Y:S02]  /*186c0*/  F2FP.F16.F32.PACK_AB R119, R111, R110 ;  /* 0x0000006e6f77723e */ /* 0x000fe400000000ff */
[----:B------:R-:W-:Y:S01]  /*186d0*/  FADD.FTZ R88, R107, R88 ;  /* 0x000000586b587221 */ /* 0x000fe20000010000 */
[----:B0-----:R-:W-:Y:S01]  /*186e0*/  FADD.FTZ R17, R108, R90 ;  /* 0x0000005a6c117221 */ /* 0x001fe20000010000 */
[----:B------:R-:W-:Y:S02]  /*186f0*/  F2FP.F16.F32.PACK_AB R90, R120, R128 ;  /* 0x00000080785a723e */ /* 0x000fe400000000ff */
[----:B------:R-:W-:Y:S01]  /*18700*/  FADD.FTZ R16, R110, R88 ;  /* 0x000000586e107221 */ /* 0x000fe20000010000 */
[----:B------:R-:W-:Y:S01]  /*18710*/  FADD.FTZ R17, R105, R17 ;  /* 0x0000001169117221 */ /* 0x000fe20000010000 */
[----:B------:R-:W-:-:S02]  /*18720*/  F2FP.F16.F32.PACK_AB R88, R124, R129 ;  /* 0x000000817c58723e */ /* 0x000fc400000000ff */
[----:B------:R-:W-:Y:S01]  /*18730*/  FADD.FTZ R16, R111, R16 ;  /* 0x000000106f107221 */ /* 0x000fe20000010000 */
[----:B------:R-:W-:Y:S01]  /*18740*/  FADD.FTZ R18, R104, R17 ;  /* 0x0000001168127221 */ /* 0x000fe20000010000 */
[----:B------:R-:W-:Y:S01]  /*18750*/  F2FP.F16.F32.PACK_AB R108, R108, R109 ;  /* 0x0000006d6c6c723e */ /* 0x000fe200000000ff */
[----:B------:R2:W-:Y:S01]  /*18760*/  STSM.16.M88.4 [R23+0x28b00], R88 ;  /* 0x028b005817007844 */ /* 0x0005e20000000200 */
[----:B------:R-:W-:Y:S01]  /*18770*/  FADD.FTZ R16, R98, R16 ;  /* 0x0000001062107221 */ /* 0x000fe20000010000 */
[----:B------:R-:W-:Y:S01]  /*18780*/  FADD.FTZ R19, R101, R18 ;  /* 0x0000001265137221 */ /* 0x000fe20000010000 */
[C---:B------:R-:W-:Y:S01]  /*18790*/  F2FP.F16.F32.PACK_AB R109, R99.reuse, R98 ;  /* 0x00000062636d723e */ /* 0x040fe200000000ff */
[----:B------:R2:W-:Y:S01]  /*187a0*/  STSM.16.M88.4 [R23+0x2a300], R116 ;  /* 0x02a3007417007844 */ /* 0x0005e20000000200 */
[----:B------:R-:W-:Y:S01]  /*187b0*/  FADD.FTZ R16, R99, R16 ;  /* 0x0000001063107221 */ /* 0x000fe20000010000 */
[----:B------:R-:W-:Y:S02]  /*187c0*/  F2FP.F16.F32.PACK_AB R110, R104, R105 ;  /* 0x00000069686e723e */ /* 0x000fe400000000ff */
[----:B------:R-:W-:Y:S01]  /*187d0*/  F2FP.F16.F32.PACK_AB R111, R103, R102 ;  /* 0x00000066676f723e */ /* 0x000fe200000000ff */
[----:B------:R-:W-:Y:S01]  /*187e0*/  FADD.FTZ R16, R102, R16 ;  /* 0x0000001066107221 */ /* 0x000fe20000010000 */
[----:B------:R-:W-:-:S03]  /*187f0*/  F2FP.F16.F32.PACK_AB R102, R96, R97 ;  /* 0x000000616066723e */ /* 0x000fc600000000ff */
[----:B------:R-:W-:Y:S01]  /*18800*/  FADD.FTZ R17, R103, R16 ;  /* 0x0000001067117221 */ /* 0x000fe20000010000 */
[C---:B------:R-:W-:Y:S01]  /*18810*/  FADD.FTZ R16, R100.reuse, R19 ;  /* 0x0000001364107221 */ /* 0x040fe20000010000 */
[----:B------:R-:W-:Y:S01]  /*18820*/  F2FP.F16.F32.PACK_AB R100, R100, R101 ;  /* 0x000000656464723e */ /* 0x000fe200000000ff */
[----:B------:R2:W-:Y:S01]  /*18830*/  STSM.16.M88.4 [R23+0x2bb00], R108 ;  /* 0x02bb006c17007844 */ /* 0x0005e20000000200 */
[----:B------:R-:W-:Y:S01]  /*18840*/  FADD.FTZ R17, R114, R17 ;  /* 0x0000001172117221 */ /* 0x000fe20000010000 */
[----:B-1----:R-:W-:Y:S01]  /*18850*/  FADD.FTZ R73, R97, R16 ;  /* 0x0000001061497221 */ /* 0x002fe20000010000 */
[C---:B---3--:R-:W-:Y:S02]  /*18860*/  F2FP.F16.F32.PACK_AB R101, R122.reuse, R114 ;  /* 0x000000727a65723e */ /* 0x048fe400000000ff */
[----:B------:R-:W-:Y:S01]  /*18870*/  FADD.FTZ R19, R122, R17 ;  /* 0x000000117a137221 */ /* 0x000fe20000010000 */
[----:B------:R-:W-:Y:S01]  /*18880*/  FADD.FTZ R18, R96, R73 ;  /* 0x0000004960127221 */ /* 0x000fe20000010000 */
[----:B------:R-:W0:Y:S01]  /*18890*/  MUFU.EX2 R17, R80 ;  /* 0x0000005000117308 */ /* 0x000e220000000800 */
[----:B------:R-:W-:Y:S01]  /*188a0*/  F2FP.F16.F32.PACK_AB R103, R95, R94 ;  /* 0x0000005e5f67723e */ /* 0x000fe200000000ff */
[----:B------:R-:W-:Y:S01]  /*188b0*/  FADD.FTZ R16, R94, R19 ;  /* 0x000000135e107221 */ /* 0x000fe20000010000 */
[----:B------:R-:W-:Y:S01]  /*188c0*/  FADD.FTZ R73, R93, R18 ;  /* 0x000000125d497221 */ /* 0x000fe20000010000 */
[----:B------:R-:W-:-:S02]  /*188d0*/  F2FP.F16.F32.PACK_AB R94, R121, R113 ;  /* 0x00000071795e723e */ /* 0x000fc400000000ff */
[----:B------:R-:W-:Y:S01]  /*188e0*/  FADD.FTZ R19, R95, R16 ;  /* 0x000000105f137221 */ /* 0x000fe20000010000 */
[C---:B------:R-:W-:Y:S01]  /*188f0*/  FADD.FTZ R18, R92.reuse, R73 ;  /* 0x000000495c127221 */ /* 0x040fe20000010000 */
[----:B------:R-:W-:Y:S01]  /*18900*/  F2FP.F16.F32.PACK_AB R92, R92, R93 ;  /* 0x0000005d5c5c723e */ /* 0x000fe200000000ff */
[----:B------:R2:W-:Y:S01]  /*18910*/  STSM.16.M88.4 [R23+0x2d300], R100 ;  /* 0x02d3006417007844 */ /* 0x0005e20000000200 */
[----:B------:R-:W-:Y:S01]  /*18920*/  FADD.FTZ R16, R82, R19 ;  /* 0x0000001352107221 */ /* 0x000fe20000010000 */
[----:B------:R-:W-:Y:S01]  /*18930*/  FADD.FTZ R18, R113, R18 ;  /* 0x0000001271127221 */ /* 0x000fe20000010000 */
[C---:B------:R-:W-:Y:S02]  /*18940*/  F2FP.F16.F32.PACK_AB R93, R83.reuse, R82 ;  /* 0x00000052535d723e */ /* 0x040fe400000000ff */
        /* <DEDUP_REMOVED lines=8> */
[C---:B------:R-:W-:Y:S01]  /*189d0*/  FADD.FTZ R18, R84.reuse, R73 ;  /* 0x0000004954127221 */ /* 0x040fe20000010000 */
[----:B------:R-:W-:Y:S02]  /*189e0*/  F2FP.F16.F32.PACK_AB R84, R84, R85 ;  /* 0x000000555454723e */ /* 0x000fe400000000ff */
[----:B0-----:R-:W-:Y:S01]  /*189f0*/  F2FP.F16.F32.PACK_AB R85, R17, R76 ;  /* 0x0000004c1155723e */ /* 0x001fe200000000ff */
[----:B------:R-:W-:Y:S01]  /*18a00*/  FADD.FTZ R18, R81, R18 ;  /* 0x0000001251127221 */ /* 0x000fe20000010000 */
[----:B------:R-:W-:Y:S01]  /*18a10*/  F2FP.F16.F32.PACK_AB R87, R79, R78 ;  /* 0x0000004e4f57723e */ /* 0x000fe200000000ff */
[----:B------:R-:W-:-:S02]  /*18a20*/  FADD.FTZ R16, R76, R19 ;  /* 0x000000134c107221 */ /* 0x000fc40000010000 */
[----:B------:R-:W-:Y:S02]  /*18a30*/  FADD.FTZ R155, R77, R18 ;  /* 0x000000124d9b7221 */ /* 0x000fe40000010000 */
[----:B------:R2:W5:Y:S01]  /*18a40*/  LDL R18, [R1+0x4] ;  /* 0x0000040001127983 */ /* 0x0005620000100800 */
[----:B------:R-:W-:-:S03]  /*18a50*/  FADD.FTZ R19, R17, R16 ;  /* 0x0000001011137221 */ /* 0x000fc60000010000 */
        /* <DEDUP_REMOVED lines=9> */
[----:B------:R-:W-:-:S02]  /*18af0*/  IMAD.MOV.U32 R19, RZ, RZ, R145 ;  /* 0x000000ffff137224 */ /* 0x000fc400078e0091 */
[----:B------:R-:W-:Y:S02]  /*18b00*/  IMAD.MOV.U32 R17, RZ, RZ, R20 ;  /* 0x000000ffff117224 */ /* 0x000fe400078e0014 */
[----:B------:R-:W-:Y:S01]  /*18b10*/  IMAD.MOV.U32 R16, RZ, RZ, R14 ;  /* 0x000000ffff107224 */ /* 0x000fe200078e000e */
[----:B0-----:R-:W-:Y:S01]  /*18b20*/  NOP ;  /* 0x0000000000007918 */ /* 0x001fe20000000000 */
[----:B------:R-:W-:Y:S05]  /*18b30*/  @P2 BRA `(.L_x_2440) ;  /* 0xffffffb800b82947 */ /* 0x000fea000383ffff */
.L_x_2429:
[----:B------:R-:W-:Y:S05]  /*18b40*/  WARPSYNC.ALL ;  /* 0x0000000000007948 */ /* 0x000fea0003800000 */
[----:B------:R-:W-:Y:S06]  /*18b50*/  BAR.ARV 0x8, 0x200 ;  /* 0x0208000000007b1d */ /* 0x000fec0000002000 */
[----:B------:R-:W-:Y:S05]  /*18b60*/  @!P0 BRA `(.L_x_2441) ;  /* 0x0000000000048947 */ /* 0x000fea0003800000 */
[----:B------:R-:W-:Y:S01]  /*18b70*/  BPT.TRAP 0x1 ;  /* 0x000000040000795c */ /* 0x000fe20000300000 */
.L_x_2441:
[----:B------:R-:W3:Y:S01]  /*18b80*/  LDL R2, [R1+0x4] ;  /* 0x0000040001027983 */ /* 0x000ee20000100800 */
[----:B------:R-:W-:Y:S01]  /*18b90*/  IMAD R7, R145, 0x8, R22 ;  /* 0x0000000891077824 */ /* 0x000fe200078e0216 */
[----:B---3--:R-:W-:-:S04]  /*18ba0*/  SHF.L.U32 R4, R2, 0x1f, RZ ;  /* 0x0000001f02047819 */ /* 0x008fc800000006ff */
[----:B------:R0:W1:Y:S01]  /*18bb0*/  SYNCS.PHASECHK.TRANS64.TRYWAIT P2, [R7+URZ+0x31c50], R4 ;  /* 0x031c5004070075a7 */ /* 0x000062000804017f */
[----:B------:R-:W-:Y:S05]  /*18bc0*/  @!P0 BRA `(.L_x_2442) ;  /* 0x0000000000048947 */ /* 0x000fea0003800000 */
[----:B------:R-:W-:Y:S01]  /*18bd0*/  BPT.TRAP 0x1 ;  /* 0x000000040000795c */ /* 0x000fe20000300000 */
.L_x_2442:
[----:B------:R-:W3:Y:S01]  /*18be0*/  LDL.LU R2, [R1+0x34] ;  /* 0x0000340001027983 */ /* 0x000ee20000300800 */
[----:B------:R-:W-:Y:S02]  /*18bf0*/  VIADD R22, R22, 0x200 ;  /* 0x0000020016167836 */ /* 0x000fe40000000000 */
[----:B------:R-:W-:-:S03]  /*18c00*/  IMAD.MOV.U32 R3, RZ, RZ, -0x3ffffff0 ;  /* 0xc0000010ff037424 */ /* 0x000fc600078e00ff */
[----:B------:R-:W-:-:S04]  /*18c10*/  SHF.R.U32.HI R22, RZ, 0x4, R22 ;  /* 0x00000004ff167819 */ /* 0x000fc80000011616 */
[----:B------:R-:W-:-:S04]  /*18c20*/  LOP3.LUT R22, R22, 0x3fff, RZ, 0xc0, !PT ;  /* 0x00003fff16167812 */ /* 0x000fc800078ec0ff */
[----:B------:R-:W-:Y:S02]  /*18c30*/  LOP3.LUT R22, R22, 0x2400000, RZ, 0xfc, !PT ;  /* 0x0240000016167812 */ /* 0x000fe400078efcff */
[----:B---3--:R-:W-:Y:S01]  /*18c40*/  LOP3.LUT R2, R2, 0x10000, RZ, 0xfc, !PT ;  /* 0x0001000002027812 */ /* 0x008fe200078efcff */
[----:B-1----:R-:W-:Y:S06]  /*18c50*/  @P2 BRA `(.L_x_2443) ;  /* 0x0000000000082947 */ /* 0x002fec0003800000 */
[----:B------:R-:W1:Y:S02]  /*18c60*/  SYNCS.PHASECHK.TRANS64.TRYWAIT P0, [R7+URZ+0x31c50], R4 ;  /* 0x031c5004070075a7 */ /* 0x000e64000800017f */
[----:B-1----:R-:W-:Y:S05]  /*18c70*/  @!P0 BRA `(.L_x_2444) ;  /* 0x000000ac00048947 */ /* 0x002fea0003800000 */
.L_x_2443:
[----:B01----:R-:W-:Y:S01]  /*18c80*/  IMAD R4, R145, 0x6c0, R22 ;  /* 0x000006c091047824 */ /* 0x003fe200078e0216 */
[----:B------:R-:W3:Y:S01]  /*18c90*/  LDL.LU R13, [R1+0x4] ;  /* 0x00000400010d7983 */ /* 0x000ee20000300800 */
        /* <DEDUP_REMOVED lines=9> */
[----:B------:R-:W-:-:S02]  /*18d30*/  IMAD.MOV.U32 R11, RZ, RZ, -0x3ffffff0 ;  /* 0xc0000010ff0b7424 */ /* 0x000fc400078e00ff */
[----:B------:R-:W-:Y:S02]  /*18d40*/  IMAD.MOV.U32 R9, RZ, RZ, -0x7fffffe0 ;  /* 0x80000020ff097424 */ /* 0x000fe400078e00ff */
[----:B------:R-:W-:Y:S02]  /*18d50*/  IMAD.MOV.U32 R3, RZ, RZ, -0x3ffffff0 ;  /* 0xc0000010ff037424 */ /* 0x000fe400078e00ff */
[----:B------:R-:W-:Y:S02]  /*18d60*/  IMAD.MOV.U32 R5, RZ, RZ, -0x7fffffe0 ;  /* 0x80000020ff057424 */ /* 0x000fe400078e00ff */
[----:B------:R-:W-:-:S04]  /*18d70*/  VIADD R145, R145, 0x1 ;  /* 0x0000000191917836 */ /* 0x000fc80000000000 */
        /* <DEDUP_REMOVED lines=78> */
[----:B------:R-:W0:Y:S01]  /*19260*/  SHFL.BFLY PT, R2, R155, 0x2, 0x1f ;  /* 0x0c401f009b027f89 */ /* 0x000e2200000e0000 */
[----:B------:R-:W-:Y:S02]  /*19270*/  R2UR UR6, R4 ;  /* 0x00000000040672ca */ /* 0x000fe400000e0000 */
[----:B------:R-:W-:Y:S01]  /*19280*/  R2UR UR5, R3 ;  /* 0x00000000030572ca */ /* 0x000fe200000e0000 */
[----:B------:R-:W1:Y:S01]  /*19290*/  SHFL.BFLY PT, R4, R157, 0x2, 0x1f ;  /* 0x0c401f009d047f89 */ /* 0x000e6200000e0000 */
[----:B------:R-:W-:Y:S01]  /*192a0*/  R2UR UR7, R5 ;  /* 0x00000000050772ca */ /* 0x000fe200000e0000 */
[----:B0-----:R-:W-:Y:S01]  /*192b0*/  FADD.FTZ R2, R2, R155 ;  /* 0x0000009b02027221 */ /* 0x001fe20000010000 */
[----:B-1----:R-:W-:-:S04]  /*192c0*/  FADD.FTZ R4, R4, R157 ;  /* 0x0000009d04047221 */ /* 0x002fc80000010000 */
[----:B------:R-:W0:Y:S04]  /*192d0*/  SHFL.BFLY PT, R3, R2, 0x1, 0x1f ;  /* 0x0c201f0002037f89 */ /* 0x000e2800000e0000 */
[----:B------:R-:W1:Y:S01]  /*192e0*/  SHFL.BFLY PT, R5, R4, 0x1, 0x1f ;  /* 0x0c201f0004057f89 */ /* 0x000e6200000e0000 */
[----:B0-----:R-:W-:Y:S01]  /*192f0*/  FADD.FTZ R11, R2, R3 ;  /* 0x00000003020b7221 */ /* 0x001fe20000010000 */
[----:B------:R-:W-:Y:S01]  /*19300*/  SEL R2, RZ, 0x1, P0 ;  /* 0x00000001ff027807 */ /* 0x000fe20000000000 */
[----:B-1----:R-:W-:-:S03]  /*19310*/  FADD.FTZ R12, R4, R5 ;  /* 0x00000005040c7221 */ /* 0x002fc60000010000 */
[----:B------:R-:W-:Y:S02]  /*19320*/  FSETP.NE.FTZ.AND P2, PT, R11, RZ, PT ;  /* 0x000000ff0b00720b */ /* 0x000fe40003f55000 */
[----:B------:R-:W-:Y:S02]  /*19330*/  CS2R R4, SRZ ;  /* 0x0000000000047805 */ /* 0x000fe4000001ff00 */
[----:B---3--:R-:W-:Y:S02]  /*19340*/  LOP3.LUT R13, R13, R2, RZ, 0x3c, !PT ;  /* 0x000000020d0d7212 */ /* 0x008fe400078e3cff */
[----:B------:R-:W-:-:S07]  /*19350*/  FSETP.NE.FTZ.AND P3, PT, R12, RZ, PT ;  /* 0x000000ff0c00720b */ /* 0x000fce0003f75000 */
[----:B------:R-:W0:Y:S08]  /*19360*/  @P2 MUFU.LG2 R6, R11 ;  /* 0x0000000b00062308 */ /* 0x000e300000000c00 */
[----:B------:R1:W-:Y:S08]  /*19370*/  @P2 MUFU.RCP R5, R11 ;  /* 0x0000000b00052308 */ /* 0x0003f00000001000 */
[----:B------:R-:W3:Y:S01]  /*19380*/  @P3 MUFU.LG2 R8, R12 ;  /* 0x0000000c00083308 */ /* 0x000ee20000000c00 */
[----:B-1----:R-:W4:Y:S01]  /*19390*/  LDL.LU R11, [R1+0x74] ;  /* 0x00007400010b7983 */ /* 0x002f220000300800 */
[----:B------:R-:W-:-:S02]  /*193a0*/  WARPGROUP.DEPBAR.LE gsb0, 0x0 ;  /* 0x00008000000079c5 */ /* 0x000fc40000010000 */
[----:B------:R-:W-:-:S06]  /*193b0*/  WARPGROUP.ARRIVE ;  /* 0x00000000000079c5 */ /* 0x000fcc0000000000 */
[----:B------:R-:W-:Y:S01]  /*193c0*/  HGMMA.64x96x16.F32 R24, gdesc[UR4].tnspB, R24, gsb0 ;  /* 0x41600000041879f0 */ /* 0x000fe20008000818 */
[----:B------:R1:W-:Y:S01]  /*193d0*/  STL [R1+0x4], R13 ;  /* 0x0000040d01007387 */ /* 0x0003e20000100800 */
[----:B------:R-:W2:Y:S01]  /*193e0*/  @P3 MUFU.RCP R4, R12 ;  /* 0x0000000c00043308 */ /* 0x000ea20000001000 */
[----:B------:R-:W-:Y:S02]  /*193f0*/  @!P1 VIADD R10, R7, 0x31c60 ;  /* 0x00031c60070a9836 */ /* 0x000fe40000000000 */
[----:B------:R-:W-:Y:S01]  /*19400*/  @P2 FMUL.FTZ R7, R0, 0.69314718246459960938 ;  /* 0x3f31721800072820 */ /* 0x000fe20000410000 */
[----:B0-----:R-:W-:Y:S01]  /*19410*/  @P2 FMUL.FTZ R6, R6, 0.69314718246459960938 ;  /* 0x3f31721806062820 */ /* 0x001fe20000410000 */
[----:B------:R-:W-:Y:S02]  /*19420*/  IMAD.MOV.U32 R3, RZ, RZ, -0x800000 ;  /* 0xff800000ff037424 */ /* 0x000fe400078e00ff */
[----:B------:R-:W-:Y:S01]  /*19430*/  @P3 FMUL.FTZ R0, R0, 0.69314718246459960938 ;  /* 0x3f31721800003820 */ /* 0x000fe20000410000 */
[----:B------:R-:W-:Y:S01]  /*19440*/  @!P1 PRMT R10, RZ, 0x654, R10 ;  /* 0x00000654ff0a9816 */ /* 0x000fe2000000000a */
[----:B---3--:R-:W-:Y:S01]  /*19450*/  @P3 FMUL.FTZ R9, R8, 0.69314718246459960938 ;  /* 0x3f31721808093820 */ /* 0x008fe20000410000 */
[----:B------:R-:W-:Y:S01]  /*19460*/  @P2 FFMA.FTZ R3, R7, R14, R6 ;  /* 0x0000000e07032223 */ /* 0x000fe20000010006 */
[----:B------:R-:W-:Y:S01]  /*19470*/  IMAD.MOV.U32 R2, RZ, RZ, -0x800000 ;  /* 0xff800000ff027424 */ /* 0x000fe200078e00ff */
[----:B------:R-:W-:Y:S01]  /*19480*/  SEL R145, R145, RZ, P0 ;  /* 0x000000ff91917207 */ /* 0x000fe20000000000 */
[----:B------:R-:W-:Y:S01]  /*19490*/  @P3 FFMA.FTZ R2, R0, R20, R9 ;  /* 0x0000001400023223 */ /* 0x000fe20000010009 */
[----:B------:R-:W-:-:S02]  /*194a0*/  WARPGROUP.DEPBAR.LE gsb0, 0x0 ;  /* 0x00008000000079c5 */ /* 0x000fc40000010000 */
[-C--:B------:R-:W-:Y:S01]  /*194b0*/  FMUL.FTZ R6, R28, R5.reuse ;  /* 0x000000051c067220 */ /* 0x080fe20000410000 */
[----:B------:R1:W-:Y:S01]  /*194c0*/  @!P1 SYNCS.ARRIVE.TRANS64.RED.A1T0 RZ, [R10+URZ], RZ ;  /* 0x000000ff0aff99a7 */ /* 0x0003e2000810043f */
[-C--:B------:R-:W-:Y:S01]  /*194d0*/  FMUL.FTZ R7, R24, R5.reuse ;  /* 0x0000000518077220 */ /* 0x080fe20000410000 */
[-C--:B------:R-:W-:Y:S01]  /*194e0*/  FMUL.FTZ R72, R25, R5.reuse ;  /* 0x0000000519487220 */ /* 0x080fe20000410000 */
[-C--:B------:R-:W-:Y:S01]  /*194f0*/  FMUL.FTZ R28, R37, R5.reuse ;  /* 0x00000005251c7220 */ /* 0x080fe20000410000 */
[-C--:B-----5:R-:W-:Y:S01]  /*19500*/  FMUL.FTZ R18, R44, R5.reuse ;  /* 0x000000052c127220 */ /* 0x0a0fe20000410000 */
        /* <DEDUP_REMOVED lines=44> */
[----:B----4-:R-:W-:-:S05]  /*197d0*/  VIADD R11, R11, 0x1 ;  /* 0x000000010b0b7836 */ /* 0x010fca0000000000 */
[----:B------:R1:W-:Y:S02]  /*197e0*/  STL [R1+0x74], R11 ;  /* 0x0000740b01007387 */ /* 0x0003e40000100800 */
.L_x_2377:
[----:B------:R-:W2:Y:S01]  /*197f0*/  LDL R83, [R1+0x6c] ;  /* 0x00006c0001537983 */ /* 0x000ea20000100800 */
[----:B------:R-:W-:Y:S05]  /*19800*/  WARPSYNC.ALL ;  /* 0x0000000000007948 */ /* 0x000fea0003800000 */
[----:B------:R-:W0:Y:S01]  /*19810*/  S2R R0, SR_TID.X ;  /* 0x0000000000007919 */ /* 0x000e220000002100 */
[----:B------:R-:W3:Y:S01]  /*19820*/  S2UR UR5, SR_CgaCtaId ;  /* 0x00000000000579c3 */ /* 0x000ee20000008800 */
[----:B------:R-:W-:Y:S01]  /*19830*/  UMOV UR4, 0x400 ;  /* 0x0000040000047882 */ /* 0x000fe20000000000 */
[----:B------:R-:W-:Y:S01]  /*19840*/  BSSY B0, `(.L_x_2445) ;  /* 0x00001c2000007945 */ /* 0x000fe20003800000 */
[----:B---3--:R-:W-:-:S06]  /*19850*/  ULEA UR4, UR5, UR4, 0x18 ;  /* 0x0000000405047291 */ /* 0x008fcc000f8ec03f */
[----:B------:R-:W-:Y:S01]  /*19860*/  IMAD.U32 R22, RZ, RZ, UR4 ;  /* 0x00000004ff167e24 */ /* 0x000fe2000f8e00ff */
[----:B------:R-:W-:Y:S01]  /*19870*/  BAR.SYNC.DEFER_BLOCKING 0x5, 0x200 ;  /* 0x0148000000007b1d */ /* 0x000fe20000010000 */
[----:B0-----:R-:W-:-:S05]  /*19880*/  VIADD R82, R0, 0xffffff80 ;  /* 0xffffff8000527836 */ /* 0x001fca0000000000 */
[----:B------:R-:W-:-:S04]  /*19890*/  SHF.R.S32.HI R0, RZ, 0x1f, R82 ;  /* 0x0000001fff007819 */ /* 0x000fc80000011452 */
[----:B------:R-:W-:-:S04]  /*198a0*/  LEA.HI R0, R0, R82, RZ, 0x2 ;  /* 0x0000005200007211 */ /* 0x000fc800078f10ff */
[----:B------:R-:W-:-:S05]  /*198b0*/  LOP3.LUT R0, R0, 0xfffffffc, RZ, 0xc0, !PT ;  /* 0xfffffffc00007812 */ /* 0x000fca00078ec0ff */
[----:B------:R-:W-:-:S04]  /*198c0*/  IMAD.IADD R0, R82, 0x1, -R0 ;  /* 0x0000000152007824 */ /* 0x000fc800078e0a00 */
[----:B-1----:R-:W-:Y:S01]  /*198d0*/  IMAD.SHL.U32 R32, R0, 0x8, RZ ;  /* 0x0000000800207824 */ /* 0x002fe200078e00ff */
[----:B------:R0:W1:Y:S03]  /*198e0*/  LDS.128 R104, [R22+0x31cd0] ;  /* 0x031cd00016687984 */ /* 0x0000660000000c00 */
[C---:B------:R-:W-:Y:S02]  /*198f0*/  VIADD R33, R32.reuse, 0x40 ;  /* 0x0000004020217836 */ /* 0x040fe40000000000 */
[----:B------:R-:W-:-:S03]  /*19900*/  VIADD R34, R32, 0x20 ;  /* 0x0000002020227836 */ /* 0x000fc60000000000 */
[----:B------:R-:W-:Y:S02]  /*19910*/  SHF.R.S32.HI R36, RZ, 0x1f, R33 ;  /* 0x0000001fff247819 */ /* 0x000fe40000011421 */
[----:B------:R-:W-:Y:S01]  /*19920*/  SHF.R.S32.HI R35, RZ, 0x1f, R34 ;  /* 0x0000001fff237819 */ /* 0x000fe20000011422 */
[----:B------:R-:W-:Y:S06]  /*19930*/  BAR.ARV 0x4, 0x200 ;  /* 0x0108000000007b1d */ /* 0x000fec0000002000 */
[----:B--2---:R-:W-:Y:S01]  /*19940*/  SHF.R.S32.HI R26, RZ, 0x1f, R83 ;  /* 0x0000001fff1a7819 */ /* 0x004fe20000011453 */
[----:B------:R-:W-:-:S03]  /*19950*/  IMAD.SHL.U32 R30, R83, 0x4, RZ ;  /* 0x00000004531e7824 */ /* 0x000fc600078e00ff */
[----:B------:R-:W-:Y:S01]  /*19960*/  SHF.L.U64.HI R27, R83, 0x2, R26 ;  /* 0x00000002531b7819 */ /* 0x000fe2000001021a */
[----:B01----:R-:W-:Y:S06]  /*19970*/  @P1 BRA `(.L_x_2446) ;  /* 0x0000001000481947 */ /* 0x003fec0003800000 */
[----:B------:R-:W2:Y:S01]  /*19980*/  LDL R4, [R1+0x80] ;  /* 0x0000800001047983 */ /* 0x000ea20000100800 */
[----:B------:R-:W-:Y:S05]  /*19990*/  WARPSYNC.ALL ;  /* 0x0000000000007948 */ /* 0x000fea0003800000 */
[----:B------:R-:W0:Y:S01]  /*199a0*/  S2R R5, SR_SWINHI ;  /* 0x0000000000057919 */ /* 0x000e220000002f00 */
[----:B------:R-:W-:Y:S01]  /*199b0*/  F2FP.F16.F32.PACK_AB R6, R29, R6 ;  /* 0x000000061d06723e */ /* 0x000fe200000000ff */
[----:B------:R-:W-:Y:S01]  /*199c0*/  ULDC.64 UR4, c[0x0][0xc00] ;  /* 0x0003000000047ab9 */ /* 0x000fe20000000a00 */
[----:B------:R-:W-:Y:S02]  /*199d0*/  F2FP.F16.F32.PACK_AB R18, R45, R18 ;  /* 0x000000122d12723e */ /* 0x000fe400000000ff */
[----:B------:R-:W-:-:S02]  /*199e0*/  MOV R20, R22 ;  /* 0x0000001600147202 */ /* 0x000fc40000000f00 */
[----:B0-----:R-:W-:Y:S01]  /*199f0*/  MOV R21, R5 ;  /* 0x0000000500157202 */ /* 0x001fe20000000f00 */
[----:B------:R-:W-:Y:S02]  /*19a00*/  BAR.SYNC.DEFER_BLOCKING 0x1, 0x180 ;  /* 0x0046000000007b1d */ /* 0x000fe40000010000 */
[----:B--2---:R-:W-:-:S03]  /*19a10*/  IMAD.WIDE R4, R4, 0x2, R20 ;  /* 0x0000000204047825 */ /* 0x004fc600078e0214 */
[C---:B------:R-:W-:Y:S02]  /*19a20*/  IADD3 R75, P4, R4.reuse, 0x20, RZ ;  /* 0x00000020044b7810 */ /* 0x040fe40007f9e0ff */
[C---:B------:R-:W-:Y:S02]  /*19a30*/  IADD3 R77, P3, R4.reuse, 0x3000, RZ ;  /* 0x00003000044d7810 */ /* 0x040fe40007f7e0ff */
[----:B------:R-:W-:Y:S01]  /*19a40*/  LOP3.LUT R8, R75, 0x180, RZ, 0xc0, !PT ;  /* 0x000001804b087812 */ /* 0x000fe200078ec0ff */
[--C-:B------:R-:W-:Y:S01]  /*19a50*/  IMAD.X R13, RZ, RZ, R5.reuse, P4 ;  /* 0x000000ffff0d7224 */ /* 0x100fe200020e0605 */
[----:B------:R-:W-:Y:S01]  /*19a60*/  IADD3 R78, P1, R4, 0x6000, RZ ;  /* 0x00006000044e7810 */ /* 0x000fe20007f3e0ff */
[----:B------:R-:W-:Y:S01]  /*19a70*/  IMAD.X R15, RZ, RZ, R5, P3 ;  /* 0x000000ffff0f7224 */ /* 0x000fe200018e0605 */
[----:B------:R-:W-:Y:S02]  /*19a80*/  SHF.R.U64 R8, R8, 0x3, RZ ;  /* 0x0000000308087819 */ /* 0x000fe400000012ff */
[----:B------:R-:W-:-:S02]  /*19a90*/  LOP3.LUT R9, R4, 0x180, RZ, 0xc0, !PT ;  /* 0x0000018004097812 */ /* 0x000fc400078ec0ff */
[----:B------:R-:W-:Y:S02]  /*19aa0*/  IADD3 R79, P2, R4, 0x3020, RZ ;  /* 0x00003020044f7810 */ /* 0x000fe40007f5e0ff */
[----:B------:R-:W-:Y:S02]  /*19ab0*/  LOP3.LUT R12, R8, R75, RZ, 0x3c, !PT ;  /* 0x0000004b080c7212 */ /* 0x000fe400078e3cff */
[----:B------:R-:W-:Y:S01]  /*19ac0*/  LOP3.LUT R8, R77, 0x180, RZ, 0xc0, !PT ;  /* 0x000001804d087812 */ /* 0x000fe200078ec0ff */
[----:B------:R-:W-:Y:S01]  /*19ad0*/  IMAD.X R17, RZ, RZ, R5, P2 ;  /* 0x000000ffff117224 */ /* 0x000fe200010e0605 */
[----:B------:R-:W-:Y:S02]  /*19ae0*/  LOP3.LUT R75, R78, 0x180, RZ, 0xc0, !PT ;  /* 0x000001804e4b7812 */ /* 0x000fe400078ec0ff */
[----:B------:R-:W-:Y:S02]  /*19af0*/  SHF.R.U64 R9, R9, 0x3, RZ ;  /* 0x0000000309097819 */ /* 0x000fe400000012ff */
[----:B------:R-:W-:-:S02]  /*19b00*/  LOP3.LUT R10, R79, 0x180, RZ, 0xc0, !PT ;  /* 0x000001804f0a7812 */ /* 0x000fc400078ec0ff */
[----:B------:R-:W-:Y:S02]  /*19b10*/  SHF.R.U64 R8, R8, 0x3, RZ ;  /* 0x0000000308087819 */ /* 0x000fe400000012ff */
[----:B------:R-:W-:Y:S02]  /*19b20*/  IADD3 R81, P0, R4, 0x6020, RZ ;  /* 0x0000602004517810 */ /* 0x000fe40007f1e0ff */
[----:B------:R-:W-:Y:S02]  /*19b30*/  SHF.R.U64 R75, R75, 0x3, RZ ;  /* 0x000000034b4b7819 */ /* 0x000fe400000012ff */
[----:B------:R-:W-:Y:S01]  /*19b40*/  LOP3.LUT R4, R9, R4, RZ, 0x3c, !PT ;  /* 0x0000000409047212 */ /* 0x000fe200078e3cff */
[--C-:B------:R-:W-:Y:S01]  /*19b50*/  IMAD.X R9, RZ, RZ, R5.reuse, P1 ;  /* 0x000000ffff097224 */ /* 0x100fe200008e0605 */
[----:B------:R-:W-:Y:S01]  /*19b60*/  SHF.R.U64 R10, R10, 0x3, RZ ;  /* 0x000000030a0a7819 */ /* 0x000fe200000012ff */
[----:B------:R-:W-:Y:S01]  /*19b70*/  IMAD.X R11, RZ, RZ, R5, P0 ;  /* 0x000000ffff0b7224 */ /* 0x000fe200000e0605 */
[----:B------:R-:W-:-:S02]  /*19b80*/  LOP3.LUT R14, R8, R77, RZ, 0x3c, !PT ;  /* 0x0000004d080e7212 */ /* 0x000fc400078e3cff */
[----:B------:R-:W-:Y:S02]  /*19b90*/  LOP3.LUT R8, R75, R78, RZ, 0x3c, !PT ;  /* 0x0000004e4b087212 */ /* 0x000fe400078e3cff */
[----:B------:R-:W-:Y:S02]  /*19ba0*/  LOP3.LUT R80, R81, 0x180, RZ, 0xc0, !PT ;  /* 0x0000018051507812 */ /* 0x000fe400078ec0ff */
[----:B------:R-:W-:Y:S02]  /*19bb0*/  LOP3.LUT R16, R10, R79, RZ, 0x3c, !PT ;  /* 0x0000004f0a107212 */ /* 0x000fe400078e3cff */
[----:B------:R-:W-:Y:S02]  /*19bc0*/  MOV R75, R4 ;  /* 0x00000004004b7202 */ /* 0x000fe40000000f00 */
[----:B------:R-:W-:Y:S02]  /*19bd0*/  F2FP.F16.F32.PACK_AB R4, R72, R7 ;  /* 0x000000074804723e */ /* 0x000fe400000000ff */
[----:B------:R-:W-:-:S02]  /*19be0*/  F2FP.F16.F32.PACK_AB R7, R76, R37 ;  /* 0x000000254c07723e */ /* 0x000fc400000000ff */
[----:B------:R-:W-:Y:S02]  /*19bf0*/  F2FP.F16.F32.PACK_AB R5, R74, R73 ;  /* 0x000000494a05723e */ /* 0x000fe400000000ff */
[----:B------:R-:W-:Y:S02]  /*19c00*/  MOV R72, R12 ;  /* 0x0000000c00487202 */ /* 0x000fe40000000f00 */
[----:B------:R-:W-:Y:S01]  /*19c10*/  MOV R37, R14 ;  /* 0x0000000e00257202 */ /* 0x000fe20000000f00 */
[----:B------:R0:W-:Y:S01]  /*19c20*/  STSM.16.M88.4 [R75], R4 ;  /* 0x000000044b007844 */ /* 0x0001e20000000200 */
[----:B------:R-:W-:Y:S02]  /*19c30*/  SHF.R.U64 R80, R80, 0x3, RZ ;  /* 0x0000000350507819 */ /* 0x000fe400000012ff */
[----:B------:R-:W-:Y:S02]  /*19c40*/  MOV R29, R16 ;  /* 0x00000010001d7202 */ /* 0x000fe40000000f00 */
[----:B------:R-:W-:-:S02]  /*19c50*/  F2FP.F16.F32.PACK_AB R12, R25, R24 ;  /* 0x00000018190c723e */ /* 0x000fc400000000ff */
[----:B------:R-:W-:Y:S02]  /*19c60*/  F2FP.F16.F32.PACK_AB R13, R44, R31 ;  /* 0x0000001f2c0d723e */ /* 0x000fe400000000ff */
[----:B------:R-:W-:Y:S02]  /*19c70*/  F2FP.F16.F32.PACK_AB R14, R28, R19 ;  /* 0x000000131c0e723e */ /* 0x000fe400000000ff */
[----:B------:R-:W-:Y:S01]  /*19c80*/  F2FP.F16.F32.PACK_AB R15, R39, R38 ;  /* 0x00000026270f723e */ /* 0x000fe200000000ff */
[----:B------:R-:W-:Y:S01]  /*19c90*/  IMAD.MOV.U32 R38, RZ, RZ, RZ ;  /* 0x000000ffff267224 */ /* 0x000fe200078e00ff */
[----:B------:R-:W-:Y:S02]  /*19ca0*/  F2FP.F16.F32.PACK_AB R16, R41, R40 ;  /* 0x000000282910723e */ /* 0x000fe400000000ff */
[----:B------:R-:W-:Y:S01]  /*19cb0*/  F2FP.F16.F32.PACK_AB R17, R43, R42 ;  /* 0x0000002a2b11723e */ /* 0x000fe200000000ff */
[----:B------:R-:W-:Y:S01]  /*19cc0*/  STSM.16.M88.4 [R72], R12 ;  /* 0x0000000c48007844 */ /* 0x000fe20000000200 */
[----:B------:R-:W-:-:S02]  /*19cd0*/  F2FP.F16.F32.PACK_AB R19, R47, R46 ;  /* 0x0000002e2f13723e */ /* 0x000fc400000000ff */
[----:B------:R-:W-:Y:S02]  /*19ce0*/  LOP3.LUT R10, R80, R81, RZ, 0x3c, !PT ;  /* 0x00000051500a7212 */ /* 0x000fe400078e3cff */
[----:B------:R-:W-:Y:S01]  /*19cf0*/  ISETP.NE.U32.AND P0, PT, RZ, UR4, PT ;  /* 0x00000004ff007c0c */ /* 0x000fe2000bf05070 */
[----:B------:R1:W-:Y:S01]  /*19d00*/  STSM.16.M88.4 [R37], R16 ;  /* 0x0000001025007844 */ /* 0x0003e20000000200 */
[----:B------:R-:W-:Y:S02]  /*19d10*/  MOV R25, R8 ;  /* 0x0000000800197202 */ /* 0x000fe40000000f00 */
[----:B------:R-:W-:Y:S02]  /*19d20*/  MOV R24, R10 ;  /* 0x0000000a00187202 */ /* 0x000fe40000000f00 */
[----:B0-----:R-:W-:Y:S02]  /*19d30*/  F2FP.F16.F32.PACK_AB R4, R49, R48 ;  /* 0x000000303104723e */ /* 0x001fe400000000ff */
[----:B------:R-:W-:-:S02]  /*19d40*/  F2FP.F16.F32.PACK_AB R5, R51, R50 ;  /* 0x000000323305723e */ /* 0x000fc400000000ff */
[----:B------:R-:W-:Y:S02]  /*19d50*/  F2FP.F16.F32.PACK_AB R6, R53, R52 ;  /* 0x000000343506723e */ /* 0x000fe400000000ff */
[----:B------:R-:W-:Y:S02]  /*19d60*/  F2FP.F16.F32.PACK_AB R7, R55, R54 ;  /* 0x000000363707723e */ /* 0x000fe400000000ff */
[----:B------:R-:W-:Y:S02]  /*19d70*/  F2FP.F16.F32.PACK_AB R8, R57, R56 ;  /* 0x000000383908723e */ /* 0x000fe400000000ff */
[----:B------:R-:W-:Y:S01]  /*19d80*/  F2FP.F16.F32.PACK_AB R9, R59, R58 ;  /* 0x0000003a3b09723e */ /* 0x000fe200000000ff */
[----:B------:R0:W-:Y:S01]  /*19d90*/  STSM.16.M88.4 [R29], R4 ;  /* 0x000000041d007844 */ /* 0x0001e20000000200 */
[----:B-1----:R-:W-:Y:S01]  /*19da0*/  IADD3 R16, P1, R30, UR4, RZ ;  /* 0x000000041e107c10 */ /* 0x002fe2000ff3e0ff */
[----:B------:R-:W1:Y:S01]  /*19db0*/  LDC R37, c[0x0][0xbe8] ;  /* 0x0002fa00ff257b82 */ /* 0x000e620000000800 */
[----:B------:R-:W-:-:S02]  /*19dc0*/  F2FP.F16.F32.PACK_AB R10, R61, R60 ;  /* 0x0000003c3d0a723e */ /* 0x000fc400000000ff */
[----:B------:R-:W-:Y:S02]  /*19dd0*/  F2FP.F16.F32.PACK_AB R11, R63, R62 ;  /* 0x0000003e3f0b723e */ /* 0x000fe400000000ff */
[----:B------:R-:W-:Y:S02]  /*19de0*/  F2FP.F16.F32.PACK_AB R12, R65, R64 ;  /* 0x00000040410c723e */ /* 0x000fe400000000ff */
[----:B------:R-:W-:Y:S01]  /*19df0*/  F2FP.F16.F32.PACK_AB R13, R67, R66 ;  /* 0x00000042430d723e */ /* 0x000fe200000000ff */
[----:B------:R2:W-:Y:S01]  /*19e00*/  STSM.16.M88.4 [R25], R8 ;  /* 0x0000000819007844 */ /* 0x0005e20000000200 */
[----:B------:R-:W-:Y:S02]  /*19e10*/  F2FP.F16.F32.PACK_AB R14, R69, R68 ;  /* 0x00000044450e723e */ /* 0x000fe400000000ff */
[----:B------:R-:W-:Y:S02]  /*19e20*/  F2FP.F16.F32.PACK_AB R15, R71, R70 ;  /* 0x00000046470f723e */ /* 0x000fe400000000ff */
[----:B------:R-:W-:-:S02]  /*19e30*/  ISETP.NE.AND.EX P0, PT, RZ, UR5, PT, P0 ;  /* 0x00000005ff007c0c */ /* 0x000fc4000bf05300 */
        /* <DEDUP_REMOVED lines=20> */
.L_x_2447:
[----:B------:R-:W2:Y:S01]  /*19f80*/  LDL R4, [R1+0x68] ;  /* 0x0000680001047983 */ /* 0x000ea20000100800 */
[----:B------:R-:W-:Y:S01]  /*19f90*/  ULDC.64 UR4, c[0x0][0xb90] ;  /* 0x0002e40000047ab9 */ /* 0x000fe20000000a00 */
[----:B------:R-:W3:Y:S01]  /*19fa0*/  S2R R5, SR_TID.X ;  /* 0x0000000000057919 */ /* 0x000ee20000002100 */
[----:B-----5:R-:W-:Y:S02]  /*19fb0*/  SHF.R.S32.HI R39, RZ, 0x1f, R38 ;  /* 0x0000001fff277819 */ /* 0x020fe40000011426 */
[----:B------:R-:W-:Y:S01]  /*19fc0*/  SEL R40, R26, RZ, !P0 ;  /* 0x000000ff1a287207 */ /* 0x000fe20004000000 */
[----:B------:R-:W4:Y:S01]  /*19fd0*/  LDL.LU R51, [R1+0x70] ;  /* 0x0000700001337983 */ /* 0x000f220000300800 */
[----:B------:R-:W-:Y:S01]  /*19fe0*/  SEL R41, R83, RZ, !P0 ;  /* 0x000000ff53297207 */ /* 0x000fe20004000000 */
[----:B------:R-:W-:Y:S01]  /*19ff0*/  IMAD R42, R42, R37, RZ ;  /* 0x000000252a2a7224 */ /* 0x000fe200078e02ff */
[----:B------:R-:W1:Y:S01]  /*1a000*/  @P1 LDC R49, c[0x0][0xbec] ;  /* 0x0002fb00ff311b82 */ /* 0x000e620000000800 */
[----:B------:R-:W2:Y:S04]  /*1a010*/  LDL.LU R50, [R1+0x58] ;  /* 0x0000580001327983 */ /* 0x000ea80000300800 */
[----:B------:R-:W2:Y:S01]  /*1a020*/  LDL R10, [R1+0x7c] ;  /* 0x00007c00010a7983 */ /* 0x000ea20000100800 */
[----:B---3--:R-:W-:-:S05]  /*1a030*/  VIADD R15, R5, 0xffffff80 ;  /* 0xffffff80050f7836 */ /* 0x008fca0000000000 */
[----:B------:R-:W-:-:S04]  /*1a040*/  SHF.R.S32.HI R48, RZ, 0x1f, R15 ;  /* 0x0000001fff307819 */ /* 0x000fc8000001140f */
[----:B------:R-:W-:-:S04]  /*1a050*/  LEA.HI R48, R48, R15, RZ, 0x2 ;  /* 0x0000000f30307211 */ /* 0x000fc800078f10ff */
[----:B------:R-:W-:-:S05]  /*1a060*/  SHF.R.S32.HI R48, RZ, 0x2, R48 ;  /* 0x00000002ff307819 */ /* 0x000fca0000011430 */
[----:B------:R-:W-:-:S04]  /*1a070*/  IMAD R9, R48, 0x20, R32 ;  /* 0x0000002030097824 */ /* 0x000fc800078e0220 */
[----:B------:R-:W-:Y:S01]  /*1a080*/  IMAD.WIDE R20, R9, 0x2, R20 ;  /* 0x0000000209147825 */ /* 0x000fe200078e0214 */
[----:B------:R-:W-:-:S04]  /*1a090*/  SHF.R.S32.HI R14, RZ, 0x1f, R15 ;  /* 0x0000001fff0e7819 */ /* 0x000fc8000001140f */
[----:B------:R-:W-:-:S04]  /*1a0a0*/  LEA.HI R14, R14, R15, RZ, 0x7 ;  /* 0x0000000f0e0e7211 */ /* 0x000fc800078f38ff */
[----:B------:R-:W-:-:S05]  /*1a0b0*/  LOP3.LUT R14, R14, 0xffffff80, RZ, 0xc0, !PT ;  /* 0xffffff800e0e7812 */ /* 0x000fca00078ec0ff */
[----:B------:R-:W-:Y:S01]  /*1a0c0*/  IMAD.IADD R14, R15, 0x1, -R14 ;  /* 0x000000010f0e7824 */ /* 0x000fe200078e0a0e */
[C---:B------:R-:W-:Y:S02]  /*1a0d0*/  IADD3 R17, P5, R20.reuse, 0x4800, RZ ;  /* 0x0000480014117810 */ /* 0x040fe40007fbe0ff */
[----:B------:R-:W-:Y:S01]  /*1a0e0*/  IADD3 R25, P4, R20, 0x6000, RZ ;  /* 0x0000600014197810 */ /* 0x000fe20007f9e0ff */
[----:B------:R-:W-:Y:S01]  /*1a0f0*/  IMAD R0, R0, 0x60, R48 ;  /* 0x0000006000007824 */ /* 0x000fe200078e0230 */
[----:B------:R-:W-:Y:S02]  /*1a100*/  LOP3.LUT R16, R17, 0x180, RZ, 0xc0, !PT ;  /* 0x0000018011107812 */ /* 0x000fe400078ec0ff */
[----:B------:R-:W-:Y:S02]  /*1a110*/  LOP3.LUT R24, R25, 0x180, RZ, 0xc0, !PT ;  /* 0x0000018019187812 */ /* 0x000fe400078ec0ff */
[----:B------:R-:W-:Y:S02]  /*1a120*/  SHF.R.U64 R16, R16, 0x3, RZ ;  /* 0x0000000310107819 */ /* 0x000fe400000012ff */
[----:B------:R-:W-:-:S02]  /*1a130*/  SHF.R.U64 R24, R24, 0x3, RZ ;  /* 0x0000000318187819 */ /* 0x000fc400000012ff */
[----:B------:R-:W-:Y:S01]  /*1a140*/  LOP3.LUT R16, R16, R17, RZ, 0x3c, !PT ;  /* 0x0000001110107212 */ /* 0x000fe200078e3cff */
[--C-:B------:R-:W-:Y:S01]  /*1a150*/  IMAD.X R17, RZ, RZ, R21.reuse, P5 ;  /* 0x000000ffff117224 */ /* 0x100fe200028e0615 */
[----:B------:R-:W-:Y:S01]  /*1a160*/  LOP3.LUT R24, R24, R25, RZ, 0x3c, !PT ;  /* 0x0000001918187212 */ /* 0x000fe200078e3cff */
[----:B------:R-:W-:Y:S01]  /*1a170*/  IMAD.X R25, RZ, RZ, R21, P4 ;  /* 0x000000ffff197224 */ /* 0x000fe200020e0615 */
[----:B------:R-:W-:Y:S01]  /*1a180*/  BSSY B1, `(.L_x_2448) ;  /* 0x000007e000017945 */ /* 0x000fe20003800000 */
[----:B----4-:R-:W-:Y:S01]  /*1a190*/  SHF.R.S32.HI R43, RZ, 0x1f, R51 ;  /* 0x0000001fff2b7819 */ /* 0x010fe20000011433 */
[----:B--2---:R-:W-:-:S04]  /*1a1a0*/  IMAD.IADD R13, R4, 0x1, R50 ;  /* 0x00000001040d7824 */ /* 0x004fc800078e0232 */
[----:B------:R-:W-:Y:S02]  /*1a1b0*/  IMAD R4, R43, UR4, RZ ;  /* 0x000000042b047c24 */ /* 0x000fe4000f8e02ff */
[----:B0-----:R-:W-:-:S04]  /*1a1c0*/  @P1 IMAD.HI.U32 R6, R13, R6, RZ ;  /* 0x000000060d061227 */ /* 0x001fc800078e00ff */
[----:B------:R-:W-:Y:S01]  /*1a1d0*/  IMAD.MOV.U32 R7, RZ, RZ, R13 ;  /* 0x000000ffff077224 */ /* 0x000fe200078e000d */
[----:B-1----:R-:W-:Y:S01]  /*1a1e0*/  @P1 SHF.R.U32.HI R7, RZ, R19, R6 ;  /* 0x00000013ff071219 */ /* 0x002fe20000011606 */
[C---:B------:R-:W-:Y:S02]  /*1a1f0*/  IMAD R11, R51.reuse, UR5, R4 ;  /* 0x00000005330b7c24 */ /* 0x040fe4000f8e0204 */
[----:B------:R-:W-:Y:S01]  /*1a200*/  IMAD.WIDE.U32 R4, R51, UR4, R38 ;  /* 0x0000000433047c25 */ /* 0x000fe2000f8e0026 */
[----:B------:R-:W-:-:S03]  /*1a210*/  ULDC.64 UR4, c[0x0][0xb98] ;  /* 0x0002e60000047ab9 */ /* 0x000fc60000000a00 */
[----:B------:R-:W-:Y:S02]  /*1a220*/  IMAD.IADD R5, R5, 0x1, R11 ;  /* 0x0000000105057824 */ /* 0x000fe400078e020b */
[----:B------:R-:W-:Y:S02]  /*1a230*/  IMAD.MOV R8, RZ, RZ, -R7 ;  /* 0x000000ffff087224 */ /* 0x000fe400078e0a07 */
[----:B------:R-:W-:Y:S02]  /*1a240*/  IMAD R6, R40, UR4, RZ ;  /* 0x0000000428067c24 */ /* 0x000fe4000f8e02ff */
[----:B------:R-:W-:-:S04]  /*1a250*/  IMAD.WIDE.U32 R4, R41, UR4, R4 ;  /* 0x0000000429047c25 */ /* 0x000fc8000f8e0004 */
[----:B------:R-:W-:Y:S01]  /*1a260*/  IMAD R9, R37, R8, R13 ;  /* 0x0000000825097224 */ /* 0x000fe200078e020d */
[----:B------:R-:W-:Y:S01]  /*1a270*/  SHF.R.S32.HI R11, RZ, 0x1f, R7 ;  /* 0x0000001fff0b7819 */ /* 0x000fe20000011407 */
[----:B------:R-:W-:Y:S01]  /*1a280*/  IMAD R8, R41, UR5, R6 ;  /* 0x0000000529087c24 */ /* 0x000fe2000f8e0206 */
[----:B------:R-:W-:Y:S01]  /*1a290*/  IADD3 R4, P0, R7, R4, RZ ;  /* 0x0000000407047210 */ /* 0x000fe20007f1e0ff */
        /* <DEDUP_REMOVED lines=14> */
[----:B------:R-:W-:Y:S01]  /*1a380*/  IMAD.IADD R5, R10, 0x1, R50 ;  /* 0x000000010a057824 */ /* 0x000fe200078e0232 */
[----:B------:R-:W-:Y:S01]  /*1a390*/  LOP3.LUT P0, RZ, R14, 0x3, RZ, 0xc0, !PT ;  /* 0x000000030eff7812 */ /* 0x000fe2000780c0ff */
[----:B------:R-:W-:-:S03]  /*1a3a0*/  IMAD.X R9, RZ, RZ, R21, P2 ;  /* 0x000000ffff097224 */ /* 0x000fc600010e0615 */
[C---:B------:R-:W-:Y:S01]  /*1a3b0*/  ISETP.GE.OR P2, PT, R5.reuse, R42, P0 ;  /* 0x0000002a0500720c */ /* 0x040fe20000746670 */
[----:B------:R-:W-:Y:S04]  /*1a3c0*/  SHFL.IDX PT, R46, R6, 0x1, 0x1c1f ;  /* 0x003c1f00062e7f89 */ /* 0x000fe800000e0000 */
[----:B------:R-:W1:Y:S01]  /*1a3d0*/  SHFL.IDX PT, R47, R4, 0x1, 0x1c1f ;  /* 0x003c1f00042f7f89 */ /* 0x000e6200000e0000 */
[----:B------:R-:W-:Y:S01]  /*1a3e0*/  IADD3 R13, P3, R20, 0x3000, RZ ;  /* 0x00003000140d7810 */ /* 0x000fe20007f7e0ff */
[----:B------:R-:W-:Y:S01]  /*1a3f0*/  VIADD R5, R5, 0x8 ;  /* 0x0000000805057836 */ /* 0x000fe20000000000 */
[----:B------:R-:W-:Y:S02]  /*1a400*/  LOP3.LUT R8, R7, 0x180, RZ, 0xc0, !PT ;  /* 0x0000018007087812 */ /* 0x000fe400078ec0ff */
[----:B------:R-:W-:-:S02]  /*1a410*/  LOP3.LUT R12, R13, 0x180, RZ, 0xc0, !PT ;  /* 0x000001800d0c7812 */ /* 0x000fc400078ec0ff */
[----:B------:R-:W-:Y:S02]  /*1a420*/  ISETP.GE.OR P0, PT, R5, R42, P0 ;  /* 0x0000002a0500720c */ /* 0x000fe40000706670 */
[----:B------:R-:W-:Y:S01]  /*1a430*/  SHF.R.U64 R12, R12, 0x3, RZ ;  /* 0x000000030c0c7819 */ /* 0x000fe200000012ff */
[----:B0-----:R0:W-:Y:S01]  /*1a440*/  @!P2 ST.E desc[UR60][R44.64], R3 ;  /* 0x000000032c00a985 */ /* 0x0011e2000c10193c */
[----:B------:R-:W-:Y:S02]  /*1a450*/  SHF.R.U64 R8, R8, 0x3, RZ ;  /* 0x0000000308087819 */ /* 0x000fe400000012ff */
[----:B------:R-:W-:Y:S01]  /*1a460*/  LOP3.LUT R12, R12, R13, RZ, 0x3c, !PT ;  /* 0x0000000d0c0c7212 */ /* 0x000fe200078e3cff */
[----:B------:R-:W-:Y:S01]  /*1a470*/  IMAD.X R13, RZ, RZ, R21, P3 ;  /* 0x000000ffff0d7224 */ /* 0x000fe200018e0615 */
[----:B------:R-:W-:Y:S01]  /*1a480*/  LOP3.LUT R8, R8, R7, RZ, 0x3c, !PT ;  /* 0x0000000708087212 */ /* 0x000fe200078e3cff */
[----:B0-----:R-:W0:Y:S01]  /*1a490*/  @P1 LDC R45, c[0x0][0xbf0] ;  /* 0x0002fc00ff2d1b82 */ /* 0x001e220000000800 */
[C---:B------:R-:W-:Y:S01]  /*1a4a0*/  IADD3 R7, P3, R20.reuse, 0x7800, RZ ;  /* 0x0000780014077810 */ /* 0x040fe20007f7e0ff */
[----:B------:R-:W-:Y:S01]  /*1a4b0*/  IMAD R39, R39, UR4, RZ ;  /* 0x0000000427277c24 */ /* 0x000fe2000f8e02ff */
[----:B------:R-:W-:Y:S01]  /*1a4c0*/  LOP3.LUT R11, R20, 0x180, RZ, 0xc0, !PT ;  /* 0x00000180140b7812 */ /* 0x000fe200078ec0ff */
[----:B-1----:R1:W-:Y:S01]  /*1a4d0*/  @!P0 ST.E desc[UR60][R46.64], R2 ;  /* 0x000000022e008985 */ /* 0x0023e2000c10193c */
[----:B------:R-:W-:Y:S01]  /*1a4e0*/  LOP3.LUT R4, R7, 0x180, RZ, 0xc0, !PT ;  /* 0x0000018007047812 */ /* 0x000fe200078ec0ff */
[----:B------:R-:W-:Y:S01]  /*1a4f0*/  IMAD R39, R38, UR5, R39 ;  /* 0x0000000526277c24 */ /* 0x000fe2000f8e0227 */
[----:B------:R-:W-:Y:S01]  /*1a500*/  SHF.R.U64 R11, R11, 0x3, RZ ;  /* 0x000000030b0b7819 */ /* 0x000fe200000012ff */
[----:B------:R-:W-:Y:S01]  /*1a510*/  IMAD.X R29, RZ, RZ, R21, P3 ;  /* 0x000000ffff1d7224 */ /* 0x000fe200018e0615 */
[----:B------:R-:W-:Y:S01]  /*1a520*/  SHF.R.U64 R4, R4, 0x3, RZ ;  /* 0x0000000304047819 */ /* 0x000fe200000012ff */
[----:B------:R-:W5:Y:S01]  /*1a530*/  LD.E.128 R12, desc[UR60][R12.64] ;  /* 0x0000003c0c0c7980 */ /* 0x000f62000c101d00 */
[----:B------:R-:W-:Y:S01]  /*1a540*/  LOP3.LUT R20, R11, R20, RZ, 0x3c, !PT ;  /* 0x000000140b147212 */ /* 0x000fe200078e3cff */
[----:B-1----:R-:W-:Y:S01]  /*1a550*/  IMAD.WIDE.U32 R2, R38, UR4, RZ ;  /* 0x0000000426027c25 */ /* 0x002fe2000f8e00ff */
[----:B------:R-:W-:Y:S01]  /*1a560*/  ULDC.64 UR4, c[0x0][0xae8] ;  /* 0x0002ba0000047ab9 */ /* 0x000fe20000000a00 */
[----:B------:R-:W-:Y:S01]  /*1a570*/  LOP3.LUT R28, R4, R7, RZ, 0x3c, !PT ;  /* 0x00000007041c7212 */ /* 0x000fe200078e3cff */
[----:B------:R-:W5:Y:S01]  /*1a580*/  LD.E.128 R8, desc[UR60][R8.64] ;  /* 0x0000003c08087980 */ /* 0x000f62000c101d00 */
[----:B------:R-:W-:-:S02]  /*1a590*/  IMAD.IADD R38, R50, 0x1, R0 ;  /* 0x0000000132267824 */ /* 0x000fc400078e0200 */
[----:B------:R-:W-:Y:S01]  /*1a5a0*/  IMAD.IADD R3, R3, 0x1, R39 ;  /* 0x0000000103037824 */ /* 0x000fe200078e0227 */
[----:B------:R1:W5:Y:S01]  /*1a5b0*/  LD.E.128 R4, desc[UR60][R20.64] ;  /* 0x0000003c14047980 */ /* 0x000362000c101d00 */
[----:B------:R-:W-:Y:S02]  /*1a5c0*/  IMAD R43, R43, UR4, RZ ;  /* 0x000000042b2b7c24 */ /* 0x000fe4000f8e02ff */
[----:B------:R-:W-:Y:S01]  /*1a5d0*/  @P1 IMAD.HI.U32 R0, R38, R49, RZ ;  /* 0x0000003126001227 */ /* 0x000fe200078e00ff */
[----:B------:R-:W5:Y:S03]  /*1a5e0*/  LD.E.128 R16, desc[UR60][R16.64] ;  /* 0x0000003c10107980 */ /* 0x000f66000c101d00 */
[C---:B------:R-:W-:Y:S01]  /*1a5f0*/  IMAD R43, R51.reuse, UR5, R43 ;  /* 0x00000005332b7c24 */ /* 0x040fe2000f8e022b */
[----:B------:R-:W5:Y:S01]  /*1a600*/  LD.E.128 R24, desc[UR60][R24.64] ;  /* 0x0000003c18187980 */ /* 0x000f62000c101d00 */
[----:B------:R-:W-:Y:S01]  /*1a610*/  IMAD.WIDE.U32 R2, R51, UR4, R2 ;  /* 0x0000000433027c25 */ /* 0x000fe2000f8e0002 */
[----:B------:R-:W-:-:S02]  /*1a620*/  ULDC.64 UR4, c[0x0][0xaf0] ;  /* 0x0002bc0000047ab9 */ /* 0x000fc40000000a00 */
[----:B------:R-:W5:Y:S01]  /*1a630*/  LD.E.128 R28, desc[UR60][R28.64] ;  /* 0x0000003c1c1c7980 */ /* 0x000f62000c101d00 */
[----:B-1----:R-:W-:Y:S01]  /*1a640*/  IMAD.MOV.U32 R21, RZ, RZ, R38 ;  /* 0x000000ffff157224 */ /* 0x002fe200078e0026 */
[----:B0-----:R-:W-:Y:S01]  /*1a650*/  @P1 SHF.R.U32.HI R21, RZ, R45, R0 ;  /* 0x0000002dff151219 */ /* 0x001fe20000011600 */
[----:B------:R-:W-:Y:S01]  /*1a660*/  IMAD.IADD R3, R3, 0x1, R43 ;  /* 0x0000000103037824 */ /* 0x000fe200078e022b */
[----:B------:R-:W-:Y:S01]  /*1a670*/  @!PT LDS RZ, [RZ] ;  /* 0x00000000fffff984 */ /* 0x000fe20000000800 */
[----:B------:R-:W-:Y:S01]  /*1a680*/  @!PT LDS RZ, [RZ] ;  /* 0x00000000fffff984 */ /* 0x000fe20000000800 */
[----:B------:R-:W-:Y:S01]  /*1a690*/  @!PT LDS RZ, [RZ] ;  /* 0x00000000fffff984 */ /* 0x000fe20000000800 */
[----:B------:R-:W-:Y:S01]  /*1a6a0*/  @!PT LDS RZ, [RZ] ;  /* 0x00000000fffff984 */ /* 0x000fe20000000800 */
[----:B------:R0:W-:Y:S06]  /*1a6b0*/  MEMBAR.ALL.CTA ;  /* 0x0000000000007992 */ /* 0x0001ec0000008000 */
[----:B0-----:R-:W0:Y:S01]  /*1a6c0*/  FENCE.VIEW.ASYNC.S ;  /* 0x00000000000073c6 */ /* 0x001e220000000000 */
[----:B------:R-:W-:Y:S01]  /*1a6d0*/  IMAD R40, R40, UR4, RZ ;  /* 0x0000000428287c24 */ /* 0x000fe2000f8e02ff */
[--C-:B------:R-:W-:Y:S01]  /*1a6e0*/  SHF.R.S32.HI R0, RZ, 0x1f, R21.reuse ;  /* 0x0000001fff007819 */ /* 0x100fe20000011415 */
[----:B------:R-:W-:-:S02]  /*1a6f0*/  IMAD.MOV R20, RZ, RZ, -R21 ;  /* 0x000000ffff147224 */ /* 0x000fc400078e0a15 */
[C---:B------:R-:W-:Y:S02]  /*1a700*/  IMAD R39, R41.reuse, UR5, R40 ;  /* 0x0000000529277c24 */ /* 0x040fe4000f8e0228 */
[----:B------:R-:W-:Y:S01]  /*1a710*/  IMAD.WIDE.U32 R2, R41, UR4, R2 ;  /* 0x0000000429027c25 */ /* 0x000fe2000f8e0002 */
[----:B------:R-:W-:-:S03]  /*1a720*/  ULDC.64 UR4, c[0x0][0xae0] ;  /* 0x0002b80000047ab9 */ /* 0x000fc60000000a00 */
        /* <DEDUP_REMOVED lines=9> */
[----:B------:R-:W-:Y:S02]  /*1a7c0*/  IMAD.IADD R45, R48, 0x1, R50 ;  /* 0x00000001302d7824 */ /* 0x000fe400078e0232 */
[C---:B------:R-:W-:Y:S02]  /*1a7d0*/  IMAD R21, R37.reuse, UR5, R0 ;  /* 0x0000000525157c24 */ /* 0x040fe4000f8e0200 */
[----:B------:R-:W-:Y:S01]  /*1a7e0*/  IMAD.WIDE.U32 R2, R37, UR4, R2 ;  /* 0x0000000425027c25 */ /* 0x000fe2000f8e0002 */
[----:B------:R-:W-:Y:S01]  /*1a7f0*/  ISETP.GE.AND P0, PT, R45, R42, PT ;  /* 0x0000002a2d00720c */ /* 0x000fe20003f06270 */
[----:B------:R-:W-:-:S02]  /*1a800*/  ULDC.64 UR4, c[0x0][0xa80] ;  /* 0x0002a00000047ab9 */ /* 0x000fc40000000a00 */
        /* <DEDUP_REMOVED lines=21> */
.L_x_2449:
[----:B------:R-:W-:Y:S05]  /*1a960*/  BSYNC B1 ;  /* 0x0000000000017941 */ /* 0x000fea0003800000 */
.L_x_2448:
        /* <DEDUP_REMOVED lines=19> */
.L_x_2446:
[----:B------:R-:W-:Y:S01]  /*1aaa0*/  ULDC.64 UR4, c[0x0][0xc00] ;  /* 0x0003000000047ab9 */ /* 0x000fe20000000a00 */
[----:B------:R-:W-:Y:S01]  /*1aab0*/  IMAD.MOV.U32 R7, RZ, RZ, RZ ;  /* 0x000000ffff077224 */ /* 0x000fe200078e00ff */
[----:B------:R-:W-:Y:S01]  /*1aac0*/  ISETP.NE.U32.AND P0, PT, RZ, UR4, PT ;  /* 0x00000004ff007c0c */ /* 0x000fe2000bf05070 */
[----:B------:R-:W0:Y:S01]  /*1aad0*/  LDC R17, c[0x0][0xbe8] ;  /* 0x0002fa00ff117b82 */ /* 0x000e220000000800 */
[----:B------:R-:W-:Y:S02]  /*1aae0*/  IADD3 R2, P1, R30, UR4, RZ ;  /* 0x000000041e027c10 */ /* 0x000fe4000ff3e0ff */
[----:B------:R-:W-:Y:S02]  /*1aaf0*/  ISETP.NE.AND.EX P0, PT, RZ, UR5, PT, P0 ;  /* 0x00000005ff007c0c */ /* 0x000fe4000bf05300 */
[----:B------:R-:W-:Y:S01]  /*1ab00*/  IADD3.X R3, R27, UR5, RZ, P1, !PT ;  /* 0x000000051b037c10 */ /* 0x000fe20008ffe4ff */
[----:B------:R-:W-:Y:S02]  /*1ab10*/  ULDC.64 UR4, c[0x0][0xc08] ;  /* 0x0003020000047ab9 */ /* 0x000fe40000000a00 */
[----:B------:R-:W-:-:S04]  /*1ab20*/  ISETP.NE.U32.AND P1, PT, RZ, UR4, PT ;  /* 0x00000004ff007c0c */ /* 0x000fc8000bf25070 */
[----:B------:R-:W-:-:S04]  /*1ab30*/  ISETP.NE.AND.EX P1, PT, RZ, UR5, PT, P1 ;  /* 0x00000005ff007c0c */ /* 0x000fc8000bf25310 */
[----:B------:R1:W5:Y:S09]  /*1ab40*/  @P0 LDG.E R7, desc[UR60][R2.64] ;  /* 0x0000003c02070981 */ /* 0x000372000c1e1900 */
[----:B------:R-:W-:Y:S01]  /*1ab50*/  @P1 IADD3 R30, P2, R30, UR4, RZ ;  /* 0x000000041e1e1c10 */ /* 0x000fe2000ff5e0ff */
[----:B------:R-:W-:-:S02]  /*1ab60*/  ULDC UR4, c[0x0][0xa88] ;  /* 0x0002a20000047ab9 */ /* 0x000fc40000000800 */
[----:B------:R-:W-:Y:S01]  /*1ab70*/  IMAD.U32 R6, RZ, RZ, UR4 ;  /* 0x00000004ff067e24 */ /* 0x000fe2000f8e00ff */
[----:B------:R-:W-:-:S05]  /*1ab80*/  @P1 IADD3.X R31, R27, UR5, RZ, P2, !PT ;  /* 0x000000051b1f1c10 */ /* 0x000fca00097fe4ff */
[----:B------:R1:W5:Y:S01]  /*1ab90*/  @P1 LDG.E R6, desc[UR60][R30.64] ;  /* 0x0000003c1e061981 */ /* 0x000362000c1e1900 */
[----:B0-----:R-:W-:Y:S02]  /*1aba0*/  ISETP.NE.AND P2, PT, R17, 0x1, PT ;  /* 0x000000011100780c */ /* 0x001fe40003f45270 */
[----:B------:R-:W-:-:S11]  /*1abb0*/  ISETP.GE.AND P3, PT, R82, 0xc0, PT ;  /* 0x000000c05200780c */ /* 0x000fd60003f66270 */
[----:B------:R-:W0:Y:S08]  /*1abc0*/  @P2 LDC R16, c[0x0][0xbec] ;  /* 0x0002fb00ff102b82 */ /* 0x000e300000000800 */
[----:B------:R-:W2:Y:S01]  /*1abd0*/  @P2 LDC R19, c[0x0][0xbf0] ;  /* 0x0002fc00ff132b82 */ /* 0x000ea20000000800 */
[----:B-1----:R-:W-:Y:S05]  /*1abe0*/  @P1 BRA `(.L_x_2451) ;  /* 0x0000000000101947 */ /* 0x002fea0003800000 */
[----:B------:R-:W-:Y:S05]  /*1abf0*/  @!P0 BRA `(.L_x_2451) ;  /* 0x00000000000c8947 */ /* 0x000fea0003800000 */
[----:B------:R-:W3:Y:S04]  /*1ac00*/  LDG.E R5, desc[UR60][R2.64] ;  /* 0x0000003c02057981 */ /* 0x000ee8000c1e1900 */
[----:B-----5:R-:W3:Y:S02]  /*1ac10*/  LDG.E R6, desc[UR60][R2.64+0x4] ;  /* 0x0000043c02067981 */ /* 0x020ee4000c1e1900 */
[----:B---3--:R-:W-:-:S07]  /*1ac20*/  IMAD.IADD R6, R6, 0x1, -R5 ;  /* 0x0000000106067824 */ /* 0x008fce00078e0a05 */
.L_x_2451:
[----:B------:R-:W3:Y:S04]  /*1ac30*/  LDL R20, [R1+0x70] ;  /* 0x0000700001147983 */ /* 0x000ee80000100800 */
[----:B------:R1:W5:Y:S01]  /*1ac40*/  LDL R18, [R1+0x58] ;  /* 0x0000580001127983 */ /* 0x0003620000100800 */
[----:B------:R-:W-:Y:S01]  /*1ac50*/  BSSY B1, `(.L_x_2452) ;  /* 0x000002d000017945 */ /* 0x000fe20003800000 */
[----:B------:R-:W-:Y:S02]  /*1ac60*/  SEL R13, R83, RZ, !P0 ;  /* 0x000000ff530d7207 */ /* 0x000fe40004000000 */
[----:B------:R-:W-:Y:S02]  /*1ac70*/  SEL R26, R26, RZ, !P0 ;  /* 0x000000ff1a1a7207 */ /* 0x000fe40004000000 */
[----:B-----5:R-:W-:-:S02]  /*1ac80*/  SHF.R.S32.HI R10, RZ, 0x1f, R7 ;  /* 0x0000001fff0a7819 */ /* 0x020fc40000011407 */
[----:B---3--:R-:W-:Y:S01]  /*1ac90*/  SHF.R.S32.HI R12, RZ, 0x1f, R20 ;  /* 0x0000001fff0c7819 */ /* 0x008fe20000011414 */
[----:B-1----:R-:W-:Y:S06]  /*1aca0*/  @P3 BRA `(.L_x_2453) ;  /* 0x00000000009c3947 */ /* 0x002fec0003800000 */
[----:B------:R-:W1:Y:S01]  /*1acb0*/  S2R R3, SR_TID.X ;  /* 0x0000000000037919 */ /* 0x000e620000002100 */
[----:B------:R-:W3:Y:S02]  /*1acc0*/  LDC R14, c[0x0][0xbe8] ;  /* 0x0002fa00ff0e7b82 */ /* 0x000ee40000000800 */
[----:B---3--:R-:W-:Y:S01]  /*1acd0*/  IMAD R2, R6, R14, RZ ;  /* 0x0000000e06027224 */ /* 0x008fe200078e02ff */
[----:B-1----:R-:W-:-:S04]  /*1ace0*/  IADD3 R11, R18, -0x80, R3 ;  /* 0xffffff80120b7810 */ /* 0x002fc80007ffe003 */
        /* <DEDUP_REMOVED lines=13> */
[----:B------:R-:W3:Y:S01]  /*1adc0*/  @P0 LDC R15, c[0x0][0xbf0] ;  /* 0x0002fc00ff0f0b82 */ /* 0x000ee20000000800 */
[----:B------:R-:W-:-:S04]  /*1add0*/  IMAD.WIDE.U32 R2, R13, UR4, R2 ;  /* 0x000000040d027c25 */ /* 0x000fc8000f8e0002 */
[----:B-1----:R-:W-:-:S05]  /*1ade0*/  @P0 IMAD.HI.U32 R4, R11, R4, RZ ;  /* 0x000000040b040227 */ /* 0x002fca00078e00ff */
[----:B---3--:R-:W-:Y:S01]  /*1adf0*/  @P0 SHF.R.U32.HI R5, RZ, R15, R4 ;  /* 0x0000000fff050219 */ /* 0x008fe20000011604 */
[----:B------:R-:W-:-:S03]  /*1ae00*/  IMAD R4, R26, UR4, RZ ;  /* 0x000000041a047c24 */ /* 0x000fc6000f8e02ff */
[----:B------:R-:W-:Y:S01]  /*1ae10*/  IADD3 R2, P0, R5, R2, RZ ;  /* 0x0000000205027210 */ /* 0x000fe20007f1e0ff */
[----:B------:R-:W-:Y:S02]  /*1ae20*/  IMAD.MOV R9, RZ, RZ, -R5 ;  /* 0x000000ffff097224 */ /* 0x000fe400078e0a05 */
[----:B------:R-:W-:Y:S01]  /*1ae30*/  IMAD R8, R13, UR5, R4 ;  /* 0x000000050d087c24 */ /* 0x000fe2000f8e0204 */
[----:B------:R-:W-:Y:S01]  /*1ae40*/  ULDC.64 UR4, c[0x0][0xb88] ;  /* 0x0002e20000047ab9 */ /* 0x000fe20000000a00 */
[----:B------:R-:W-:Y:S01]  /*1ae50*/  IMAD R9, R14, R9, R11 ;  /* 0x000000090e097224 */ /* 0x000fe200078e020b */
[----:B------:R-:W-:-:S04]  /*1ae60*/  SHF.R.S32.HI R11, RZ, 0x1f, R5 ;  /* 0x0000001fff0b7819 */ /* 0x000fc80000011405 */
        /* <DEDUP_REMOVED lines=11> */
.L_x_2453:
[----:B------:R-:W-:Y:S05]  /*1af20*/  BSYNC B1 ;  /* 0x0000000000017941 */ /* 0x000fea0003800000 */
.L_x_2452:
[----:B------:R-:W-:Y:S01]  /*1af30*/  SHF.R.S32.HI R8, RZ, 0x1f, R82 ;  /* 0x0000001fff087819 */ /* 0x000fe20000011452 */
[----:B------:R-:W-:Y:S02]  /*1af40*/  ULDC.64 UR4, c[0x0][0xaa0] ;  /* 0x0002a80000047ab9 */ /* 0x000fe40000000a00 */
[----:B------:R-:W-:Y:S01]  /*1af50*/  IMAD R2, R10, UR4, RZ ;  /* 0x000000040a027c24 */ /* 0x000fe2000f8e02ff */
[----:B------:R-:W-:-:S03]  /*1af60*/  LEA.HI R8, R8, R82, RZ, 0x2 ;  /* 0x0000005208087211 */ /* 0x000fc600078f10ff */
[C---:B-1----:R-:W-:Y:S01]  /*1af70*/  IMAD R5, R7.reuse, UR5, R2 ;  /* 0x0000000507057c24 */ /* 0x042fe2000f8e0202 */
[----:B------:R-:W-:Y:S01]  /*1af80*/  SHF.R.S32.HI R8, RZ, 0x2, R8 ;  /* 0x00000002ff087819 */ /* 0x000fe20000011408 */
[----:B------:R-:W-:Y:S01]  /*1af90*/  IMAD.WIDE.U32 R2, R7, UR4, RZ ;  /* 0x0000000407027c25 */ /* 0x000fe2000f8e00ff */
[----:B------:R-:W-:-:S03]  /*1afa0*/  ULDC.64 UR4, c[0x0][0xae8] ;  /* 0x0002ba0000047ab9 */ /* 0x000fc60000000a00 */
[----:B------:R-:W-:Y:S02]  /*1afb0*/  IMAD R0, R0, 0x60, R8 ;  /* 0x0000006000007824 */ /* 0x000fe400078e0208 */
        /* <DEDUP_REMOVED lines=8> */
[----:B--2---:R-:W-:Y:S01]  /*1b040*/  @P2 SHF.R.U32.HI R5, RZ, R19, R0 ;  /* 0x00000013ff052219 */ /* 0x004fe20000011600 */
        /* <DEDUP_REMOVED lines=24> */
[----:B------:R0:W1:Y:S04]  /*1b1d0*/  SHFL.IDX PT, R3, R2, RZ, 0x1c1f ;  /* 0x001c1fff02037589 */ /* 0x00006800000e0000 */
[----:B------:R0:W2:Y:S02]  /*1b1e0*/  SHFL.IDX PT, R14, R0, RZ, 0x1c1f ;  /* 0x001c1fff000e7589 */ /* 0x0000a400000e0000 */
.L_x_2646:
        /* <DEDUP_REMOVED lines=9> */
[----:B-1----:R-:W-:Y:S02]  /*1b280*/  @!P2 IMAD.MOV.U32 R15, RZ, RZ, R3 ;  /* 0x000000ffff0fa224 */ /* 0x002fe400078e0003 */
[-C--:B--2---:R-:W-:Y:S02]  /*1b290*/  @!P3 LEA R8, P0, R34, R14.reuse, 0x1 ;  /* 0x0000000e2208b211 */ /* 0x084fe400078008ff */
[C---:B------:R-:W-:Y:S01]  /*1b2a0*/  @!P4 LEA R10, P1, R33.reuse, R14, 0x1 ;  /* 0x0000000e210ac211 */ /* 0x040fe200078208ff */
[----:B------:R-:W-:Y:S01]  /*1b2b0*/  @!P2 IMAD.WIDE R6, R32, 0x2, R14 ;  /* 0x000000022006a825 */ /* 0x000fe200078e020e */
[-C--:B------:R-:W-:Y:S02]  /*1b2c0*/  @!P3 LEA.HI.X R9, R34, R3.reuse, R35, 0x1, P0 ;  /* 0x000000032209b211 */ /* 0x080fe400000f0c23 */
[----:B------:R-:W-:Y:S02]  /*1b2d0*/  @!P4 LEA.HI.X R11, R33, R3, R36, 0x1, P1 ;  /* 0x00000003210bc211 */ /* 0x000fe400008f0c24 */
[----:B------:R3:W-:Y:S04]  /*1b2e0*/  @!P2 ST.E.128 desc[UR60][R6.64], RZ ;  /* 0x000000ff0600a985 */ /* 0x0007e8000c101d3c */
[----:B------:R3:W-:Y:S04]  /*1b2f0*/  @!P3 ST.E.128 desc[UR60][R8.64], RZ ;  /* 0x000000ff0800b985 */ /* 0x0007e8000c101d3c */
[----:B------:R3:W-:Y:S02]  /*1b300*/  @!P4 ST.E.128 desc[UR60][R10.64], RZ ;  /* 0x000000ff0a00c985 */ /* 0x0007e4000c101d3c */
.L_x_2456:
[----:B------:R-:W-:Y:S05]  /*1b310*/  BSYNC B1 ;  /* 0x0000000000017941 */ /* 0x000fea0003800000 */
.L_x_2455:
[----:B------:R-:W-:-:S03]  /*1b320*/  UMOV UR4, 0xffffffff ;  /* 0xffffffff00047882 */ /* 0x000fc60000000000 */
[----:B------:R-:W-:Y:S05]  /*1b330*/  BRA.DIV UR4, `(.L_x_2457) ;  /* 0x00000086049c7947 */ /* 0x000fea000b800000 */
[----:B-1----:R1:W4:Y:S04]  /*1b340*/  SHFL.IDX PT, R3, R2, 0x1, 0x1c1f ;  /* 0x003c1f0002037f89 */ /* 0x00232800000e0000 */
[----:B--2---:R1:W2:Y:S02]  /*1b350*/  SHFL.IDX PT, R14, R0, 0x1, 0x1c1f ;  /* 0x003c1f00000e7f89 */ /* 0x0042a400000e0000 */
.L_x_2650:
[----:B01----:R-:W-:-:S05]  /*1b360*/  VIADD R0, R4, 0x60 ;  /* 0x0000006004007836 */ /* 0x003fca0000000000 */
[----:B------:R-:W-:-:S13]  /*1b370*/  ISETP.GE.AND P0, PT, R0, R17, PT ;  /* 0x000000110000720c */ /* 0x000fda0003f06270 */
[----:B------:R-:W-:Y:S05]  /*1b380*/  @P0 BRA `(.L_x_2450) ;  /* 0x0000000000340947 */ /* 0x000fea0003800000 */
[----:B------:R-:W-:Y:S02]  /*1b390*/  ULDC UR4, c[0x0][0xac8] ;  /* 0x0002b20000047ab9 */ /* 0x000fe40000000800 */
[----:B------:R-:W-:Y:S02]  /*1b3a0*/  ISETP.GE.AND P2, PT, R32, UR4, PT ;  /* 0x0000000420007c0c */ /* 0x000fe4000bf46270 */
[----:B------:R-:W-:Y:S02]  /*1b3b0*/  ISETP.GE.AND P3, PT, R34, UR4, PT ;  /* 0x0000000422007c0c */ /* 0x000fe4000bf66270 */
[----:B------:R-:W-:-:S09]  /*1b3c0*/  ISETP.GE.AND P4, PT, R33, UR4, PT ;  /* 0x0000000421007c0c */ /* 0x000fd2000bf86270 */
[----:B----4-:R-:W-:Y:S02]  /*1b3d0*/  @!P2 IMAD.MOV.U32 R15, RZ, RZ, R3 ;  /* 0x000000ffff0fa224 */ /* 0x010fe400078e0003 */
[-C--:B--23--:R-:W-:Y:S02]  /*1b3e0*/  @!P3 LEA R6, P0, R34, R14.reuse, 0x1 ;  /* 0x0000000e2206b211 */ /* 0x08cfe400078008ff */
[C---:B------:R-:W-:Y:S01]  /*1b3f0*/  @!P4 LEA R2, P1, R33.reuse, R14, 0x1 ;  /* 0x0000000e2102c211 */ /* 0x040fe200078208ff */
[----:B------:R-:W-:Y:S01]  /*1b400*/  @!P2 IMAD.WIDE R4, R32, 0x2, R14 ;  /* 0x000000022004a825 */ /* 0x000fe200078e020e */
[-C--:B------:R-:W-:Y:S02]  /*1b410*/  @!P3 LEA.HI.X R7, R34, R3.reuse, R35, 0x1, P0 ;  /* 0x000000032207b211 */ /* 0x080fe400000f0c23 */
[----:B------:R-:W-:Y:S02]  /*1b420*/  @!P4 LEA.HI.X R3, R33, R3, R36, 0x1, P1 ;  /* 0x000000032103c211 */ /* 0x000fe400008f0c24 */
[----:B------:R0:W-:Y:S04]  /*1b430*/  @!P2 ST.E.128 desc[UR60][R4.64], RZ ;  /* 0x000000ff0400a985 */ /* 0x0001e8000c101d3c */
[----:B------:R0:W-:Y:S04]  /*1b440*/  @!P3 ST.E.128 desc[UR60][R6.64], RZ ;  /* 0x000000ff0600b985 */ /* 0x0001e8000c101d3c */
[----:B------:R0:W-:Y:S02]  /*1b450*/  @!P4 ST.E.128 desc[UR60][R2.64], RZ ;  /* 0x000000ff0200c985 */ /* 0x0001e4000c101d3c */
.L_x_2450:
[----:B------:R-:W-:Y:S05]  /*1b460*/  BSYNC B0 ;  /* 0x0000000000007941 */ /* 0x000fea0003800000 */
.L_x_2445:
[----:B------:R-:W-:Y:S02]  /*1b470*/  ULDC UR4, c[0x0][0xc3c] ;  /* 0x00030f0000047ab9 */ /* 0x000fe40000000800 */
[----:B------:R-:W-:-:S13]  /*1b480*/  ISETP.GE.AND P0, PT, R107, UR4, PT ;  /* 0x000000046b007c0c */ /* 0x000fda000bf06270 */
[----:B------:R-:W-:Y:S05]  /*1b490*/  @!P0 BRA `(.L_x_2458) ;  /* 0xfffffe5c00848947 */ /* 0x000fea000383ffff */
[----:B------:R-:W-:Y:S05]  /*1b4a0*/  BRA `(.L_x_2311) ;  /* 0x0000007800f47947 */ /* 0x000fea0003800000 */
.L_x_2309:
[----:B------:R-:W-:-:S08]  /*1b4b0*/  NOP ;  /* 0x0000000000007918 */ /* 0x000fd00000000000 */
[----:B0-----:R-:W0:-:S00]  /*1b4c0*/  USETMAXREG.DEALLOC.CTAPOOL 0x20 ;  /* 0x00000020000079c8 */ /* 0x001e0000080e0500 */
        /* <DEDUP_REMOVED lines=16> */
.L_x_2459:
        /* <DEDUP_REMOVED lines=42> */
.L_x_2465:
        /* <DEDUP_REMOVED lines=12> */
.L_x_2464:
[----:B------:R-:W-:Y:S05]  /*1b930*/  BSYNC B0 ;  /* 0x0000000000007941 */ /* 0x000fea0003800000 */
.L_x_2463:
        /* <DEDUP_REMOVED lines=22> */
.L_x_2461:
        /* <DEDUP_REMOVED lines=21> */
.L_x_2466:
        /* <DEDUP_REMOVED lines=59> */
.L_x_2462:
[----:B------:R-:W-:Y:S02]  /*1bfa0*/  IMAD.MOV.U32 R17, RZ, RZ, RZ ;  /* 0x000000ffff117224 */ /* 0x000fe400078e00ff */
[----:B------:R-:W-:Y:S02]  /*1bfb0*/  IMAD.U32 R16, RZ, RZ, UR6 ;  /* 0x00000006ff107e24 */ /* 0x000fe4000f8e00ff */
[----:B------:R-:W-:-:S07]  /*1bfc0*/  IMAD.MOV.U32 R18, RZ, RZ, RZ ;  /* 0x000000ffff127224 */ /* 0x000fce00078e00ff */
.L_x_2467:
[----:B------:R-:W-:-:S13]  /*1bfd0*/  ISETP.NE.AND P0, PT, R5, RZ, PT ;  /* 0x000000ff0500720c */ /* 0x000fda0003f05270 */
[----:B------:R-:W0:Y:S01]  /*1bfe0*/  @!P0 S2R R3, SR_CgaCtaId ;  /* 0x0000000000038919 */ /* 0x000e220000008800 */
[----:B------:R-:W-:-:S04]  /*1bff0*/  @!P0 MOV R0, 0x400 ;  /* 0x0000040000008802 */ /* 0x000fc80000000f00 */
[----:B0-----:R-:W-:-:S05]  /*1c000*/  @!P0 LEA R0, R3, R0, 0x18 ;  /* 0x0000000003008211 */ /* 0x001fca00078ec0ff */
[----:B------:R2:W-:Y:S01]  /*1c010*/  @!P0 STS.128 [R0+0x31cd0], R16 ;  /* 0x031cd01000008388 */ /* 0x0005e20000000c00 */
[----:B------:R-:W-:Y:S06]  /*1c020*/  BAR.ARV 0x5, 0x200 ;  /* 0x0148000000007b1d */ /* 0x000fec0000002000 */
.L_x_2460:
        /* <DEDUP_REMOVED lines=31> */
[C---:B------:R-:W-:Y:S01]  /*1c220*/  LOP3.LUT R2, R0.reuse, 0x20, RZ, 0xfc, !PT ;  /* 0x0000002000027812 */ /* 0x040fe200078efcff */
[----:B------:R-:W-:Y:S01]  /*1c230*/  IMAD.MOV.U32 R3, RZ, RZ, 0x1 ;  /* 0x00000001ff037424 */ /* 0x000fe200078e00ff */
[----:B------:R-:W-:Y:S02]  /*1c240*/  LOP3.LUT R0, R0, 0x40, RZ, 0xfc, !PT ;  /* 0x0000004000007812 */ /* 0x000fe400078efcff */
[----:B------:R4:W-:Y:S04]  /*1c250*/  STL [R1+0xc], R4 ;  /* 0x00000c0401007387 */ /* 0x0009e80000100800 */
[----:B------:R4:W-:Y:S02]  /*1c260*/  STL [R1+0x4], R3 ;  /* 0x0000040301007387 */ /* 0x0009e40000100800 */
.L_x_2612:
[----:B0---4-:R-:W0:Y:S02]  /*1c270*/  LDC.64 R2, c[0x0][0xc88] ;  /* 0x00032200ff027b82 */ /* 0x011e240000000a00 */
        /* <DEDUP_REMOVED lines=18> */
[C---:B------:R-:W-:Y:S01]  /*1c3a0*/  IADD3 R2, P2, R24.reuse, UR6, RZ ;  /* 0x0000000618027c10 */ /* 0x040fe2000ff5e0ff */
[----:B------:R0:W-:Y:S03]  /*1c3b0*/  STL [R1+0x24], R0 ;  /* 0x0000240001007387 */ /* 0x0001e60000100800 */
[C---:B------:R-:W-:Y:S01]  /*1c3c0*/  IADD3.X R3, R25.reuse, UR7, RZ, P2, !PT ;  /* 0x0000000719037c10 */ /* 0x040fe200097fe4ff */
[----:B------:R-:W-:Y:S01]  /*1c3d0*/  ULDC.64 UR6, c[0x0][0xa10] ;  /* 0x0002840000067ab9 */ /* 0x000fe20000000a00 */
[----:B------:R-:W-:Y:S01]  /*1c3e0*/  ISETP.NE.U32.AND P3, PT, RZ, UR8, PT ;  /* 0x00000008ff007c0c */ /* 0x000fe2000bf65070 */
[----:B-1----:R1:W5:Y:S01]  /*1c3f0*/  @P1 LDG.E R8, desc[UR60][R4.64] ;  /* 0x0000003c04081981 */ /* 0x002362000c1e1900 */
[----:B------:R-:W-:Y:S01]  /*1c400*/  IADD3 R6, P4, R24, UR4, RZ ;  /* 0x0000000418067c10 */ /* 0x000fe2000ff9e0ff */
[----:B------:R-:W-:Y:S01]  /*1c410*/  IMAD.MOV.U32 R28, RZ, RZ, RZ ;  /* 0x000000ffff1c7224 */ /* 0x000fe200078e00ff */
[----:B------:R-:W-:Y:S01]  /*1c420*/  ISETP.NE.AND.EX P3, PT, RZ, UR9, PT, P3 ;  /* 0x00000009ff007c0c */ /* 0x000fe2000bf65330 */
[----:B------:R-:W2:Y:S01]  /*1c430*/  @P0 LDG.E R9, desc[UR60][R2.64] ;  /* 0x0000003c02090981 */ /* 0x000ea2000c1e1900 */
[----:B------:R-:W-:Y:S01]  /*1c440*/  IADD3.X R7, R25, UR5, RZ, P4, !PT ;  /* 0x0000000519077c10 */ /* 0x000fe2000a7fe4ff */
[----:B0-----:R-:W-:Y:S01]  /*1c450*/  IMAD.MOV.U32 R0, RZ, RZ, RZ ;  /* 0x000000ffff007224 */ /* 0x001fe200078e00ff */
[----:B------:R-:W-:-:S02]  /*1c460*/  ISETP.NE.U32.AND P1, PT, RZ, UR4, PT ;  /* 0x00000004ff007c0c */ /* 0x000fc4000bf25070 */
[----:B------:R-:W-:Y:S02]  /*1c470*/  ISETP.NE.U32.AND P2, PT, RZ, UR6, PT ;  /* 0x00000006ff007c0c */ /* 0x000fe4000bf45070 */
[C---:B-1----:R-:W-:Y:S01]  /*1c480*/  IADD3 R4, P4, R24.reuse, UR6, RZ ;  /* 0x0000000618047c10 */ /* 0x042fe2000ff9e0ff */
[----:B------:R-:W-:Y:S01]  /*1c490*/  ULDC UR4, c[0x0][0x288] ;  /* 0x0000a20000047ab9 */ /* 0x000fe20000000800 */
[----:B------:R-:W-:Y:S02]  /*1c4a0*/  ISETP.NE.AND.EX P1, PT, RZ, UR5, PT, P1 ;  /* 0x00000005ff007c0c */ /* 0x000fe4000bf25310 */
[----:B------:R-:W-:Y:S02]  /*1c4b0*/  IADD3.X R5, R25, UR7, RZ, P4, !PT ;  /* 0x0000000719057c10 */ /* 0x000fe4000a7fe4ff */
[----:B------:R-:W-:Y:S02]  /*1c4c0*/  @P3 IADD3 R10, P4, R24, UR8, RZ ;  /* 0x00000008180a3c10 */ /* 0x000fe4000ff9e0ff */
[----:B------:R-:W-:-:S02]  /*1c4d0*/  ISETP.NE.AND.EX P2, PT, RZ, UR7, PT, P2 ;  /* 0x00000007ff007c0c */ /* 0x000fc4000bf45320 */
[----:B------:R-:W-:-:S05]  /*1c4e0*/  @P3 IADD3.X R11, R25, UR9, RZ, P4, !PT ;  /* 0x00000009190b3c10 */ /* 0x000fca000a7fe4ff */
[----:B------:R-:W5:Y:S06]  /*1c4f0*/  @P1 LDG.E R28, desc[UR60][R6.64] ;  /* 0x0000003c061c1981 */ /* 0x000f6c000c1e1900 */
        /* <DEDUP_REMOVED lines=16> */
[----:B------:R-:W-:Y:S06]  /*1c600*/  @P3 BRA `(.L_x_2469) ;  /* 0x0000000000143947 */ /* 0x000fec0003800000 */
[----:B------:R-:W-:Y:S05]  /*1c610*/  @!P0 BRA `(.L_x_2469) ;  /* 0x0000000000108947 */ /* 0x000fea0003800000 */
[----:B------:R-:W2:Y:S04]  /*1c620*/  LDG.E R11, desc[UR60][R2.64] ;  /* 0x0000003c020b7981 */ /* 0x000ea8000c1e1900 */
[----:B------:R-:W2:Y:S02]  /*1c630*/  LDG.E R2, desc[UR60][R2.64+0x4] ;  /* 0x0000043c02027981 */ /* 0x000ea4000c1e1900 */
[----:B--2---:R-:W-:-:S05]  /*1c640*/  IMAD.IADD R12, R2, 0x1, -R11 ;  /* 0x00000001020c7824 */ /* 0x004fca00078e0a0b */
[----:B------:R0:W-:Y:S02]  /*1c650*/  STL [R1+0x20], R12 ;  /* 0x0000200c01007387 */ /* 0x0001e40000100800 */
.L_x_2469:
[----:B------:R-:W-:Y:S01]  /*1c660*/  ULDC.64 UR4, c[0x0][0xa20] ;  /* 0x0002880000047ab9 */ /* 0x000fe20000000a00 */
[----:B-----5:R-:W-:Y:S01]  /*1c670*/  IMAD.IADD R28, R28, 0x1, R8 ;  /* 0x000000011c1c7824 */ /* 0x020fe200078e0208 */
[----:B------:R-:W-:Y:S01]  /*1c680*/  ISETP.NE.U32.AND P0, PT, RZ, UR4, PT ;  /* 0x00000004ff007c0c */ /* 0x000fe2000bf05070 */
[----:B------:R-:W-:-:S03]  /*1c690*/  IMAD.MOV.U32 R26, RZ, RZ, R13 ;  /* 0x000000ffff1a7224 */ /* 0x000fc600078e000d */
[----:B------:R-:W-:-:S13]  /*1c6a0*/  ISETP.NE.AND.EX P0, PT, RZ, UR5, PT, P0 ;  /* 0x00000005ff007c0c */ /* 0x000fda000bf05300 */
[----:B------:R-:W-:Y:S05]  /*1c6b0*/  @!P0 BRA `(.L_x_2470) ;  /* 0x0000000000108947 */ /* 0x000fea0003800000 */
[----:B------:R-:W-:-:S04]  /*1c6c0*/  IADD3 R2, P0, R24, UR4, RZ ;  /* 0x0000000418027c10 */ /* 0x000fc8000ff1e0ff */
[----:B------:R-:W-:-:S05]  /*1c6d0*/  IADD3.X R3, R25, UR5, RZ, P0, !PT ;  /* 0x0000000519037c10 */ /* 0x000fca00087fe4ff */
[----:B------:R1:W5:Y:S01]  /*1c6e0*/  LDG.E R10, desc[UR60][R2.64] ;  /* 0x0000003c020a7981 */ /* 0x000362000c1e1900 */
[----:B------:R-:W-:Y:S05]  /*1c6f0*/  BRA `(.L_x_2471) ;  /* 0x0000000000107947 */ /* 0x000fea0003800000 */
.L_x_2470:
[----:B------:R-:W-:Y:S05]  /*1c700*/  @!P1 BRA `(.L_x_2471) ;  /* 0x00000000000c9947 */ /* 0x000fea0003800000 */
[----:B------:R-:W2:Y:S04]  /*1c710*/  LDG.E R10, desc[UR60][R6.64] ;  /* 0x0000003c060a7981 */ /* 0x000ea8000c1e1900 */
[----:B------:R-:W2:Y:S02]  /*1c720*/  LDG.E R6, desc[UR60][R6.64+0x4] ;  /* 0x0000043c06067981 */ /* 0x000ea4000c1e1900 */
[----:B--2---:R-:W-:-:S07]  /*1c730*/  IMAD.IADD R10, R6, 0x1, -R10 ;  /* 0x00000001060a7824 */ /* 0x004fce00078e0a0a */
.L_x_2471:
[----:B-1----:R-:W2:Y:S01]  /*1c740*/  @P2 LDG.E R2, desc[UR60][R4.64] ;  /* 0x0000003c04022981 */ /* 0x002ea2000c1e1900 */
[----:B------:R-:W1:Y:S01]  /*1c750*/  LDC R3, c[0x0][0x448] ;  /* 0x00011200ff037b82 */ /* 0x000e620000000800 */
[----:B-----5:R-:W-:Y:S02]  /*1c760*/  IMAD.IADD R10, R10, 0x1, -R8 ;  /* 0x000000010a0a7824 */ /* 0x020fe400078e0a08 */
[----:B------:R-:W2:Y:S01]  /*1c770*/  @P2 LDG.E R4, desc[UR60][R4.64+0x4] ;  /* 0x0000043c04042981 */ /* 0x000ea2000c1e1900 */
[----:B-1----:R-:W-:-:S13]  /*1c780*/  ISETP.NE.AND P0, PT, R3, 0x1, PT ;  /* 0x000000010300780c */ /* 0x002fda0003f05270 */
[----:B------:R-:W1:Y:S01]  /*1c790*/  @P0 LDC R3, c[0x0][0x450] ;  /* 0x00011400ff030b82 */ /* 0x000e620000000800 */
[----:B------:R-:W-:Y:S01]  /*1c7a0*/  BSSY B0, `(.L_x_2472) ;  /* 0x0000167000007945 */ /* 0x000fe20003800000 */
[----:B--2---:R-:W-:-:S06]  /*1c7b0*/  @P2 IMAD.IADD R9, R4, 0x1, -R2 ;  /* 0x0000000104092824 */ /* 0x004fcc00078e0a02 */
[----:B------:R-:W2:Y:S01]  /*1c7c0*/  @P0 LDC R4, c[0x0][0x44c] ;  /* 0x00011300ff040b82 */ /* 0x000ea20000000800 */
[----:B------:R-:W-:-:S04]  /*1c7d0*/  IMAD R2, R17, 0xc0, RZ ;  /* 0x000000c011027824 */ /* 0x000fc800078e02ff */
[----:B------:R-:W-:Y:S02]  /*1c7e0*/  VIADD R2, R2, 0xbf ;  /* 0x000000bf02027836 */ /* 0x000fe40000000000 */
[----:B------:R-:W-:-:S04]  /*1c7f0*/  IMAD.IADD R20, R10, 0x1, R9 ;  /* 0x000000010a147824 */ /* 0x000fc800078e0209 */
[C---:B------:R-:W-:Y:S01]  /*1c800*/  VIADD R21, R20.reuse, 0x8f ;  /* 0x0000008f14157836 */ /* 0x040fe20000000000 */
[----:B------:R-:W-:-:S03]  /*1c810*/  IADD3 R20, R20, 0x90, -R12 ;  /* 0x0000009014147810 */ /* 0x000fc60007ffe80c */
[----:B------:R-:W-:-:S04]  /*1c820*/  IMAD.HI R21, R21, 0x38e38e39, RZ ;  /* 0x38e38e3915157827 */ /* 0x000fc800078e02ff */
[----:B--2---:R-:W-:-:S05]  /*1c830*/  @P0 IMAD.HI.U32 R4, R2, R4, RZ ;  /* 0x0000000402040227 */ /* 0x004fca00078e00ff */
[----:B-1----:R-:W-:-:S05]  /*1c840*/  @P0 SHF.R.U32.HI R2, RZ, R3, R4 ;  /* 0x00000003ff020219 */ /* 0x002fca0000011604 */
[----:B------:R-:W-:Y:S01]  /*1c850*/  IMAD.IADD R2, R20, 0x1, R2 ;  /* 0x0000000114027824 */ /* 0x000fe200078e0202 */
[----:B------:R-:W-:-:S03]  /*1c860*/  SHF.R.U32.HI R3, RZ, 0x1f, R21 ;  /* 0x0000001fff037819 */ /* 0x000fc60000011615 */
[----:B------:R-:W-:Y:S01]  /*1c870*/  IMAD.HI R2, R2, 0x38e38e39, RZ ;  /* 0x38e38e3902027827 */ /* 0x000fe200078e02ff */
[----:B------:R-:W-:-:S04]  /*1c880*/  LEA.HI.SX32 R21, R21, R3, 0x1b ;  /* 0x0000000315157211 */ /* 0x000fc800078fdaff */
[----:B------:R-:W-:-:S04]  /*1c890*/  SHF.R.U32.HI R3, RZ, 0x1f, R2 ;  /* 0x0000001fff037819 */ /* 0x000fc80000011602 */
[----:B------:R-:W-:-:S04]  /*1c8a0*/  LEA.HI.SX32 R3, R2, R3, 0x1b ;  /* 0x0000000302037211 */ /* 0x000fc800078fdaff */
[----:B------:R-:W-:-:S05]  /*1c8b0*/  VIMNMX R2, R21, R3, PT ;  /* 0x0000000315027248 */ /* 0x000fca0003fe0100 */
[--C-:B------:R-:W-:Y:S02]  /*1c8c0*/  IMAD R2, R2, 0x90, -R10.reuse ;  /* 0x0000009002027824 */ /* 0x100fe400078e0a0a */
[----:B------:R-:W-:-:S03]  /*1c8d0*/  IMAD.MOV R10, RZ, RZ, -R10 ;  /* 0x000000ffff0a7224 */ /* 0x000fc600078e0a0a */
[----:B------:R-:W-:Y:S02]  /*1c8e0*/  VIMNMX R2, R2, R9, PT ;  /* 0x0000000902027248 */ /* 0x000fe40003fe0100 */
[----:B------:R-:W-:-:S04]  /*1c8f0*/  VIMNMX R10, RZ, R10, !PT ;  /* 0x0000000aff0a7248 */ /* 0x000fc80007fe0100 */
[----:B------:R-:W-:Y:S01]  /*1c900*/  ISETP.GT.AND P0, PT, R2, R10, PT ;  /* 0x0000000a0200720c */ /* 0x000fe20003f04270 */
[----:B------:R-:W-:-:S05]  /*1c910*/  IMAD.WIDE.U32 R4, R10, 0x38e38e39, RZ ;  /* 0x38e38e390a047825 */ /* 0x000fca00078e00ff */
[----:B------:R-:W-:-:S07]  /*1c920*/  SHF.R.U32.HI R4, RZ, 0x5, R5 ;  /* 0x00000005ff047819 */ /* 0x000fce0000011605 */
[----:B------:R-:W-:-:S04]  /*1c930*/  @P0 VIADD R2, R2, 0x8f ;  /* 0x0000008f02020836 */ /* 0x000fc80000000000 */
[----:B------:R-:W-:-:S05]  /*1c940*/  @P0 IMAD.HI R2, R2, 0x38e38e39, RZ ;  /* 0x38e38e3902020827 */ /* 0x000fca00078e02ff */
        /* <DEDUP_REMOVED lines=13> */
.L_x_2653:
[----:B--2---:R-:W-:Y:S02]  /*1ca20*/  ISETP.NE.AND P0, PT, R14, RZ, PT ;  /* 0x000000ff0e00720c */ /* 0x004fe40003f05270 */
[----:B------:R-:W-:-:S11]  /*1ca30*/  PLOP3.LUT P6, PT, PT, PT, PT, 0x8, 0x0 ;  /* 0x000000000000781c */ /* 0x000fd60003fce170 */
[----:B------:R-:W-:Y:S05]  /*1ca40*/  @P0 BRA `(.L_x_2475) ;  /* 0x00000000000c0947 */ /* 0x000fea0003800000 */
[----:B------:R-:W-:-:S03]  /*1ca50*/  UMOV UR4, 0xffffffff ;  /* 0xffffffff00047882 */ /* 0x000fc60000000000 */
[----:B------:R-:W-:Y:S05]  /*1ca60*/  BRA.DIV UR4, `(.L_x_2476) ;  /* 0x00000072044c7947 */ /* 0x000fea000b800000 */
[----:B------:R-:W-:-:S13]  /*1ca70*/  ELECT P6, URZ, PT ;  /* 0x00000000003f782f */ /* 0x000fda00038c0000 */
.L_x_2475:
        /* <DEDUP_REMOVED lines=9> */
.L_x_2656:
[----:B------:R-:W-:Y:S05]  /*1cb10*/  BSYNC B1 ;  /* 0x0000000000017941 */ /* 0x000fea0003800000 */
.L_x_2477:
[----:B------:R-:W-:Y:S04]  /*1cb20*/  BSSY B1, `(.L_x_2479) ;  /* 0x000008c000017945 */ /* 0x000fe80003800000 */
[----:B------:R-:W-:Y:S05]  /*1cb30*/  @!P6 BRA `(.L_x_2480) ;  /* 0x000000080028e947 */ /* 0x000fea0003800000 */
[----:B------:R-:W2:Y:S01]  /*1cb40*/  LDL R7, [R1+0x4] ;  /* 0x0000040001077983 */ /* 0x000ea20000100800 */
[----:B------:R-:W-:Y:S01]  /*1cb50*/  IMAD R9, R29, 0x8, R22 ;  /* 0x000000081d097824 */ /* 0x000fe200078e0216 */
[----:B------:R-:W3:Y:S01]  /*1cb60*/  S2R R6, SR_TID.X ;  /* 0x0000000000067919 */ /* 0x000ee20000002100 */
[----:B------:R-:W-:Y:S01]  /*1cb70*/  BSSY B2, `(.L_x_2481) ;  /* 0x0000006000027945 */ /* 0x000fe20003800000 */
[----:B---3--:R-:W-:-:S04]  /*1cb80*/  LOP3.LUT R6, R6, 0x7f, RZ, 0xc0, !PT ;  /* 0x0000007f06067812 */ /* 0x008fc800078ec0ff */
[----:B------:R-:W-:Y:S02]  /*1cb90*/  ISETP.NE.AND P1, PT, R6, RZ, PT ;  /* 0x000000ff0600720c */ /* 0x000fe40003f25270 */
[----:B--2---:R-:W-:-:S04]  /*1cba0*/  SHF.L.U32 R8, R7, 0x1f, RZ ;  /* 0x0000001f07087819 */ /* 0x004fc800000006ff */
[----:B------:R-:W2:Y:S02]  /*1cbb0*/  SYNCS.PHASECHK.TRANS64.TRYWAIT P0, [R9+URZ+0x31ca0], R8 ;  /* 0x031ca008090075a7 */ /* 0x000ea4000800017f */
[----:B--2---:R-:W-:Y:S05]  /*1cbc0*/  @!P0 BRA `(.L_x_2482) ;  /* 0x0000007000288947 */ /* 0x004fea0003800000 */
.L_x_2657:
[----:B------:R-:W-:Y:S05]  /*1cbd0*/  BSYNC B2 ;  /* 0x0000000000027941 */ /* 0x000fea0003800000 */
.L_x_2481:
        /* <DEDUP_REMOVED lines=9> */
.L_x_2484:
[----:B------:R-:W-:Y:S05]  /*1cc70*/  BSYNC B2 ;  /* 0x0000000000027941 */ /* 0x000fea0003800000 */
.L_x_2483:
        /* <DEDUP_REMOVED lines=10> */
[----:B------:R-:W-:Y:S01]  /*1cd20*/  VIADD R10, R7, 0x16a00 ;  /* 0x00016a00070a7836 */ /* 0x000fe20000000000 */
[----:B------:R-:W-:-:S09]  /*1cd30*/  UMOV UR7, 0x12f00000 ;  /* 0x12f0000000077882 */ /* 0x000fd20000000000 */
.L_x_2485:
        /* <DEDUP_REMOVED lines=16> */
.L_x_2486:
        /* <DEDUP_REMOVED lines=10> */
[----:B0-----:R-:W-:Y:S01]  /*1cee0*/  IMAD.MOV.U32 R12, RZ, RZ, 0x40 ;  /* 0x00000040ff0c7424 */ /* 0x001fe200078e00ff */
[----:B------:R-:W-:Y:S01]  /*1cef0*/  PLOP3.LUT P0, PT, PT, PT, PT, 0x80, 0x0 ;  /* 0x000000000000781c */ /* 0x000fe20003f0f070 */
[----:B------:R-:W-:Y:S01]  /*1cf00*/  VIADD R10, R7, 0x1b200 ;  /* 0x0001b200070a7836 */ /* 0x000fe20000000000 */
[----:B------:R-:W-:Y:S01]  /*1cf10*/  UMOV UR6, 0x0 ;  /* 0x0000000000067882 */ /* 0x000fe20000000000 */
[----:B------:R-:W-:Y:S01]  /*1cf20*/  UMOV UR7, 0x12f00000 ;  /* 0x12f0000000077882 */ /* 0x000fe20000000000 */
[----:B------:R-:W-:-:S15]  /*1cf30*/  R2UR UR10, R12 ;  /* 0x000000000c0a72ca */ /* 0x000fde00000e0000 */
.L_x_2487:
        /* <DEDUP_REMOVED lines=13> */
.L_x_2658:
[----:B------:R-:W-:Y:S05]  /*1d010*/  BSYNC B2 ;  /* 0x0000000000027941 */ /* 0x000fea0003800000 */
.L_x_2488:
        /* <DEDUP_REMOVED lines=11> */
.L_x_2491:
[----:B------:R-:W-:Y:S05]  /*1d0d0*/  BSYNC B2 ;  /* 0x0000000000027941 */ /* 0x000fea0003800000 */
.L_x_2490:
        /* <DEDUP_REMOVED lines=8> */
.L_x_2492:
        /* <DEDUP_REMOVED lines=15> */
.L_x_2493:
        /* <DEDUP_REMOVED lines=15> */
.L_x_2494:
        /* <DEDUP_REMOVED lines=10> */
.L_x_2480:
[----:B------:R-:W-:Y:S05]  /*1d3e0*/  BSYNC B1 ;  /* 0x0000000000017941 */ /* 0x000fea0003800000 */
.L_x_2479:
[----:B-1----:R-:W2:Y:S01]  /*1d3f0*/  LDL.LU R5, [R1+0x4] ;  /* 0x0000040001057983 */ /* 0x002ea20000300800 */
        /* <DEDUP_REMOVED lines=8> */
[----:B------:R1:W-:Y:S02]  /*1d480*/  STL [R1+0x4], R5 ;  /* 0x0000040501007387 */ /* 0x0003e40000100800 */
[----:B------:R-:W-:Y:S05]  /*1d490*/  @!P2 BRA `(.L_x_2473) ;  /* 0x00000008005ca947 */ /* 0x000fea0003800000 */
.L_x_2511:
[----:B------:R-:W-:Y:S05]  /*1d4a0*/  YIELD ;  /* 0x0000000000007946 */ /* 0x000fea0003800000 */
[----:B------:R-:W-:Y:S04]  /*1d4b0*/  BSSY B1, `(.L_x_2495) ;  /* 0x000008b000017945 */ /* 0x000fe80003800000 */
[----:B--2---:R-:W-:Y:S05]  /*1d4c0*/  @!P6 BRA `(.L_x_2496) ;  /* 0x000000080024e947 */ /* 0x004fea0003800000 */
[----:B-1----:R-:W2:Y:S01]  /*1d4d0*/  LDL R5, [R1+0x4] ;  /* 0x0000040001057983 */ /* 0x002ea20000100800 */
        /* <DEDUP_REMOVED lines=8> */
.L_x_2659:
[----:B------:R-:W-:Y:S05]  /*1d560*/  BSYNC B2 ;  /* 0x0000000000027941 */ /* 0x000fea0003800000 */
.L_x_2497:
        /* <DEDUP_REMOVED lines=9> */
.L_x_2500:
[----:B------:R-:W-:Y:S05]  /*1d600*/  BSYNC B2 ;  /* 0x0000000000027941 */ /* 0x000fea0003800000 */
.L_x_2499:
[----:B0-----:R-:W-:Y:S01]  /*1d610*/  IMAD.MOV.U32 R12, RZ, RZ, RZ ;  /* 0x000000ffff0c7224 */ /* 0x001fe200078e00ff */
        /* <DEDUP_REMOVED lines=10> */
.L_x_2501:
        /* <DEDUP_REMOVED lines=16> */
.L_x_2502:
        /* <DEDUP_REMOVED lines=16> */
.L_x_2503:
        /* <DEDUP_REMOVED lines=13> */
.L_x_2660:
[----:B------:R-:W-:Y:S05]  /*1d990*/  BSYNC B2 ;  /* 0x0000000000027941 */ /* 0x000fea0003800000 */
.L_x_2504:
        /* <DEDUP_REMOVED lines=11> */
.L_x_2507:
[----:B------:R-:W-:Y:S05]  /*1da50*/  BSYNC B2 ;  /* 0x0000000000027941 */ /* 0x000fea0003800000 */
.L_x_2506:
        /* <DEDUP_REMOVED lines=8> */
.L_x_2508:
        /* <DEDUP_REMOVED lines=15> */
.L_x_2509:
        /* <DEDUP_REMOVED lines=15> */
.L_x_2510:
        /* <DEDUP_REMOVED lines=10> */
.L_x_2496:
[----:B------:R-:W-:Y:S05]  /*1dd60*/  BSYNC B1 ;  /* 0x0000000000017941 */ /* 0x000fea0003800000 */
.L_x_2495:
[----:B------:R-:W2:Y:S01]  /*1dd70*/  LDL.LU R7, [R1+0x4] ;  /* 0x0000040001077983 */ /* 0x000ea20000300800 */
[----:B------:R-:W-:Y:S01]  /*1dd80*/  VIADD R29, R29, 0x1 ;  /* 0x000000011d1d7836 */ /* 0x000fe20000000000 */
[C---:B------:R-:W-:Y:S01]  /*1dd90*/  ISETP.GT.AND P2, PT, R9.reuse, R4, PT ;  /* 0x000000040900720c */ /* 0x040fe20003f44270 */
[----:B------:R-:W-:-:S03]  /*1dda0*/  VIADD R9, R9, 0xffffffff ;  /* 0xffffffff09097836 */ /* 0x000fc60000000000 */
[----:B------:R-:W-:-:S04]  /*1ddb0*/  ISETP.NE.AND P1, PT, R29, 0x2, PT ;  /* 0x000000021d00780c */ /* 0x000fc80003f25270 */
[----:B------:R-:W-:Y:S02]  /*1ddc0*/  SEL R3, RZ, 0x1, P1 ;  /* 0x00000001ff037807 */ /* 0x000fe40000800000 */
[----:B------:R-:W-:Y:S02]  /*1ddd0*/  SEL R29, R29, RZ, P1 ;  /* 0x000000ff1d1d7207 */ /* 0x000fe40000800000 */
[----:B--2---:R-:W-:-:S05]  /*1dde0*/  LOP3.LUT R7, R7, R3, RZ, 0x3c, !PT ;  /* 0x0000000307077212 */ /* 0x004fca00078e3cff */
[----:B------:R2:W-:Y:S01]  /*1ddf0*/  STL [R1+0x4], R7 ;  /* 0x0000040701007387 */ /* 0x0005e20000100800 */
[----:B------:R-:W-:Y:S05]  /*1de00*/  @P2 BRA `(.L_x_2511) ;  /* 0xfffffff400a42947 */ /* 0x000fea000383ffff */
.L_x_2473:
[----:B------:R-:W-:Y:S05]  /*1de10*/  BSYNC B0 ;  /* 0x0000000000007941 */ /* 0x000fea0003800000 */
.L_x_2472:
[----:B------:R-:W3:Y:S01]  /*1de20*/  LDC R0, c[0x0][0x448] ;  /* 0x00011200ff007b82 */ /* 0x000ee20000000800 */
[----:B------:R-:W-:Y:S01]  /*1de30*/  IMAD.MOV.U32 R2, RZ, RZ, 0xc0 ;  /* 0x000000c0ff027424 */ /* 0x000fe200078e00ff */
[----:B------:R-:W-:Y:S05]  /*1de40*/  @!P0 WARPSYNC.ALL ;  /* 0x0000000000008948 */ /* 0x000fea0003800000 */
[----:B------:R-:W-:Y:S01]  /*1de50*/  IMAD R2, R17, R2, 0xbf ;  /* 0x000000bf11027424 */ /* 0x000fe200078e0202 */
[----:B------:R-:W-:Y:S01]  /*1de60*/  BSSY B7, `(.L_x_2512) ;  /* 0x0000425000077945 */ /* 0x000fe20003800000 */
[----:B------:R-:W-:Y:S01]  /*1de70*/  @!P0 BAR.SYNC.DEFER_BLOCKING 0xc, 0x200 ;  /* 0x0308000000008b1d */ /* 0x000fe20000010000 */
[----:B---3--:R-:W-:-:S13]  /*1de80*/  ISETP.NE.AND P1, PT, R0, 0x1, PT ;  /* 0x000000010000780c */ /* 0x008fda0003f25270 */
[----:B------:R-:W3:Y:S08]  /*1de90*/  @P1 LDC R3, c[0x0][0x44c] ;  /* 0x00011300ff031b82 */ /* 0x000ef00000000800 */
[----:B------:R-:W4:Y:S01]  /*1dea0*/  @P1 LDC R0, c[0x0][0x450] ;  /* 0x00011400ff001b82 */ /* 0x000f220000000800 */
[----:B---3--:R-:W-:-:S05]  /*1deb0*/  @P1 IMAD.HI.U32 R3, R2, R3, RZ ;  /* 0x0000000302031227 */ /* 0x008fca00078e00ff */
[----:B----4-:R-:W-:-:S05]  /*1dec0*/  @P1 SHF.R.U32.HI R2, RZ, R0, R3 ;  /* 0x00000000ff021219 */ /* 0x010fca0000011603 */
[----:B------:R-:W-:-:S04]  /*1ded0*/  IMAD.IADD R0, R20, 0x1, R2 ;  /* 0x0000000114007824 */ /* 0x000fc800078e0202 */
[----:B------:R-:W-:-:S05]  /*1dee0*/  IMAD.HI R0, R0, 0x38e38e39, RZ ;  /* 0x38e38e3900007827 */ /* 0x000fca00078e02ff */
[----:B------:R-:W-:-:S04]  /*1def0*/  SHF.R.U32.HI R2, RZ, 0x1f, R0 ;  /* 0x0000001fff027819 */ /* 0x000fc80000011600 */
[----:B------:R-:W-:-:S04]  /*1df00*/  LEA.HI.SX32 R2, R0, R2, 0x1b ;  /* 0x0000000200027211 */ /* 0x000fc800078fdaff */
[----:B------:R-:W-:-:S04]  /*1df10*/  VIMNMX R4, R21, R2, PT ;  /* 0x0000000215047248 */ /* 0x000fc80003fe0100 */
[----:B------:R-:W-:Y:S01]  /*1df20*/  ISETP.GT.AND P0, PT, R4, RZ, PT ;  /* 0x000000ff0400720c */ /* 0x000fe20003f04270 */
[----:B------:R3:W-:-:S12]  /*1df30*/  STL [R1+0x18], R4 ;  /* 0x0000180401007387 */ /* 0x0007d80000100800 */
[----:B---3--:R-:W-:Y:S05]  /*1df40*/  @P0 BRA `(.L_x_2513) ;  /* 0x0000000000440947 */ /* 0x008fea0003800000 */
[----:B-1----:R-:W1:Y:S02]  /*1df50*/  S2R R5, SR_TID.X ;  /* 0x0000000000057919 */ /* 0x002e640000002100 */
[----:B-1----:R-:W-:-:S04]  /*1df60*/  LOP3.LUT R5, R5, 0x7f, RZ, 0xc0, !PT ;  /* 0x0000007f05057812 */ /* 0x002fc800078ec0ff */
[----:B------:R-:W-:-:S13]  /*1df70*/  ISETP.NE.AND P0, PT, R5, RZ, PT ;  /* 0x000000ff0500720c */ /* 0x000fda0003f05270 */
[----:B------:R-:W-:Y:S05]  /*1df80*/  @P0 BRA `(.L_x_2514) ;  /* 0x0000004000480947 */ /* 0x000fea0003800000 */
[----:B------:R-:W1:Y:S01]  /*1df90*/  S2R R5, SR_LANEID ;  /* 0x0000000000057919 */ /* 0x000e620000000000 */
[----:B------:R-:W-:Y:S01]  /*1dfa0*/  VOTEU.ANY UR4, UPT, PT ;  /* 0x0000000000047886 */ /* 0x000fe200038e0100 */
[----:B------:R-:W3:Y:S01]  /*1dfb0*/  LDC.64 R2, c[0x0][0xc60] ;  /* 0x00031800ff027b82 */ /* 0x000ee20000000a00 */
[----:B------:R-:W1:Y:S02]  /*1dfc0*/  FLO.U32 R0, UR4 ;  /* 0x0000000400007d00 */ /* 0x000e6400080e0000 */
[----:B-1----:R-:W-:-:S06]  /*1dfd0*/  ISETP.EQ.U32.AND P0, PT, R0, R5, PT ;  /* 0x000000050000720c */ /* 0x002fcc0003f02070 */
[----:B------:R-:W3:Y:S07]  /*1dfe0*/  POPC R5, UR4 ;  /* 0x0000000400057d09 */ /* 0x000eee0008000000 */
[----:B---3--:R-:W3:Y:S01]  /*1dff0*/  @P0 ATOMG.E.ADD.STRONG.GPU PT, R3, desc[UR60][R2.64], R5 ;  /* 0x00000005020309a8 */ /* 0x008ee200081ee1fc */
[----:B------:R-:W1:Y:S02]  /*1e000*/  S2R R4, SR_LTMASK ;  /* 0x0000000000047919 */ /* 0x000e640000003900 */
[----:B-1----:R-:W-:-:S04]  /*1e010*/  LOP3.LUT R4, R4, UR4, RZ, 0xc0, !PT ;  /* 0x0000000404047c12 */ /* 0x002fc8000f8ec0ff */
[----:B--2---:R-:W1:Y:S01]  /*1e020*/  POPC R7, R4 ;  /* 0x0000000400077309 */ /* 0x004e620000000000 */
[----:B---3--:R-:W1:Y:S02]  /*1e030*/  SHFL.IDX PT, R0, R3, R0, 0x1f ;  /* 0x00001f0003007589 */ /* 0x008e6400000e0000 */
[----:B-1----:R-:W-:Y:S01]  /*1e040*/  IADD3 R16, R0, UR38, R7 ;  /* 0x0000002600107c10 */ /* 0x002fe2000fffe007 */
[----:B------:R-:W-:Y:S06]  /*1e050*/  BRA `(.L_x_2514) ;  /* 0x0000004000147947 */ /* 0x000fec0003800000 */
.L_x_2513:
        /* <DEDUP_REMOVED lines=9> */
[----:B------:R-:W3:Y:S01]  /*1e0f0*/  LDC.64 R2, c[0x4][R2] ;  /* 0x0100000002027b82 */ /* 0x000ee20000000a00 */
[----:B-1----:R-:W-:Y:S02]  /*1e100*/  IMAD.U32 R5, RZ, RZ, UR7 ;  /* 0x00000007ff057e24 */ /* 0x002fe4000f8e00ff */
[----:B------:R-:W-:Y:S02]  /*1e110*/  IMAD.U32 R6, RZ, RZ, UR8 ;  /* 0x00000008ff067e24 */ /* 0x000fe4000f8e00ff */
[----:B--2---:R-:W-:-:S02]  /*1e120*/  IMAD.U32 R7, RZ, RZ, UR9 ;  /* 0x00000009ff077e24 */ /* 0x004fc4000f8e00ff */
[----:B------:R-:W-:Y:S02]  /*1e130*/  IMAD.U32 R10, RZ, RZ, UR4 ;  /* 0x00000004ff0a7e24 */ /* 0x000fe4000f8e00ff */
[----:B------:R-:W-:Y:S02]  /*1e140*/  IMAD.U32 R11, RZ, RZ, UR5 ;  /* 0x00000005ff0b7e24 */ /* 0x000fe4000f8e00ff */
[----:B------:R-:W-:Y:S02]  /*1e150*/  IMAD.MOV.U32 R8, RZ, RZ, 0x70 ;  /* 0x00000070ff087424 */ /* 0x000fe400078e00ff */
[----:B0-----:R-:W-:Y:S02]  /*1e160*/  IMAD.MOV.U32 R12, RZ, RZ, 0x1 ;  /* 0x00000001ff0c7424 */ /* 0x001fe400078e00ff */
[----:B------:R-:W-:-:S07]  /*1e170*/  IMAD.MOV.U32 R13, RZ, RZ, RZ ;  /* 0x000000ffff0d7224 */ /* 0x000fce00078e00ff */
[----:B------:R-:W-:-:S07]  /*1e180*/  LEPC R20, `(.L_x_2516) ;  /* 0x000000001014794e */ /* 0x000fce0000000000 */
[----:B---3--:R-:W-:Y:S05]  /*1e190*/  CALL.ABS.NOINC R2 ;  /* 0x0000000002007343 */ /* 0x008fea0003c00000 */
.L_x_2516:
[----:B------:R-:W-:Y:S05]  /*1e1a0*/  BSYNC B6 ;  /* 0x0000000000067941 */ /* 0x000fea0003800000 */
.L_x_2515:
        /* <DEDUP_REMOVED lines=8> */
[----:B------:R3:W4:Y:S01]  /*1e230*/  LDC.64 R2, c[0x4][R0] ;  /* 0x0100000000027b82 */ /* 0x0007220000000a00 */
[----:B------:R-:W-:Y:S02]  /*1e240*/  IMAD.U32 R4, RZ, RZ, UR6 ;  /* 0x00000006ff047e24 */ /* 0x000fe4000f8e00ff */
[----:B-1----:R-:W-:Y:S02]  /*1e250*/  IMAD.U32 R5, RZ, RZ, UR7 ;  /* 0x00000007ff057e24 */ /* 0x002fe4000f8e00ff */
[----:B------:R-:W-:Y:S02]  /*1e260*/  IMAD.U32 R6, RZ, RZ, UR8 ;  /* 0x00000008ff067e24 */ /* 0x000fe4000f8e00ff */
[----:B--2---:R-:W-:-:S02]  /*1e270*/  IMAD.U32 R7, RZ, RZ, UR9 ;  /* 0x00000009ff077e24 */ /* 0x004fc4000f8e00ff */
[----:B------:R-:W-:Y:S02]  /*1e280*/  IMAD.U32 R10, RZ, RZ, UR4 ;  /* 0x00000004ff0a7e24 */ /* 0x000fe4000f8e00ff */
[----:B------:R-:W-:Y:S02]  /*1e290*/  IMAD.U32 R11, RZ, RZ, UR5 ;  /* 0x00000005ff0b7e24 */ /* 0x000fe4000f8e00ff */
[----:B------:R-:W-:Y:S02]  /*1e2a0*/  IMAD.MOV.U32 R8, RZ, RZ, 0x70 ;  /* 0x00000070ff087424 */ /* 0x000fe400078e00ff */
[----:B0-----:R-:W-:Y:S02]  /*1e2b0*/  IMAD.MOV.U32 R12, RZ, RZ, 0x1 ;  /* 0x00000001ff0c7424 */ /* 0x001fe400078e00ff */
[----:B---3--:R-:W-:-:S07]  /*1e2c0*/  IMAD.MOV.U32 R13, RZ, RZ, RZ ;  /* 0x000000ffff0d7224 */ /* 0x008fce00078e00ff */
[----:B------:R-:W-:-:S07]  /*1e2d0*/  LEPC R20, `(.L_x_2519) ;  /* 0x000000001014794e */ /* 0x000fce0000000000 */
[----:B----4-:R-:W-:Y:S05]  /*1e2e0*/  CALL.ABS.NOINC R2 ;  /* 0x0000000002007343 */ /* 0x010fea0003c00000 */
.L_x_2519:
        /* <DEDUP_REMOVED lines=16> */
.L_x_2518:
[----:B------:R-:W-:Y:S05]  /*1e3f0*/  BSYNC B6 ;  /* 0x0000000000067941 */ /* 0x000fea0003800000 */
.L_x_2517:
[----:B------:R-:W-:Y:S01]  /*1e400*/  ULDC.64 UR4, c[0x0][0x9f8] ;  /* 0x00027e0000047ab9 */ /* 0x000fe20000000a00 */
[----:B------:R-:W3:Y:S01]  /*1e410*/  LDL R20, [R1+0x18] ;  /* 0x0000180001147983 */ /* 0x000ee20000100800 */
[----:B------:R-:W-:Y:S01]  /*1e420*/  ISETP.NE.U32.AND P0, PT, RZ, UR4, PT ;  /* 0x00000004ff007c0c */ /* 0x000fe2000bf05070 */
[----:B------:R-:W4:Y:S03]  /*1e430*/  LDC.64 R2, c[0x0][0x418] ;  /* 0x00010600ff027b82 */ /* 0x000f260000000a00 */
[----:B------:R-:W-:-:S13]  /*1e440*/  ISETP.NE.AND.EX P0, PT, RZ, UR5, PT, P0 ;  /* 0x00000005ff007c0c */ /* 0x000fda000bf05300 */
[----:B------:R-:W-:-:S04]  /*1e450*/  @P0 IADD3 R24, P1, R24, UR4, RZ ;  /* 0x0000000418180c10 */ /* 0x000fc8000ff3e0ff */
[----:B------:R-:W-:Y:S01]  /*1e460*/  @P0 IADD3.X R25, R25, UR5, RZ, P1, !PT ;  /* 0x0000000519190c10 */ /* 0x000fe20008ffe4ff */
[----:B------:R-:W-:-:S04]  /*1e470*/  ULDC.64 UR4, c[0x0][0xa08] ;  /* 0x0002820000047ab9 */ /* 0x000fc80000000a00 */
[----:B------:R3:W2:Y:S01]  /*1e480*/  @P0 LDG.E R26, desc[UR60][R24.64] ;  /* 0x0000003c181a0981 */ /* 0x0006a2000c1e1900 */
[----:B----4-:R-:W-:Y:S01]  /*1e490*/  LOP3.LUT P0, RZ, R2, UR4, RZ, 0xfc, !PT ;  /* 0x0000000402ff7c12 */ /* 0x010fe2000f80fcff */
[----:B------:R-:W-:-:S03]  /*1e4a0*/  UMOV UR4, 0xffffffff ;  /* 0xffffffff00047882 */ /* 0x000fc60000000000 */
[----:B------:R-:W-:Y:S01]  /*1e4b0*/  LOP3.LUT P0, RZ, R3, UR5, RZ, 0xfc, P0 ;  /* 0x0000000503ff7c12 */ /* 0x000fe2000800fcff */
[----:B---3--:R-:W-:Y:S01]  /*1e4c0*/  VIADD R25, R20, 0xffffffff ;  /* 0xffffffff14197836 */ /* 0x008fe20000000000 */
[----:B--2---:R-:W-:Y:S02]  /*1e4d0*/  SHF.R.S32.HI R7, RZ, 0x1f, R26 ;  /* 0x0000001fff077819 */ /* 0x004fe4000001141a */
[----:B------:R-:W-:-:S03]  /*1e4e0*/  SEL R24, R26, RZ, !P0 ;  /* 0x000000ff1a187207 */ /* 0x000fc60004000000 */
[----:B------:R2:W-:Y:S01]  /*1e4f0*/  STL [R1+0x8], R7 ;  /* 0x0000080701007387 */ /* 0x0005e20000100800 */
[----:B------:R-:W-:Y:S05]  /*1e500*/  BRA.DIV UR4, `(.L_x_2520) ;  /* 0x0000005a04287947 */ /* 0x000fea000b800000 */
[----:B------:R-:W3:Y:S02]  /*1e510*/  S2R R0, SR_TID.X ;  /* 0x0000000000007919 */ /* 0x000ee40000002100 */
[----:B---3--:R-:W-:-:S04]  /*1e520*/  SHF.R.U32.HI R0, RZ, 0x5, R0 ;  /* 0x00000005ff007819 */ /* 0x008fc80000011600 */
[----:B------:R-:W-:-:S05]  /*1e530*/  LOP3.LUT R0, R0, 0x3, RZ, 0xc0, !PT ;  /* 0x0000000300007812 */ /* 0x000fca00078ec0ff */
[----:B------:R3:W4:Y:S02]  /*1e540*/  SHFL.IDX PT, R14, R0, RZ, 0x1f ;  /* 0x00001fff000e7589 */ /* 0x00072400000e0000 */
.L_x_2663:
[----:B---3--:R-:W3:Y:S01]  /*1e550*/  LDL.LU R0, [R1] ;  /* 0x0000000001007983 */ /* 0x008ee20000300800 */
[----:B------:R-:W-:Y:S02]  /*1e560*/  PLOP3.LUT P1, PT, PT, PT, PT, 0x8, 0x0 ;  /* 0x000000000000781c */ /* 0x000fe40003f2e170 */
[----:B----4-:R-:W-:Y:S02]  /*1e570*/  ISETP.NE.AND P0, PT, R14, RZ, PT ;  /* 0x000000ff0e00720c */ /* 0x010fe40003f05270 */
[----:B---3--:R-:W-:-:S09]  /*1e580*/  LOP3.LUT R0, R0, 0xfffffffe, RZ, 0xc0, !PT ;  /* 0xfffffffe00007812 */ /* 0x008fd200078ec0ff */
[----:B------:R-:W-:-:S05]  /*1e590*/  @P1 LOP3.LUT R0, R0, 0x1, RZ, 0xfc, !PT ;  /* 0x0000000100001812 */ /* 0x000fca00078efcff */
[----:B------:R3:W-:Y:S01]  /*1e5a0*/  STL [R1], R0 ;  /* 0x0000000001007387 */ /* 0x0007e20000100800 */
[----:B------:R-:W-:Y:S05]  /*1e5b0*/  @P0 BRA `(.L_x_2521) ;  /* 0x0000000400200947 */ /* 0x000fea0003800000 */
[----:B------:R-:W-:-:S03]  /*1e5c0*/  UMOV UR4, 0xffffffff ;  /* 0xffffffff00047882 */ /* 0x000fc60000000000 */
[----:B------:R-:W-:Y:S05]  /*1e5d0*/  BRA.DIV UR4, `(.L_x_2522) ;  /* 0x0000005a04287947 */ /* 0x000fea000b800000 */
[----:B------:R-:W-:-:S13]  /*1e5e0*/  ELECT P6, URZ, PT ;  /* 0x00000000003f782f */ /* 0x000fda00038c0000 */
.L_x_2666:
[----:B------:R-:W-:Y:S05]  /*1e5f0*/  @!P6 BRA `(.L_x_2521) ;  /* 0x000000040010e947 */ /* 0x000fea0003800000 */
[----:B------:R-:W-:-:S04]  /*1e600*/  ISETP.NE.U32.AND P0, PT, R2, RZ, PT ;  /* 0x000000ff0200720c */ /* 0x000fc80003f05070 */
[----:B------:R-:W-:-:S13]  /*1e610*/  ISETP.NE.AND.EX P0, PT, R3, RZ, PT, P0 ;  /* 0x000000ff0300720c */ /* 0x000fda0003f05300 */
[----:B------:R-:W-:Y:S05]  /*1e620*/  @!P0 BRA `(.L_x_2523) ;  /* 0x0000000000448947 */ /* 0x000fea0003800000 */
[----:B------:R-:W4:Y:S01]  /*1e630*/  LDC R6, c[0x0][0x43c] ;  /* 0x00010f00ff067b82 */ /* 0x000f220000000800 */
[----:B------:R-:W-:Y:S01]  /*1e640*/  ULDC.64 UR4, c[0x0][0x428] ;  /* 0x00010a0000047ab9 */ /* 0x000fe20000000a00 */
[----:B----4-:R-:W-:-:S13]  /*1e650*/  ISETP.NE.AND P0, PT, R6, 0x1, PT ;  /* 0x000000010600780c */ /* 0x010fda0003f05270 */
[----:B-1----:R-:W3:Y:S02]  /*1e660*/  @P0 LDC.64 R4, c[0x0][0x440] ;  /* 0x00011000ff040b82 */ /* 0x002ee40000000a00 */
[----:B---3--:R-:W-:-:S04]  /*1e670*/  @P0 IMAD.HI.U32 R0, R25, R4, RZ ;  /* 0x0000000419000227 */ /* 0x008fc800078e00ff */
        /* <DEDUP_REMOVED lines=12> */
.L_x_2523:
[----:B---3--:R-:W-:Y:S01]  /*1e740*/  IMAD R0, R23, 0x8, R22 ;  /* 0x0000000817007824 */ /* 0x008fe200078e0216 */
[----:B----4-:R-:W-:-:S04]  /*1e750*/  SHF.L.U32 R2, R27, 0x1f, RZ ;  /* 0x0000001f1b027819 */ /* 0x010fc800000006ff */
[----:B------:R-:W3:Y:S02]  /*1e760*/  SYNCS.PHASECHK.TRANS64.TRYWAIT P0, [R0+URZ+0x31c40], R2 ;  /* 0x031c4002000075a7 */ /* 0x000ee4000800017f */
[----:B---3--:R-:W-:Y:S05]  /*1e770*/  @!P0 BRA `(.L_x_2524) ;  /* 0x0000005400e08947 */ /* 0x008fea0003800000 */
.L_x_2667:
[----:B------:R-:W4:Y:S02]  /*1e780*/  S2R R3, SR_TID.X ;  /* 0x0000000000037919 */ /* 0x000f240000002100 */
[----:B----4-:R-:W-:-:S04]  /*1e790*/  LOP3.LUT R3, R3, 0x7f, RZ, 0xc0, !PT ;  /* 0x0000007f03037812 */ /* 0x010fc800078ec0ff */
[----:B------:R-:W-:-:S13]  /*1e7a0*/  ISETP.NE.AND P0, PT, R3, RZ, PT ;  /* 0x000000ff0300720c */ /* 0x000fda0003f05270 */
[----:B------:R-:W-:Y:S05]  /*1e7b0*/  @P0 BRA `(.L_x_2525) ;  /* 0x00000000001c0947 */ /* 0x000fea0003800000 */
[----:B------:R-:W4:Y:S01]  /*1e7c0*/  S2R R3, SR_TID.X ;  /* 0x0000000000037919 */ /* 0x000f220000002100 */
[----:B---3--:R-:W-:-:S04]  /*1e7d0*/  IMAD.MOV.U32 R2, RZ, RZ, 0x6c00 ;  /* 0x00006c00ff027424 */ /* 0x008fc800078e00ff */
[----:B------:R3:W-:Y:S01]  /*1e7e0*/  SYNCS.ARRIVE.TRANS64 RZ, [R0+URZ+0x31c30], R2 ;  /* 0x031c300200ff79a7 */ /* 0x0007e2000800003f */
[----:B----4-:R-:W-:-:S04]  /*1e7f0*/  LOP3.LUT R3, R3, 0x1f, RZ, 0xc0, !PT ;  /* 0x0000001f03037812 */ /* 0x010fc800078ec0ff */
[----:B------:R-:W-:-:S13]  /*1e800*/  ISETP.NE.AND P0, PT, R3, RZ, PT ;  /* 0x000000ff0300720c */ /* 0x000fda0003f05270 */
[----:B---3--:R-:W-:Y:S05]  /*1e810*/  @!P0 BRA `(.L_x_2525) ;  /* 0x0000000000048947 */ /* 0x008fea0003800000 */
[----:B------:R-:W-:Y:S01]  /*1e820*/  BPT.TRAP 0x1 ;  /* 0x000000040000795c */ /* 0x000fe20000300000 */
.L_x_2525:
[----:B---3--:R-:W3:Y:S01]  /*1e830*/  LDL.LU R2, [R1] ;  /* 0x0000000001027983 */ /* 0x008ee20000300800 */
        /* <DEDUP_REMOVED lines=22> */
[----:B----4-:R-:W-:Y:S01]  /*1e9a0*/  UMOV UR8, UR15 ;  /* 0x0000000f00087c82 */ /* 0x010fe20008000000 */
[----:B------:R-:W-:Y:S02]  /*1e9b0*/  UMOV UR10, UR17 ;  /* 0x00000011000a7c82 */ /* 0x000fe40008000000 */
[----:B------:R4:W-:Y:S02]  /*1e9c0*/  UTMALDG.4D [UR8], [UR4], desc[UR6] ;  /* 0x00000608040075b4 */ /* 0x0009e40008019000 */
[----:B----4-:R-:W-:Y:S01]  /*1e9d0*/  UMOV UR8, UR16 ;  /* 0x0000001000087c82 */ /* 0x010fe20008000000 */
[----:B------:R-:W-:-:S02]  /*1e9e0*/  UMOV UR10, UR14 ;  /* 0x0000000e000a7c82 */ /* 0x000fc40008000000 */
[----:B------:R4:W-:Y:S01]  /*1e9f0*/  UTMALDG.4D [UR8], [UR4], desc[UR6] ;  /* 0x00000608040075b4 */ /* 0x0009e20008019000 */
[----:B---3--:R-:W-:-:S04]  /*1ea00*/  LOP3.LUT R2, R2, 0xfffffffe, RZ, 0xc0, !PT ;  /* 0xfffffffe02027812 */ /* 0x008fc800078ec0ff */
[----:B------:R-:W-:-:S05]  /*1ea10*/  @P0 LOP3.LUT R2, R2, 0x1, RZ, 0xfc, !PT ;  /* 0x0000000102020812 */ /* 0x000fca00078efcff */
[----:B------:R4:W-:Y:S01]  /*1ea20*/  STL [R1], R2 ;  /* 0x0000000201007387 */ /* 0x0009e20000100800 */
[----:B------:R-:W-:Y:S01]  /*1ea30*/  NOP ;  /* 0x0000000000007918 */ /* 0x000fe20000000000 */
.L_x_2521:
[----:B------:R-:W5:Y:S04]  /*1ea40*/  LDL.LU R4, [R1+0x1c] ;  /* 0x00001c0001047983 */ /* 0x000f680000300800 */
[----:B------:R-:W2:Y:S04]  /*1ea50*/  LDL.LU R6, [R1+0x10] ;  /* 0x0000100001067983 */ /* 0x000ea80000300800 */
[----:B------:R-:W2:Y:S01]  /*1ea60*/  LDL.LU R3, [R1+0x24] ;  /* 0x0000240001037983 */ /* 0x000ea20000300800 */
[----:B------:R-:W-:Y:S05]  /*1ea70*/  WARPSYNC.ALL ;  /* 0x0000000000007948 */ /* 0x000fea0003800000 */
[----:B----4-:R-:W-:Y:S01]  /*1ea80*/  ULDC.64 UR6, c[0x0][0xa00] ;  /* 0x0002800000067ab9 */ /* 0x010fe20000000a00 */
[----:B------:R-:W-:Y:S01]  /*1ea90*/  ULDC.64 UR4, c[0x0][0x298] ;  /* 0x0000a60000047ab9 */ /* 0x000fe20000000a00 */
[----:B------:R-:W-:Y:S01]  /*1eaa0*/  BAR.SYNC.DEFER_BLOCKING 0x8, 0x200 ;  /* 0x0208000000007b1d */ /* 0x000fe20000010000 */
[----:B------:R-:W-:Y:S01]  /*1eab0*/  ISETP.NE.U32.AND P0, PT, RZ, UR6, PT ;  /* 0x00000006ff007c0c */ /* 0x000fe2000bf05070 */
[----:B---3--:R-:W-:-:S03]  /*1eac0*/  VIADD R0, R22, 0xda00 ;  /* 0x0000da0016007836 */ /* 0x008fc60000000000 */
[----:B------:R-:W-:Y:S01]  /*1ead0*/  ISETP.NE.AND.EX P0, PT, RZ, UR7, PT, P0 ;  /* 0x00000007ff007c0c */ /* 0x000fe2000bf05300 */
[----:B------:R-:W-:Y:S01]  /*1eae0*/  BSSY B6, `(.L_x_2526) ;  /* 0x0000020000067945 */ /* 0x000fe20003800000 */
[----:B------:R-:W-:Y:S02]  /*1eaf0*/  LOP3.LUT P1, RZ, R0, 0x1bf, RZ, 0xc0, !PT ;  /* 0x000001bf00ff7812 */ /* 0x000fe4000782c0ff */
[----:B-----5:R-:W-:-:S05]  /*1eb00*/  SHF.R.S32.HI R2, RZ, 0x1f, R4 ;  /* 0x0000001fff027819 */ /* 0x020fca0000011404 */
[----:B------:R-:W-:Y:S01]  /*1eb10*/  IMAD R2, R2, UR4, RZ ;  /* 0x0000000402027c24 */ /* 0x000fe2000f8e02ff */
[----:B--2---:R-:W-:-:S03]  /*1eb20*/  SEL R3, R3, RZ, !P0 ;  /* 0x000000ff03037207 */ /* 0x004fc60004000000 */
[----:B------:R-:W-:Y:S01]  /*1eb30*/  IMAD R0, R4, UR5, R2 ;  /* 0x0000000504007c24 */ /* 0x000fe2000f8e0202 */
[----:B------:R-:W-:Y:S01]  /*1eb40*/  SEL R2, R6, RZ, !P0 ;  /* 0x000000ff06027207 */ /* 0x000fe20004000000 */
[----:B-1----:R-:W-:-:S05]  /*1eb50*/  IMAD.WIDE.U32 R4, R4, UR4, RZ ;  /* 0x0000000404047c25 */ /* 0x002fca000f8e00ff */
        /* <DEDUP_REMOVED lines=24> */
.L_x_2527:
[----:B------:R-:W-:Y:S05]  /*1ece0*/  BSYNC B6 ;  /* 0x0000000000067941 */ /* 0x000fea0003800000 */
.L_x_2526:
[----:B--2---:R-:W2:Y:S01]  /*1ecf0*/  LDL.LU R0, [R1+0x1c] ;  /* 0x00001c0001007983 */ /* 0x004ea20000300800 */
[----:B------:R-:W-:Y:S01]  /*1ed00*/  ULDC.64 UR4, c[0x0][0x2d8] ;  /* 0x0000b60000047ab9 */ /* 0x000fe20000000a00 */
[----:B------:R-:W1:Y:S01]  /*1ed10*/  LDC R10, c[0x0][0x448] ;  /* 0x00011200ff0a7b82 */ /* 0x000e620000000800 */
[----:B------:R-:W-:Y:S01]  /*1ed20*/  ULDC.64 UR6, c[0x0][0x2c8] ;  /* 0x0000b20000067ab9 */ /* 0x000fe20000000a00 */
[----:B------:R-:W2:Y:S01]  /*1ed30*/  LDL.LU.64 R2, [R1+0x28] ;  /* 0x0000280001027983 */ /* 0x000ea20000300a00 */
[----:B------:R-:W-:-:S03]  /*1ed40*/  ULDC.64 UR8, c[0x0][0x280] ;  /* 0x0000a00000087ab9 */ /* 0x000fc60000000a00 */
[----:B------:R-:W3:Y:S04]  /*1ed50*/  LDL.LU R20, [R1+0x24] ;  /* 0x0000240001147983 */ /* 0x000ee80000300800 */
[----:B------:R-:W4:Y:S04]  /*1ed60*/  LDL.LU R21, [R1+0x34] ;  /* 0x0000340001157983 */ /* 0x000f280000300800 */
[----:B------:R-:W4:Y:S01]  /*1ed70*/  LDL.LU R4, [R1+0x10] ;  /* 0x0000100001047983 */ /* 0x000f220000300800 */
[----:B------:R-:W0:Y:S01]  /*1ed80*/  S2R R11, SR_TID.X ;  /* 0x00000000000b7919 */ /* 0x000e220000002100 */
[----:B-1----:R-:W-:-:S13]  /*1ed90*/  ISETP.NE.AND P1, PT, R10, 0x1, PT ;  /* 0x000000010a00780c */ /* 0x002fda0003f25270 */
[----:B------:R-:W1:Y:S01]  /*1eda0*/  @P1 LDC R5, c[0x0][0x450] ;  /* 0x00011400ff051b82 */ /* 0x000e620000000800 */
        /* <DEDUP_REMOVED lines=17> */
[----:B------:R-:W-:Y:S01]  /*1eec0*/  LOP3.LUT R6, R20, 0x60, R6, 0xf8, !PT ;  /* 0x0000006014067812 */ /* 0x000fe200078ef806 */
[----:B0-----:R-:W-:-:S04]  /*1eed0*/  IMAD.SHL.U32 R20, R11, 0x8, RZ ;  /* 0x000000080b147824 */ /* 0x001fc800078e00ff */
[----:B------:R-:W-:Y:S01]  /*1eee0*/  IMAD R0, R17, 0xc0, R6 ;  /* 0x000000c011007824 */ /* 0x000fe200078e0206 */
[----:B------:R-:W-:-:S03]  /*1eef0*/  LOP3.LUT R20, R20, 0x18, RZ, 0xc0, !PT ;  /* 0x0000001814147812 */ /* 0x000fc600078ec0ff */
[----:B----4-:R-:W-:Y:S01]  /*1ef00*/  @P1 IMAD.HI.U32 R6, R0, R4, RZ ;  /* 0x0000000400061227 */ /* 0x010fe200078e00ff */
[C---:B------:R-:W-:Y:S02]  /*1ef10*/  LOP3.LUT R12, R20.reuse, 0x20, RZ, 0xfc, !PT ;  /* 0x00000020140c7812 */ /* 0x040fe400078efcff */
[----:B------:R-:W-:Y:S01]  /*1ef20*/  LOP3.LUT R11, R20, 0x40, RZ, 0xfc, !PT ;  /* 0x00000040140b7812 */ /* 0x000fe200078efcff */
[----:B------:R-:W-:Y:S01]  /*1ef30*/  IMAD.MOV.U32 R4, RZ, RZ, R0 ;  /* 0x000000ffff047224 */ /* 0x000fe200078e0000 */
[----:B------:R0:W5:Y:S01]  /*1ef40*/  LDL R20, [R1+0xc] ;  /* 0x00000c0001147983 */ /* 0x0001620000100800 */
[----:B-1----:R-:W-:-:S04]  /*1ef50*/  @P1 SHF.R.U32.HI R4, RZ, R5, R6 ;  /* 0x00000005ff041219 */ /* 0x002fc80000011606 */
[--C-:B------:R-:W-:Y:S01]  /*1ef60*/  SHF.R.S32.HI R5, RZ, 0x1f, R4.reuse ;  /* 0x0000001fff057819 */ /* 0x100fe20000011404 */
[----:B------:R-:W-:-:S04]  /*1ef70*/  IMAD.MOV R8, RZ, RZ, -R4 ;  /* 0x000000ffff087224 */ /* 0x000fc800078e0a04 */
[----:B------:R-:W-:Y:S02]  /*1ef80*/  IMAD R5, R5, UR4, RZ ;  /* 0x0000000405057c24 */ /* 0x000fe4000f8e02ff */
[----:B------:R-:W-:Y:S02]  /*1ef90*/  IMAD R8, R10, R8, R0 ;  /* 0x000000080a087224 */ /* 0x000fe400078e0200 */
[C---:B------:R-:W-:Y:S02]  /*1efa0*/  IMAD R6, R4.reuse, UR5, R5 ;  /* 0x0000000504067c24 */ /* 0x040fe4000f8e0205 */
[----:B------:R-:W-:Y:S01]  /*1efb0*/  IMAD.WIDE.U32 R4, R4, UR4, R2 ;  /* 0x0000000404047c25 */ /* 0x000fe2000f8e0002 */
[----:B------:R-:W-:-:S03]  /*1efc0*/  SHF.R.S32.HI R9, RZ, 0x1f, R8 ;  /* 0x0000001fff097819 */ /* 0x000fc60000011408 */
[----:B------:R-:W-:Y:S02]  /*1efd0*/  IMAD.IADD R5, R5, 0x1, R6 ;  /* 0x0000000105057824 */ /* 0x000fe400078e0206 */
[----:B------:R-:W-:Y:S02]  /*1efe0*/  IMAD R9, R9, UR6, RZ ;  /* 0x0000000609097c24 */ /* 0x000fe4000f8e02ff */
[----:B------:R-:W-:-:S04]  /*1eff0*/  IMAD.WIDE.U32 R6, R8, UR6, R4 ;  /* 0x0000000608067c25 */ /* 0x000fc8000f8e0004 */
[----:B------:R-:W-:Y:S01]  /*1f000*/  IMAD R5, R8, UR7, R9 ;  /* 0x0000000708057c24 */ /* 0x000fe2000f8e0209 */
[----:B------:R-:W-:Y:S01]  /*1f010*/  LEA R4, P0, R6, UR8, 0x1 ;  /* 0x0000000806047c11 */ /* 0x000fe2000f8008ff */
[----:B------:R-:W-:Y:S01]  /*1f020*/  VIADD R0, R0, 0x80 ;  /* 0x0000008000007836 */ /* 0x000fe20000000000 */
[----:B------:R-:W1:Y:S01]  /*1f030*/  S2R R9, SR_TID.X ;  /* 0x0000000000097919 */ /* 0x000e620000002100 */
[----:B------:R-:W-:Y:S02]  /*1f040*/  IMAD.IADD R5, R7, 0x1, R5 ;  /* 0x0000000107057824 */ /* 0x000fe400078e0205 */
[----:B------:R-:W2:Y:S03]  /*1f050*/  @P1 LDC R7, c[0x0][0x450] ;  /* 0x00011400ff071b82 */ /* 0x000ea60000000800 */
[----:B------:R-:W-:-:S05]  /*1f060*/  LEA.HI.X R5, R6, UR9, R5, 0x1, P0 ;  /* 0x0000000906057c11 */ /* 0x000fca00080f0c05 */
[----:B------:R-:W3:Y:S01]  /*1f070*/  @P1 LDC R6, c[0x0][0x44c] ;  /* 0x00011300ff061b82 */ /* 0x000ee20000000800 */
[----:B-1----:R-:W-:Y:S02]  /*1f080*/  IMAD.SHL.U32 R21, R9, 0x8, RZ ;  /* 0x0000000809157824 */ /* 0x002fe400078e00ff */
[----:B---3--:R-:W-:-:S03]  /*1f090*/  @P1 IMAD.HI.U32 R8, R0, R6, RZ ;  /* 0x0000000600081227 */ /* 0x008fc600078e00ff */
[----:B------:R-:W-:Y:S01]  /*1f0a0*/  LOP3.LUT R21, R21, 0x18, RZ, 0xc0, !PT ;  /* 0x0000001815157812 */ /* 0x000fe200078ec0ff */
[----:B------:R-:W-:Y:S01]  /*1f0b0*/  IMAD.MOV.U32 R6, RZ, RZ, R0 ;  /* 0x000000ffff067224 */ /* 0x000fe200078e0000 */
[----:B--2---:R-:W-:-:S05]  /*1f0c0*/  @P1 SHF.R.U32.HI R6, RZ, R7, R8 ;  /* 0x00000007ff061219 */ /* 0x004fca0000011608 */
        /* <DEDUP_REMOVED lines=17> */
[----:B------:R-:W-:-:S04]  /*1f1e0*/  UMOV UR4, 0xffffffff ;  /* 0xffffffff00047882 */ /* 0x000fc80000000000 */
[----:B------:R-:W-:Y:S01]  /*1f1f0*/  LEA.HI.X R6, R2, UR9, R6, 0x1, P3 ;  /* 0x0000000902067c11 */ /* 0x000fe200098f0c06 */
[----:B0-----:R-:W-:Y:S06]  /*1f200*/  BRA.DIV UR4, `(.L_x_2528) ;  /* 0x0000004e04507947 */ /* 0x001fec000b800000 */
[----:B------:R-:W0:Y:S02]  /*1f210*/  S2R R3, SR_TID.X ;  /* 0x0000000000037919 */ /* 0x000e240000002100 */
[----:B0-----:R-:W-:Y:S02]  /*1f220*/  LOP3.LUT R8, R3, 0x7f, RZ, 0xc0, !PT ;  /* 0x0000007f03087812 */ /* 0x001fe400078ec0ff */
[----:B------:R-:W2:Y:S02]  /*1f230*/  LDL.LU R3, [R1+0x20] ;  /* 0x0000200001037983 */ /* 0x000ea40000300800 */
[----:B------:R-:W-:Y:S02]  /*1f240*/  SHF.R.U32.HI R8, RZ, 0x2, R8 ;  /* 0x00000002ff087819 */ /* 0x000fe40000011608 */
[----:B------:R-:W-:Y:S03]  /*1f250*/  SHFL.IDX PT, R2, R5, RZ, 0x1c1f ;  /* 0x001c1fff05027589 */ /* 0x000fe600000e0000 */
[----:B------:R-:W-:-:S02]  /*1f260*/  IMAD R17, R17, 0xc0, R8 ;  /* 0x000000c011117824 */ /* 0x000fc400078e0208 */
[----:B--2---:R-:W-:Y:S02]  /*1f270*/  IMAD R0, R3, R10, RZ ;  /* 0x0000000a03007224 */ /* 0x004fe400078e02ff */
[----:B------:R-:W0:Y:S03]  /*1f280*/  SHFL.IDX PT, R3, R4, RZ, 0x1c1f ;  /* 0x001c1fff04037589 */ /* 0x000e2600000e0000 */
        /* <DEDUP_REMOVED lines=37> */
[-C--:B------:R-:W-:Y:S01]  /*1f4e0*/  ISETP.GE.AND P3, PT, R2, R0.reuse, PT ;  /* 0x000000000200720c */ /* 0x080fe20003f66270 */
[----:B------:R-:W-:Y:S01]  /*1f4f0*/  VIADD R2, R17, 0x60 ;  /* 0x0000006011027836 */ /* 0x000fe20000000000 */
[----:B------:R-:W1:Y:S04]  /*1f500*/  SHFL.IDX PT, R4, R7, RZ, 0x1c1f ;  /* 0x001c1fff07047589 */ /* 0x000e6800000e0000 */
[----:B------:R-:W-:Y:S02]  /*1f510*/  ISETP.GE.AND P4, PT, R2, R0, PT ;  /* 0x000000000200720c */ /* 0x000fe40003f86270 */
[----:B------:R-:W2:Y:S04]  /*1f520*/  SHFL.IDX PT, R2, R6, RZ, 0x1c1f ;  /* 0x001c1fff06027589 */ /* 0x000ea800000e0000 */
[----:B------:R-:W3:Y:S07]  /*1f530*/  SHFL.IDX PT, R6, R6, 0x1, 0x1c1f ;  /* 0x003c1f0006067f89 */ /* 0x000eee00000e0000 */
[----:B0-----:R-:W-:-:S05]  /*1f540*/  @!P4 LEA R3, P5, R21, R3, 0x1 ;  /* 0x000000031503c211 */ /* 0x001fca00078a08ff */
[----:B------:R-:W-:Y:S01]  /*1f550*/  @!P4 IMAD.X R8, RZ, RZ, R5, P5 ;  /* 0x000000ffff08c224 */ /* 0x000fe200028e0605 */
[----:B-1----:R-:W-:-:S05]  /*1f560*/  @!P3 LEA R4, P5, R21, R4, 0x1 ;  /* 0x000000041504b211 */ /* 0x002fca00078a08ff */
[----:B--2---:R-:W-:Y:S02]  /*1f570*/  @!P3 IMAD.X R5, RZ, RZ, R2, P5 ;  /* 0x000000ffff05b224 */ /* 0x004fe400028e0602 */
[----:B------:R-:W-:Y:S02]  /*1f580*/  @!P4 IMAD.MOV.U32 R2, RZ, RZ, R3 ;  /* 0x000000ffff02c224 */ /* 0x000fe400078e0003 */
[----:B------:R-:W-:-:S05]  /*1f590*/  @!P4 IMAD.MOV.U32 R3, RZ, RZ, R8 ;  /* 0x000000ffff03c224 */ /* 0x000fca00078e0008 */
[----:B------:R-:W-:Y:S04]  /*1f5a0*/  @!P4 LDGSTS.E.BYPASS.LTC128B.128 [R20+0xf200], desc[UR60][R2.64], !P2 ;  /* 0x0f2000000214cfae */ /* 0x000fe8000d101d7c */
[----:B------:R-:W-:Y:S04]  /*1f5b0*/  @!P4 LDGSTS.E.BYPASS.LTC128B.128 [R20+0x12200], desc[UR60][R2.64+0x40], !P1 ;  /* 0x122000400214cfae */ /* 0x000fe8000c901d7c */
[----:B------:R0:W-:Y:S02]  /*1f5c0*/  @!P4 LDGSTS.E.BYPASS.LTC128B.128 [R20+0x15200], desc[UR60][R2.64+0x80], !P0 ;  /* 0x152000800214cfae */ /* 0x0001e4000c101d7c */
[----:B0-----:R-:W-:-:S02]  /*1f5d0*/  @!P3 IMAD.MOV.U32 R2, RZ, RZ, R4 ;  /* 0x000000ffff02b224 */ /* 0x001fc400078e0004 */
[----:B------:R-:W-:-:S05]  /*1f5e0*/  @!P3 IMAD.MOV.U32 R3, RZ, RZ, R5 ;  /* 0x000000ffff03b224 */ /* 0x000fca00078e0005 */
[----:B------:R-:W-:Y:S04]  /*1f5f0*/  @!P3 LDGSTS.E.BYPASS.LTC128B.128 [R20+0xfa00], desc[UR60][R2.64], !P2 ;  /* 0x0fa000000214bfae */ /* 0x000fe8000d101d7c */
[----:B------:R-:W-:Y:S04]  /*1f600*/  @!P3 LDGSTS.E.BYPASS.LTC128B.128 [R20+0x12a00], desc[UR60][R2.64+0x40], !P1 ;  /* 0x12a000400214bfae */ /* 0x000fe8000c901d7c */
[----:B------:R0:W-:Y:S04]  /*1f610*/  @!P3 LDGSTS.E.BYPASS.LTC128B.128 [R20+0x15a00], desc[UR60][R2.64+0x80], !P0 ;  /* 0x15a000800214bfae */ /* 0x0001e8000c101d7c */
[----:B0--3--:R0:W1:Y:S02]  /*1f620*/  SHFL.IDX PT, R2, R7, 0x1, 0x1c1f ;  /* 0x003c1f0007027f89 */ /* 0x00906400000e0000 */
.L_x_2680:
        /* <DEDUP_REMOVED lines=13> */
.L_x_2529:
        /* <DEDUP_REMOVED lines=14> */
[----:B-1----:R-:W2:Y:S01]  /*1f7e0*/  LDL R2, [R1+0x18] ;  /* 0x0000180001027983 */ /* 0x002ea20000100800 */
[----:B------:R1:W-:Y:S01]  /*1f7f0*/  SYNCS.ARRIVE.TRANS64.A1T0 RZ, [R22+URZ+0x31c00], RZ ;  /* 0x031c00ff16ff79a7 */ /* 0x0003e2000810003f */
[----:B------:R-:W-:Y:S01]  /*1f800*/  BSSY B0, `(.L_x_2530) ;  /* 0x0000004000007945 */ /* 0x000fe20003800000 */
[----:B------:R-:W3:Y:S01]  /*1f810*/  SYNCS.PHASECHK.TRANS64.TRYWAIT P0, [R22+URZ+0x31c20], R3 ;  /* 0x031c2003160075a7 */ /* 0x000ee2000800017f */
[----:B--2---:R-:W-:Y:S02]  /*1f820*/  ISETP.GE.AND P1, PT, R2, 0x2, PT ;  /* 0x000000020200780c */ /* 0x004fe40003f26270 */
[----:B-1-3--:R-:W-:Y:S11]  /*1f830*/  @!P0 BRA `(.L_x_2531) ;  /* 0x0000004c00e48947 */ /* 0x00aff60003800000 */
.L_x_2681:
[----:B------:R-:W-:Y:S05]  /*1f840*/  BSYNC B0 ;  /* 0x0000000000007941 */ /* 0x000fea0003800000 */
.L_x_2530:
[----:B------:R-:W-:Y:S04]  /*1f850*/  BSSY B0, `(.L_x_2532) ;  /* 0x0000226000007945 */ /* 0x000fe80003800000 */
[----:B------:R-:W-:Y:S05]  /*1f860*/  @!P1 BRA `(.L_x_2533) ;  /* 0x0000002000909947 */ /* 0x000fea0003800000 */
[----:B------:R-:W2:Y:S01]  /*1f870*/  LDL R2, [R1+0x18] ;  /* 0x0000180001027983 */ /* 0x000ea20000100800 */
[----:B------:R-:W-:Y:S01]  /*1f880*/  BSSY B2, `(.L_x_2534) ;  /* 0x00000bc000027945 */ /* 0x000fe20003800000 */
[C---:B--2---:R-:W-:Y:S01]  /*1f890*/  LOP3.LUT R0, R2.reuse, 0x1, RZ, 0xc0, !PT ;  /* 0x0000000102007812 */ /* 0x044fe200078ec0ff */
[----:B0-----:R-:W-:-:S03]  /*1f8a0*/  VIADD R7, R2, 0xfffffffe ;  /* 0xfffffffe02077836 */ /* 0x001fc60000000000 */
        /* <DEDUP_REMOVED lines=14> */
[----:B------:R-:W-:Y:S01]  /*1f990*/  ISETP.NE.U32.AND P0, PT, RZ, UR4, PT ;  /* 0x00000004ff007c0c */ /* 0x000fe2000bf05070 */
[----:B------:R-:W-:-:S03]  /*1f9a0*/  IMAD.MOV.U32 R0, RZ, RZ, R7 ;  /* 0x000000ffff007224 */ /* 0x000fc600078e0007 */
[----:B------:R-:W-:-:S13]  /*1f9b0*/  ISETP.NE.AND.EX P0, PT, RZ, UR5, PT, P0 ;  /* 0x00000005ff007c0c */ /* 0x000fda000bf05300 */
[----:B------:R-:W-:Y:S05]  /*1f9c0*/  @!P0 BRA `(.L_x_2538) ;  /* 0x0000000000488947 */ /* 0x000fea0003800000 */
[----:B------:R-:W2:Y:S01]  /*1f9d0*/  LDL R10, [R1+0x8] ;  /* 0x00000800010a7983 */ /* 0x000ea20000100800 */
[----:B------:R-:W0:Y:S01]  /*1f9e0*/  LDC R4, c[0x0][0x43c] ;  /* 0x00010f00ff047b82 */ /* 0x000e220000000800 */
[----:B------:R-:W-:Y:S01]  /*1f9f0*/  ULDC.64 UR6, c[0x0][0x428] ;  /* 0x00010a0000067ab9 */ /* 0x000fe20000000a00 */
[----:B0-----:R-:W-:-:S13]  /*1fa00*/  ISETP.NE.AND P0, PT, R4, 0x1, PT ;  /* 0x000000010400780c */ /* 0x001fda0003f05270 */
[----:B-1----:R-:W0:Y:S02]  /*1fa10*/  @P0 LDC.64 R2, c[0x0][0x440] ;  /* 0x00011000ff020b82 */ /* 0x002e240000000a00 */
[----:B0-----:R-:W-:-:S04]  /*1fa20*/  @P0 IMAD.HI.U32 R0, R7, R2, RZ ;  /* 0x0000000207000227 */ /* 0x001fc800078e00ff */
[----:B------:R-:W-:Y:S01]  /*1fa30*/  IMAD.MOV.U32 R2, RZ, RZ, R7 ;  /* 0x000000ffff027224 */ /* 0x000fe200078e0007 */
[----:B------:R-:W-:-:S04]  /*1fa40*/  @P0 SHF.R.U32.HI R2, RZ, R3, R0 ;  /* 0x00000003ff020219 */ /* 0x000fc80000011600 */
[--C-:B------:R-:W-:Y:S01]  /*1fa50*/  SHF.R.S32.HI R3, RZ, 0x1f, R2.reuse ;  /* 0x0000001fff037819 */ /* 0x100fe20000011402 */
[----:B------:R-:W-:-:S04]  /*1fa60*/  IMAD.MOV R0, RZ, RZ, -R2 ;  /* 0x000000ffff007224 */ /* 0x000fc800078e0a02 */
[----:B------:R-:W-:Y:S02]  /*1fa70*/  IMAD R0, R4, R0, R7 ;  /* 0x0000000004007224 */ /* 0x000fe400078e0207 */
[----:B------:R-:W-:-:S04]  /*1fa80*/  IMAD.WIDE.U32 R2, R26, UR6, R2 ;  /* 0x000000061a027c25 */ /* 0x000fc8000f8e0002 */
[----:B--2---:R-:W-:-:S04]  /*1fa90*/  IMAD R4, R10, UR6, RZ ;  /* 0x000000060a047c24 */ /* 0x004fc8000f8e02ff */
[----:B------:R-:W-:-:S04]  /*1faa0*/  IMAD R4, R26, UR7, R4 ;  /* 0x000000071a047c24 */ /* 0x000fc8000f8e0204 */
[----:B------:R-:W-:Y:S01]  /*1fab0*/  IMAD.IADD R3, R4, 0x1, R3 ;  /* 0x0000000104037824 */ /* 0x000fe200078e0203 */
[----:B------:R-:W-:-:S04]  /*1fac0*/  LEA R4, P0, R2, UR4, 0x2 ;  /* 0x0000000402047c11 */ /* 0x000fc8000f8010ff */
[----:B------:R-:W-:-:S06]  /*1fad0*/  LEA.HI.X R5, R2, UR5, R3, 0x2, P0 ;  /* 0x0000000502057c11 */ /* 0x000fcc00080f1403 */
[----:B------:R0:W5:Y:S03]  /*1fae0*/  LDG.E R5, desc[UR60][R4.64] ;  /* 0x0000003c04057981 */ /* 0x000166000c1e1900 */
.L_x_2538:
[----:B-1----:R-:W-:Y:S01]  /*1faf0*/  IMAD R3, R6, 0x8, R22 ;  /* 0x0000000806037824 */ /* 0x002fe200078e0216 */
[----:B------:R-:W-:Y:S01]  /*1fb00*/  SHF.L.U32 R2, R9, 0x1f, RZ ;  /* 0x0000001f09027819 */ /* 0x000fe200000006ff */
[----:B------:R-:W-:Y:S03]  /*1fb10*/  BSSY B3, `(.L_x_2539) ;  /* 0x0000003000037945 */ /* 0x000fe60003800000 */
[----:B------:R-:W1:Y:S02]  /*1fb20*/  SYNCS.PHASECHK.TRANS64.TRYWAIT P0, [R3+URZ+0x31c40], R2 ;  /* 0x031c4002030075a7 */ /* 0x000e64000800017f */
[----:B-1----:R-:W-:Y:S05]  /*1fb30*/  @!P0 BRA `(.L_x_2540) ;  /* 0x0000004c00388947 */ /* 0x002fea0003800000 */
.L_x_2682:
[----:B------:R-:W-:Y:S05]  /*1fb40*/  BSYNC B3 ;  /* 0x0000000000037941 */ /* 0x000fea0003800000 */
.L_x_2539:
        /* <DEDUP_REMOVED lines=12> */
.L_x_2542:
[----:B------:R-:W-:Y:S05]  /*1fc10*/  BSYNC B3 ;  /* 0x0000000000037941 */ /* 0x000fea0003800000 */
.L_x_2541:
        /* <DEDUP_REMOVED lines=11> */
.L_x_2543:
        /* <DEDUP_REMOVED lines=16> */
.L_x_2544:
        /* <DEDUP_REMOVED lines=16> */
.L_x_2545:
        /* <DEDUP_REMOVED lines=15> */
.L_x_2683:
[----:B------:R-:W-:Y:S05]  /*1ffc0*/  BSYNC B3 ;  /* 0x0000000000037941 */ /* 0x000fea0003800000 */
.L_x_2546:
        /* <DEDUP_REMOVED lines=12> */
.L_x_2549:
[----:B------:R-:W-:Y:S05]  /*20090*/  BSYNC B3 ;  /* 0x0000000000037941 */ /* 0x000fea0003800000 */
.L_x_2548:
        /* <DEDUP_REMOVED lines=11> */
.L_x_2550:
        /* <DEDUP_REMOVED lines=15> */
.L_x_2551:
        /* <DEDUP_REMOVED lines=15> */
.L_x_2552:
        /* <DEDUP_REMOVED lines=12> */
.L_x_2537:
[----:B------:R-:W-:Y:S05]  /*203f0*/  BSYNC B1 ;  /* 0x0000000000017941 */ /* 0x000fea0003800000 */
.L_x_2536:
[----:B------:R-:W2:Y:S01]  /*20400*/  LDL.LU R0, [R1+0x18] ;  /* 0x0000180001007983 */ /* 0x000ea20000300800 */
[----:B------:R-:W-:Y:S02]  /*20410*/  IMAD.MOV.U32 R23, RZ, RZ, R6 ;  /* 0x000000ffff177224 */ /* 0x000fe400078e0006 */
[----:B------:R-:W-:Y:S02]  /*20420*/  IMAD.MOV.U32 R27, RZ, RZ, R9 ;  /* 0x000000ffff1b7224 */ /* 0x000fe400078e0009 */
[----:B--2---:R-:W-:-:S07]  /*20430*/  VIADD R0, R0, 0xfffffffd ;  /* 0xfffffffd00007836 */ /* 0x004fce0000000000 */
.L_x_2535:
[----:B------:R-:W-:Y:S05]  /*20440*/  BSYNC B2 ;  /* 0x0000000000027941 */ /* 0x000fea0003800000 */
.L_x_2534:
[----:B------:R-:W-:-:S13]  /*20450*/  ISETP.NE.AND P0, PT, R7, RZ, PT ;  /* 0x000000ff0700720c */ /* 0x000fda0003f05270 */
[----:B------:R-:W-:Y:S05]  /*20460*/  @!P0 BRA `(.L_x_2533) ;  /* 0x0000001400908947 */ /* 0x000fea0003800000 */
[----:B------:R-:W-:-:S07]  /*20470*/  IMAD.MOV.U32 R4, RZ, RZ, R24 ;  /* 0x000000ffff047224 */ /* 0x000fce00078e0018 */
.L_x_2587:
        /* <DEDUP_REMOVED lines=33> */
.L_x_2555:
[----:B-1----:R-:W-:Y:S01]  /*20690*/  IMAD R3, R6, 0x8, R22 ;  /* 0x0000000806037824 */ /* 0x002fe200078e0216 */
[----:B------:R-:W-:Y:S01]  /*206a0*/  SHF.L.U32 R2, R7, 0x1f, RZ ;  /* 0x0000001f07027819 */ /* 0x000fe200000006ff */
[----:B------:R-:W-:Y:S03]  /*206b0*/  BSSY B2, `(.L_x_2556) ;  /* 0x0000003000027945 */ /* 0x000fe60003800000 */
[----:B------:R-:W1:Y:S02]  /*206c0*/  SYNCS.PHASECHK.TRANS64.TRYWAIT P0, [R3+URZ+0x31c40], R2 ;  /* 0x031c4002030075a7 */ /* 0x000e64000800017f */
[----:B-1----:R-:W-:Y:S05]  /*206d0*/  @!P0 BRA `(.L_x_2557) ;  /* 0x0000004000788947 */ /* 0x002fea0003800000 */
.L_x_2684:
[----:B------:R-:W-:Y:S05]  /*206e0*/  BSYNC B2 ;  /* 0x0000000000027941 */ /* 0x000fea0003800000 */
.L_x_2556:
        /* <DEDUP_REMOVED lines=12> */
.L_x_2559:
[----:B------:R-:W-:Y:S05]  /*207b0*/  BSYNC B2 ;  /* 0x0000000000027941 */ /* 0x000fea0003800000 */
.L_x_2558:
        /* <DEDUP_REMOVED lines=11> */
.L_x_2560:
        /* <DEDUP_REMOVED lines=16> */
.L_x_2561:
        /* <DEDUP_REMOVED lines=16> */
.L_x_2562:
        /* <DEDUP_REMOVED lines=15> */
.L_x_2685:
[----:B------:R-:W-:Y:S05]  /*20b60*/  BSYNC B2 ;  /* 0x0000000000027941 */ /* 0x000fea0003800000 */
.L_x_2563:
        /* <DEDUP_REMOVED lines=11> */
.L_x_2566:
[----:B------:R-:W-:Y:S05]  /*20c20*/  BSYNC B2 ;  /* 0x0000000000027941 */ /* 0x000fea0003800000 */
.L_x_2565:
        /* <DEDUP_REMOVED lines=10> */
.L_x_2567:
        /* <DEDUP_REMOVED lines=15> */
.L_x_2568:
        /* <DEDUP_REMOVED lines=15> */
.L_x_2569:
        /* <DEDUP_REMOVED lines=12> */
.L_x_2554:
[----:B------:R-:W-:Y:S05]  /*20f70*/  BSYNC B1 ;  /* 0x0000000000017941 */ /* 0x000fea0003800000 */
.L_x_2553:
        /* <DEDUP_REMOVED lines=32> */
.L_x_2572:
[----:B------:R-:W-:Y:S01]  /*21180*/  IMAD R2, R23, 0x8, R22 ;  /* 0x0000000817027824 */ /* 0x000fe200078e0216 */
[----:B-1----:R-:W-:Y:S01]  /*21190*/  SHF.L.U32 R3, R27, 0x1f, RZ ;  /* 0x0000001f1b037819 */ /* 0x002fe200000006ff */
[----:B------:R-:W-:Y:S03]  /*211a0*/  BSSY B2, `(.L_x_2573) ;  /* 0x0000003000027945 */ /* 0x000fe60003800000 */
[----:B------:R-:W1:Y:S02]  /*211b0*/  SYNCS.PHASECHK.TRANS64.TRYWAIT P0, [R2+URZ+0x31c40], R3 ;  /* 0x031c4003020075a7 */ /* 0x000e64000800017f */
[----:B-1----:R-:W-:Y:S05]  /*211c0*/  @!P0 BRA `(.L_x_2574) ;  /* 0x0000003400e48947 */ /* 0x002fea0003800000 */
.L_x_2686:
[----:B------:R-:W-:Y:S05]  /*211d0*/  BSYNC B2 ;  /* 0x0000000000027941 */ /* 0x000fea0003800000 */
.L_x_2573:
        /* <DEDUP_REMOVED lines=12> */
.L_x_2576:
[----:B------:R-:W-:Y:S05]  /*212a0*/  BSYNC B2 ;  /* 0x0000000000027941 */ /* 0x000fea0003800000 */
.L_x_2575:
        /* <DEDUP_REMOVED lines=12> */
.L_x_2577:
        /* <DEDUP_REMOVED lines=16> */
.L_x_2578:
        /* <DEDUP_REMOVED lines=16> */
.L_x_2579:
        /* <DEDUP_REMOVED lines=15> */
.L_x_2687:
[----:B------:R-:W-:Y:S05]  /*21660*/  BSYNC B2 ;  /* 0x0000000000027941 */ /* 0x000fea0003800000 */
.L_x_2580:
        /* <DEDUP_REMOVED lines=11> */
.L_x_2583:
[----:B------:R-:W-:Y:S05]  /*21720*/  BSYNC B2 ;  /* 0x0000000000027941 */ /* 0x000fea0003800000 */
.L_x_2582:
        /* <DEDUP_REMOVED lines=10> */
.L_x_2584:
        /* <DEDUP_REMOVED lines=15> */
.L_x_2585:
        /* <DEDUP_REMOVED lines=15> */
.L_x_2586:
        /* <DEDUP_REMOVED lines=12> */
.L_x_2571:
[----:B------:R-:W-:Y:S05]  /*21a70*/  BSYNC B1 ;  /* 0x0000000000017941 */ /* 0x000fea0003800000 */
.L_x_2570:
[C---:B------:R-:W-:Y:S01]  /*21a80*/  ISETP.GT.AND P0, PT, R0.reuse, 0x1, PT ;  /* 0x000000010000780c */ /* 0x040fe20003f04270 */
[----:B------:R-:W-:-:S12]  /*21a90*/  VIADD R0, R0, 0xfffffffe ;  /* 0xfffffffe00007836 */ /* 0x000fd80000000000 */
[----:B------:R-:W-:Y:S05]  /*21aa0*/  @P0 BRA `(.L_x_2587) ;  /* 0xffffffe800740947 */ /* 0x000fea000383ffff */
.L_x_2533:
[----:B------:R-:W-:Y:S05]  /*21ab0*/  BSYNC B0 ;  /* 0x0000000000007941 */ /* 0x000fea0003800000 */
.L_x_2532:
        /* <DEDUP_REMOVED lines=17> */
.L_x_2589:
[----:B------:R-:W-:Y:S05]  /*21bd0*/  BSYNC B0 ;  /* 0x0000000000007941 */ /* 0x000fea0003800000 */
.L_x_2588:
[----:B------:R-:W2:Y:S01]  /*21be0*/  LDL R0, [R1] ;  /* 0x0000000001007983 */ /* 0x000ea20000100800 */
[----:B------:R-:W-:Y:S01]  /*21bf0*/  BSSY B0, `(.L_x_2590) ;  /* 0x0000046000007945 */ /* 0x000fe20003800000 */
[----:B--2---:R-:W-:-:S13]  /*21c00*/  LOP3.LUT P0, RZ, R0, 0x1, RZ, 0xc0, !PT ;  /* 0x0000000100ff7812 */ /* 0x004fda000780c0ff */
[----:B------:R-:W-:Y:S05]  /*21c10*/  @!P0 BRA `(.L_x_2591) ;  /* 0x00000004000c8947 */ /* 0x000fea0003800000 */
[----:B-1----:R-:W-:Y:S01]  /*21c20*/  IMAD R3, R23, 0x8, R22 ;  /* 0x0000000817037824 */ /* 0x002fe200078e0216 */
[----:B------:R-:W-:Y:S01]  /*21c30*/  SHF.L.U32 R0, R27, 0x1f, RZ ;  /* 0x0000001f1b007819 */ /* 0x000fe200000006ff */
[----:B------:R-:W-:Y:S01]  /*21c40*/  BSSY B1, `(.L_x_2592) ;  /* 0x0000004000017945 */ /* 0x000fe20003800000 */
[----:B------:R-:W-:Y:S02]  /*21c50*/  ISETP.NE.AND P1, PT, R6, RZ, PT ;  /* 0x000000ff0600720c */ /* 0x000fe40003f25270 */
[----:B------:R-:W1:Y:S02]  /*21c60*/  SYNCS.PHASECHK.TRANS64.TRYWAIT P0, [R3+URZ+0x31c60], R0 ;  /* 0x031c6000030075a7 */ /* 0x000e64000800017f */
[----:B-1----:R-:W-:Y:S09]  /*21c70*/  @!P0 BRA `(.L_x_2593) ;  /* 0x0000002c00608947 */ /* 0x002ff20003800000 */
.L_x_2688:
[----:B------:R-:W-:Y:S05]  /*21c80*/  BSYNC B1 ;  /* 0x0000000000017941 */ /* 0x000fea0003800000 */
.L_x_2592:
        /* <DEDUP_REMOVED lines=9> */
.L_x_2595:
[----:B------:R-:W-:Y:S05]  /*21d20*/  BSYNC B1 ;  /* 0x0000000000017941 */ /* 0x000fea0003800000 */
.L_x_2594:
        /* <DEDUP_REMOVED lines=10> */
.L_x_2596:
        /* <DEDUP_REMOVED lines=15> */
.L_x_2597:
        /* <DEDUP_REMOVED lines=15> */
.L_x_2598:
        /* <DEDUP_REMOVED lines=10> */
.L_x_2591:
[----:B------:R-:W-:Y:S05]  /*22050*/  BSYNC B0 ;  /* 0x0000000000007941 */ /* 0x000fea0003800000 */
.L_x_2590:
[----:B------:R-:W-:-:S05]  /*22060*/  VIADD R23, R23, 0x1 ;  /* 0x0000000117177836 */ /* 0x000fca0000000000 */
[----:B------:R-:W-:-:S04]  /*22070*/  ISETP.NE.AND P0, PT, R23, 0x2, PT ;  /* 0x000000021700780c */ /* 0x000fc80003f05270 */
[----:B------:R-:W-:Y:S02]  /*22080*/  SEL R0, RZ, 0x1, P0 ;  /* 0x00000001ff007807 */ /* 0x000fe40000000000 */
[----:B------:R-:W-:Y:S02]  /*22090*/  SEL R23, R23, RZ, P0 ;  /* 0x000000ff17177207 */ /* 0x000fe40000000000 */
[----:B------:R-:W-:-:S07]  /*220a0*/  LOP3.LUT R27, R27, R0, RZ, 0x3c, !PT ;  /* 0x000000001b1b7212 */ /* 0x000fce00078e3cff */
.L_x_2514:
[----:B------:R-:W-:Y:S05]  /*220b0*/  BSYNC B7 ;  /* 0x0000000000077941 */ /* 0x000fea0003800000 */
.L_x_2512:
[----:B------:R-:W3:Y:S02]  /*220c0*/  LDL R0, [R1] ;  /* 0x0000000001007983 */ /* 0x000ee40000100800 */
[----:B---3--:R-:W-:-:S13]  /*220d0*/  LOP3.LUT P0, RZ, R0, 0x2, RZ, 0xc0, !PT ;  /* 0x0000000200ff7812 */ /* 0x008fda000780c0ff */
[----:B------:R-:W-:Y:S05]  /*220e0*/  @!P0 BRA `(.L_x_2599) ;  /* 0x0000000000248947 */ /* 0x000fea0003800000 */
[----:B------:R-:W-:Y:S05]  /*220f0*/  WARPSYNC.ALL ;  /* 0x0000000000007948 */ /* 0x000fea0003800000 */
[----:B------:R-:W3:Y:S08]  /*22100*/  S2UR UR5, SR_CgaCtaId ;  /* 0x00000000000579c3 */ /* 0x000ef00000008800 */
[----:B------:R-:W-:Y:S06]  /*22110*/  BAR.SYNC.DEFER_BLOCKING 0x5, 0x200 ;  /* 0x0148000000007b1d */ /* 0x000fec0000010000 */
[----:B------:R-:W-:-:S02]  /*22120*/  UMOV UR4, 0x400 ;  /* 0x0000040000047882 */ /* 0x000fc40000000000 */
[----:B---3--:R-:W-:-:S06]  /*22130*/  ULEA UR4, UR5, UR4, 0x18 ;  /* 0x0000000405047291 */ /* 0x008fcc000f8ec03f */
[----:B-1----:R-:W-:-:S05]  /*22140*/  IMAD.U32 R22, RZ, RZ, UR4 ;  /* 0x00000004ff167e24 */ /* 0x002fca000f8e00ff */
[----:B------:R1:W3:Y:S01]  /*22150*/  LDS.128 R16, [R22+0x31cd0] ;  /* 0x031cd00016107984 */ /* 0x0002e20000000c00 */
[----:B------:R-:W-:Y:S06]  /*22160*/  BAR.ARV 0x4, 0x200 ;  /* 0x0108000000007b1d */ /* 0x000fec0000002000 */
[----:B------:R-:W-:Y:S05]  /*22170*/  BRA `(.L_x_2600) ;  /* 0x0000000800cc7947 */ /* 0x000fea0003800000 */
.L_x_2599:
[----:B------:R-:W0:Y:S01]  /*22180*/  S2R R0, SR_TID.X ;  /* 0x0000000000007919 */ /* 0x000e220000002100 */
[----:B------:R-:W-:Y:S01]  /*22190*/  UMOV UR4, 0xffffffff ;  /* 0xffffffff00047882 */ /* 0x000fe20000000000 */
[----:B0-2---:R-:W-:-:S04]  /*221a0*/  LOP3.LUT R7, R0, 0x1f, RZ, 0xc0, !PT ;  /* 0x0000001f00077812 */ /* 0x005fc800078ec0ff */
[----:B------:R-:W-:Y:S01]  /*221b0*/  ISETP.NE.AND P0, PT, R7, 0x1f, PT ;  /* 0x0000001f0700780c */ /* 0x000fe20003f05270 */
[----:B------:R-:W-:-:S12]  /*221c0*/  BRA.DIV UR4, `(.L_x_2601) ;  /* 0x0000002a04207947 */ /* 0x000fd8000b800000 */
[----:B------:R-:W-:Y:S01]  /*221d0*/  IMAD.IADD R5, R19, 0x1, R7 ;  /* 0x0000000113057824 */ /* 0x000fe200078e0207 */
[----:B------:R-:W-:-:S04]  /*221e0*/  ULDC UR4, c[0x0][0xc3c] ;  /* 0x00030f0000047ab9 */ /* 0x000fc80000000800 */
[----:B------:R-:W-:-:S13]  /*221f0*/  ISETP.GE.OR P1, PT, R5, UR4, !P0 ;  /* 0x0000000405007c0c */ /* 0x000fda000c726670 */
[----:B-1----:R-:W0:Y:S02]  /*22200*/  @!P1 LDC.64 R2, c[0x0][0xc80] ;  /* 0x00032000ff029b82 */ /* 0x002e240000000a00 */
        /* <DEDUP_REMOVED lines=27> */
.L_x_2698:
[----:B------:R-:W-:Y:S02]  /*223c0*/  ULDC UR4, c[0x0][0xc38] ;  /* 0x00030e0000047ab9 */ /* 0x000fe40000000800 */
[----:B------:R-:W-:-:S04]  /*223d0*/  IMAD.U32 R4, RZ, RZ, UR4 ;  /* 0x00000004ff047e24 */ /* 0x000fc8000f8e00ff */
[----:B-1----:R-:W-:-:S04]  /*223e0*/  IMAD R5, R14, R4, RZ ;  /* 0x000000040e057224 */ /* 0x002fc800078e02ff */
[----:B------:R-:W-:-:S05]  /*223f0*/  IMAD.IADD R16, R16, 0x1, R5 ;  /* 0x0000000110107824 */ /* 0x000fca00078e0205 */
[----:B------:R-:W-:-:S13]  /*22400*/  ISETP.GT.AND P6, PT, R16, R0, PT ;  /* 0x000000001000720c */ /* 0x000fda0003fc4270 */
[----:B------:R-:W-:Y:S05]  /*22410*/  @P6 BRA `(.L_x_2602) ;  /* 0x00000000009c6947 */ /* 0x000fea0003800000 */
.L_x_2607:
        /* <DEDUP_REMOVED lines=14> */
.L_x_2605:
[----:B------:R-:W-:Y:S05]  /*22500*/  BSYNC B0 ;  /* 0x0000000000007941 */ /* 0x000fea0003800000 */
.L_x_2604:
        /* <DEDUP_REMOVED lines=18> */
.L_x_2706:
[----:B------:R-:W-:Y:S02]  /*22630*/  ULDC UR4, c[0x0][0xc38] ;  /* 0x00030e0000047ab9 */ /* 0x000fe40000000800 */
[----:B------:R-:W-:-:S04]  /*22640*/  IMAD.U32 R4, RZ, RZ, UR4 ;  /* 0x00000004ff047e24 */ /* 0x000fc8000f8e00ff */
[----:B-1----:R-:W-:-:S04]  /*22650*/  IMAD R5, R14, R4, RZ ;  /* 0x000000040e057224 */ /* 0x002fc800078e02ff */
[----:B------:R-:W-:-:S05]  /*22660*/  IMAD.IADD R16, R5, 0x1, R16 ;  /* 0x0000000105107824 */ /* 0x000fca00078e0210 */
[----:B------:R-:W-:-:S13]  /*22670*/  ISETP.GT.AND P6, PT, R16, R0, PT ;  /* 0x000000001000720c */ /* 0x000fda0003fc4270 */
[----:B------:R-:W-:Y:S05]  /*22680*/  @!P6 BRA `(.L_x_2607) ;  /* 0xfffffffc0064e947 */ /* 0x000fea000383ffff */
.L_x_2602:
        /* <DEDUP_REMOVED lines=8> */
.L_x_2710:
[----:B------:R-:W-:Y:S01]  /*22710*/  ISETP.NE.AND P0, PT, R5, RZ, PT ;  /* 0x000000ff0500720c */ /* 0x000fe20003f05270 */
[----:B------:R-:W-:-:S12]  /*22720*/  IMAD.MOV.U32 R5, RZ, RZ, RZ ;  /* 0x000000ffff057224 */ /* 0x000fd800078e00ff */
[----:B------:R-:W-:Y:S05]  /*22730*/  @!P0 BRA `(.L_x_2609) ;  /* 0x0000000000108947 */ /* 0x000fea0003800000 */
[----:B------:R-:W-:Y:S01]  /*22740*/  UMOV UR4, 0xffffffff ;  /* 0xffffffff00047882 */ /* 0x000fe20000000000 */
[----:B------:R-:W-:Y:S02]  /*22750*/  VIADD R12, R6, 0xffffffff ;  /* 0xffffffff060c7836 */ /* 0x000fe40000000000 */
[----:B------:R-:W-:Y:S05]  /*22760*/  BRA.DIV UR4, `(.L_x_2610) ;  /* 0x0000002a04e07947 */ /* 0x000fea000b800000 */
[----:B------:R3:W4:Y:S02]  /*22770*/  SHFL.IDX PT, R5, R3, R12, 0x1f ;  /* 0x00001f0c03057589 */ /* 0x00072400000e0000 */
.L_x_2609:
[----:B01-3--:R-:W0:Y:S01]  /*22780*/  LDC.64 R2, c[0x0][0xc90] ;  /* 0x00032400ff027b82 */ /* 0x00be220000000a00 */
[----:B------:R-:W-:-:S04]  /*22790*/  IMAD.IADD R19, R6, 0x1, R19 ;  /* 0x0000000106137824 */ /* 0x000fc800078e0213 */
[----:B0-----:R-:W-:-:S05]  /*227a0*/  IMAD.WIDE R2, R19, 0x4, R2 ;  /* 0x0000000413027825 */ /* 0x001fca00078e0202 */
[----:B------:R-:W2:Y:S01]  /*227b0*/  LDG.E R7, desc[UR60][R2.64] ;  /* 0x0000003c02077981 */ /* 0x000ea2000c1e1900 */
[----:B----4-:R-:W-:Y:S02]  /*227c0*/  IMAD R16, R5, R4, R16 ;  /* 0x0000000405107224 */ /* 0x010fe400078e0210 */
[----:B--2---:R-:W-:-:S05]  /*227d0*/  IMAD R6, R17, R7, RZ ;  /* 0x0000000711067224 */ /* 0x004fca00078e02ff */
[----:B------:R-:W-:-:S04]  /*227e0*/  IABS R8, R6 ;  /* 0x0000000600087213 */ /* 0x000fc80000000000 */
[----:B------:R-:W0:Y:S08]  /*227f0*/  I2F.RP R9, R8 ;  /* 0x0000000800097306 */ /* 0x000e300000209400 */
[----:B0-----:R-:W0:Y:S02]  /*22800*/  MUFU.RCP R9, R9 ;  /* 0x0000000900097308 */ /* 0x001e240000001000 */
[----:B0-----:R-:W-:-:S06]  /*22810*/  VIADD R10, R9, 0xffffffe ;  /* 0x0ffffffe090a7836 */ /* 0x001fcc0000000000 */
[----:B------:R-:W0:Y:S02]  /*22820*/  F2I.FTZ.U32.TRUNC.NTZ R3, R10 ;  /* 0x0000000a00037305 */ /* 0x000e24000021f000 */
[----:B0-----:R-:W-:-:S04]  /*22830*/  IMAD.MOV R2, RZ, RZ, -R3 ;  /* 0x000000ffff027224 */ /* 0x001fc800078e0a03 */
[----:B------:R-:W-:Y:S02]  /*22840*/  IMAD R5, R2, R8, RZ ;  /* 0x0000000802057224 */ /* 0x000fe400078e02ff */
[----:B------:R-:W-:-:S04]  /*22850*/  IMAD.MOV.U32 R2, RZ, RZ, RZ ;  /* 0x000000ffff027224 */ /* 0x000fc800078e00ff */
        /* <DEDUP_REMOVED lines=21> */
[----:B------:R-:W-:Y:S01]  /*229b0*/  VIADDMNMX R4, R3, R4, R7, PT ;  /* 0x0000000403047246 */ /* 0x000fe20003800107 */
[----:B------:R-:W-:-:S03]  /*229c0*/  IMAD.IADD R0, R5, 0x1, R0 ;  /* 0x0000000105007824 */ /* 0x000fc600078e0200 */
        /* <DEDUP_REMOVED lines=23> */
[----:B------:R-:W-:Y:S01]  /*22b40*/  @!P1 LOP3.LUT R3, RZ, R4, RZ, 0x33, !PT ;  /* 0x00000004ff039212 */ /* 0x000fe200078e33ff */
[----:B------:R-:W-:-:S04]  /*22b50*/  IMAD.MOV R4, RZ, RZ, -R4 ;  /* 0x000000ffff047224 */ /* 0x000fc800078e0a04 */
[----:B------:R-:W-:Y:S01]  /*22b60*/  IMAD R18, R3, R4, R0 ;  /* 0x0000000403127224 */ /* 0x000fe200078e0200 */
[----:B------:R-:W-:-:S05]  /*22b70*/  LOP3.LUT R0, RZ, R3, RZ, 0x33, !PT ;  /* 0x00000003ff007212 */ /* 0x000fca00078e33ff */
[----:B------:R-:W-:Y:S01]  /*22b80*/  IMAD.IADD R17, R17, 0x1, R0 ;  /* 0x0000000111117824 */ /* 0x000fe200078e0200 */
[----:B------:R-:W-:Y:S06]  /*22b90*/  BRA `(.L_x_2611) ;  /* 0x00000000001c7947 */ /* 0x000fec0003800000 */
.L_x_2603:
[----:B------:R-:W-:Y:S01]  /*22ba0*/  UMOV UR4, URZ ;  /* 0x0000003f00047c82 */ /* 0x000fe20008000000 */
[----:B------:R-:W-:Y:S01]  /*22bb0*/  UMOV UR5, URZ ;  /* 0x0000003f00057c82 */ /* 0x000fe20008000000 */
[----:B------:R-:W-:Y:S01]  /*22bc0*/  ULDC UR6, c[0x0][0xc3c] ;  /* 0x00030f0000067ab9 */ /* 0x000fe20000000800 */
[----:B------:R-:W-:Y:S02]  /*22bd0*/  IMAD.MOV.U32 R16, RZ, RZ, R0 ;  /* 0x000000ffff107224 */ /* 0x000fe400078e0000 */
[----:B------:R-:W-:Y:S02]  /*22be0*/  IMAD.U32 R17, RZ, RZ, UR4 ;  /* 0x00000004ff117e24 */ /* 0x000fe4000f8e00ff */
[----:B------:R-:W-:Y:S02]  /*22bf0*/  IMAD.U32 R18, RZ, RZ, UR5 ;  /* 0x00000005ff127e24 */ /* 0x000fe4000f8e00ff */
[----:B------:R-:W-:-:S07]  /*22c00*/  IMAD.U32 R19, RZ, RZ, UR6 ;  /* 0x00000006ff137e24 */ /* 0x000fce000f8e00ff */
.L_x_2611:
        /* <DEDUP_REMOVED lines=10> */
.L_x_2600:
[----:B------:R-:W-:Y:S02]  /*22cb0*/  ULDC UR4, c[0x0][0xc3c] ;  /* 0x00030f0000047ab9 */ /* 0x000fe40000000800 */
[----:B---3--:R-:W-:-:S13]  /*22cc0*/  ISETP.GE.AND P0, PT, R19, UR4, PT ;  /* 0x0000000413007c0c */ /* 0x008fda000bf06270 */
[----:B------:R-:W-:Y:S05]  /*22cd0*/  @!P0 BRA `(.L_x_2612) ;  /* 0xffffff9400648947 */ /* 0x000fea000383ffff */
[----:B------:R-:W-:Y:S05]  /*22ce0*/  BSYNC B8 ;  /* 0x0000000000087941 */ /* 0x000fea0003800000 */
.L_x_2468:
[----:B--2---:R-:W2:Y:S01]  /*22cf0*/  LDL.LU R0, [R1+0x30] ;  /* 0x0000300001007983 */ /* 0x004ea20000300800 */
[----:B------:R-:W-:Y:S01]  /*22d00*/  BSSY B0, `(.L_x_2613) ;  /* 0x000000b000007945 */ /* 0x000fe20003800000 */
[----:B------:R-:W3:Y:S01]  /*22d10*/  S2R R5, SR_CgaCtaId ;  /* 0x0000000000057919 */ /* 0x000ee20000008800 */
[----:B--2---:R-:W-:-:S05]  /*22d20*/  VIADD R0, R0, 0x1 ;  /* 0x0000000100007836 */ /* 0x004fca0000000000 */
[----:B0-----:R-:W-:-:S04]  /*22d30*/  LEA.HI R2, R0, R0, RZ, 0x1 ;  /* 0x0000000000027211 */ /* 0x001fc800078f08ff */
[----:B------:R-:W-:Y:S02]  /*22d40*/  LOP3.LUT R3, R2, 0xfffffffe, RZ, 0xc0, !PT ;  /* 0xfffffffe02037812 */ /* 0x000fe400078ec0ff */
[----:B------:R-:W-:-:S03]  /*22d50*/  MOV R2, 0x400 ;  /* 0x0000040000027802 */ /* 0x000fc60000000f00 */
[----:B------:R-:W-:Y:S01]  /*22d60*/  IMAD.IADD R0, R0, 0x1, -R3 ;  /* 0x0000000100007824 */ /* 0x000fe200078e0a03 */
[----:B---3--:R-:W-:-:S04]  /*22d70*/  LEA R9, R5, R2, 0x18 ;  /* 0x0000000205097211 */ /* 0x008fc800078ec0ff */
[----:B------:R-:W-:-:S04]  /*22d80*/  SHF.L.U32 R0, R0, 0x1f, RZ ;  /* 0x0000001f00007819 */ /* 0x000fc800000006ff */
[----:B------:R-:W0:Y:S02]  /*22d90*/  SYNCS.PHASECHK.TRANS64.TRYWAIT P0, [R9+URZ+0x31c20], R0 ;  /* 0x031c2000090075a7 */ /* 0x000e24000800017f */
[----:B0-----:R-:W-:Y:S05]  /*22da0*/  @!P0 BRA `(.L_x_2614) ;  /* 0x0000002400788947 */ /* 0x001fea0003800000 */
.L_x_2713:
[----:B------:R-:W-:Y:S05]  /*22db0*/  BSYNC B0 ;  /* 0x0000000000007941 */ /* 0x000fea0003800000 */
.L_x_2613:
[----:B------:R-:W-:-:S03]  /*22dc0*/  UMOV UR4, 0xffffffff ;  /* 0xffffffff00047882 */ /* 0x000fc60000000000 */
[----:B------:R-:W-:Y:S05]  /*22dd0*/  BRA.DIV UR4, `(.L_x_2615) ;  /* 0x0000002604807947 */ /* 0x000fea000b800000 */
[----:B0-----:R-:W0:Y:S02]  /*22de0*/  S2R R0, SR_TID.X ;  /* 0x0000000000007919 */ /* 0x001e240000002100 */
[----:B0-----:R-:W-:-:S04]  /*22df0*/  SHF.R.U32.HI R0, RZ, 0x5, R0 ;  /* 0x00000005ff007819 */ /* 0x001fc80000011600 */
[----:B------:R-:W-:-:S05]  /*22e00*/  LOP3.LUT R0, R0, 0x3, RZ, 0xc0, !PT ;  /* 0x0000000300007812 */ /* 0x000fca00078ec0ff */
[----:B------:R0:W2:Y:S02]  /*22e10*/  SHFL.IDX PT, R14, R0, RZ, 0x1f ;  /* 0x00001fff000e7589 */ /* 0x0000a400000e0000 */
.L_x_2716:
[----:B--2---:R-:W-:-:S13]  /*22e20*/  ISETP.NE.AND P0, PT, R14, RZ, PT ;  /* 0x000000ff0e00720c */ /* 0x004fda0003f05270 */
[----:B------:R-:W-:Y:S05]  /*22e30*/  @P0 BRA `(.L_x_2311) ;  /* 0x0000000000900947 */ /* 0x000fea0003800000 */
[----:B------:R-:W-:-:S03]  /*22e40*/  UMOV UR4, 0xffffffff ;  /* 0xffffffff00047882 */ /* 0x000fc60000000000 */
[----:B------:R-:W-:Y:S05]  /*22e50*/  BRA.DIV UR4, `(.L_x_2616) ;  /* 0x0000002604947947 */ /* 0x000fea000b800000 */
[----:B------:R-:W-:-:S13]  /*22e60*/  ELECT P6, URZ, PT ;  /* 0x00000000003f782f */ /* 0x000fda00038c0000 */
.L_x_2719:
        /* <DEDUP_REMOVED lines=8> */
.L_x_2617:
        /* <DEDUP_REMOVED lines=12> */
.L_x_2720:
[----:B------:R-:W2:Y:S02]  /*22fb0*/  SYNCS.PHASECHK.TRANS64.TRYWAIT P0, [R7+URZ], R2 ;  /* 0x00000002070075a7 */ /* 0x000ea4000800017f */
[----:B--2---:R-:W-:Y:S05]  /*22fc0*/  @!P0 BRA `(.L_x_2619) ;  /* 0x00000024006c8947 */ /* 0x004fea0003800000 */
.L_x_2721:
[----:B------:R-:W-:Y:S05]  /*22fd0*/  @!P2 BRA `(.L_x_2620) ;  /* 0x000000000004a947 */ /* 0x000fea0003800000 */
[----:B------:R-:W-:Y:S01]  /*22fe0*/  BPT.TRAP 0x1 ;  /* 0x000000040000795c */ /* 0x000fe20000300000 */
.L_x_2620:
[----:B------:R-:W-:-:S04]  /*22ff0*/  VIADD R0, R9, 0x31c60 ;  /* 0x00031c6009007836 */ /* 0x000fc80000000000 */
[----:B------:R-:W-:-:S04]  /*23000*/  IMAD R4, R23, 0x8, R0 ;  /* 0x0000000817047824 */ /* 0x000fc800078e0200 */
[----:B------:R-:W3:Y:S02]  /*23010*/  SYNCS.PHASECHK.TRANS64.TRYWAIT P0, [R4+URZ], R3 ;  /* 0x00000003040075a7 */ /* 0x000ee4000800017f */
[----:B---3--:R-:W-:Y:S05]  /*23020*/  @!P0 BRA `(.L_x_2621) ;  /* 0x0000002400688947 */ /* 0x008fea0003800000 */
.L_x_2722:
[----:B------:R-:W-:-:S07]  /*23030*/  IMAD R5, R5, 0x8, R0 ;  /* 0x0000000805057824 */ /* 0x000fce00078e0200 */
.L_x_2622:
[----:B----4-:R4:W0:Y:S02]  /*23040*/  SYNCS.PHASECHK.TRANS64.TRYWAIT P0, [R5+URZ], R2 ;  /* 0x00000002050075a7 */ /* 0x010824000800017f */
[----:B0-----:R-:W-:Y:S05]  /*23050*/  @!P0 NANOSLEEP.SYNCS 0x989680 ;  /* 0x009896800000895d */ /* 0x001fea0003900000 */
[----:B------:R-:W0:Y:S02]  /*23060*/  @!P0 SYNCS.PHASECHK.TRANS64 P0, [R5+URZ], R2 ;  /* 0x00000002050085a7 */ /* 0x000e24000800007f */
[----:B0-----:R-:W-:Y:S05]  /*23070*/  @!P0 BRA `(.L_x_2622) ;  /* 0xfffffffc00f08947 */ /* 0x001fea000383ffff */
.L_x_2311:
[----:B------:R-:W-:Y:S05]  /*23080*/  BSYNC B9 ;  /* 0x0000000000097941 */ /* 0x000fea0003800000 */
.L_x_2308:
[----:B------:R-:W-:Y:S05]  /*23090*/  EXIT ;  /* 0x000000000000794d */ /* 0x000fea0003800000 */
.L_x_2327:
[----:B0-----:R0:W1:Y:S02]  /*230a0*/  SYNCS.PHASECHK.TRANS64.TRYWAIT P5, [R21+URZ+0x31c90], R87 ;  /* 0x031c9057150075a7 */ /* 0x00106400080a017f */
[----:B-1----:R-:W-:Y:S05]  /*230b0*/  @!P5 NANOSLEEP.SYNCS 0x989680 ;  /* 0x009896800000d95d */ /* 0x002fea0003900000 */
[----:B------:R-:W1:Y:S02]  /*230c0*/  @!P5 SYNCS.PHASECHK.TRANS64 P5, [R21+URZ+0x31c90], R87 ;  /* 0x031c90571500d5a7 */ /* 0x000e6400080a007f */
[----:B-1----:R-:W-:Y:S05]  /*230d0*/  @!P5 BRA `(.L_x_2327) ;  /* 0xfffffffc00f0d947 */ /* 0x002fea000383ffff */
[----:B------:R-:W-:Y:S05]  /*230e0*/  BRA `(.L_x_2623) ;  /* 0xfffffe0000207947 */ /* 0x000fea000383ffff */
.L_x_2355:
[----:B0-----:R0:W1:Y:S02]  /*230f0*/  SYNCS.PHASECHK.TRANS64.TRYWAIT P5, [R21+URZ+0x31c90], R87 ;  /* 0x031c9057150075a7 */ /* 0x00106400080a017f */
[----:B-1----:R-:W-:Y:S05]  /*23100*/  @!P5 NANOSLEEP.SYNCS 0x989680 ;  /* 0x009896800000d95d */ /* 0x002fea0003900000 */
[----:B------:R-:W1:Y:S02]  /*23110*/  @!P5 SYNCS.PHASECHK.TRANS64 P5, [R21+URZ+0x31c90], R87 ;  /* 0x031c90571500d5a7 */ /* 0x000e6400080a007f */
[----:B-1----:R-:W-:Y:S05]  /*23120*/  @!P5 BRA `(.L_x_2355) ;  /* 0xfffffffc00f0d947 */ /* 0x002fea000383ffff */
[----:B------:R-:W-:Y:S05]  /*23130*/  BRA `(.L_x_2624) ;  /* 0xfffffe1800a47947 */ /* 0x000fea000383ffff */
.L_x_2368:
[----:B0-----:R0:W1:Y:S02]  /*23140*/  SYNCS.PHASECHK.TRANS64.TRYWAIT P4, [R21+URZ+0x31c90], R87 ;  /* 0x031c9057150075a7 */ /* 0x001064000808017f */
[----:B-1----:R-:W-:Y:S05]  /*23150*/  @!P4 NANOSLEEP.SYNCS 0x989680 ;  /* 0x009896800000c95d */ /* 0x002fea0003900000 */
[----:B------:R-:W1:Y:S02]  /*23160*/  @!P4 SYNCS.PHASECHK.TRANS64 P4, [R21+URZ+0x31c90], R87 ;  /* 0x031c90571500c5a7 */ /* 0x000e64000808007f */
[----:B-1----:R-:W-:Y:S05]  /*23170*/  @!P4 BRA `(.L_x_2368) ;  /* 0xfffffffc00f0c947 */ /* 0x002fea000383ffff */
[----:B------:R-:W-:Y:S05]  /*23180*/  BRA `(.L_x_2625) ;  /* 0xfffffe3400287947 */ /* 0x000fea000383ffff */
.L_x_2372:
[----:B--2---:R2:W3:Y:S02]  /*23190*/  SYNCS.PHASECHK.TRANS64.TRYWAIT P3, [R21+URZ+0x31cb0], R87 ;  /* 0x031cb057150075a7 */ /* 0x0044e4000806017f */
[----:B---3--:R-:W-:Y:S05]  /*231a0*/  @!P3 NANOSLEEP.SYNCS 0x989680 ;  /* 0x009896800000b95d */ /* 0x008fea0003900000 */
[----:B------:R-:W3:Y:S02]  /*231b0*/  @!P3 SYNCS.PHASECHK.TRANS64 P3, [R21+URZ+0x31cb0], R87 ;  /* 0x031cb0571500b5a7 */ /* 0x000ee4000806007f */
[----:B---3--:R-:W-:Y:S05]  /*231c0*/  @!P3 BRA `(.L_x_2372) ;  /* 0xfffffffc00f0b947 */ /* 0x008fea000383ffff */
[----:B------:R-:W-:Y:S05]  /*231d0*/  BRA `(.L_x_2626) ;  /* 0xfffffe3400c07947 */ /* 0x000fea000383ffff */
.L_x_2378:
        /* <DEDUP_REMOVED lines=10> */
[----:B-1---5:R-:W-:Y:S05]  /*23280*/  WARPSYNC.COLLECTIVE R15, `(.L_x_2628) ;  /* 0x000000000f087348 */ /* 0x022fea0003c00000 */
[----:B------:R0:W2:Y:S02]  /*23290*/  SHFL.IDX P6, R14, R13, R12, R11 ;  /* 0x0000000c0d0e7389 */ /* 0x0000a400000c000b */
[----:B012--5:R-:W-:Y:S01]  /*232a0*/  ENDCOLLECTIVE ;  /* 0x000000000000791b */ /* 0x027fe20003800000 */
.L_x_2628:
[----:B------:R-:W-:Y:S05]  /*232b0*/  BSYNC B0 ;  /* 0x0000000000007941 */ /* 0x000fea0003800000 */
.L_x_2627:
[----:B------:R2:W-:Y:S01]  /*232c0*/  STL [R1+0x28], R14 ;  /* 0x0000280e01007387 */ /* 0x0005e20000100800 */
[----:B------:R-:W-:Y:S05]  /*232d0*/  BRA `(.L_x_2629) ;  /* 0xfffffe3c00547947 */ /* 0x000fea000383ffff */
.L_x_2389:
[----:B------:R-:W-:Y:S01]  /*232e0*/  BSSY B1, `(.L_x_2630) ;  /* 0x0000007000017945 */ /* 0x000fe20003800000 */
[----:B------:R-:W-:Y:S02]  /*232f0*/  IMAD.MOV.U32 R12, RZ, RZ, RZ ;  /* 0x000000ffff0c7224 */ /* 0x000fe400078e00ff */
[----:B------:R-:W-:Y:S02]  /*23300*/  IMAD.MOV.U32 R11, RZ, RZ, 0x1e1f ;  /* 0x00001e1fff0b7424 */ /* 0x000fe400078e00ff */
[----:B------:R-:W-:-:S07]  /*23310*/  IMAD.MOV.U32 R15, RZ, RZ, -0x1 ;  /* 0xffffffffff0f7424 */ /* 0x000fce00078e00ff */
[----:B-12---:R-:W-:Y:S05]  /*23320*/  WARPSYNC.COLLECTIVE R15, `(.L_x_2631) ;  /* 0x000000000f087348 */ /* 0x006fea0003c00000 */
[----:B--2---:R0:W2:Y:S02]  /*23330*/  SHFL.IDX P6, R14, R13, R12, R11 ;  /* 0x0000000c0d0e7389 */ /* 0x0040a400000c000b */
[----:B012---:R-:W-:Y:S01]  /*23340*/  ENDCOLLECTIVE ;  /* 0x000000000000791b */ /* 0x007fe20003800000 */
.L_x_2631:
[----:B------:R-:W-:Y:S05]  /*23350*/  BSYNC B1 ;  /* 0x0000000000017941 */ /* 0x000fea0003800000 */
.L_x_2630:
        /* <DEDUP_REMOVED lines=8> */
.L_x_2632:
[----:B------:R-:W-:Y:S02]  /*233e0*/  IMAD.MOV.U32 R13, RZ, RZ, R5 ;  /* 0x000000ffff0d7224 */ /* 0x000fe400078e0005 */
[----:B------:R-:W-:-:S07]  /*233f0*/  IMAD.MOV.U32 R0, RZ, RZ, R14 ;  /* 0x000000ffff007224 */ /* 0x000fce00078e000e */
[----:B------:R-:W-:Y:S05]  /*23400*/  WARPSYNC.COLLECTIVE R15, `(.L_x_2633) ;  /* 0x000000000f087348 */ /* 0x000fea0003c00000 */
[----:B------:R0:W1:Y:S02]  /*23410*/  SHFL.IDX P6, R14, R13, R12, R11 ;  /* 0x0000000c0d0e7389 */ /* 0x00006400000c000b */
[----:B01----:R-:W-:Y:S01]  /*23420*/  ENDCOLLECTIVE ;  /* 0x000000000000791b */ /* 0x003fe20003800000 */
.L_x_2633:
[----:B------:R-:W-:Y:S02]  /*23430*/  IMAD.MOV.U32 R13, RZ, RZ, R4 ;  /* 0x000000ffff0d7224 */ /* 0x000fe400078e0004 */
[----:B------:R-:W-:-:S07]  /*23440*/  IMAD.MOV.U32 R5, RZ, RZ, R14 ;  /* 0x000000ffff057224 */ /* 0x000fce00078e000e */
[----:B------:R-:W-:Y:S05]  /*23450*/  WARPSYNC.COLLECTIVE R15, `(.L_x_2634) ;  /* 0x000000000f087348 */ /* 0x000fea0003c00000 */
[----:B------:R0:W1:Y:S02]  /*23460*/  SHFL.IDX P6, R14, R13, R12, R11 ;  /* 0x0000000c0d0e7389 */ /* 0x00006400000c000b */
[----:B01----:R-:W-:Y:S01]  /*23470*/  ENDCOLLECTIVE ;  /* 0x000000000000791b */ /* 0x003fe20003800000 */
.L_x_2634:
[----:B------:R-:W-:Y:S05]  /*23480*/  BRA `(.L_x_2635) ;  /* 0xfffffe4000c87947 */ /* 0x000fea000383ffff */
.L_x_2393:
[----:B0-----:R0:W1:Y:S02]  /*23490*/  SYNCS.PHASECHK.TRANS64.TRYWAIT P1, [R22+URZ+0x31c00], R3 ;  /* 0x031c0003160075a7 */ /* 0x001064000802017f */
[----:B-1----:R-:W-:Y:S05]  /*234a0*/  @!P1 NANOSLEEP.SYNCS 0x989680 ;  /* 0x009896800000995d */ /* 0x002fea0003900000 */
[----:B------:R-:W1:Y:S02]  /*234b0*/  @!P1 SYNCS.PHASECHK.TRANS64 P1, [R22+URZ+0x31c00], R3 ;  /* 0x031c0003160095a7 */ /* 0x000e64000802007f */
[----:B-1----:R-:W-:Y:S05]  /*234c0*/  @!P1 BRA `(.L_x_2393) ;  /* 0xfffffffc00f09947 */ /* 0x002fea000383ffff */
[----:B------:R-:W-:Y:S05]  /*234d0*/  BRA `(.L_x_2636) ;  /* 0xfffffe4800f87947 */ /* 0x000fea000383ffff */
.L_x_2405:
[----:B------:R-:W-:Y:S01]  /*234e0*/  BSSY B1, `(.L_x_2637) ;  /* 0x0000007000017945 */ /* 0x000fe20003800000 */
[----:B------:R-:W-:Y:S02]  /*234f0*/  IMAD.MOV.U32 R12, RZ, RZ, RZ ;  /* 0x000000ffff0c7224 */ /* 0x000fe400078e00ff */
[----:B------:R-:W-:Y:S02]  /*23500*/  IMAD.MOV.U32 R11, RZ, RZ, 0x1e1f ;  /* 0x00001e1fff0b7424 */ /* 0x000fe400078e00ff */
[----:B------:R-:W-:-:S07]  /*23510*/  IMAD.MOV.U32 R15, RZ, RZ, -0x1 ;  /* 0xffffffffff0f7424 */ /* 0x000fce00078e00ff */
[----:B-1----:R-:W-:Y:S05]  /*23520*/  WARPSYNC.COLLECTIVE R15, `(.L_x_2638) ;  /* 0x000000000f087348 */ /* 0x002fea0003c00000 */
[----:B------:R0:W2:Y:S02]  /*23530*/  SHFL.IDX P6, R14, R13, R12, R11 ;  /* 0x0000000c0d0e7389 */ /* 0x0000a400000c000b */
[----:B012---:R-:W-:Y:S01]  /*23540*/  ENDCOLLECTIVE ;  /* 0x000000000000791b */ /* 0x007fe20003800000 */
.L_x_2638:
[----:B------:R-:W-:Y:S05]  /*23550*/  BSYNC B1 ;  /* 0x0000000000017941 */ /* 0x000fea0003800000 */
.L_x_2637:
        /* <DEDUP_REMOVED lines=8> */
.L_x_2639:
[----:B------:R-:W-:Y:S02]  /*235e0*/  IMAD.MOV.U32 R33, RZ, RZ, R3 ;  /* 0x000000ffff217224 */ /* 0x000fe400078e0003 */
[----:B------:R-:W-:Y:S02]  /*235f0*/  IMAD.MOV.U32 R13, RZ, RZ, R5 ;  /* 0x000000ffff0d7224 */ /* 0x000fe400078e0005 */
[----:B------:R-:W-:-:S07]  /*23600*/  IMAD.MOV.U32 R0, RZ, RZ, R14 ;  /* 0x000000ffff007224 */ /* 0x000fce00078e000e */
[----:B------:R-:W-:Y:S05]  /*23610*/  WARPSYNC.COLLECTIVE R15, `(.L_x_2640) ;  /* 0x000000000f087348 */ /* 0x000fea0003c00000 */
[----:B------:R0:W1:Y:S02]  /*23620*/  SHFL.IDX P6, R14, R13, R12, R11 ;  /* 0x0000000c0d0e7389 */ /* 0x00006400000c000b */
[----:B01----:R-:W-:Y:S01]  /*23630*/  ENDCOLLECTIVE ;  /* 0x000000000000791b */ /* 0x003fe20003800000 */
.L_x_2640:
[----:B------:R-:W-:Y:S02]  /*23640*/  IMAD.MOV.U32 R32, RZ, RZ, R0 ;  /* 0x000000ffff207224 */ /* 0x000fe400078e0000 */
[----:B------:R-:W-:Y:S02]  /*23650*/  IMAD.MOV.U32 R13, RZ, RZ, R4 ;  /* 0x000000ffff0d7224 */ /* 0x000fe400078e0004 */
[----:B------:R-:W-:-:S07]  /*23660*/  IMAD.MOV.U32 R5, RZ, RZ, R14 ;  /* 0x000000ffff057224 */ /* 0x000fce00078e000e */
[----:B------:R-:W-:Y:S05]  /*23670*/  WARPSYNC.COLLECTIVE R15, `(.L_x_2641) ;  /* 0x000000000f087348 */ /* 0x000fea0003c00000 */
[----:B------:R0:W1:Y:S02]  /*23680*/  SHFL.IDX P6, R14, R13, R12, R11 ;  /* 0x0000000c0d0e7389 */ /* 0x00006400000c000b */
[----:B01----:R-:W-:Y:S01]  /*23690*/  ENDCOLLECTIVE ;  /* 0x000000000000791b */ /* 0x003fe20003800000 */
.L_x_2641:
[----:B------:R-:W-:Y:S05]  /*236a0*/  BRA `(.L_x_2642) ;  /* 0xfffffe5c00cc7947 */ /* 0x000fea000383ffff */
.L_x_2409:
[----:B0-----:R0:W1:Y:S02]  /*236b0*/  SYNCS.PHASECHK.TRANS64.TRYWAIT P1, [R22+URZ+0x31c00], R3 ;  /* 0x031c0003160075a7 */ /* 0x001064000802017f */
[----:B-1----:R-:W-:Y:S05]  /*236c0*/  @!P1 NANOSLEEP.SYNCS 0x989680 ;  /* 0x009896800000995d */ /* 0x002fea0003900000 */
[----:B------:R-:W1:Y:S02]  /*236d0*/  @!P1 SYNCS.PHASECHK.TRANS64 P1, [R22+URZ+0x31c00], R3 ;  /* 0x031c0003160095a7 */ /* 0x000e64000802007f */
[----:B-1----:R-:W-:Y:S05]  /*236e0*/  @!P1 BRA `(.L_x_2409) ;  /* 0xfffffffc00f09947 */ /* 0x002fea000383ffff */
[----:B------:R-:W-:Y:S05]  /*236f0*/  BRA `(.L_x_2643) ;  /* 0xfffffe6400507947 */ /* 0x000fea000383ffff */
.L_x_2417:
[----:B--2---:R2:W3:Y:S02]  /*23700*/  SYNCS.PHASECHK.TRANS64.TRYWAIT P2, [R21+URZ+0x31c30], R0 ;  /* 0x031c3000150075a7 */ /* 0x0044e4000804017f */
[----:B---3--:R-:W-:Y:S05]  /*23710*/  @!P2 NANOSLEEP.SYNCS 0x989680 ;  /* 0x009896800000a95d */ /* 0x008fea0003900000 */
[----:B------:R-:W3:Y:S02]  /*23720*/  @!P2 SYNCS.PHASECHK.TRANS64 P2, [R21+URZ+0x31c30], R0 ;  /* 0x031c30001500a5a7 */ /* 0x000ee4000804007f */
[----:B---3--:R-:W-:Y:S05]  /*23730*/  @!P2 BRA `(.L_x_2417) ;  /* 0xfffffffc00f0a947 */ /* 0x008fea000383ffff */
[----:B------:R-:W-:Y:S05]  /*23740*/  BRA `(.L_x_2416) ;  /* 0xfffffe7800cc7947 */ /* 0x000fea000383ffff */
.L_x_2423:
[----:B--2---:R2:W3:Y:S02]  /*23750*/  SYNCS.PHASECHK.TRANS64.TRYWAIT P3, [R0+URZ+0x31c30], R21 ;  /* 0x031c3015000075a7 */ /* 0x0044e4000806017f */
[----:B---3--:R-:W-:Y:S05]  /*23760*/  @!P3 NANOSLEEP.SYNCS 0x989680 ;  /* 0x009896800000b95d */ /* 0x008fea0003900000 */
[----:B------:R-:W3:Y:S02]  /*23770*/  @!P3 SYNCS.PHASECHK.TRANS64 P3, [R0+URZ+0x31c30], R21 ;  /* 0x031c30150000b5a7 */ /* 0x000ee4000806007f */
[----:B---3--:R-:W-:Y:S05]  /*23780*/  @!P3 BRA `(.L_x_2423) ;  /* 0xfffffffc00f0b947 */ /* 0x008fea000383ffff */
[----:B------:R-:W-:Y:S05]  /*23790*/  BRA `(.L_x_2422) ;  /* 0xfffffebc00d07947 */ /* 0x000fea000383ffff */
.L_x_2427:
[----:B--2---:R2:W3:Y:S02]  /*237a0*/  SYNCS.PHASECHK.TRANS64.TRYWAIT P2, [R14+URZ+0x31c50], R0 ;  /* 0x031c50000e0075a7 */ /* 0x0044e4000804017f */
[----:B---3--:R-:W-:Y:S05]  /*237b0*/  @!P2 NANOSLEEP.SYNCS 0x989680 ;  /* 0x009896800000a95d */ /* 0x008fea0003900000 */
[----:B------:R-:W3:Y:S02]  /*237c0*/  @!P2 SYNCS.PHASECHK.TRANS64 P2, [R14+URZ+0x31c50], R0 ;  /* 0x031c50000e00a5a7 */ /* 0x000ee4000804007f */
[----:B---3--:R-:W-:Y:S05]  /*237d0*/  @!P2 BRA `(.L_x_2427) ;  /* 0xfffffffc00f0a947 */ /* 0x008fea000383ffff */
[----:B------:R-:W-:Y:S05]  /*237e0*/  BRA `(.L_x_2424) ;  /* 0xfffffee000747947 */ /* 0x000fea000383ffff */
.L_x_2434:
[----:B--2---:R2:W3:Y:S02]  /*237f0*/  SYNCS.PHASECHK.TRANS64.TRYWAIT P3, [R0+URZ+0x31c30], R21 ;  /* 0x031c3015000075a7 */ /* 0x0044e4000806017f */
[----:B---3--:R-:W-:Y:S05]  /*23800*/  @!P3 NANOSLEEP.SYNCS 0x989680 ;  /* 0x009896800000b95d */ /* 0x008fea0003900000 */
[----:B------:R-:W3:Y:S02]  /*23810*/  @!P3 SYNCS.PHASECHK.TRANS64 P3, [R0+URZ+0x31c30], R21 ;  /* 0x031c30150000b5a7 */ /* 0x000ee4000806007f */
[----:B---3--:R-:W-:Y:S05]  /*23820*/  @!P3 BRA `(.L_x_2434) ;  /* 0xfffffffc00f0b947 */ /* 0x008fea000383ffff */
[----:B------:R-:W-:Y:S05]  /*23830*/  BRA `(.L_x_2433) ;  /* 0xffffff0c00cc7947 */ /* 0x000fea000383ffff */
.L_x_2439:
[----:B--2---:R2:W3:Y:S02]  /*23840*/  SYNCS.PHASECHK.TRANS64.TRYWAIT P2, [R14+URZ+0x31c50], R0 ;  /* 0x031c50000e0075a7 */ /* 0x0044e4000804017f */
[----:B---3--:R-:W-:Y:S05]  /*23850*/  @!P2 NANOSLEEP.SYNCS 0x989680 ;  /* 0x009896800000a95d */ /* 0x008fea0003900000 */
[----:B------:R-:W3:Y:S02]  /*23860*/  @!P2 SYNCS.PHASECHK.TRANS64 P2, [R14+URZ+0x31c50], R0 ;  /* 0x031c50000e00a5a7 */ /* 0x000ee4000804007f */
[----:B---3--:R-:W-:Y:S05]  /*23870*/  @!P2 BRA `(.L_x_2439) ;  /* 0xfffffffc00f0a947 */ /* 0x008fea000383ffff */
[----:B------:R-:W-:Y:S05]  /*23880*/  BRA `(.L_x_2438) ;  /* 0xffffff3000747947 */ /* 0x000fea000383ffff */
.L_x_2444:
[----:B-1----:R1:W3:Y:S02]  /*23890*/  SYNCS.PHASECHK.TRANS64.TRYWAIT P0, [R7+URZ+0x31c50], R4 ;  /* 0x031c5004070075a7 */ /* 0x0022e4000800017f */
[----:B---3--:R-:W-:Y:S05]  /*238a0*/  @!P0 NANOSLEEP.SYNCS 0x989680 ;  /* 0x009896800000895d */ /* 0x008fea0003900000 */
[----:B------:R-:W3:Y:S02]  /*238b0*/  @!P0 SYNCS.PHASECHK.TRANS64 P0, [R7+URZ+0x31c50], R4 ;  /* 0x031c5004070085a7 */ /* 0x000ee4000800007f */
[----:B---3--:R-:W-:Y:S05]  /*238c0*/  @!P0 BRA `(.L_x_2444) ;  /* 0xfffffffc00f08947 */ /* 0x008fea000383ffff */
[----:B------:R-:W-:Y:S05]  /*238d0*/  BRA `(.L_x_2443) ;  /* 0xffffff5000e87947 */ /* 0x000fea000383ffff */
.L_x_2454:
[----:B------:R-:W-:Y:S02]  /*238e0*/  IMAD.MOV.U32 R13, RZ, RZ, R2 ;  /* 0x000000ffff0d7224 */ /* 0x000fe400078e0002 */
[----:B------:R-:W-:Y:S02]  /*238f0*/  IMAD.MOV.U32 R12, RZ, RZ, RZ ;  /* 0x000000ffff0c7224 */ /* 0x000fe400078e00ff */
[----:B------:R-:W-:Y:S02]  /*23900*/  IMAD.MOV.U32 R11, RZ, RZ, 0x1c1f ;  /* 0x00001c1fff0b7424 */ /* 0x000fe400078e00ff */
[----:B------:R-:W-:-:S07]  /*23910*/  IMAD.MOV.U32 R15, RZ, RZ, -0x1 ;  /* 0xffffffffff0f7424 */ /* 0x000fce00078e00ff */
[----:B------:R-:W-:Y:S05]  /*23920*/  WARPSYNC.COLLECTIVE R15, `(.L_x_2644) ;  /* 0x000000000f087348 */ /* 0x000fea0003c00000 */
[----:B------:R0:W1:Y:S02]  /*23930*/  SHFL.IDX P6, R14, R13, R12, R11 ;  /* 0x0000000c0d0e7389 */ /* 0x00006400000c000b */
[----:B01----:R-:W-:Y:S01]  /*23940*/  ENDCOLLECTIVE ;  /* 0x000000000000791b */ /* 0x003fe20003800000 */
.L_x_2644:
[----:B------:R-:W-:Y:S02]  /*23950*/  IMAD.MOV.U32 R13, RZ, RZ, R0 ;  /* 0x000000ffff0d7224 */ /* 0x000fe400078e0000 */
[----:B------:R-:W-:-:S07]  /*23960*/  IMAD.MOV.U32 R3, RZ, RZ, R14 ;  /* 0x000000ffff037224 */ /* 0x000fce00078e000e */
[----:B------:R-:W-:Y:S05]  /*23970*/  WARPSYNC.COLLECTIVE R15, `(.L_x_2645) ;  /* 0x000000000f087348 */ /* 0x000fea0003c00000 */
[----:B------:R0:W1:Y:S02]  /*23980*/  SHFL.IDX P6, R14, R13, R12, R11 ;  /* 0x0000000c0d0e7389 */ /* 0x00006400000c000b */
[----:B01----:R-:W-:Y:S01]  /*23990*/  ENDCOLLECTIVE ;  /* 0x000000000000791b */ /* 0x003fe20003800000 */
.L_x_2645:
[----:B------:R-:W-:Y:S05]  /*239a0*/  BRA `(.L_x_2646) ;  /* 0xffffff7800107947 */ /* 0x000fea000383ffff */
.L_x_2457:
[----:B------:R-:W-:Y:S01]  /*239b0*/  BSSY B1, `(.L_x_2647) ;  /* 0x0000008000017945 */ /* 0x000fe20003800000 */
[----:B------:R-:W-:Y:S02]  /*239c0*/  IMAD.MOV.U32 R13, RZ, RZ, R2 ;  /* 0x000000ffff0d7224 */ /* 0x000fe400078e0002 */
[----:B------:R-:W-:Y:S02]  /*239d0*/  IMAD.MOV.U32 R12, RZ, RZ, 0x1 ;  /* 0x00000001ff0c7424 */ /* 0x000fe400078e00ff */
[----:B---3--:R-:W-:Y:S02]  /*239e0*/  IMAD.MOV.U32 R11, RZ, RZ, 0x1c1f ;  /* 0x00001c1fff0b7424 */ /* 0x008fe400078e00ff */
[----:B------:R-:W-:-:S07]  /*239f0*/  IMAD.MOV.U32 R15, RZ, RZ, -0x1 ;  /* 0xffffffffff0f7424 */ /* 0x000fce00078e00ff */
[----:B012---:R-:W-:Y:S05]  /*23a00*/  WARPSYNC.COLLECTIVE R15, `(.L_x_2648) ;  /* 0x000000000f087348 */ /* 0x007fea0003c00000 */
[----:B--2---:R2:W3:Y:S02]  /*23a10*/  SHFL.IDX P6, R14, R13, R12, R11 ;  /* 0x0000000c0d0e7389 */ /* 0x0044e400000c000b */
[----:B0123--:R-:W-:Y:S01]  /*23a20*/  ENDCOLLECTIVE ;  /* 0x000000000000791b */ /* 0x00ffe20003800000 */
.L_x_2648:
[----:B------:R-:W-:Y:S05]  /*23a30*/  BSYNC B1 ;  /* 0x0000000000017941 */ /* 0x000fea0003800000 */
.L_x_2647:
        /* <DEDUP_REMOVED lines=8> */
.L_x_2649:
[----:B------:R-:W-:Y:S05]  /*23ac0*/  BRA `(.L_x_2650) ;  /* 0xffffff7800247947 */ /* 0x000fea000383ffff */
.L_x_2474:
[----:B------:R-:W1:Y:S01]  /*23ad0*/  S2R R6, SR_TID.X ;  /* 0x0000000000067919 */ /* 0x000e620000002100 */
[----:B------:R-:W-:Y:S01]  /*23ae0*/  BSSY B1, `(.L_x_2651) ;  /* 0x000000a000017945 */ /* 0x000fe20003800000 */
[----:B0-----:R-:W-:Y:S02]  /*23af0*/  IMAD.MOV.U32 R12, RZ, RZ, RZ ;  /* 0x000000ffff0c7224 */ /* 0x001fe400078e00ff */
[----:B------:R-:W-:Y:S02]  /*23b00*/  IMAD.MOV.U32 R11, RZ, RZ, 0x1f ;  /* 0x0000001fff0b7424 */ /* 0x000fe400078e00ff */
[----:B------:R-:W-:Y:S01]  /*23b10*/  IMAD.MOV.U32 R15, RZ, RZ, -0x1 ;  /* 0xffffffffff0f7424 */ /* 0x000fe200078e00ff */
[----:B-1----:R-:W-:-:S04]  /*23b20*/  SHF.R.U32.HI R6, RZ, 0x5, R6 ;  /* 0x00000005ff067819 */ /* 0x002fc80000011606 */
[----:B------:R-:W-:-:S05]  /*23b30*/  LOP3.LUT R6, R6, 0x3, RZ, 0xc0, !PT ;  /* 0x0000000306067812 */ /* 0x000fca00078ec0ff */
[----:B------:R-:W-:-:S07]  /*23b40*/  IMAD.MOV.U32 R13, RZ, RZ, R6 ;  /* 0x000000ffff0d7224 */ /* 0x000fce00078e0006 */
[----:B------:R-:W-:Y:S05]  /*23b50*/  WARPSYNC.COLLECTIVE R15, `(.L_x_2652) ;  /* 0x000000000f087348 */ /* 0x000fea0003c00000 */
[----:B------:R0:W1:Y:S02]  /*23b60*/  SHFL.IDX P6, R14, R13, R12, R11 ;  /* 0x0000000c0d0e7389 */ /* 0x00006400000c000b */
[----:B01----:R-:W-:Y:S01]  /*23b70*/  ENDCOLLECTIVE ;  /* 0x000000000000791b */ /* 0x003fe20003800000 */
.L_x_2652:
[----:B------:R-:W-:Y:S05]  /*23b80*/  BSYNC B1 ;  /* 0x0000000000017941 */ /* 0x000fea0003800000 */
.L_x_2651:
[----:B------:R-:W-:Y:S05]  /*23b90*/  BRA `(.L_x_2653) ;  /* 0xffffff8c00a07947 */ /* 0x000fea000383ffff */
.L_x_2476:
[----:B------:R-:W-:Y:S01]  /*23ba0*/  BSSY B1, `(.L_x_2654) ;  /* 0x0000006000017945 */ /* 0x000fe20003800000 */
[----:B------:R-:W-:-:S07]  /*23bb0*/  IMAD.MOV.U32 R15, RZ, RZ, -0x1 ;  /* 0xffffffffff0f7424 */ /* 0x000fce00078e00ff */
[----:B01----:R-:W-:Y:S05]  /*23bc0*/  WARPSYNC.COLLECTIVE R15, `(.L_x_2655) ;  /* 0x000000000f0c7348 */ /* 0x003fea0003c00000 */
[----:B------:R-:W-:Y:S02]  /*23bd0*/  ELECT P6, UR62, PT ;  /* 0x00000000003e782f */ /* 0x000fe400038c0000 */
[----:B------:R-:W-:Y:S01]  /*23be0*/  MOV R14, UR62 ;  /* 0x0000003e000e7c02 */ /* 0x000fe20008000f00 */
[----:B01----:R-:W-:Y:S10]  /*23bf0*/  ENDCOLLECTIVE ;  /* 0x000000000000791b */ /* 0x003ff40003800000 */
.L_x_2655:
[----:B------:R-:W-:Y:S05]  /*23c00*/  BSYNC B1 ;  /* 0x0000000000017941 */ /* 0x000fea0003800000 */
.L_x_2654:
[----:B------:R-:W-:Y:S05]  /*23c10*/  BRA `(.L_x_2475) ;  /* 0xffffff8c00987947 */ /* 0x000fea000383ffff */
.L_x_2478:
[----:B-1----:R1:W2:Y:S02]  /*23c20*/  SYNCS.PHASECHK.TRANS64.TRYWAIT P0, [R22+URZ+0x31c20], R5 ;  /* 0x031c2005160075a7 */ /* 0x0022a4000800017f */
[----:B--2---:R-:W-:Y:S05]  /*23c30*/  @!P0 NANOSLEEP.SYNCS 0x989680 ;  /* 0x009896800000895d */ /* 0x004fea0003900000 */
[----:B------:R-:W2:Y:S02]  /*23c40*/  @!P0 SYNCS.PHASECHK.TRANS64 P0, [R22+URZ+0x31c20], R5 ;  /* 0x031c2005160085a7 */ /* 0x000ea4000800007f */
[----:B--2---:R-:W-:Y:S05]  /*23c50*/  @!P0 BRA `(.L_x_2478) ;  /* 0xfffffffc00f08947 */ /* 0x004fea000383ffff */
[----:B------:R-:W-:Y:S05]  /*23c60*/  BRA `(.L_x_2656) ;  /* 0xffffff8c00a87947 */ /* 0x000fea000383ffff */
.L_x_2482:
[----:B--2---:R2:W3:Y:S02]  /*23c70*/  SYNCS.PHASECHK.TRANS64.TRYWAIT P0, [R9+URZ+0x31ca0], R8 ;  /* 0x031ca008090075a7 */ /* 0x0044e4000800017f */
[----:B---3--:R-:W-:Y:S05]  /*23c80*/  @!P0 NANOSLEEP.SYNCS 0x989680 ;  /* 0x009896800000895d */ /* 0x008fea0003900000 */
[----:B------:R-:W3:Y:S02]  /*23c90*/  @!P0 SYNCS.PHASECHK.TRANS64 P0, [R9+URZ+0x31ca0], R8 ;  /* 0x031ca008090085a7 */ /* 0x000ee4000800007f */
[----:B---3--:R-:W-:Y:S05]  /*23ca0*/  @!P0 BRA `(.L_x_2482) ;  /* 0xfffffffc00f08947 */ /* 0x008fea000383ffff */
[----:B------:R-:W-:Y:S05]  /*23cb0*/  BRA `(.L_x_2657) ;  /* 0xffffff8c00c47947 */ /* 0x000fea000383ffff */
.L_x_2489:
[----:B0-----:R0:W1:Y:S02]  /*23cc0*/  SYNCS.PHASECHK.TRANS64.TRYWAIT P0, [R9+URZ+0x31cc0], R8 ;  /* 0x031cc008090075a7 */ /* 0x001064000800017f */
[----:B-1----:R-:W-:Y:S05]  /*23cd0*/  @!P0 NANOSLEEP.SYNCS 0x989680 ;  /* 0x009896800000895d */ /* 0x002fea0003900000 */
[----:B------:R-:W1:Y:S02]  /*23ce0*/  @!P0 SYNCS.PHASECHK.TRANS64 P0, [R9+URZ+0x31cc0], R8 ;  /* 0x031cc008090085a7 */ /* 0x000e64000800007f */
[----:B-1----:R-:W-:Y:S05]  /*23cf0*/  @!P0 BRA `(.L_x_2489) ;  /* 0xfffffffc00f08947 */ /* 0x002fea000383ffff */
[----:B------:R-:W-:Y:S05]  /*23d00*/  BRA `(.L_x_2658) ;  /* 0xffffff9000c07947 */ /* 0x000fea000383ffff */
.L_x_2498:
[----:B-1----:R1:W2:Y:S02]  /*23d10*/  SYNCS.PHASECHK.TRANS64.TRYWAIT P1, [R8+URZ+0x31ca0], R7 ;  /* 0x031ca007080075a7 */ /* 0x0022a4000802017f */
[----:B--2---:R-:W-:Y:S05]  /*23d20*/  @!P1 NANOSLEEP.SYNCS 0x989680 ;  /* 0x009896800000995d */ /* 0x004fea0003900000 */
[----:B------:R-:W2:Y:S02]  /*23d30*/  @!P1 SYNCS.PHASECHK.TRANS64 P1, [R8+URZ+0x31ca0], R7 ;  /* 0x031ca007080095a7 */ /* 0x000ea4000802007f */
[----:B--2---:R-:W-:Y:S05]  /*23d40*/  @!P1 BRA `(.L_x_2498) ;  /* 0xfffffffc00f09947 */ /* 0x004fea000383ffff */
[----:B------:R-:W-:Y:S05]  /*23d50*/  BRA `(.L_x_2659) ;  /* 0xffffff9800007947 */ /* 0x000fea000383ffff */
.L_x_2505:
[----:B0-----:R0:W2:Y:S02]  /*23d60*/  SYNCS.PHASECHK.TRANS64.TRYWAIT P1, [R8+URZ+0x31cc0], R7 ;  /* 0x031cc007080075a7 */ /* 0x0010a4000802017f */
[----:B--2---:R-:W-:Y:S05]  /*23d70*/  @!P1 NANOSLEEP.SYNCS 0x989680 ;  /* 0x009896800000995d */ /* 0x004fea0003900000 */
[----:B------:R-:W2:Y:S02]  /*23d80*/  @!P1 SYNCS.PHASECHK.TRANS64 P1, [R8+URZ+0x31cc0], R7 ;  /* 0x031cc007080095a7 */ /* 0x000ea4000802007f */
[----:B--2---:R-:W-:Y:S05]  /*23d90*/  @!P1 BRA `(.L_x_2505) ;  /* 0xfffffffc00f09947 */ /* 0x004fea000383ffff */
[----:B------:R-:W-:Y:S05]  /*23da0*/  BRA `(.L_x_2660) ;  /* 0xffffff9800f87947 */ /* 0x000fea000383ffff */
.L_x_2520:
[----:B------:R-:W3:Y:S01]  /*23db0*/  S2R R20, SR_TID.X ;  /* 0x0000000000147919 */ /* 0x000ee20000002100 */
[----:B------:R-:W-:Y:S01]  /*23dc0*/  BSSY B0, `(.L_x_2661) ;  /* 0x000000a000007945 */ /* 0x000fe20003800000 */
[----:B0-----:R-:W-:Y:S02]  /*23dd0*/  IMAD.MOV.U32 R12, RZ, RZ, RZ ;  /* 0x000000ffff0c7224 */ /* 0x001fe400078e00ff */
[----:B------:R-:W-:Y:S02]  /*23de0*/  IMAD.MOV.U32 R11, RZ, RZ, 0x1f ;  /* 0x0000001fff0b7424 */ /* 0x000fe400078e00ff */
[----:B------:R-:W-:Y:S01]  /*23df0*/  IMAD.MOV.U32 R15, RZ, RZ, -0x1 ;  /* 0xffffffffff0f7424 */ /* 0x000fe200078e00ff */
[----:B---3--:R-:W-:-:S04]  /*23e00*/  SHF.R.U32.HI R20, RZ, 0x5, R20 ;  /* 0x00000005ff147819 */ /* 0x008fc80000011614 */
[----:B------:R-:W-:-:S05]  /*23e10*/  LOP3.LUT R20, R20, 0x3, RZ, 0xc0, !PT ;  /* 0x0000000314147812 */ /* 0x000fca00078ec0ff */
[----:B------:R-:W-:-:S07]  /*23e20*/  IMAD.MOV.U32 R13, RZ, RZ, R20 ;  /* 0x000000ffff0d7224 */ /* 0x000fce00078e0014 */
[----:B-12---:R-:W-:Y:S05]  /*23e30*/  WARPSYNC.COLLECTIVE R15, `(.L_x_2662) ;  /* 0x000000000f087348 */ /* 0x006fea0003c00000 */
[----:B------:R0:W3:Y:S02]  /*23e40*/  SHFL.IDX P6, R14, R13, R12, R11 ;  /* 0x0000000c0d0e7389 */ /* 0x0000e400000c000b */
[----:B0123--:R-:W-:Y:S01]  /*23e50*/  ENDCOLLECTIVE ;  /* 0x000000000000791b */ /* 0x00ffe20003800000 */
.L_x_2662:
[----:B------:R-:W-:Y:S05]  /*23e60*/  BSYNC B0 ;  /* 0x0000000000007941 */ /* 0x000fea0003800000 */
.L_x_2661:
[----:B------:R-:W-:Y:S05]  /*23e70*/  BRA `(.L_x_2663) ;  /* 0xffffffa400b47947 */ /* 0x000fea000383ffff */
.L_x_2522:
[----:B------:R-:W-:Y:S01]  /*23e80*/  BSSY B0, `(.L_x_2664) ;  /* 0x0000006000007945 */ /* 0x000fe20003800000 */
[----:B------:R-:W-:-:S07]  /*23e90*/  IMAD.MOV.U32 R15, RZ, RZ, -0x1 ;  /* 0xffffffffff0f7424 */ /* 0x000fce00078e00ff */
[----:B0123--:R-:W-:Y:S05]  /*23ea0*/  WARPSYNC.COLLECTIVE R15, `(.L_x_2665) ;  /* 0x000000000f0c7348 */ /* 0x00ffea0003c00000 */
[----:B------:R-:W-:Y:S02]  /*23eb0*/  ELECT P6, UR62, PT ;  /* 0x00000000003e782f */ /* 0x000fe400038c0000 */
[----:B------:R-:W-:Y:S01]  /*23ec0*/  MOV R14, UR62 ;  /* 0x0000003e000e7c02 */ /* 0x000fe20008000f00 */
[----:B0123--:R-:W-:Y:S10]  /*23ed0*/  ENDCOLLECTIVE ;  /* 0x000000000000791b */ /* 0x00fff40003800000 */
.L_x_2665:
[----:B------:R-:W-:Y:S05]  /*23ee0*/  BSYNC B0 ;  /* 0x0000000000007941 */ /* 0x000fea0003800000 */
.L_x_2664:
[----:B------:R-:W-:Y:S05]  /*23ef0*/  BRA `(.L_x_2666) ;  /* 0xffffffa400bc7947 */ /* 0x000fea000383ffff */
.L_x_2524:
[----:B---3--:R3:W4:Y:S02]  /*23f00*/  SYNCS.PHASECHK.TRANS64.TRYWAIT P0, [R0+URZ+0x31c40], R2 ;  /* 0x031c4002000075a7 */ /* 0x008724000800017f */
[----:B----4-:R-:W-:Y:S05]  /*23f10*/  @!P0 NANOSLEEP.SYNCS 0x989680 ;  /* 0x009896800000895d */ /* 0x010fea0003900000 */
[----:B------:R-:W4:Y:S02]  /*23f20*/  @!P0 SYNCS.PHASECHK.TRANS64 P0, [R0+URZ+0x31c40], R2 ;  /* 0x031c4002000085a7 */ /* 0x000f24000800007f */
[----:B----4-:R-:W-:Y:S05]  /*23f30*/  @!P0 BRA `(.L_x_2524) ;  /* 0xfffffffc00f08947 */ /* 0x010fea000383ffff */
[----:B------:R-:W-:Y:S05]  /*23f40*/  BRA `(.L_x_2667) ;  /* 0xffffffa8000c7947 */ /* 0x000fea000383ffff */
.L_x_2528:
[----:B------:R-:W2:Y:S01]  /*23f50*/  LDL.LU R11, [R1+0x20] ;  /* 0x00002000010b7983 */ /* 0x000ea20000300800 */
[----:B------:R-:W-:Y:S01]  /*23f60*/  IMAD.MOV.U32 R13, RZ, RZ, R5 ;  /* 0x000000ffff0d7224 */ /* 0x000fe200078e0005 */
[----:B------:R-:W-:Y:S01]  /*23f70*/  LOP3.LUT R9, R9, 0x7f, RZ, 0xc0, !PT ;  /* 0x0000007f09097812 */ /* 0x000fe200078ec0ff */
[----:B------:R-:W-:Y:S02]  /*23f80*/  IMAD.MOV.U32 R12, RZ, RZ, RZ ;  /* 0x000000ffff0c7224 */ /* 0x000fe400078e00ff */
[----:B------:R-:W-:Y:S01]  /*23f90*/  IMAD.MOV.U32 R15, RZ, RZ, -0x1 ;  /* 0xffffffffff0f7424 */ /* 0x000fe200078e00ff */
[----:B------:R-:W-:-:S05]  /*23fa0*/  SHF.R.U32.HI R8, RZ, 0x2, R9 ;  /* 0x00000002ff087819 */ /* 0x000fca0000011609 */
        /* <DEDUP_REMOVED lines=8> */
.L_x_2668:
[----:B------:R-:W-:Y:S02]  /*24030*/  IMAD.MOV.U32 R13, RZ, RZ, R4 ;  /* 0x000000ffff0d7224 */ /* 0x000fe400078e0004 */
[----:B------:R-:W-:-:S07]  /*24040*/  IMAD.MOV.U32 R2, RZ, RZ, R14 ;  /* 0x000000ffff027224 */ /* 0x000fce00078e000e */
[----:B------:R-:W-:Y:S05]  /*24050*/  WARPSYNC.COLLECTIVE R15, `(.L_x_2669) ;  /* 0x000000000f087348 */ /* 0x000fea0003c00000 */
[----:B------:R0:W1:Y:S02]  /*24060*/  SHFL.IDX P6, R14, R13, R12, R11 ;  /* 0x0000000c0d0e7389 */ /* 0x00006400000c000b */
[----:B01----:R-:W-:Y:S01]  /*24070*/  ENDCOLLECTIVE ;  /* 0x000000000000791b */ /* 0x003fe20003800000 */
.L_x_2669:
[----:B------:R-:W-:Y:S02]  /*24080*/  IMAD.MOV.U32 R13, RZ, RZ, R5 ;  /* 0x000000ffff0d7224 */ /* 0x000fe400078e0005 */
[----:B------:R-:W-:Y:S02]  /*24090*/  IMAD.MOV.U32 R12, RZ, RZ, 0x1 ;  /* 0x00000001ff0c7424 */ /* 0x000fe400078e00ff */
[----:B------:R-:W-:-:S07]  /*240a0*/  IMAD.MOV.U32 R3, RZ, RZ, R14 ;  /* 0x000000ffff037224 */ /* 0x000fce00078e000e */
[----:B------:R-:W-:Y:S05]  /*240b0*/  WARPSYNC.COLLECTIVE R15, `(.L_x_2670) ;  /* 0x000000000f087348 */ /* 0x000fea0003c00000 */
[----:B------:R0:W1:Y:S02]  /*240c0*/  SHFL.IDX P6, R14, R13, R12, R11 ;  /* 0x0000000c0d0e7389 */ /* 0x00006400000c000b */
[----:B01----:R-:W-:Y:S01]  /*240d0*/  ENDCOLLECTIVE ;  /* 0x000000000000791b */ /* 0x003fe20003800000 */
.L_x_2670:
        /* <DEDUP_REMOVED lines=17> */
.L_x_2671:
[----:B------:R-:W-:Y:S02]  /*241f0*/  IMAD.MOV.U32 R13, RZ, RZ, R5 ;  /* 0x000000ffff0d7224 */ /* 0x000fe400078e0005 */
[----:B------:R-:W-:Y:S02]  /*24200*/  IMAD.MOV.U32 R12, RZ, RZ, 0x2 ;  /* 0x00000002ff0c7424 */ /* 0x000fe400078e00ff */
[----:B------:R-:W-:-:S07]  /*24210*/  IMAD.MOV.U32 R3, RZ, RZ, R14 ;  /* 0x000000ffff037224 */ /* 0x000fce00078e000e */
[----:B------:R-:W-:Y:S05]  /*24220*/  WARPSYNC.COLLECTIVE R15, `(.L_x_2672) ;  /* 0x000000000f087348 */ /* 0x000fea0003c00000 */
[----:B------:R0:W1:Y:S02]  /*24230*/  SHFL.IDX P6, R14, R13, R12, R11 ;  /* 0x0000000c0d0e7389 */ /* 0x00006400000c000b */
[----:B01----:R-:W-:Y:S01]  /*24240*/  ENDCOLLECTIVE ;  /* 0x000000000000791b */ /* 0x003fe20003800000 */
.L_x_2672:
        /* <DEDUP_REMOVED lines=18> */
.L_x_2673:
[----:B------:R-:W-:Y:S02]  /*24370*/  IMAD.MOV.U32 R13, RZ, RZ, R5 ;  /* 0x000000ffff0d7224 */ /* 0x000fe400078e0005 */
[----:B------:R-:W-:Y:S02]  /*24380*/  IMAD.MOV.U32 R12, RZ, RZ, 0x3 ;  /* 0x00000003ff0c7424 */ /* 0x000fe400078e00ff */
[----:B------:R-:W-:-:S07]  /*24390*/  IMAD.MOV.U32 R3, RZ, RZ, R14 ;  /* 0x000000ffff037224 */ /* 0x000fce00078e000e */
[----:B------:R-:W-:Y:S05]  /*243a0*/  WARPSYNC.COLLECTIVE R15, `(.L_x_2674) ;  /* 0x000000000f087348 */ /* 0x000fea0003c00000 */
[----:B------:R0:W1:Y:S02]  /*243b0*/  SHFL.IDX P6, R14, R13, R12, R11 ;  /* 0x0000000c0d0e7389 */ /* 0x00006400000c000b */
[----:B01----:R-:W-:Y:S01]  /*243c0*/  ENDCOLLECTIVE ;  /* 0x000000000000791b */ /* 0x003fe20003800000 */
.L_x_2674:
        /* <DEDUP_REMOVED lines=10> */
.L_x_2675:
        /* <DEDUP_REMOVED lines=13> */
.L_x_2676:
        /* <DEDUP_REMOVED lines=16> */
.L_x_2677:
        /* <DEDUP_REMOVED lines=8> */
.L_x_2678:
        /* <DEDUP_REMOVED lines=15> */
.L_x_2679:
[----:B------:R-:W-:Y:S01]  /*247b0*/  IMAD.MOV.U32 R2, RZ, RZ, R14 ;  /* 0x000000ffff027224 */ /* 0x000fe200078e000e */
[----:B------:R-:W-:Y:S06]  /*247c0*/  BRA `(.L_x_2680) ;  /* 0xffffffac00987947 */ /* 0x000fec000383ffff */
.L_x_2531:
[----:B-1----:R1:W2:Y:S02]  /*247d0*/  SYNCS.PHASECHK.TRANS64.TRYWAIT P0, [R22+URZ+0x31c20], R3 ;  /* 0x031c2003160075a7 */ /* 0x0022a4000800017f */
[----:B--2---:R-:W-:Y:S05]  /*247e0*/  @!P0 NANOSLEEP.SYNCS 0x989680 ;  /* 0x009896800000895d */ /* 0x004fea0003900000 */
[----:B------:R-:W2:Y:S02]  /*247f0*/  @!P0 SYNCS.PHASECHK.TRANS64 P0, [R22+URZ+0x31c20], R3 ;  /* 0x031c2003160085a7 */ /* 0x000ea4000800007f */
[----:B--2---:R-:W-:Y:S05]  /*24800*/  @!P0 BRA `(.L_x_2531) ;  /* 0xfffffffc00f08947 */ /* 0x004fea000383ffff */
[----:B------:R-:W-:Y:S05]  /*24810*/  BRA `(.L_x_2681) ;  /* 0xffffffb000087947 */ /* 0x000fea000383ffff */
.L_x_2540:
[----:B-1----:R1:W2:Y:S02]  /*24820*/  SYNCS.PHASECHK.TRANS64.TRYWAIT P0, [R3+URZ+0x31c40], R2 ;  /* 0x031c4002030075a7 */ /* 0x0022a4000800017f */
[----:B--2---:R-:W-:Y:S05]  /*24830*/  @!P0 NANOSLEEP.SYNCS 0x989680 ;  /* 0x009896800000895d */ /* 0x004fea0003900000 */
[----:B------:R-:W2:Y:S02]  /*24840*/  @!P0 SYNCS.PHASECHK.TRANS64 P0, [R3+URZ+0x31c40], R2 ;  /* 0x031c4002030085a7 */ /* 0x000ea4000800007f */
[----:B--2---:R-:W-:Y:S05]  /*24850*/  @!P0 BRA `(.L_x_2540) ;  /* 0xfffffffc00f08947 */ /* 0x004fea000383ffff */
[----:B------:R-:W-:Y:S05]  /*24860*/  BRA `(.L_x_2682) ;  /* 0xffffffb000b47947 */ /* 0x000fea000383ffff */
.L_x_2547:
[----:B0-----:R0:W1:Y:S02]  /*24870*/  SYNCS.PHASECHK.TRANS64.TRYWAIT P0, [R3+URZ+0x60], R2 ;  /* 0x00006002030075a7 */ /* 0x001064000800017f */
[----:B-1----:R-:W-:Y:S05]  /*24880*/  @!P0 NANOSLEEP.SYNCS 0x989680 ;  /* 0x009896800000895d */ /* 0x002fea0003900000 */
[----:B------:R-:W1:Y:S02]  /*24890*/  @!P0 SYNCS.PHASECHK.TRANS64 P0, [R3+URZ+0x60], R2 ;  /* 0x00006002030085a7 */ /* 0x000e64000800007f */
[----:B-1----:R-:W-:Y:S05]  /*248a0*/  @!P0 BRA `(.L_x_2547) ;  /* 0xfffffffc00f08947 */ /* 0x002fea000383ffff */
[----:B------:R-:W-:Y:S05]  /*248b0*/  BRA `(.L_x_2683) ;  /* 0xffffffb400c07947 */ /* 0x000fea000383ffff */
.L_x_2557:
[----:B-1----:R1:W2:Y:S02]  /*248c0*/  SYNCS.PHASECHK.TRANS64.TRYWAIT P0, [R3+URZ+0x31c40], R2 ;  /* 0x031c4002030075a7 */ /* 0x0022a4000800017f */
[----:B--2---:R-:W-:Y:S05]  /*248d0*/  @!P0 NANOSLEEP.SYNCS 0x989680 ;  /* 0x009896800000895d */ /* 0x004fea0003900000 */
[----:B------:R-:W2:Y:S02]  /*248e0*/  @!P0 SYNCS.PHASECHK.TRANS64 P0, [R3+URZ+0x31c40], R2 ;  /* 0x031c4002030085a7 */ /* 0x000ea4000800007f */
[----:B--2---:R-:W-:Y:S05]  /*248f0*/  @!P0 BRA `(.L_x_2557) ;  /* 0xfffffffc00f08947 */ /* 0x004fea000383ffff */
[----:B------:R-:W-:Y:S05]  /*24900*/  BRA `(.L_x_2684) ;  /* 0xffffffbc00747947 */ /* 0x000fea000383ffff */
.L_x_2564:
[----:B0-----:R0:W1:Y:S02]  /*24910*/  SYNCS.PHASECHK.TRANS64.TRYWAIT P0, [R12+URZ+0x60], R27 ;  /* 0x0000601b0c0075a7 */ /* 0x001064000800017f */
[----:B-1----:R-:W-:Y:S05]  /*24920*/  @!P0 NANOSLEEP.SYNCS 0x989680 ;  /* 0x009896800000895d */ /* 0x002fea0003900000 */
[----:B------:R-:W1:Y:S02]  /*24930*/  @!P0 SYNCS.PHASECHK.TRANS64 P0, [R12+URZ+0x60], R27 ;  /* 0x0000601b0c0085a7 */ /* 0x000e64000800007f */
[----:B-1----:R-:W-:Y:S05]  /*24940*/  @!P0 BRA `(.L_x_2564) ;  /* 0xfffffffc00f08947 */ /* 0x002fea000383ffff */
[----:B------:R-:W-:Y:S05]  /*24950*/  BRA `(.L_x_2685) ;  /* 0xffffffc000807947 */ /* 0x000fea000383ffff */
.L_x_2574:
[----:B-1----:R1:W2:Y:S02]  /*24960*/  SYNCS.PHASECHK.TRANS64.TRYWAIT P0, [R2+URZ+0x31c40], R3 ;  /* 0x031c4003020075a7 */ /* 0x0022a4000800017f */
[----:B--2---:R-:W-:Y:S05]  /*24970*/  @!P0 NANOSLEEP.SYNCS 0x989680 ;  /* 0x009896800000895d */ /* 0x004fea0003900000 */
[----:B------:R-:W2:Y:S02]  /*24980*/  @!P0 SYNCS.PHASECHK.TRANS64 P0, [R2+URZ+0x31c40], R3 ;  /* 0x031c4003020085a7 */ /* 0x000ea4000800007f */
[----:B--2---:R-:W-:Y:S05]  /*24990*/  @!P0 BRA `(.L_x_2574) ;  /* 0xfffffffc00f08947 */ /* 0x004fea000383ffff */
[----:B------:R-:W-:Y:S05]  /*249a0*/  BRA `(.L_x_2686) ;  /* 0xffffffc800087947 */ /* 0x000fea000383ffff */
.L_x_2581:
[----:B0-----:R0:W1:Y:S02]  /*249b0*/  SYNCS.PHASECHK.TRANS64.TRYWAIT P0, [R7+URZ+0x60], R2 ;  /* 0x00006002070075a7 */ /* 0x001064000800017f */
[----:B-1----:R-:W-:Y:S05]  /*249c0*/  @!P0 NANOSLEEP.SYNCS 0x989680 ;  /* 0x009896800000895d */ /* 0x002fea0003900000 */
[----:B------:R-:W1:Y:S02]  /*249d0*/  @!P0 SYNCS.PHASECHK.TRANS64 P0, [R7+URZ+0x60], R2 ;  /* 0x00006002070085a7 */ /* 0x000e64000800007f */
[----:B-1----:R-:W-:Y:S05]  /*249e0*/  @!P0 BRA `(.L_x_2581) ;  /* 0xfffffffc00f08947 */ /* 0x002fea000383ffff */
[----:B------:R-:W-:Y:S05]  /*249f0*/  BRA `(.L_x_2687) ;  /* 0xffffffcc00187947 */ /* 0x000fea000383ffff */
.L_x_2593:
[----:B-1----:R1:W2:Y:S02]  /*24a00*/  SYNCS.PHASECHK.TRANS64.TRYWAIT P0, [R3+URZ+0x31c60], R0 ;  /* 0x031c6000030075a7 */ /* 0x0022a4000800017f */
[----:B--2---:R-:W-:Y:S05]  /*24a10*/  @!P0 NANOSLEEP.SYNCS 0x989680 ;  /* 0x009896800000895d */ /* 0x004fea0003900000 */
[----:B------:R-:W2:Y:S02]  /*24a20*/  @!P0 SYNCS.PHASECHK.TRANS64 P0, [R3+URZ+0x31c60], R0 ;  /* 0x031c6000030085a7 */ /* 0x000ea4000800007f */
[----:B--2---:R-:W-:Y:S05]  /*24a30*/  @!P0 BRA `(.L_x_2593) ;  /* 0xfffffffc00f08947 */ /* 0x004fea000383ffff */
[----:B------:R-:W-:Y:S05]  /*24a40*/  BRA `(.L_x_2688) ;  /* 0xffffffd0008c7947 */ /* 0x000fea000383ffff */
.L_x_2601:
[----:B------:R-:W-:Y:S01]  /*24a50*/  BSSY B0, `(.L_x_2689) ;  /* 0x0000008000007945 */ /* 0x000fe20003800000 */
[----:B------:R-:W-:Y:S02]  /*24a60*/  IMAD.MOV.U32 R13, RZ, RZ, R16 ;  /* 0x000000ffff0d7224 */ /* 0x000fe400078e0010 */
[----:B------:R-:W-:Y:S02]  /*24a70*/  IMAD.MOV.U32 R12, RZ, RZ, RZ ;  /* 0x000000ffff0c7224 */ /* 0x000fe400078e00ff */
[----:B------:R-:W-:Y:S02]  /*24a80*/  IMAD.MOV.U32 R11, RZ, RZ, 0x1f ;  /* 0x0000001fff0b7424 */ /* 0x000fe400078e00ff */
[----:B------:R-:W-:-:S07]  /*24a90*/  IMAD.MOV.U32 R15, RZ, RZ, -0x1 ;  /* 0xffffffffff0f7424 */ /* 0x000fce00078e00ff */
[----:B-1----:R-:W-:Y:S05]  /*24aa0*/  WARPSYNC.COLLECTIVE R15, `(.L_x_2690) ;  /* 0x000000000f087348 */ /* 0x002fea0003c00000 */
[----:B------:R0:W2:Y:S02]  /*24ab0*/  SHFL.IDX P6, R14, R13, R12, R11 ;  /* 0x0000000c0d0e7389 */ /* 0x0000a400000c000b */
[----:B012---:R-:W-:Y:S01]  /*24ac0*/  ENDCOLLECTIVE ;  /* 0x000000000000791b */ /* 0x007fe20003800000 */
.L_x_2690:
[----:B------:R-:W-:Y:S05]  /*24ad0*/  BSYNC B0 ;  /* 0x0000000000007941 */ /* 0x000fea0003800000 */
.L_x_2689:
        /* <DEDUP_REMOVED lines=9> */
.L_x_2691:
        /* <DEDUP_REMOVED lines=18> */
.L_x_2692:
[----:B------:R-:W-:Y:S01]  /*24c90*/  IMAD.MOV.U32 R12, RZ, RZ, 0x2 ;  /* 0x00000002ff0c7424 */ /* 0x000fe200078e00ff */
[----:B------:R-:W-:-:S05]  /*24ca0*/  SEL R5, R14, RZ, P1 ;  /* 0x000000ff0e057207 */ /* 0x000fca0000800000 */
[----:B------:R-:W-:-:S04]  /*24cb0*/  IMAD.IADD R4, R2, 0x1, R5 ;  /* 0x0000000102047824 */ /* 0x000fc800078e0205 */
[----:B------:R-:W-:-:S07]  /*24cc0*/  IMAD.MOV.U32 R13, RZ, RZ, R4 ;  /* 0x000000ffff0d7224 */ /* 0x000fce00078e0004 */
[----:B------:R-:W-:Y:S05]  /*24cd0*/  WARPSYNC.COLLECTIVE R15, `(.L_x_2693) ;  /* 0x000000000f087348 */ /* 0x000fea0003c00000 */
[----:B------:R0:W1:Y:S02]  /*24ce0*/  SHFL.UP P6, R14, R13, R12, R11 ;  /* 0x0400000c0d0e7389 */ /* 0x00006400000c000b */
[----:B01----:R-:W-:Y:S01]  /*24cf0*/  ENDCOLLECTIVE ;  /* 0x000000000000791b */ /* 0x003fe20003800000 */
.L_x_2693:
[----:B------:R-:W-:Y:S01]  /*24d00*/  IMAD.MOV.U32 R12, RZ, RZ, 0x4 ;  /* 0x00000004ff0c7424 */ /* 0x000fe200078e00ff */
[----:B------:R-:W-:-:S05]  /*24d10*/  SEL R5, R14, RZ, P2 ;  /* 0x000000ff0e057207 */ /* 0x000fca0001000000 */
[----:B------:R-:W-:-:S04]  /*24d20*/  IMAD.IADD R5, R4, 0x1, R5 ;  /* 0x0000000104057824 */ /* 0x000fc800078e0205 */
[----:B------:R-:W-:-:S07]  /*24d30*/  IMAD.MOV.U32 R13, RZ, RZ, R5 ;  /* 0x000000ffff0d7224 */ /* 0x000fce00078e0005 */
[----:B------:R-:W-:Y:S05]  /*24d40*/  WARPSYNC.COLLECTIVE R15, `(.L_x_2694) ;  /* 0x000000000f087348 */ /* 0x000fea0003c00000 */
[----:B------:R0:W1:Y:S02]  /*24d50*/  SHFL.UP P6, R14, R13, R12, R11 ;  /* 0x0400000c0d0e7389 */ /* 0x00006400000c000b */
[----:B01----:R-:W-:Y:S01]  /*24d60*/  ENDCOLLECTIVE ;  /* 0x000000000000791b */ /* 0x003fe20003800000 */
.L_x_2694:
[----:B------:R-:W-:Y:S01]  /*24d70*/  IMAD.MOV.U32 R12, RZ, RZ, 0x8 ;  /* 0x00000008ff0c7424 */ /* 0x000fe200078e00ff */
[----:B------:R-:W-:-:S05]  /*24d80*/  SEL R6, R14, RZ, P3 ;  /* 0x000000ff0e067207 */ /* 0x000fca0001800000 */
[----:B------:R-:W-:-:S04]  /*24d90*/  IMAD.IADD R6, R5, 0x1, R6 ;  /* 0x0000000105067824 */ /* 0x000fc800078e0206 */
[----:B------:R-:W-:-:S07]  /*24da0*/  IMAD.MOV.U32 R13, RZ, RZ, R6 ;  /* 0x000000ffff0d7224 */ /* 0x000fce00078e0006 */
[----:B------:R-:W-:Y:S05]  /*24db0*/  WARPSYNC.COLLECTIVE R15, `(.L_x_2695) ;  /* 0x000000000f087348 */ /* 0x000fea0003c00000 */
[----:B------:R0:W1:Y:S02]  /*24dc0*/  SHFL.UP P6, R14, R13, R12, R11 ;  /* 0x0400000c0d0e7389 */ /* 0x00006400000c000b */
[----:B01----:R-:W-:Y:S01]  /*24dd0*/  ENDCOLLECTIVE ;  /* 0x000000000000791b */ /* 0x003fe20003800000 */
.L_x_2695:
[----:B------:R-:W-:Y:S01]  /*24de0*/  IMAD.MOV.U32 R12, RZ, RZ, 0x10 ;  /* 0x00000010ff0c7424 */ /* 0x000fe200078e00ff */
[----:B------:R-:W-:-:S05]  /*24df0*/  SEL R3, R14, RZ, P4 ;  /* 0x000000ff0e037207 */ /* 0x000fca0002000000 */
[----:B------:R-:W-:-:S04]  /*24e00*/  IMAD.IADD R4, R6, 0x1, R3 ;  /* 0x0000000106047824 */ /* 0x000fc800078e0203 */
[----:B------:R-:W-:-:S07]  /*24e10*/  IMAD.MOV.U32 R13, RZ, RZ, R4 ;  /* 0x000000ffff0d7224 */ /* 0x000fce00078e0004 */
[----:B------:R-:W-:Y:S05]  /*24e20*/  WARPSYNC.COLLECTIVE R15, `(.L_x_2696) ;  /* 0x000000000f087348 */ /* 0x000fea0003c00000 */
[----:B------:R0:W1:Y:S02]  /*24e30*/  SHFL.UP P6, R14, R13, R12, R11 ;  /* 0x0400000c0d0e7389 */ /* 0x00006400000c000b */
[----:B01----:R-:W-:Y:S01]  /*24e40*/  ENDCOLLECTIVE ;  /* 0x000000000000791b */ /* 0x003fe20003800000 */
.L_x_2696:
        /* <DEDUP_REMOVED lines=8> */
.L_x_2697:
[----:B------:R-:W-:Y:S05]  /*24ed0*/  BRA `(.L_x_2698) ;  /* 0xffffffd400387947 */ /* 0x000fea000383ffff */
.L_x_2606:
        /* <DEDUP_REMOVED lines=8> */
.L_x_2700:
[----:B------:R-:W-:Y:S05]  /*24f60*/  BSYNC B0 ;  /* 0x0000000000007941 */ /* 0x000fea0003800000 */
.L_x_2699:
        /* <DEDUP_REMOVED lines=8> */
.L_x_2701:
[----:B------:R-:W-:Y:S01]  /*24ff0*/  IMAD.MOV.U32 R12, RZ, RZ, 0x4 ;  /* 0x00000004ff0c7424 */ /* 0x000fe200078e00ff */
[----:B------:R-:W-:-:S05]  /*25000*/  SEL R14, R14, RZ, P2 ;  /* 0x000000ff0e0e7207 */ /* 0x000fca0001000000 */
[----:B------:R-:W-:-:S04]  /*25010*/  IMAD.IADD R3, R13, 0x1, R14 ;  /* 0x000000010d037824 */ /* 0x000fc800078e020e */
[----:B------:R-:W-:-:S07]  /*25020*/  IMAD.MOV.U32 R13, RZ, RZ, R3 ;  /* 0x000000ffff0d7224 */ /* 0x000fce00078e0003 */
[----:B------:R-:W-:Y:S05]  /*25030*/  WARPSYNC.COLLECTIVE R15, `(.L_x_2702) ;  /* 0x000000000f087348 */ /* 0x000fea0003c00000 */
[----:B------:R0:W1:Y:S02]  /*25040*/  SHFL.UP P6, R14, R13, R12, R11 ;  /* 0x0400000c0d0e7389 */ /* 0x00006400000c000b */
[----:B01----:R-:W-:Y:S01]  /*25050*/  ENDCOLLECTIVE ;  /* 0x000000000000791b */ /* 0x003fe20003800000 */
.L_x_2702:
[----:B------:R-:W-:Y:S01]  /*25060*/  IMAD.MOV.U32 R12, RZ, RZ, 0x8 ;  /* 0x00000008ff0c7424 */ /* 0x000fe200078e00ff */
[----:B------:R-:W-:-:S05]  /*25070*/  SEL R4, R14, RZ, P3 ;  /* 0x000000ff0e047207 */ /* 0x000fca0001800000 */
[----:B------:R-:W-:-:S04]  /*25080*/  IMAD.IADD R4, R3, 0x1, R4 ;  /* 0x0000000103047824 */ /* 0x000fc800078e0204 */
[----:B------:R-:W-:-:S07]  /*25090*/  IMAD.MOV.U32 R13, RZ, RZ, R4 ;  /* 0x000000ffff0d7224 */ /* 0x000fce00078e0004 */
[----:B------:R-:W-:Y:S05]  /*250a0*/  WARPSYNC.COLLECTIVE R15, `(.L_x_2703) ;  /* 0x000000000f087348 */ /* 0x000fea0003c00000 */
[----:B------:R0:W1:Y:S02]  /*250b0*/  SHFL.UP P6, R14, R13, R12, R11 ;  /* 0x0400000c0d0e7389 */ /* 0x00006400000c000b */
[----:B01----:R-:W-:Y:S01]  /*250c0*/  ENDCOLLECTIVE ;  /* 0x000000000000791b */ /* 0x003fe20003800000 */
.L_x_2703:
[----:B------:R-:W-:Y:S01]  /*250d0*/  IMAD.MOV.U32 R12, RZ, RZ, 0x10 ;  /* 0x00000010ff0c7424 */ /* 0x000fe200078e00ff */
[----:B------:R-:W-:-:S05]  /*250e0*/  SEL R5, R14, RZ, P4 ;  /* 0x000000ff0e057207 */ /* 0x000fca0002000000 */
[----:B------:R-:W-:-:S04]  /*250f0*/  IMAD.IADD R5, R4, 0x1, R5 ;  /* 0x0000000104057824 */ /* 0x000fc800078e0205 */
[----:B------:R-:W-:-:S07]  /*25100*/  IMAD.MOV.U32 R13, RZ, RZ, R5 ;  /* 0x000000ffff0d7224 */ /* 0x000fce00078e0005 */
[----:B------:R-:W-:Y:S05]  /*25110*/  WARPSYNC.COLLECTIVE R15, `(.L_x_2704) ;  /* 0x000000000f087348 */ /* 0x000fea0003c00000 */
[----:B------:R0:W1:Y:S02]  /*25120*/  SHFL.UP P6, R14, R13, R12, R11 ;  /* 0x0400000c0d0e7389 */ /* 0x00006400000c000b */
[----:B01----:R-:W-:Y:S01]  /*25130*/  ENDCOLLECTIVE ;  /* 0x000000000000791b */ /* 0x003fe20003800000 */
.L_x_2704:
        /* <DEDUP_REMOVED lines=8> */
.L_x_2705:
[----:B------:R-:W-:Y:S05]  /*251c0*/  BRA `(.L_x_2706) ;  /* 0xffffffd400187947 */ /* 0x000fea000383ffff */
.L_x_2608:
[----:B------:R-:W-:Y:S01]  /*251d0*/  BSSY B0, `(.L_x_2707) ;  /* 0x0000006000007945 */ /* 0x000fe20003800000 */
[----:B------:R-:W-:Y:S01]  /*251e0*/  PLOP3.LUT P6, PT, P6, PT, PT, 0x8, 0x0 ;  /* 0x000000000000781c */ /* 0x000fe200037ce170 */
[----:B------:R-:W-:-:S12]  /*251f0*/  IMAD.MOV.U32 R15, RZ, RZ, -0x1 ;  /* 0xffffffffff0f7424 */ /* 0x000fd800078e00ff */
[----:B0-----:R-:W-:Y:S05]  /*25200*/  WARPSYNC.COLLECTIVE R15, `(.L_x_2708) ;  /* 0x000000000f087348 */ /* 0x001fea0003c00000 */
[----:B------:R-:W-:Y:S01]  /*25210*/  VOTE.ANY R14, PT, P6 ;  /* 0x00000000000e7806 */ /* 0x000fe200030e0100 */
[----:B0-----:R-:W-:Y:S06]  /*25220*/  ENDCOLLECTIVE ;  /* 0x000000000000791b */ /* 0x001fec0003800000 */
.L_x_2708:
[----:B------:R-:W-:Y:S05]  /*25230*/  BSYNC B0 ;  /* 0x0000000000007941 */ /* 0x000fea0003800000 */
.L_x_2707:
        /* <DEDUP_REMOVED lines=9> */
.L_x_2709:
[----:B------:R-:W-:Y:S01]  /*252d0*/  IMAD.MOV.U32 R17, RZ, RZ, R14 ;  /* 0x000000ffff117224 */ /* 0x000fe200078e000e */
[----:B------:R-:W-:Y:S06]  /*252e0*/  BRA `(.L_x_2710) ;  /* 0xffffffd400087947 */ /* 0x000fec000383ffff */
.L_x_2610:
[----:B------:R-:W-:Y:S01]  /*252f0*/  BSSY B0, `(.L_x_2711) ;  /* 0x0000007000007945 */ /* 0x000fe20003800000 */
[----:B------:R-:W-:Y:S02]  /*25300*/  IMAD.MOV.U32 R13, RZ, RZ, R3 ;  /* 0x000000ffff0d7224 */ /* 0x000fe400078e0003 */
[----:B------:R-:W-:Y:S02]  /*25310*/  IMAD.MOV.U32 R11, RZ, RZ, 0x1f ;  /* 0x0000001fff0b7424 */ /* 0x000fe400078e00ff */
[----:B------:R-:W-:-:S07]  /*25320*/  IMAD.MOV.U32 R15, RZ, RZ, -0x1 ;  /* 0xffffffffff0f7424 */ /* 0x000fce00078e00ff */
[----:B012---:R-:W-:Y:S05]  /*25330*/  WARPSYNC.COLLECTIVE R15, `(.L_x_2712) ;  /* 0x000000000f087348 */ /* 0x007fea0003c00000 */
[----:B------:R3:W4:Y:S02]  /*25340*/  SHFL.IDX P6, R14, R13, R12, R11 ;  /* 0x0000000c0d0e7389 */ /* 0x00072400000c000b */
[----:B01234-:R-:W-:Y:S01]  /*25350*/  ENDCOLLECTIVE ;  /* 0x000000000000791b */ /* 0x01ffe20003800000 */
.L_x_2712:
[----:B------:R-:W-:Y:S05]  /*25360*/  BSYNC B0 ;  /* 0x0000000000007941 */ /* 0x000fea0003800000 */
.L_x_2711:
[----:B------:R-:W-:Y:S01]  /*25370*/  IMAD.MOV.U32 R5, RZ, RZ, R14 ;  /* 0x000000ffff057224 */ /* 0x000fe200078e000e */
[----:B------:R-:W-:Y:S06]  /*25380*/  BRA `(.L_x_2609) ;  /* 0xffffffd000fc7947 */ /* 0x000fec000383ffff */
.L_x_2614:
[----:B0-----:R0:W2:Y:S02]  /*25390*/  SYNCS.PHASECHK.TRANS64.TRYWAIT P0, [R9+URZ+0x31c20], R0 ;  /* 0x031c2000090075a7 */ /* 0x0010a4000800017f */
[----:B--2---:R-:W-:Y:S05]  /*253a0*/  @!P0 NANOSLEEP.SYNCS 0x989680 ;  /* 0x009896800000895d */ /* 0x004fea0003900000 */
[----:B------:R-:W2:Y:S02]  /*253b0*/  @!P0 SYNCS.PHASECHK.TRANS64 P0, [R9+URZ+0x31c20], R0 ;  /* 0x031c2000090085a7 */ /* 0x000ea4000800007f */
[----:B--2---:R-:W-:Y:S05]  /*253c0*/  @!P0 BRA `(.L_x_2614) ;  /* 0xfffffffc00f08947 */ /* 0x004fea000383ffff */
[----:B------:R-:W-:Y:S05]  /*253d0*/  BRA `(.L_x_2713) ;  /* 0xffffffd800747947 */ /* 0x000fea000383ffff */
.L_x_2615:
        /* <DEDUP_REMOVED lines=11> */
.L_x_2715:
[----:B------:R-:W-:Y:S05]  /*25490*/  BSYNC B0 ;  /* 0x0000000000007941 */ /* 0x000fea0003800000 */
.L_x_2714:
[----:B------:R-:W-:Y:S05]  /*254a0*/  BRA `(.L_x_2716) ;  /* 0xffffffd8005c7947 */ /* 0x000fea000383ffff */
.L_x_2616:
[----:B------:R-:W-:Y:S01]  /*254b0*/  BSSY B0, `(.L_x_2717) ;  /* 0x0000006000007945 */ /* 0x000fe20003800000 */
[----:B------:R-:W-:-:S07]  /*254c0*/  IMAD.MOV.U32 R15, RZ, RZ, -0x1 ;  /* 0xffffffffff0f7424 */ /* 0x000fce00078e00ff */
[----:B01----:R-:W-:Y:S05]  /*254d0*/  WARPSYNC.COLLECTIVE R15, `(.L_x_2718) ;  /* 0x000000000f0c7348 */ /* 0x003fea0003c00000 */
[----:B------:R-:W-:Y:S02]  /*254e0*/  ELECT P6, UR62, PT ;  /* 0x00000000003e782f */ /* 0x000fe400038c0000 */
[----:B------:R-:W-:Y:S01]  /*254f0*/  MOV R14, UR62 ;  /* 0x0000003e000e7c02 */ /* 0x000fe20008000f00 */
[----:B01----:R-:W-:Y:S10]  /*25500*/  ENDCOLLECTIVE ;  /* 0x000000000000791b */ /* 0x003ff40003800000 */
.L_x_2718:
[----:B------:R-:W-:Y:S05]  /*25510*/  BSYNC B0 ;  /* 0x0000000000007941 */ /* 0x000fea0003800000 */
.L_x_2717:
[----:B------:R-:W-:Y:S05]  /*25520*/  BRA `(.L_x_2719) ;  /* 0xffffffd800507947 */ /* 0x000fea000383ffff */
.L_x_2618:
[----:B0-----:R0:W2:Y:S02]  /*25530*/  SYNCS.PHASECHK.TRANS64.TRYWAIT P0, [R6+URZ], R3 ;  /* 0x00000003060075a7 */ /* 0x0010a4000800017f */
[----:B--2---:R-:W-:Y:S05]  /*25540*/  @!P0 NANOSLEEP.SYNCS 0x989680 ;  /* 0x009896800000895d */ /* 0x004fea0003900000 */
[----:B------:R-:W2:Y:S02]  /*25550*/  @!P0 SYNCS.PHASECHK.TRANS64 P0, [R6+URZ], R3 ;  /* 0x00000003060085a7 */ /* 0x000ea4000800007f */
[----:B--2---:R-:W-:Y:S05]  /*25560*/  @!P0 BRA `(.L_x_2618) ;  /* 0xfffffffc00f08947 */ /* 0x004fea000383ffff */
[----:B------:R-:W-:Y:S05]  /*25570*/  BRA `(.L_x_2720) ;  /* 0xffffffd8008c7947 */ /* 0x000fea000383ffff */
.L_x_2619:
[----:B--2---:R2:W3:Y:S02]  /*25580*/  SYNCS.PHASECHK.TRANS64.TRYWAIT P0, [R7+URZ], R2 ;  /* 0x00000002070075a7 */ /* 0x0044e4000800017f */
[----:B---3--:R-:W-:Y:S05]  /*25590*/  @!P0 NANOSLEEP.SYNCS 0x989680 ;  /* 0x009896800000895d */ /* 0x008fea0003900000 */
[----:B------:R-:W3:Y:S02]  /*255a0*/  @!P0 SYNCS.PHASECHK.TRANS64 P0, [R7+URZ], R2 ;  /* 0x00000002070085a7 */ /* 0x000ee4000800007f */
[----:B---3--:R-:W-:Y:S05]  /*255b0*/  @!P0 BRA `(.L_x_2619) ;  /* 0xfffffffc00f08947 */ /* 0x008fea000383ffff */
[----:B------:R-:W-:Y:S05]  /*255c0*/  BRA `(.L_x_2721) ;  /* 0xffffffd800807947 */ /* 0x000fea000383ffff */
.L_x_2621:
[----:B---3--:R3:W4:Y:S02]  /*255d0*/  SYNCS.PHASECHK.TRANS64.TRYWAIT P0, [R4+URZ], R3 ;  /* 0x00000003040075a7 */ /* 0x008724000800017f */
[----:B----4-:R-:W-:Y:S05]  /*255e0*/  @!P0 NANOSLEEP.SYNCS 0x989680 ;  /* 0x009896800000895d */ /* 0x010fea0003900000 */
[----:B------:R-:W4:Y:S02]  /*255f0*/  @!P0 SYNCS.PHASECHK.TRANS64 P0, [R4+URZ], R3 ;  /* 0x00000003040085a7 */ /* 0x000f24000800007f */
[----:B----4-:R-:W-:Y:S05]  /*25600*/  @!P0 BRA `(.L_x_2621) ;  /* 0xfffffffc00f08947 */ /* 0x010fea000383ffff */
[----:B------:R-:W-:Y:S05]  /*25610*/  BRA `(.L_x_2722) ;  /* 0xffffffd800847947 */ /* 0x000fea000383ffff */
.L_x_2723:
        /* <DEDUP_REMOVED lines=14> */
.L_x_2732:


//--------------------- .nv.global.init           --------------------------
	.section	.nv.global.init,"aw",@progbits
.nv.global.init:
	.type		$str$20,@object
	.size		$str$20,($str$21 - $str$20)
$str$20:
        /*0000*/ 	.byte	0x28, 0x61, 0x64, 0x64, 0x72, 0x65, 0x73, 0x73, 0x20, 0x26, 0x20, 0x6d, 0x61, 0x73, 0x6b, 0x29
        /*0010*/ 	.byte	0x20, 0x3d, 0x3d, 0x20, 0x30, 0x00
	.type		$str$21,@object
	.size		$str$21,(__unnamed_5 - $str$21)
$str$21:
        /*0016*/ 	.byte	0x2f, 0x74, 0x6d, 0x70, 0x2f, 0x6f, 0x73, 0x73, 0x5f, 0x6b, 0x65, 0x72, 0x6e, 0x65, 0x6c, 0x73
        /*0026*/ 	.byte	0x5f, 0x73, 0x72, 0x63, 0x2f, 0x66, 0x6c, 0x61, 0x73, 0x68, 0x5f, 0x61, 0x74, 0x74, 0x65, 0x6e
        /*0036*/ 	.byte	0x74, 0x69, 0x6f, 0x6e, 0x2f, 0x63, 0x73, 0x72, 0x63, 0x2f, 0x63, 0x75, 0x74, 0x6c, 0x61, 0x73
        /*0046*/ 	.byte	0x73, 0x2f, 0x69, 0x6e, 0x63, 0x6c, 0x75, 0x64, 0x65, 0x2f, 0x63, 0x75, 0x74, 0x65, 0x2f, 0x70
        /*0056*/ 	.byte	0x6f, 0x69, 0x6e, 0x74, 0x65, 0x72, 0x5f, 0x66, 0x6c, 0x61, 0x67, 0x67, 0x65, 0x64, 0x2e, 0x68
        /*0066*/ 	.byte	0x70, 0x70, 0x00
	.type		__unnamed_5,@object
	.size		__unnamed_5,(__unnamed_4 - __unnamed_5)
__unnamed_5:
        /* <DEDUP_REMOVED lines=24> */
	.type		__unnamed_4,@object
	.size		__unnamed_4,(__unnamed_9 - __unnamed_4)
__unnamed_4:
        /* <DEDUP_REMOVED lines=24> */
	.type		__unnamed_9,@object
	.size		__unnamed_9,(__unnamed_3 - __unnamed_9)
__unnamed_9:
        /* <DEDUP_REMOVED lines=24> */
        /*04e9*/ 	.byte	0x00
	.type		__unnamed_3,@object
	.size		__unnamed_3,(__unnamed_7 - __unnamed_3)
__unnamed_3:
        /* <DEDUP_REMOVED lines=29> */
	.type		__unnamed_7,@object
	.size		__unnamed_7,(__unnamed_2 - __unnamed_7)
__unnamed_7:
        /* <DEDUP_REMOVED lines=29> */
	.type		__unnamed_2,@object
	.size		__unnamed_2,(__unnamed_8 - __unnamed_2)
__unnamed_2:
        /* <DEDUP_REMOVED lines=29> */
	.type		__unnamed_8,@object
	.size		__unnamed_8,(__unnamed_1 - __unnamed_8)
__unnamed_8:
        /* <DEDUP_REMOVED lines=29> */
	.type		__unnamed_1,@object
	.size		__unnamed_1,(__unnamed_6 - __unnamed_1)
__unnamed_1:
        /* <DEDUP_REMOVED lines=28> */
        /*0dda*/ 	.byte	0x31, 0x33, 0x38, 0x32, 0x34, 0x3e, 0x3e, 0x3e, 0x3e, 0x3e, 0x20, 0x26, 0x5d, 0x00
	.type		__unnamed_6,@object
	.size		__unnamed_6,(.L_5 - __unnamed_6)
__unnamed_6:
        /* <DEDUP_REMOVED lines=29> */
.L_5:


//--------------------- .nv.shared._ZN7cutlass13device_kernelIN5flash11enable_sm90INS1_16FlashAttnFwdSm90INS1_25CollectiveMainloopFwdSm90ILi2EN4cute5tupleIJNS5_1CILi1EEES8_S8_EEENS6_IJNS7_ILi192EEENS7_ILi144EEENS7_ILi96EEEEEELi96ENS_6half_tEfNS_4arch4Sm90ELb0ELb0ELb0ELb0ELb0ELb0ELb0ELb0ELb1ELb1ELb0ELb0EEENS1_21CollectiveEpilogueFwdINS6_IJSA_SC_SB_EEES9_SE_SG_Li384ELb0ELb1ELb0ELb0EEENS1_29StaticPersistentTileSchedulerILb0EEEEEEEEEvNT_6ParamsE --------------------------
	.section	.nv.shared._ZN7cutlass13device_kernelIN5flash11enable_sm90INS1_16FlashAttnFwdSm90INS1_25CollectiveMainloopFwdSm90ILi2EN4cute5tupleIJNS5_1CILi1EEES8_S8_EEENS6_IJNS7_ILi192EEENS7_ILi144EEENS7_ILi96EEEEEELi96ENS_6half_tEfNS_4arch4Sm90ELb0ELb0ELb0ELb0ELb0ELb0ELb0ELb0ELb1ELb1ELb0ELb0EEENS1_21CollectiveEpilogueFwdINS6_IJSA_SC_SB_EEES9_SE_SG_Li384ELb0ELb1ELb0ELb0EEENS1_29StaticPersistentTileSchedulerILb0EEEEEEEEEvNT_6ParamsE,"aw",@nobits
	.sectionflags	@""
	.align	16
	.zero		1024


//--------------------- .nv.shared.reserved.0     --------------------------
	.section	.nv.shared.reserved.0,"aw",@nobits
	.weak		__nv_reservedSMEM_offset_0_alias
	.size		__nv_reservedSMEM_offset_0_alias, 0, 0
	.other		__nv_reservedSMEM_offset_0_alias,@"STO_CUDA_RESERVED_SHARED STV_DEFAULT"
__nv_reservedSMEM_offset_0_alias:
	.zero		0


//--------------------- .nv.global                --------------------------
	.section	.nv.global,"aw",@nobits
.nv.global:
	.type		_ZN73_INTERNAL_2fa88d85_37_flash_fwd_hdim96_fp16_packgqa_sm90_cu_59c7631c_35564cute1_E,@object
	.size		_ZN73_INTERNAL_2fa88d85_37_flash_fwd_hdim96_fp16_packgqa_sm90_cu_59c7631c_35564cute1_E,(_ZN73_INTERNAL_2fa88d85_37_flash_fwd_hdim96_fp16_packgqa_sm90_cu_59c7631c_35564cuda3std3__45__cpo6cbeginE - _ZN73_INTERNAL_2fa88d85_37_flash_fwd_hdim96_fp16_packgqa_sm90_cu_59c7631c_35564cute1_E)
_ZN73_INTERNAL_2fa88d85_37_flash_fwd_hdim96_fp16_packgqa_sm90_cu_59c7631c_35564cute1_E:
	.zero		1
	.type		_ZN73_INTERNAL_2fa88d85_37_flash_fwd_hdim96_fp16_packgqa_sm90_cu_59c7631c_35564cuda3std3__45__cpo6cbeginE,@object
	.size		_ZN73_INTERNAL_2fa88d85_37_flash_fwd_hdim96_fp16_packgqa_sm90_cu_59c7631c_35564cuda3std3__45__cpo6cbeginE,(_ZN73_INTERNAL_2fa88d85_37_flash_fwd_hdim96_fp16_packgqa_sm90_cu_59c7631c_35564cuda3std3__48in_placeE - _ZN73_INTERNAL_2fa88d85_37_flash_fwd_hdim96_fp16_packgqa_sm90_cu_59c7631c_35564cuda3std3__45__cpo6cbeginE)
_ZN73_INTERNAL_2fa88d85_37_flash_fwd_hdim96_fp16_packgqa_sm90_cu_59c7631c_35564cuda3std3__45__cpo6cbeginE:
	.zero		1
	.type		_ZN73_INTERNAL_2fa88d85_37_flash_fwd_hdim96_fp16_packgqa_sm90_cu_59c7631c_35564cuda3std3__48in_placeE,@object
	.size		_ZN73_INTERNAL_2fa88d85_37_flash_fwd_hdim96_fp16_packgqa_sm90_cu_59c7631c_35564cuda3std3__48in_placeE,(_ZN73_INTERNAL_2fa88d85_37_flash_fwd_hdim96_fp16_packgqa_sm90_cu_59c7631c_35564cuda3std6ranges3__45__cpo9iter_moveE - _ZN73_INTERNAL_2fa88d85_37_flash_fwd_hdim96_fp16_packgqa_sm90_cu_59c7631c_35564cuda3std3__48in_placeE)
_ZN73_INTERNAL_2fa88d85_37_flash_fwd_hdim96_fp16_packgqa_sm90_cu_59c7631c_35564cuda3std3__48in_placeE:
	.zero		1
	.type		_ZN73_INTERNAL_2fa88d85_37_flash_fwd_hdim96_fp16_packgqa_sm90_cu_59c7631c_35564cuda3std6ranges3__45__cpo9iter_moveE,@object
	.size		_ZN73_INTERNAL_2fa88d85_37_flash_fwd_hdim96_fp16_packgqa_sm90_cu_59c7631c_35564cuda3std6ranges3__45__cpo9iter_moveE,(_ZN73_INTERNAL_2fa88d85_37_flash_fwd_hdim96_fp16_packgqa_sm90_cu_59c7631c_35564cuda3std3__45__cpo5beginE - _ZN73_INTERNAL_2fa88d85_37_flash_fwd_hdim96_fp16_packgqa_sm90_cu_59c7631c_35564cuda3std6ranges3__45__cpo9iter_moveE)
_ZN73_INTERNAL_2fa88d85_37_flash_fwd_hdim96_fp16_packgqa_sm90_cu_59c7631c_35564cuda3std6ranges3__45__cpo9iter_moveE:
	.zero		1
	.type		_ZN73_INTERNAL_2fa88d85_37_flash_fwd_hdim96_fp16_packgqa_sm90_cu_59c7631c_35564cuda3std3__45__cpo5beginE,@object
	.size		_ZN73_INTERNAL_2fa88d85_37_flash_fwd_hdim96_fp16_packgqa_sm90_cu_59c7631c_35564cuda3std3__45__cpo5beginE,(_ZN73_INTERNAL_2fa88d85_37_flash_fwd_hdim96_fp16_packgqa_sm90_cu_59c7631c_35564cuda3std3__475_GLOBAL__N__2fa88d85_37_flash_fwd_hdim96_fp16_packgqa_sm90_cu_59c7631c_35566ignoreE - _ZN73_INTERNAL_2fa88d85_37_flash_fwd_hdim96_fp16_packgqa_sm90_cu_59c7631c_35564cuda3std3__45__cpo5beginE)
_ZN73_INTERNAL_2fa88d85_37_flash_fwd_hdim96_fp16_packgqa_sm90_cu_59c7631c_35564cuda3std3__45__cpo5beginE:
	.zero		1
	.type		_ZN73_INTERNAL_2fa88d85_37_flash_fwd_hdim96_fp16_packgqa_sm90_cu_59c7631c_35564cuda3std3__475_GLOBAL__N__2fa88d85_37_flash_fwd_hdim96_fp16_packgqa_sm90_cu_59c7631c_35566ignoreE,@object
	.size		_ZN73_INTERNAL_2fa88d85_37_flash_fwd_hdim96_fp16_packgqa_sm90_cu_59c7631c_35564cuda3std3__475_GLOBAL__N__2fa88d85_37_flash_fwd_hdim96_fp16_packgqa_sm90_cu_59c7631c_35566ignoreE,(_ZN73_INTERNAL_2fa88d85_37_flash_fwd_hdim96_fp16_packgqa_sm90_cu_59c7631c_35564cute7productE - _ZN73_INTERNAL_2fa88d85_37_flash_fwd_hdim96_fp16_packgqa_sm90_cu_59c7631c_35564cuda3std3__475_GLOBAL__N__2fa88d85_37_flash_fwd_hdim96_fp16_packgqa_sm90_cu_59c7631c_35566ignoreE)
_ZN73_INTERNAL_2fa88d85_37_flash_fwd_hdim96_fp16_packgqa_sm90_cu_59c7631c_35564cuda3std3__475_GLOBAL__N__2fa88d85_37_flash_fwd_hdim96_fp16_packgqa_sm90_cu_59c7631c_35566ignoreE:
	.zero		1
	.type		_ZN73_INTERNAL_2fa88d85_37_flash_fwd_hdim96_fp16_packgqa_sm90_cu_59c7631c_35564cute7productE,@object
	.size		_ZN73_INTERNAL_2fa88d85_37_flash_fwd_hdim96_fp16_packgqa_sm90_cu_59c7631c_35564cute7productE,(_ZN73_INTERNAL_2fa88d85_37_flash_fwd_hdim96_fp16_packgqa_sm90_cu_59c7631c_35564cuda3std3__45__cpo3endE - _ZN73_INTERNAL_2fa88d85_37_flash_fwd_hdim96_fp16_packgqa_sm90_cu_59c7631c_35564cute7productE)
_ZN73_INTERNAL_2fa88d85_37_flash_fwd_hdim96_fp16_packgqa_sm90_cu_59c7631c_35564cute7productE:
	.zero		1
	.type		_ZN73_INTERNAL_2fa88d85_37_flash_fwd_hdim96_fp16_packgqa_sm90_cu_59c7631c_35564cuda3std3__45__cpo3endE,@object
	.size		_ZN73_INTERNAL_2fa88d85_37_flash_fwd_hdim96_fp16_packgqa_sm90_cu_59c7631c_35564cuda3std3__45__cpo3endE,(_ZN73_INTERNAL_2fa88d85_37_flash_fwd_hdim96_fp16_packgqa_sm90_cu_59c7631c_35564cuda3std3__419piecewise_constructE - _ZN73_INTERNAL_2fa88d85_37_flash_fwd_hdim96_fp16_packgqa_sm90_cu_59c7631c_35564cuda3std3__45__cpo3endE)
_ZN73_INTERNAL_2fa88d85_37_flash_fwd_hdim96_fp16_packgqa_sm90_cu_59c7631c_35564cuda3std3__45__cpo3endE:
	.zero		1
	.type		_ZN73_INTERNAL_2fa88d85_37_flash_fwd_hdim96_fp16_packgqa_sm90_cu_59c7631c_35564cuda3std3__419piecewise_constructE,@object
	.size		_ZN73_INTERNAL_2fa88d85_37_flash_fwd_hdim96_fp16_packgqa_sm90_cu_59c7631c_35564cuda3std3__419piecewise_constructE,(_ZN73_INTERNAL_2fa88d85_37_flash_fwd_hdim96_fp16_packgqa_sm90_cu_59c7631c_35564cuda3std3__45__cpo4cendE - _ZN73_INTERNAL_2fa88d85_37_flash_fwd_hdim96_fp16_packgqa_sm90_cu_59c7631c_35564cuda3std3__419piecewise_constructE)
_ZN73_INTERNAL_2fa88d85_37_flash_fwd_hdim96_fp16_packgqa_sm90_cu_59c7631c_35564cuda3std3__419piecewise_constructE:
	.zero		1
	.type		_ZN73_INTERNAL_2fa88d85_37_flash_fwd_hdim96_fp16_packgqa_sm90_cu_59c7631c_35564cuda3std3__45__cpo4cendE,@object
	.size		_ZN73_INTERNAL_2fa88d85_37_flash_fwd_hdim96_fp16_packgqa_sm90_cu_59c7631c_35564cuda3std3__45__cpo4cendE,(_ZN73_INTERNAL_2fa88d85_37_flash_fwd_hdim96_fp16_packgqa_sm90_cu_59c7631c_35564cuda3std6ranges3__45__cpo4swapE - _ZN73_INTERNAL_2fa88d85_37_flash_fwd_hdim96_fp16_packgqa_sm90_cu_59c7631c_35564cuda3std3__45__cpo4cendE)
_ZN73_INTERNAL_2fa88d85_37_flash_fwd_hdim96_fp16_packgqa_sm90_cu_59c7631c_35564cuda3std3__45__cpo4cendE:
	.zero		1
	.type		_ZN73_INTERNAL_2fa88d85_37_flash_fwd_hdim96_fp16_packgqa_sm90_cu_59c7631c_35564cuda3std6ranges3__45__cpo4swapE,@object
	.size		_ZN73_INTERNAL_2fa88d85_37_flash_fwd_hdim96_fp16_packgqa_sm90_cu_59c7631c_35564cuda3std6ranges3__45__cpo4swapE,(.L_16 - _ZN73_INTERNAL_2fa88d85_37_flash_fwd_hdim96_fp16_packgqa_sm90_cu_59c7631c_35564cuda3std6ranges3__45__cpo4swapE)
_ZN73_INTERNAL_2fa88d85_37_flash_fwd_hdim96_fp16_packgqa_sm90_cu_59c7631c_35564cuda3std6ranges3__45__cpo4swapE:
	.zero		1
.L_16:


//--------------------- .nv.shared._ZN7cutlass13device_kernelIN5flash11enable_sm90INS1_16FlashAttnFwdSm90INS1_25CollectiveMainloopFwdSm90ILi2EN4cute5tupleIJNS5_1CILi1EEES8_S8_EEENS6_IJNS7_ILi192EEENS7_ILi144EEENS7_ILi96EEEEEELi96ENS_6half_tEfNS_4arch4Sm90ELb0ELb0ELb0ELb1ELb0ELb0ELb0ELb0ELb1ELb1ELb0ELb0EEENS1_21CollectiveEpilogueFwdINS6_IJSA_SC_SB_EEES9_SE_SG_Li384ELb1ELb1ELb0ELb0EEENS1_36VarlenDynamicPersistentTileSchedulerILi192ELi144ELi384ELi128ELb0ELb1ELb1ELb0ELb1ELb1EEEEEEEEEvNT_6ParamsE --------------------------
	.section	.nv.shared._ZN7cutlass13device_kernelIN5flash11enable_sm90INS1_16FlashAttnFwdSm90INS1_25CollectiveMainloopFwdSm90ILi2EN4cute5tupleIJNS5_1CILi1EEES8_S8_EEENS6_IJNS7_ILi192EEENS7_ILi144EEENS7_ILi96EEEEEELi96ENS_6half_tEfNS_4arch4Sm90ELb0ELb0ELb0ELb1ELb0ELb0ELb0ELb0ELb1ELb1ELb0ELb0EEENS1_21CollectiveEpilogueFwdINS6_IJSA_SC_SB_EEES9_SE_SG_Li384ELb1ELb1ELb0ELb0EEENS1_36VarlenDynamicPersistentTileSchedulerILi192ELi144ELi384ELi128ELb0ELb1ELb1ELb0ELb1ELb1EEEEEEEEEvNT_6ParamsE,"aw",@nobits
	.sectionflags	@""
	.align	16
	.zero		1024


//--------------------- .nv.shared._ZN7cutlass13device_kernelIN5flash11enable_sm90INS1_16FlashAttnFwdSm90INS1_25CollectiveMainloopFwdSm90ILi2EN4cute5tupleIJNS5_1CILi1EEES8_S8_EEENS6_IJNS7_ILi192EEENS7_ILi144EEENS7_ILi96EEEEEELi96ENS_6half_tEfNS_4arch4Sm90ELb0ELb0ELb0ELb1ELb0ELb1ELb0ELb0ELb1ELb1ELb0ELb0EEENS1_21CollectiveEpilogueFwdINS6_IJSA_SC_SB_EEES9_SE_SG_Li384ELb1ELb1ELb0ELb0EEENS1_36VarlenDynamicPersistentTileSchedulerILi192ELi144ELi384ELi128ELb0ELb1ELb1ELb0ELb1ELb1EEEEEEEEEvNT_6ParamsE --------------------------
	.section	.nv.shared._ZN7cutlass13device_kernelIN5flash11enable_sm90INS1_16FlashAttnFwdSm90INS1_25CollectiveMainloopFwdSm90ILi2EN4cute5tupleIJNS5_1CILi1EEES8_S8_EEENS6_IJNS7_ILi192EEENS7_ILi144EEENS7_ILi96EEEEEELi96ENS_6half_tEfNS_4arch4Sm90ELb0ELb0ELb0ELb1ELb0ELb1ELb0ELb0ELb1ELb1ELb0ELb0EEENS1_21CollectiveEpilogueFwdINS6_IJSA_SC_SB_EEES9_SE_SG_Li384ELb1ELb1ELb0ELb0EEENS1_36VarlenDynamicPersistentTileSchedulerILi192ELi144ELi384ELi128ELb0ELb1ELb1ELb0ELb1ELb1EEEEEEEEEvNT_6ParamsE,"aw",@nobits
	.sectionflags	@""
	.align	16
	.zero		1024


//--------------------- .nv.shared._ZN7cutlass13device_kernelIN5flash11enable_sm90INS1_16FlashAttnFwdSm90INS1_25CollectiveMainloopFwdSm90ILi2EN4cute5tupleIJNS5_1CILi1EEES8_S8_EEENS6_IJNS7_ILi192EEENS7_ILi128EEENS7_ILi96EEEEEELi96ENS_6half_tEfNS_4arch4Sm90ELb0ELb1ELb0ELb0ELb0ELb0ELb0ELb0ELb1ELb1ELb0ELb0EEENS1_21CollectiveEpilogueFwdINS6_IJSA_SC_SB_EEES9_SE_SG_Li384ELb0ELb1ELb0ELb0EEENS1_30DynamicPersistentTileSchedulerILi384ELi128ELb0ELb1ELb1EEEEEEEEEvNT_6ParamsE --------------------------
	.section	.nv.shared._ZN7cutlass13device_kernelIN5flash11enable_sm90INS1_16FlashAttnFwdSm90INS1_25CollectiveMainloopFwdSm90ILi2EN4cute5tupleIJNS5_1CILi1EEES8_S8_EEENS6_IJNS7_ILi192EEENS7_ILi128EEENS7_ILi96EEEEEELi96ENS_6half_tEfNS_4arch4Sm90ELb0ELb1ELb0ELb0ELb0ELb0ELb0ELb0ELb1ELb1ELb0ELb0EEENS1_21CollectiveEpilogueFwdINS6_IJSA_SC_SB_EEES9_SE_SG_Li384ELb0ELb1ELb0ELb0EEENS1_30DynamicPersistentTileSchedulerILi384ELi128ELb0ELb1ELb1EEEEEEEEEvNT_6ParamsE,"aw",@nobits
	.sectionflags	@""
	.align	16
	.zero		1024


//--------------------- .nv.shared._ZN7cutlass13device_kernelIN5flash11enable_sm90INS1_16FlashAttnFwdSm90INS1_25CollectiveMainloopFwdSm90ILi2EN4cute5tupleIJNS5_1CILi1EEES8_S8_EEENS6_IJNS7_ILi192EEENS7_ILi128EEENS7_ILi96EEEEEELi96ENS_6half_tEfNS_4arch4Sm90ELb0ELb1ELb0ELb1ELb0ELb0ELb0ELb0ELb1ELb1ELb0ELb0EEENS1_21CollectiveEpilogueFwdINS6_IJSA_SC_SB_EEES9_SE_SG_Li384ELb1ELb1ELb0ELb0EEENS1_36VarlenDynamicPersistentTileSchedulerILi192ELi128ELi384ELi128ELb0ELb1ELb1ELb1ELb0ELb1EEEEEEEEEvNT_6ParamsE --------------------------
	.section	.nv.shared._ZN7cutlass13device_kernelIN5flash11enable_sm90INS1_16FlashAttnFwdSm90INS1_25CollectiveMainloopFwdSm90ILi2EN4cute5tupleIJNS5_1CILi1EEES8_S8_EEENS6_IJNS7_ILi192EEENS7_ILi128EEENS7_ILi96EEEEEELi96ENS_6half_tEfNS_4arch4Sm90ELb0ELb1ELb0ELb1ELb0ELb0ELb0ELb0ELb1ELb1ELb0ELb0EEENS1_21CollectiveEpilogueFwdINS6_IJSA_SC_SB_EEES9_SE_SG_Li384ELb1ELb1ELb0ELb0EEENS1_36VarlenDynamicPersistentTileSchedulerILi192ELi128ELi384ELi128ELb0ELb1ELb1ELb1ELb0ELb1EEEEEEEEEvNT_6ParamsE,"aw",@nobits
	.sectionflags	@""
	.align	16
	.zero		1024


//--------------------- .nv.shared._ZN7cutlass13device_kernelIN5flash11enable_sm90INS1_16FlashAttnFwdSm90INS1_25CollectiveMainloopFwdSm90ILi2EN4cute5tupleIJNS5_1CILi1EEES8_S8_EEENS6_IJNS7_ILi192EEENS7_ILi128EEENS7_ILi96EEEEEELi96ENS_6half_tEfNS_4arch4Sm90ELb0ELb1ELb0ELb1ELb0ELb1ELb0ELb0ELb1ELb1ELb0ELb0EEENS1_21CollectiveEpilogueFwdINS6_IJSA_SC_SB_EEES9_SE_SG_Li384ELb1ELb1ELb0ELb0EEENS1_36VarlenDynamicPersistentTileSchedulerILi192ELi128ELi384ELi128ELb0ELb1ELb1ELb1ELb0ELb1EEEEEEEEEvNT_6ParamsE --------------------------
	.section	.nv.shared._ZN7cutlass13device_kernelIN5flash11enable_sm90INS1_16FlashAttnFwdSm90INS1_25CollectiveMainloopFwdSm90ILi2EN4cute5tupleIJNS5_1CILi1EEES8_S8_EEENS6_IJNS7_ILi192EEENS7_ILi128EEENS7_ILi96EEEEEELi96ENS_6half_tEfNS_4arch4Sm90ELb0ELb1ELb0ELb1ELb0ELb1ELb0ELb0ELb1ELb1ELb0ELb0EEENS1_21CollectiveEpilogueFwdINS6_IJSA_SC_SB_EEES9_SE_SG_Li384ELb1ELb1ELb0ELb0EEENS1_36VarlenDynamicPersistentTileSchedulerILi192ELi128ELi384ELi128ELb0ELb1ELb1ELb1ELb0ELb1EEEEEEEEEvNT_6ParamsE,"aw",@nobits
	.sectionflags	@""
	.align	16
	.zero		1024


//--------------------- .nv.shared._ZN7cutlass13device_kernelIN5flash11enable_sm90INS1_16FlashAttnFwdSm90INS1_25CollectiveMainloopFwdSm90ILi2EN4cute5tupleIJNS5_1CILi1EEES8_S8_EEENS6_IJNS7_ILi192EEENS7_ILi144EEENS7_ILi96EEEEEELi96ENS_6half_tEfNS_4arch4Sm90ELb1ELb0ELb0ELb0ELb0ELb0ELb0ELb0ELb1ELb1ELb0ELb0EEENS1_21CollectiveEpilogueFwdINS6_IJSA_SC_SB_EEES9_SE_SG_Li384ELb0ELb1ELb0ELb0EEENS1_30DynamicPersistentTileSchedulerILi384ELi128ELb0ELb1ELb1EEEEEEEEEvNT_6ParamsE --------------------------
	.section	.nv.shared._ZN7cutlass13device_kernelIN5flash11enable_sm90INS1_16FlashAttnFwdSm90INS1_25CollectiveMainloopFwdSm90ILi2EN4cute5tupleIJNS5_1CILi1EEES8_S8_EEENS6_IJNS7_ILi192EEENS7_ILi144EEENS7_ILi96EEEEEELi96ENS_6half_tEfNS_4arch4Sm90ELb1ELb0ELb0ELb0ELb0ELb0ELb0ELb0ELb1ELb1ELb0ELb0EEENS1_21CollectiveEpilogueFwdINS6_IJSA_SC_SB_EEES9_SE_SG_Li384ELb0ELb1ELb0ELb0EEENS1_30DynamicPersistentTileSchedulerILi384ELi128ELb0ELb1ELb1EEEEEEEEEvNT_6ParamsE,"aw",@nobits
	.sectionflags	@""
	.align	16
	.zero		1024


//--------------------- .nv.shared._ZN7cutlass13device_kernelIN5flash11enable_sm90INS1_16FlashAttnFwdSm90INS1_25CollectiveMainloopFwdSm90ILi2EN4cute5tupleIJNS5_1CILi1EEES8_S8_EEENS6_IJNS7_ILi192EEENS7_ILi144EEENS7_ILi96EEEEEELi96ENS_6half_tEfNS_4arch4Sm90ELb1ELb0ELb0ELb1ELb0ELb0ELb0ELb0ELb1ELb1ELb0ELb0EEENS1_21CollectiveEpilogueFwdINS6_IJSA_SC_SB_EEES9_SE_SG_Li384ELb1ELb1ELb0ELb0EEENS1_36VarlenDynamicPersistentTileSchedulerILi192ELi144ELi384ELi128ELb0ELb1ELb1ELb1ELb1ELb1EEEEEEEEEvNT_6ParamsE --------------------------
	.section	.nv.shared._ZN7cutlass13device_kernelIN5flash11enable_sm90INS1_16FlashAttnFwdSm90INS1_25CollectiveMainloopFwdSm90ILi2EN4cute5tupleIJNS5_1CILi1EEES8_S8_EEENS6_IJNS7_ILi192EEENS7_ILi144EEENS7_ILi96EEEEEELi96ENS_6half_tEfNS_4arch4Sm90ELb1ELb0ELb0ELb1ELb0ELb0ELb0ELb0ELb1ELb1ELb0ELb0EEENS1_21CollectiveEpilogueFwdINS6_IJSA_SC_SB_EEES9_SE_SG_Li384ELb1ELb1ELb0ELb0EEENS1_36VarlenDynamicPersistentTileSchedulerILi192ELi144ELi384ELi128ELb0ELb1ELb1ELb1ELb1ELb1EEEEEEEEEvNT_6ParamsE,"aw",@nobits
	.sectionflags	@""
	.align	16
	.zero		1024


//--------------------- .nv.shared._ZN7cutlass13device_kernelIN5flash11enable_sm90INS1_16FlashAttnFwdSm90INS1_25CollectiveMainloopFwdSm90ILi2EN4cute5tupleIJNS5_1CILi1EEES8_S8_EEENS6_IJNS7_ILi192EEENS7_ILi144EEENS7_ILi96EEEEEELi96ENS_6half_tEfNS_4arch4Sm90ELb1ELb0ELb0ELb1ELb0ELb1ELb0ELb0ELb1ELb1ELb0ELb0EEENS1_21CollectiveEpilogueFwdINS6_IJSA_SC_SB_EEES9_SE_SG_Li384ELb1ELb1ELb0ELb0EEENS1_36VarlenDynamicPersistentTileSchedulerILi192ELi144ELi384ELi128ELb0ELb1ELb1ELb1ELb1ELb1EEEEEEEEEvNT_6ParamsE --------------------------
	.section	.nv.shared._ZN7cutlass13device_kernelIN5flash11enable_sm90INS1_16FlashAttnFwdSm90INS1_25CollectiveMainloopFwdSm90ILi2EN4cute5tupleIJNS5_1CILi1EEES8_S8_EEENS6_IJNS7_ILi192EEENS7_ILi144EEENS7_ILi96EEEEEELi96ENS_6half_tEfNS_4arch4Sm90ELb1ELb0ELb0ELb1ELb0ELb1ELb0ELb0ELb1ELb1ELb0ELb0EEENS1_21CollectiveEpilogueFwdINS6_IJSA_SC_SB_EEES9_SE_SG_Li384ELb1ELb1ELb0ELb0EEENS1_36VarlenDynamicPersistentTileSchedulerILi192ELi144ELi384ELi128ELb0ELb1ELb1ELb1ELb1ELb1EEEEEEEEEvNT_6ParamsE,"aw",@nobits
	.sectionflags	@""
	.align	16
	.zero		1024


//--------------------- .nv.constant0._ZN7cutlass13device_kernelIN5flash11enable_sm90INS1_16FlashAttnFwdSm90INS1_25CollectiveMainloopFwdSm90ILi2EN4cute5tupleIJNS5_1CILi1EEES8_S8_EEENS6_IJNS7_ILi192EEENS7_ILi144EEENS7_ILi96EEEEEELi96ENS_6half_tEfNS_4arch4Sm90ELb0ELb0ELb0ELb0ELb0ELb0ELb0ELb0ELb1ELb1ELb0ELb0EEENS1_21CollectiveEpilogueFwdINS6_IJSA_SC_SB_EEES9_SE_SG_Li384ELb0ELb1ELb0ELb0EEENS1_29StaticPersistentTileSchedulerILb0EEEEEEEEEvNT_6ParamsE --------------------------
	.section	.nv.constant0._ZN7cutlass13device_kernelIN5flash11enable_sm90INS1_16FlashAttnFwdSm90INS1_25CollectiveMainloopFwdSm90ILi2EN4cute5tupleIJNS5_1CILi1EEES8_S8_EEENS6_IJNS7_ILi192EEENS7_ILi144EEENS7_ILi96EEEEEELi96ENS_6half_tEfNS_4arch4Sm90ELb0ELb0ELb0ELb0ELb0ELb0ELb0ELb0ELb1ELb1ELb0ELb0EEENS1_21CollectiveEpilogueFwdINS6_IJSA_SC_SB_EEES9_SE_SG_Li384ELb0ELb1ELb0ELb0EEENS1_29StaticPersistentTileSchedulerILb0EEEEEEEEEvNT_6ParamsE,"a",@progbits
	.sectionflags	@""
	.align	4
.nv.constant0._ZN7cutlass13device_kernelIN5flash11enable_sm90INS1_16FlashAttnFwdSm90INS1_25CollectiveMainloopFwdSm90ILi2EN4cute5tupleIJNS5_1CILi1EEES8_S8_EEENS6_IJNS7_ILi192EEENS7_ILi144EEENS7_ILi96EEEEEELi96ENS_6half_tEfNS_4arch4Sm90ELb0ELb0ELb0ELb0ELb0ELb0ELb0ELb0ELb1ELb1ELb0ELb0EEENS1_21CollectiveEpilogueFwdINS6_IJSA_SC_SB_EEES9_SE_SG_Li384ELb0ELb1ELb0ELb0EEENS1_29StaticPersistentTileSchedulerILb0EEEEEEEEEvNT_6ParamsE:
	.zero		3200


//--------------------- .nv.constant0._ZN7cutlass13device_kernelIN5flash11enable_sm90INS1_16FlashAttnFwdSm90INS1_25CollectiveMainloopFwdSm90ILi2EN4cute5tupleIJNS5_1CILi1EEES8_S8_EEENS6_IJNS7_ILi192EEENS7_ILi144EEENS7_ILi96EEEEEELi96ENS_6half_tEfNS_4arch4Sm90ELb0ELb0ELb0ELb1ELb0ELb0ELb0ELb0ELb1ELb1ELb0ELb0EEENS1_21CollectiveEpilogueFwdINS6_IJSA_SC_SB_EEES9_SE_SG_Li384ELb1ELb1ELb0ELb0EEENS1_36VarlenDynamicPersistentTileSchedulerILi192ELi144ELi384ELi128ELb0ELb1ELb1ELb0ELb1ELb1EEEEEEEEEvNT_6ParamsE --------------------------
	.section	.nv.constant0._ZN7cutlass13device_kernelIN5flash11enable_sm90INS1_16FlashAttnFwdSm90INS1_25CollectiveMainloopFwdSm90ILi2EN4cute5tupleIJNS5_1CILi1EEES8_S8_EEENS6_IJNS7_ILi192EEENS7_ILi144EEENS7_ILi96EEEEEELi96ENS_6half_tEfNS_4arch4Sm90ELb0ELb0ELb0ELb1ELb0ELb0ELb0ELb0ELb1ELb1ELb0ELb0EEENS1_21CollectiveEpilogueFwdINS6_IJSA_SC_SB_EEES9_SE_SG_Li384ELb1ELb1ELb0ELb0EEENS1_36VarlenDynamicPersistentTileSchedulerILi192ELi144ELi384ELi128ELb0ELb1ELb1ELb0ELb1ELb1EEEEEEEEEvNT_6ParamsE,"a",@progbits
	.sectionflags	@""
	.align	4
.nv.constant0._ZN7cutlass13device_kernelIN5flash11enable_sm90INS1_16FlashAttnFwdSm90INS1_25CollectiveMainloopFwdSm90ILi2EN4cute5tupleIJNS5_1CILi1EEES8_S8_EEENS6_IJNS7_ILi192EEENS7_ILi144EEENS7_ILi96EEEEEELi96ENS_6half_tEfNS_4arch4Sm90ELb0ELb0ELb0ELb1ELb0ELb0ELb0ELb0ELb1ELb1ELb0ELb0EEENS1_21CollectiveEpilogueFwdINS6_IJSA_SC_SB_EEES9_SE_SG_Li384ELb1ELb1ELb0ELb0EEENS1_36VarlenDynamicPersistentTileSchedulerILi192ELi144ELi384ELi128ELb0ELb1ELb1ELb0ELb1ELb1EEEEEEEEEvNT_6ParamsE:
	.zero		3328


//--------------------- .nv.constant0._ZN7cutlass13device_kernelIN5flash11enable_sm90INS1_16FlashAttnFwdSm90INS1_25CollectiveMainloopFwdSm90ILi2EN4cute5tupleIJNS5_1CILi1EEES8_S8_EEENS6_IJNS7_ILi192EEENS7_ILi144EEENS7_ILi96EEEEEELi96ENS_6half_tEfNS_4arch4Sm90ELb0ELb0ELb0ELb1ELb0ELb1ELb0ELb0ELb1ELb1ELb0ELb0EEENS1_21CollectiveEpilogueFwdINS6_IJSA_SC_SB_EEES9_SE_SG_Li384ELb1ELb1ELb0ELb0EEENS1_36VarlenDynamicPersistentTileSchedulerILi192ELi144ELi384ELi128ELb0ELb1ELb1ELb0ELb1ELb1EEEEEEEEEvNT_6ParamsE --------------------------
	.section	.nv.constant0._ZN7cutlass13device_kernelIN5flash11enable_sm90INS1_16FlashAttnFwdSm90INS1_25CollectiveMainloopFwdSm90ILi2EN4cute5tupleIJNS5_1CILi1EEES8_S8_EEENS6_IJNS7_ILi192EEENS7_ILi144EEENS7_ILi96EEEEEELi96ENS_6half_tEfNS_4arch4Sm90ELb0ELb0ELb0ELb1ELb0ELb1ELb0ELb0ELb1ELb1ELb0ELb0EEENS1_21CollectiveEpilogueFwdINS6_IJSA_SC_SB_EEES9_SE_SG_Li384ELb1ELb1ELb0ELb0EEENS1_36VarlenDynamicPersistentTileSchedulerILi192ELi144ELi384ELi128ELb0ELb1ELb1ELb0ELb1ELb1EEEEEEEEEvNT_6ParamsE,"a",@progbits
	.sectionflags	@""
	.align	4
.nv.constant0._ZN7cutlass13device_kernelIN5flash11enable_sm90INS1_16FlashAttnFwdSm90INS1_25CollectiveMainloopFwdSm90ILi2EN4cute5tupleIJNS5_1CILi1EEES8_S8_EEENS6_IJNS7_ILi192EEENS7_ILi144EEENS7_ILi96EEEEEELi96ENS_6half_tEfNS_4arch4Sm90ELb0ELb0ELb0ELb1ELb0ELb1ELb0ELb0ELb1ELb1ELb0ELb0EEENS1_21CollectiveEpilogueFwdINS6_IJSA_SC_SB_EEES9_SE_SG_Li384ELb1ELb1ELb0ELb0EEENS1_36VarlenDynamicPersistentTileSchedulerILi192ELi144ELi384ELi128ELb0ELb1ELb1ELb0ELb1ELb1EEEEEEEEEvNT_6ParamsE:
	.zero		3328


//--------------------- .nv.constant0._ZN7cutlass13device_kernelIN5flash11enable_sm90INS1_16FlashAttnFwdSm90INS1_25CollectiveMainloopFwdSm90ILi2EN4cute5tupleIJNS5_1CILi1EEES8_S8_EEENS6_IJNS7_ILi192EEENS7_ILi128EEENS7_ILi96EEEEEELi96ENS_6half_tEfNS_4arch4Sm90ELb0ELb1ELb0ELb0ELb0ELb0ELb0ELb0ELb1ELb1ELb0ELb0EEENS1_21CollectiveEpilogueFwdINS6_IJSA_SC_SB_EEES9_SE_SG_Li384ELb0ELb1ELb0ELb0EEENS1_30DynamicPersistentTileSchedulerILi384ELi128ELb0ELb1ELb1EEEEEEEEEvNT_6ParamsE --------------------------
	.section	.nv.constant0._ZN7cutlass13device_kernelIN5flash11enable_sm90INS1_16FlashAttnFwdSm90INS1_25CollectiveMainloopFwdSm90ILi2EN4cute5tupleIJNS5_1CILi1EEES8_S8_EEENS6_IJNS7_ILi192EEENS7_ILi128EEENS7_ILi96EEEEEELi96ENS_6half_tEfNS_4arch4Sm90ELb0ELb1ELb0ELb0ELb0ELb0ELb0ELb0ELb1ELb1ELb0ELb0EEENS1_21CollectiveEpilogueFwdINS6_IJSA_SC_SB_EEES9_SE_SG_Li384ELb0ELb1ELb0ELb0EEENS1_30DynamicPersistentTileSchedulerILi384ELi128ELb0ELb1ELb1EEEEEEEEEvNT_6ParamsE,"a",@progbits
	.sectionflags	@""
	.align	4
.nv.constant0._ZN7cutlass13device_kernelIN5flash11enable_sm90INS1_16FlashAttnFwdSm90INS1_25CollectiveMainloopFwdSm90ILi2EN4cute5tupleIJNS5_1CILi1EEES8_S8_EEENS6_IJNS7_ILi192EEENS7_ILi128EEENS7_ILi96EEEEEELi96ENS_6half_tEfNS_4arch4Sm90ELb0ELb1ELb0ELb0ELb0ELb0ELb0ELb0ELb1ELb1ELb0ELb0EEENS1_21CollectiveEpilogueFwdINS6_IJSA_SC_SB_EEES9_SE_SG_Li384ELb0ELb1ELb0ELb0EEENS1_30DynamicPersistentTileSchedulerILi384ELi128ELb0ELb1ELb1EEEEEEEEEvNT_6ParamsE:
	.zero		3328


//--------------------- .nv.constant0._ZN7cutlass13device_kernelIN5flash11enable_sm90INS1_16FlashAttnFwdSm90INS1_25CollectiveMainloopFwdSm90ILi2EN4cute5tupleIJNS5_1CILi1EEES8_S8_EEENS6_IJNS7_ILi192EEENS7_ILi128EEENS7_ILi96EEEEEELi96ENS_6half_tEfNS_4arch4Sm90ELb0ELb1ELb0ELb1ELb0ELb0ELb0ELb0ELb1ELb1ELb0ELb0EEENS1_21CollectiveEpilogueFwdINS6_IJSA_SC_SB_EEES9_SE_SG_Li384ELb1ELb1ELb0ELb0EEENS1_36VarlenDynamicPersistentTileSchedulerILi192ELi128ELi384ELi128ELb0ELb1ELb1ELb1ELb0ELb1EEEEEEEEEvNT_6ParamsE --------------------------
	.section	.nv.constant0._ZN7cutlass13device_kernelIN5flash11enable_sm90INS1_16FlashAttnFwdSm90INS1_25CollectiveMainloopFwdSm90ILi2EN4cute5tupleIJNS5_1CILi1EEES8_S8_EEENS6_IJNS7_ILi192EEENS7_ILi128EEENS7_ILi96EEEEEELi96ENS_6half_tEfNS_4arch4Sm90ELb0ELb1ELb0ELb1ELb0ELb0ELb0ELb0ELb1ELb1ELb0ELb0EEENS1_21CollectiveEpilogueFwdINS6_IJSA_SC_SB_EEES9_SE_SG_Li384ELb1ELb1ELb0ELb0EEENS1_36VarlenDynamicPersistentTileSchedulerILi192ELi128ELi384ELi128ELb0ELb1ELb1ELb1ELb0ELb1EEEEEEEEEvNT_6ParamsE,"a",@progbits
	.sectionflags	@""
	.align	4
.nv.constant0._ZN7cutlass13device_kernelIN5flash11enable_sm90INS1_16FlashAttnFwdSm90INS1_25CollectiveMainloopFwdSm90ILi2EN4cute5tupleIJNS5_1CILi1EEES8_S8_EEENS6_IJNS7_ILi192EEENS7_ILi128EEENS7_ILi96EEEEEELi96ENS_6half_tEfNS_4arch4Sm90ELb0ELb1ELb0ELb1ELb0ELb0ELb0ELb0ELb1ELb1ELb0ELb0EEENS1_21CollectiveEpilogueFwdINS6_IJSA_SC_SB_EEES9_SE_SG_Li384ELb1ELb1ELb0ELb0EEENS1_36VarlenDynamicPersistentTileSchedulerILi192ELi128ELi384ELi128ELb0ELb1ELb1ELb1ELb0ELb1EEEEEEEEEvNT_6ParamsE:
	.zero		3328


//--------------------- .nv.constant0._ZN7cutlass13device_kernelIN5flash11enable_sm90INS1_16FlashAttnFwdSm90INS1_25CollectiveMainloopFwdSm90ILi2EN4cute5tupleIJNS5_1CILi1EEES8_S8_EEENS6_IJNS7_ILi192EEENS7_ILi128EEENS7_ILi96EEEEEELi96ENS_6half_tEfNS_4arch4Sm90ELb0ELb1ELb0ELb1ELb0ELb1ELb0ELb0ELb1ELb1ELb0ELb0EEENS1_21CollectiveEpilogueFwdINS6_IJSA_SC_SB_EEES9_SE_SG_Li384ELb1ELb1ELb0ELb0EEENS1_36VarlenDynamicPersistentTileSchedulerILi192ELi128ELi384ELi128ELb0ELb1ELb1ELb1ELb0ELb1EEEEEEEEEvNT_6ParamsE --------------------------
	.section	.nv.constant0._ZN7cutlass13device_kernelIN5flash11enable_sm90INS1_16FlashAttnFwdSm90INS1_25CollectiveMainloopFwdSm90ILi2EN4cute5tupleIJNS5_1CILi1EEES8_S8_EEENS6_IJNS7_ILi192EEENS7_ILi128EEENS7_ILi96EEEEEELi96ENS_6half_tEfNS_4arch4Sm90ELb0ELb1ELb0ELb1ELb0ELb1ELb0ELb0ELb1ELb1ELb0ELb0EEENS1_21CollectiveEpilogueFwdINS6_IJSA_SC_SB_EEES9_SE_SG_Li384ELb1ELb1ELb0ELb0EEENS1_36VarlenDynamicPersistentTileSchedulerILi192ELi128ELi384ELi128ELb0ELb1ELb1ELb1ELb0ELb1EEEEEEEEEvNT_6ParamsE,"a",@progbits
	.sectionflags	@""
	.align	4
.nv.constant0._ZN7cutlass13device_kernelIN5flash11enable_sm90INS1_16FlashAttnFwdSm90INS1_25CollectiveMainloopFwdSm90ILi2EN4cute5tupleIJNS5_1CILi1EEES8_S8_EEENS6_IJNS7_ILi192EEENS7_ILi128EEENS7_ILi96EEEEEELi96ENS_6half_tEfNS_4arch4Sm90ELb0ELb1ELb0ELb1ELb0ELb1ELb0ELb0ELb1ELb1ELb0ELb0EEENS1_21CollectiveEpilogueFwdINS6_IJSA_SC_SB_EEES9_SE_SG_Li384ELb1ELb1ELb0ELb0EEENS1_36VarlenDynamicPersistentTileSchedulerILi192ELi128ELi384ELi128ELb0ELb1ELb1ELb1ELb0ELb1EEEEEEEEEvNT_6ParamsE:
	.zero		3328


//--------------------- .nv.constant0._ZN7cutlass13device_kernelIN5flash11enable_sm90INS1_16FlashAttnFwdSm90INS1_25CollectiveMainloopFwdSm90ILi2EN4cute5tupleIJNS5_1CILi1EEES8_S8_EEENS6_IJNS7_ILi192EEENS7_ILi144EEENS7_ILi96EEEEEELi96ENS_6half_tEfNS_4arch4Sm90ELb1ELb0ELb0ELb0ELb0ELb0ELb0ELb0ELb1ELb1ELb0ELb0EEENS1_21CollectiveEpilogueFwdINS6_IJSA_SC_SB_EEES9_SE_SG_Li384ELb0ELb1ELb0ELb0EEENS1_30DynamicPersistentTileSchedulerILi384ELi128ELb0ELb1ELb1EEEEEEEEEvNT_6ParamsE --------------------------
	.section	.nv.constant0._ZN7cutlass13device_kernelIN5flash11enable_sm90INS1_16FlashAttnFwdSm90INS1_25CollectiveMainloopFwdSm90ILi2EN4cute5tupleIJNS5_1CILi1EEES8_S8_EEENS6_IJNS7_ILi192EEENS7_ILi144EEENS7_ILi96EEEEEELi96ENS_6half_tEfNS_4arch4Sm90ELb1ELb0ELb0ELb0ELb0ELb0ELb0ELb0ELb1ELb1ELb0ELb0EEENS1_21CollectiveEpilogueFwdINS6_IJSA_SC_SB_EEES9_SE_SG_Li384ELb0ELb1ELb0ELb0EEENS1_30DynamicPersistentTileSchedulerILi384ELi128ELb0ELb1ELb1EEEEEEEEEvNT_6ParamsE,"a",@progbits
	.sectionflags	@""
	.align	4
.nv.constant0._ZN7cutlass13device_kernelIN5flash11enable_sm90INS1_16FlashAttnFwdSm90INS1_25CollectiveMainloopFwdSm90ILi2EN4cute5tupleIJNS5_1CILi1EEES8_S8_EEENS6_IJNS7_ILi192EEENS7_ILi144EEENS7_ILi96EEEEEELi96ENS_6half_tEfNS_4arch4Sm90ELb1ELb0ELb0ELb0ELb0ELb0ELb0ELb0ELb1ELb1ELb0ELb0EEENS1_21CollectiveEpilogueFwdINS6_IJSA_SC_SB_EEES9_SE_SG_Li384ELb0ELb1ELb0ELb0EEENS1_30DynamicPersistentTileSchedulerILi384ELi128ELb0ELb1ELb1EEEEEEEEEvNT_6ParamsE:
	.zero		3328


//--------------------- .nv.constant0._ZN7cutlass13device_kernelIN5flash11enable_sm90INS1_16FlashAttnFwdSm90INS1_25CollectiveMainloopFwdSm90ILi2EN4cute5tupleIJNS5_1CILi1EEES8_S8_EEENS6_IJNS7_ILi192EEENS7_ILi144EEENS7_ILi96EEEEEELi96ENS_6half_tEfNS_4arch4Sm90ELb1ELb0ELb0ELb1ELb0ELb0ELb0ELb0ELb1ELb1ELb0ELb0EEENS1_21CollectiveEpilogueFwdINS6_IJSA_SC_SB_EEES9_SE_SG_Li384ELb1ELb1ELb0ELb0EEENS1_36VarlenDynamicPersistentTileSchedulerILi192ELi144ELi384ELi128ELb0ELb1ELb1ELb1ELb1ELb1EEEEEEEEEvNT_6ParamsE --------------------------
	.section	.nv.constant0._ZN7cutlass13device_kernelIN5flash11enable_sm90INS1_16FlashAttnFwdSm90INS1_25CollectiveMainloopFwdSm90ILi2EN4cute5tupleIJNS5_1CILi1EEES8_S8_EEENS6_IJNS7_ILi192EEENS7_ILi144EEENS7_ILi96EEEEEELi96ENS_6half_tEfNS_4arch4Sm90ELb1ELb0ELb0ELb1ELb0ELb0ELb0ELb0ELb1ELb1ELb0ELb0EEENS1_21CollectiveEpilogueFwdINS6_IJSA_SC_SB_EEES9_SE_SG_Li384ELb1ELb1ELb0ELb0EEENS1_36VarlenDynamicPersistentTileSchedulerILi192ELi144ELi384ELi128ELb0ELb1ELb1ELb1ELb1ELb1EEEEEEEEEvNT_6ParamsE,"a",@progbits
	.sectionflags	@""
	.align	4
.nv.constant0._ZN7cutlass13device_kernelIN5flash11enable_sm90INS1_16FlashAttnFwdSm90INS1_25CollectiveMainloopFwdSm90ILi2EN4cute5tupleIJNS5_1CILi1EEES8_S8_EEENS6_IJNS7_ILi192EEENS7_ILi144EEENS7_ILi96EEEEEELi96ENS_6half_tEfNS_4arch4Sm90ELb1ELb0ELb0ELb1ELb0ELb0ELb0ELb0ELb1ELb1ELb0ELb0EEENS1_21CollectiveEpilogueFwdINS6_IJSA_SC_SB_EEES9_SE_SG_Li384ELb1ELb1ELb0ELb0EEENS1_36VarlenDynamicPersistentTileSchedulerILi192ELi144ELi384ELi128ELb0ELb1ELb1ELb1ELb1ELb1EEEEEEEEEvNT_6ParamsE:
	.zero		3328


//--------------------- .nv.constant0._ZN7cutlass13device_kernelIN5flash11enable_sm90INS1_16FlashAttnFwdSm90INS1_25CollectiveMainloopFwdSm90ILi2EN4cute5tupleIJNS5_1CILi1EEES8_S8_EEENS6_IJNS7_ILi192EEENS7_ILi144EEENS7_ILi96EEEEEELi96ENS_6half_tEfNS_4arch4Sm90ELb1ELb0ELb0ELb1ELb0ELb1ELb0ELb0ELb1ELb1ELb0ELb0EEENS1_21CollectiveEpilogueFwdINS6_IJSA_SC_SB_EEES9_SE_SG_Li384ELb1ELb1ELb0ELb0EEENS1_36VarlenDynamicPersistentTileSchedulerILi192ELi144ELi384ELi128ELb0ELb1ELb1ELb1ELb1ELb1EEEEEEEEEvNT_6ParamsE --------------------------
	.section	.nv.constant0._ZN7cutlass13device_kernelIN5flash11enable_sm90INS1_16FlashAttnFwdSm90INS1_25CollectiveMainloopFwdSm90ILi2EN4cute5tupleIJNS5_1CILi1EEES8_S8_EEENS6_IJNS7_ILi192EEENS7_ILi144EEENS7_ILi96EEEEEELi96ENS_6half_tEfNS_4arch4Sm90ELb1ELb0ELb0ELb1ELb0ELb1ELb0ELb0ELb1ELb1ELb0ELb0EEENS1_21CollectiveEpilogueFwdINS6_IJSA_SC_SB_EEES9_SE_SG_Li384ELb1ELb1ELb0ELb0EEENS1_36VarlenDynamicPersistentTileSchedulerILi192ELi144ELi384ELi128ELb0ELb1ELb1ELb1ELb1ELb1EEEEEEEEEvNT_6ParamsE,"a",@progbits
	.sectionflags	@""
	.align	4
.nv.constant0._ZN7cutlass13device_kernelIN5flash11enable_sm90INS1_16FlashAttnFwdSm90INS1_25CollectiveMainloopFwdSm90ILi2EN4cute5tupleIJNS5_1CILi1EEES8_S8_EEENS6_IJNS7_ILi192EEENS7_ILi144EEENS7_ILi96EEEEEELi96ENS_6half_tEfNS_4arch4Sm90ELb1ELb0ELb0ELb1ELb0ELb1ELb0ELb0ELb1ELb1ELb0ELb0EEENS1_21CollectiveEpilogueFwdINS6_IJSA_SC_SB_EEES9_SE_SG_Li384ELb1ELb1ELb0ELb0EEENS1_36VarlenDynamicPersistentTileSchedulerILi192ELi144ELi384ELi128ELb0ELb1ELb1ELb1ELb1ELb1EEEEEEEEEvNT_6ParamsE:
	.zero		3328


//--------------------- SYMBOLS --------------------------

	.type		.nv.reservedSmem.offset0,@object
	.size		.nv.reservedSmem.offset0,0x4
	.type		__assertfail,@function
